	.target	sm_80

	.elftype	@"ET_EXEC"


//--------------------- .note.nv.tkinfo           --------------------------
	.section	.note.nv.tkinfo,"",@"SHT_NOTE"
	.sectionflags	@"SHF_NOTE_NV_TKINFO"
	.tkinfo
        /*0018*/ 	.word	0x00000002
        /*0030*/ 	.string	""
        /*0030*/ 	.string	"ptxas"
        /*0030*/ 	.string	"Cuda compilation tools, release 13.0, V13.0.88"
        /*0030*/ 	.string	"Build cuda_13.0.r13.0/compiler.36424714_0"
        /*0030*/ 	.string	"-arch sm_80 -m 64 "



//--------------------- .note.nv.cuinfo           --------------------------
	.section	.note.nv.cuinfo,"",@"SHT_NOTE"
	.sectionflags	@"SHF_NOTE_NV_CUINFO"
        /*0018*/ 	.short	0x0002
        /*001a*/ 	.short	0x0050
        /*001c*/ 	.short	0x0082
	.zero		2


//--------------------- .nv.info                  --------------------------
	.section	.nv.info,"",@"SHT_CUDA_INFO"
	.align	4


	//----- nvinfo : EIATTR_REGCOUNT
	.align		4
        /*0000*/ 	.byte	0x04, 0x2f
        /*0002*/ 	.short	(.L_12 - .L_11)
	.align		4
.L_11:
        /*0004*/ 	.word	index@(_ZN5flash25flash_bwd_dot_do_o_kernelILb1E23Flash_bwd_kernel_traitsILi256ELi64ELi64ELi8ELi4ELi2ELi2ELb0ELb0EN7cutlass10bfloat16_tE19Flash_kernel_traitsILi256ELi64ELi64ELi8ES3_EEEEvNS_16Flash_bwd_paramsE)
        /*0008*/ 	.word	0x00000051


	//----- nvinfo : EIATTR_FRAME_SIZE
	.align		4
.L_12:
        /*000c*/ 	.byte	0x04, 0x11
        /*000e*/ 	.short	(.L_14 - .L_13)
	.align		4
.L_13:
        /*0010*/ 	.word	index@(_ZN5flash25flash_bwd_dot_do_o_kernelILb1E23Flash_bwd_kernel_traitsILi256ELi64ELi64ELi8ELi4ELi2ELi2ELb0ELb0EN7cutlass10bfloat16_tE19Flash_kernel_traitsILi256ELi64ELi64ELi8ES3_EEEEvNS_16Flash_bwd_paramsE)
        /*0014*/ 	.word	0x00000000


	//----- nvinfo : EIATTR_REGCOUNT
	.align		4
.L_14:
        /*0018*/ 	.byte	0x04, 0x2f
        /*001a*/ 	.short	(.L_16 - .L_15)
	.align		4
.L_15:
        /*001c*/ 	.word	index@(_ZN5flash25flash_bwd_dot_do_o_kernelILb0E23Flash_bwd_kernel_traitsILi256ELi64ELi64ELi8ELi4ELi2ELi2ELb0ELb0EN7cutlass10bfloat16_tE19Flash_kernel_traitsILi256ELi64ELi64ELi8ES3_EEEEvNS_16Flash_bwd_paramsE)
        /*0020*/ 	.word	0x0000004f


	//----- nvinfo : EIATTR_FRAME_SIZE
	.align		4
.L_16:
        /*0024*/ 	.byte	0x04, 0x11
        /*0026*/ 	.short	(.L_18 - .L_17)
	.align		4
.L_17:
        /*0028*/ 	.word	index@(_ZN5flash25flash_bwd_dot_do_o_kernelILb0E23Flash_bwd_kernel_traitsILi256ELi64ELi64ELi8ELi4ELi2ELi2ELb0ELb0EN7cutlass10bfloat16_tE19Flash_kernel_traitsILi256ELi64ELi64ELi8ES3_EEEEvNS_16Flash_bwd_paramsE)
        /*002c*/ 	.word	0x00000000


	//----- nvinfo : EIATTR_REGCOUNT
	.align		4
.L_18:
        /*0030*/ 	.byte	0x04, 0x2f
        /*0032*/ 	.short	(.L_20 - .L_19)
	.align		4
.L_19:
        /*0034*/ 	.word	index@(_ZN5flash44flash_bwd_dq_dk_dv_loop_seqk_parallel_kernelI23Flash_bwd_kernel_traitsILi256ELi64ELi64ELi8ELi4ELi2ELi2ELb0ELb0EN7cutlass10bfloat16_tE19Flash_kernel_traitsILi256ELi64ELi64ELi8ES3_EELb0ELb0ELb1ELb1ELb0ELb0ELb1EEEvNS_16Flash_bwd_paramsE)
        /*0038*/ 	.word	0x000000ff


	//----- nvinfo : EIATTR_FRAME_SIZE
	.align		4
.L_20:
        /*003c*/ 	.byte	0x04, 0x11
        /*003e*/ 	.short	(.L_22 - .L_21)
	.align		4
.L_21:
        /*0040*/ 	.word	index@(_ZN5flash44flash_bwd_dq_dk_dv_loop_seqk_parallel_kernelI23Flash_bwd_kernel_traitsILi256ELi64ELi64ELi8ELi4ELi2ELi2ELb0ELb0EN7cutlass10bfloat16_tE19Flash_kernel_traitsILi256ELi64ELi64ELi8ES3_EELb0ELb0ELb1ELb1ELb0ELb0ELb1EEEvNS_16Flash_bwd_paramsE)
        /*0044*/ 	.word	0x00000010


	//----- nvinfo : EIATTR_REGCOUNT
	.align		4
.L_22:
        /*0048*/ 	.byte	0x04, 0x2f
        /*004a*/ 	.short	(.L_24 - .L_23)
	.align		4
.L_23:
        /*004c*/ 	.word	index@(_ZN5flash44flash_bwd_dq_dk_dv_loop_seqk_parallel_kernelI23Flash_bwd_kernel_traitsILi256ELi64ELi64ELi8ELi4ELi2ELi2ELb0ELb0EN7cutlass10bfloat16_tE19Flash_kernel_traitsILi256ELi64ELi64ELi8ES3_EELb1ELb0ELb1ELb1ELb0ELb0ELb0EEEvNS_16Flash_bwd_paramsE)
        /*0050*/ 	.word	0x000000ff


	//----- nvinfo : EIATTR_FRAME_SIZE
	.align		4
.L_24:
        /*0054*/ 	.byte	0x04, 0x11
        /*0056*/ 	.short	(.L_26 - .L_25)
	.align		4
.L_25:
        /*0058*/ 	.word	index@(_ZN5flash44flash_bwd_dq_dk_dv_loop_seqk_parallel_kernelI23Flash_bwd_kernel_traitsILi256ELi64ELi64ELi8ELi4ELi2ELi2ELb0ELb0EN7cutlass10bfloat16_tE19Flash_kernel_traitsILi256ELi64ELi64ELi8ES3_EELb1ELb0ELb1ELb1ELb0ELb0ELb0EEEvNS_16Flash_bwd_paramsE)
        /*005c*/ 	.word	0x00000030


	//----- nvinfo : EIATTR_REGCOUNT
	.align		4
.L_26:
        /*0060*/ 	.byte	0x04, 0x2f
        /*0062*/ 	.short	(.L_28 - .L_27)
	.align		4
.L_27:
        /*0064*/ 	.word	index@(_ZN5flash44flash_bwd_dq_dk_dv_loop_seqk_parallel_kernelI23Flash_bwd_kernel_traitsILi256ELi64ELi64ELi8ELi4ELi2ELi2ELb0ELb0EN7cutlass10bfloat16_tE19Flash_kernel_traitsILi256ELi64ELi64ELi8ES3_EELb0ELb0ELb1ELb0ELb0ELb1ELb1EEEvNS_16Flash_bwd_paramsE)
        /*0068*/ 	.word	0x000000ff


	//----- nvinfo : EIATTR_FRAME_SIZE
	.align		4
.L_28:
        /*006c*/ 	.byte	0x04, 0x11
        /*006e*/ 	.short	(.L_30 - .L_29)
	.align		4
.L_29:
        /*0070*/ 	.word	index@(_ZN5flash44flash_bwd_dq_dk_dv_loop_seqk_parallel_kernelI23Flash_bwd_kernel_traitsILi256ELi64ELi64ELi8ELi4ELi2ELi2ELb0ELb0EN7cutlass10bfloat16_tE19Flash_kernel_traitsILi256ELi64ELi64ELi8ES3_EELb0ELb0ELb1ELb0ELb0ELb1ELb1EEEvNS_16Flash_bwd_paramsE)
        /*0074*/ 	.word	0x00000010


	//----- nvinfo : EIATTR_REGCOUNT
	.align		4
.L_30:
        /*0078*/ 	.byte	0x04, 0x2f
        /*007a*/ 	.short	(.L_32 - .L_31)
	.align		4
.L_31:
        /*007c*/ 	.word	index@(_ZN5flash44flash_bwd_dq_dk_dv_loop_seqk_parallel_kernelI23Flash_bwd_kernel_traitsILi256ELi64ELi64ELi8ELi4ELi2ELi2ELb0ELb0EN7cutlass10bfloat16_tE19Flash_kernel_traitsILi256ELi64ELi64ELi8ES3_EELb1ELb0ELb1ELb0ELb0ELb1ELb0EEEvNS_16Flash_bwd_paramsE)
        /*0080*/ 	.word	0x000000ff


	//----- nvinfo : EIATTR_FRAME_SIZE
	.align		4
.L_32:
        /*0084*/ 	.byte	0x04, 0x11
        /*0086*/ 	.short	(.L_34 - .L_33)
	.align		4
.L_33:
        /*0088*/ 	.word	index@(_ZN5flash44flash_bwd_dq_dk_dv_loop_seqk_parallel_kernelI23Flash_bwd_kernel_traitsILi256ELi64ELi64ELi8ELi4ELi2ELi2ELb0ELb0EN7cutlass10bfloat16_tE19Flash_kernel_traitsILi256ELi64ELi64ELi8ES3_EELb1ELb0ELb1ELb0ELb0ELb1ELb0EEEvNS_16Flash_bwd_paramsE)
        /*008c*/ 	.word	0x00000008


	//----- nvinfo : EIATTR_REGCOUNT
	.align		4
.L_34:
        /*0090*/ 	.byte	0x04, 0x2f
        /*0092*/ 	.short	(.L_36 - .L_35)
	.align		4
.L_35:
        /*0094*/ 	.word	index@(_ZN5flash44flash_bwd_dq_dk_dv_loop_seqk_parallel_kernelI23Flash_bwd_kernel_traitsILi256ELi64ELi64ELi8ELi4ELi2ELi2ELb0ELb0EN7cutlass10bfloat16_tE19Flash_kernel_traitsILi256ELi64ELi64ELi8ES3_EELb0ELb0ELb0ELb1ELb0ELb0ELb1EEEvNS_16Flash_bwd_paramsE)
        /*0098*/ 	.word	0x000000ff


	//----- nvinfo : EIATTR_FRAME_SIZE
	.align		4
.L_36:
        /*009c*/ 	.byte	0x04, 0x11
        /*009e*/ 	.short	(.L_38 - .L_37)
	.align		4
.L_37:
        /*00a0*/ 	.word	index@(_ZN5flash44flash_bwd_dq_dk_dv_loop_seqk_parallel_kernelI23Flash_bwd_kernel_traitsILi256ELi64ELi64ELi8ELi4ELi2ELi2ELb0ELb0EN7cutlass10bfloat16_tE19Flash_kernel_traitsILi256ELi64ELi64ELi8ES3_EELb0ELb0ELb0ELb1ELb0ELb0ELb1EEEvNS_16Flash_bwd_paramsE)
        /*00a4*/ 	.word	0x00000060


	//----- nvinfo : EIATTR_REGCOUNT
	.align		4
.L_38:
        /*00a8*/ 	.byte	0x04, 0x2f
        /*00aa*/ 	.short	(.L_40 - .L_39)
	.align		4
.L_39:
        /*00ac*/ 	.word	index@(_ZN5flash44flash_bwd_dq_dk_dv_loop_seqk_parallel_kernelI23Flash_bwd_kernel_traitsILi256ELi64ELi64ELi8ELi4ELi2ELi2ELb0ELb0EN7cutlass10bfloat16_tE19Flash_kernel_traitsILi256ELi64ELi64ELi8ES3_EELb1ELb0ELb0ELb1ELb0ELb0ELb0EEEvNS_16Flash_bwd_paramsE)
        /*00b0*/ 	.word	0x000000ff


	//----- nvinfo : EIATTR_FRAME_SIZE
	.align		4
.L_40:
        /*00b4*/ 	.byte	0x04, 0x11
        /*00b6*/ 	.short	(.L_42 - .L_41)
	.align		4
.L_41:
        /*00b8*/ 	.word	index@(_ZN5flash44flash_bwd_dq_dk_dv_loop_seqk_parallel_kernelI23Flash_bwd_kernel_traitsILi256ELi64ELi64ELi8ELi4ELi2ELi2ELb0ELb0EN7cutlass10bfloat16_tE19Flash_kernel_traitsILi256ELi64ELi64ELi8ES3_EELb1ELb0ELb0ELb1ELb0ELb0ELb0EEEvNS_16Flash_bwd_paramsE)
        /*00bc*/ 	.word	0x00000078


	//----- nvinfo : EIATTR_REGCOUNT
	.align		4
.L_42:
        /*00c0*/ 	.byte	0x04, 0x2f
        /*00c2*/ 	.short	(.L_44 - .L_43)
	.align		4
.L_43:
        /*00c4*/ 	.word	index@(_ZN5flash44flash_bwd_dq_dk_dv_loop_seqk_parallel_kernelI23Flash_bwd_kernel_traitsILi256ELi64ELi64ELi8ELi4ELi2ELi2ELb0ELb0EN7cutlass10bfloat16_tE19Flash_kernel_traitsILi256ELi64ELi64ELi8ES3_EELb0ELb0ELb0ELb0ELb0ELb1ELb1EEEvNS_16Flash_bwd_paramsE)
        /*00c8*/ 	.word	0x000000ff


	//----- nvinfo : EIATTR_FRAME_SIZE
	.align		4
.L_44:
        /*00cc*/ 	.byte	0x04, 0x11
        /*00ce*/ 	.short	(.L_46 - .L_45)
	.align		4
.L_45:
        /*00d0*/ 	.word	index@(_ZN5flash44flash_bwd_dq_dk_dv_loop_seqk_parallel_kernelI23Flash_bwd_kernel_traitsILi256ELi64ELi64ELi8ELi4ELi2ELi2ELb0ELb0EN7cutlass10bfloat16_tE19Flash_kernel_traitsILi256ELi64ELi64ELi8ES3_EELb0ELb0ELb0ELb0ELb0ELb1ELb1EEEvNS_16Flash_bwd_paramsE)
        /*00d4*/ 	.word	0x00000058


	//----- nvinfo : EIATTR_REGCOUNT
	.align		4
.L_46:
        /*00d8*/ 	.byte	0x04, 0x2f
        /*00da*/ 	.short	(.L_48 - .L_47)
	.align		4
.L_47:
        /*00dc*/ 	.word	index@(_ZN5flash44flash_bwd_dq_dk_dv_loop_seqk_parallel_kernelI23Flash_bwd_kernel_traitsILi256ELi64ELi64ELi8ELi4ELi2ELi2ELb0ELb0EN7cutlass10bfloat16_tE19Flash_kernel_traitsILi256ELi64ELi64ELi8ES3_EELb1ELb0ELb0ELb0ELb0ELb1ELb0EEEvNS_16Flash_bwd_paramsE)
        /*00e0*/ 	.word	0x000000ff


	//----- nvinfo : EIATTR_FRAME_SIZE
	.align		4
.L_48:
        /*00e4*/ 	.byte	0x04, 0x11
        /*00e6*/ 	.short	(.L_50 - .L_49)
	.align		4
.L_49:
        /*00e8*/ 	.word	index@(_ZN5flash44flash_bwd_dq_dk_dv_loop_seqk_parallel_kernelI23Flash_bwd_kernel_traitsILi256ELi64ELi64ELi8ELi4ELi2ELi2ELb0ELb0EN7cutlass10bfloat16_tE19Flash_kernel_traitsILi256ELi64ELi64ELi8ES3_EELb1ELb0ELb0ELb0ELb0ELb1ELb0EEEvNS_16Flash_bwd_paramsE)
        /*00ec*/ 	.word	0x00000058


	//----- nvinfo : EIATTR_REGCOUNT
	.align		4
.L_50:
        /*00f0*/ 	.byte	0x04, 0x2f
        /*00f2*/ 	.short	(.L_52 - .L_51)
	.align		4
.L_51:
        /*00f4*/ 	.word	index@(_ZN5flash44flash_bwd_dq_dk_dv_loop_seqk_parallel_kernelI23Flash_bwd_kernel_traitsILi256ELi64ELi64ELi8ELi4ELi2ELi2ELb0ELb0EN7cutlass10bfloat16_tE19Flash_kernel_traitsILi256ELi64ELi64ELi8ES3_EELb0ELb0ELb1ELb0ELb0ELb0ELb1EEEvNS_16Flash_bwd_paramsE)
        /*00f8*/ 	.word	0x000000ff


	//----- nvinfo : EIATTR_FRAME_SIZE
	.align		4
.L_52:
        /*00fc*/ 	.byte	0x04, 0x11
        /*00fe*/ 	.short	(.L_54 - .L_53)
	.align		4
.L_53:
        /*0100*/ 	.word	index@(_ZN5flash44flash_bwd_dq_dk_dv_loop_seqk_parallel_kernelI23Flash_bwd_kernel_traitsILi256ELi64ELi64ELi8ELi4ELi2ELi2ELb0ELb0EN7cutlass10bfloat16_tE19Flash_kernel_traitsILi256ELi64ELi64ELi8ES3_EELb0ELb0ELb1ELb0ELb0ELb0ELb1EEEvNS_16Flash_bwd_paramsE)
        /*0104*/ 	.word	0x00000010


	//----- nvinfo : EIATTR_REGCOUNT
	.align		4
.L_54:
        /*0108*/ 	.byte	0x04, 0x2f
        /*010a*/ 	.short	(.L_56 - .L_55)
	.align		4
.L_55:
        /*010c*/ 	.word	index@(_ZN5flash44flash_bwd_dq_dk_dv_loop_seqk_parallel_kernelI23Flash_bwd_kernel_traitsILi256ELi64ELi64ELi8ELi4ELi2ELi2ELb0ELb0EN7cutlass10bfloat16_tE19Flash_kernel_traitsILi256ELi64ELi64ELi8ES3_EELb1ELb0ELb1ELb0ELb0ELb0ELb0EEEvNS_16Flash_bwd_paramsE)
        /*0110*/ 	.word	0x000000ff


	//----- nvinfo : EIATTR_FRAME_SIZE
	.align		4
.L_56:
        /*0114*/ 	.byte	0x04, 0x11
        /*0116*/ 	.short	(.L_58 - .L_57)
	.align		4
.L_57:
        /*0118*/ 	.word	index@(_ZN5flash44flash_bwd_dq_dk_dv_loop_seqk_parallel_kernelI23Flash_bwd_kernel_traitsILi256ELi64ELi64ELi8ELi4ELi2ELi2ELb0ELb0EN7cutlass10bfloat16_tE19Flash_kernel_traitsILi256ELi64ELi64ELi8ES3_EELb1ELb0ELb1ELb0ELb0ELb0ELb0EEEvNS_16Flash_bwd_paramsE)
        /*011c*/ 	.word	0x00000008


	//----- nvinfo : EIATTR_REGCOUNT
	.align		4
.L_58:
        /*0120*/ 	.byte	0x04, 0x2f
        /*0122*/ 	.short	(.L_60 - .L_59)
	.align		4
.L_59:
        /*0124*/ 	.word	index@(_ZN5flash44flash_bwd_dq_dk_dv_loop_seqk_parallel_kernelI23Flash_bwd_kernel_traitsILi256ELi64ELi64ELi8ELi4ELi2ELi2ELb0ELb0EN7cutlass10bfloat16_tE19Flash_kernel_traitsILi256ELi64ELi64ELi8ES3_EELb0ELb0ELb0ELb0ELb0ELb0ELb1EEEvNS_16Flash_bwd_paramsE)
        /*0128*/ 	.word	0x000000ff


	//----- nvinfo : EIATTR_FRAME_SIZE
	.align		4
.L_60:
        /*012c*/ 	.byte	0x04, 0x11
        /*012e*/ 	.short	(.L_62 - .L_61)
	.align		4
.L_61:
        /*0130*/ 	.word	index@(_ZN5flash44flash_bwd_dq_dk_dv_loop_seqk_parallel_kernelI23Flash_bwd_kernel_traitsILi256ELi64ELi64ELi8ELi4ELi2ELi2ELb0ELb0EN7cutlass10bfloat16_tE19Flash_kernel_traitsILi256ELi64ELi64ELi8ES3_EELb0ELb0ELb0ELb0ELb0ELb0ELb1EEEvNS_16Flash_bwd_paramsE)
        /*0134*/ 	.word	0x00000060


	//----- nvinfo : EIATTR_REGCOUNT
	.align		4
.L_62:
        /*0138*/ 	.byte	0x04, 0x2f
        /*013a*/ 	.short	(.L_64 - .L_63)
	.align		4
.L_63:
        /*013c*/ 	.word	index@(_ZN5flash44flash_bwd_dq_dk_dv_loop_seqk_parallel_kernelI23Flash_bwd_kernel_traitsILi256ELi64ELi64ELi8ELi4ELi2ELi2ELb0ELb0EN7cutlass10bfloat16_tE19Flash_kernel_traitsILi256ELi64ELi64ELi8ES3_EELb1ELb0ELb0ELb0ELb0ELb0ELb0EEEvNS_16Flash_bwd_paramsE)
        /*0140*/ 	.word	0x000000ff


	//----- nvinfo : EIATTR_FRAME_SIZE
	.align		4
.L_64:
        /*0144*/ 	.byte	0x04, 0x11
        /*0146*/ 	.short	(.L_66 - .L_65)
	.align		4
.L_65:
        /*0148*/ 	.word	index@(_ZN5flash44flash_bwd_dq_dk_dv_loop_seqk_parallel_kernelI23Flash_bwd_kernel_traitsILi256ELi64ELi64ELi8ELi4ELi2ELi2ELb0ELb0EN7cutlass10bfloat16_tE19Flash_kernel_traitsILi256ELi64ELi64ELi8ES3_EELb1ELb0ELb0ELb0ELb0ELb0ELb0EEEvNS_16Flash_bwd_paramsE)
        /*014c*/ 	.word	0x00000068


	//----- nvinfo : EIATTR_REGCOUNT
	.align		4
.L_66:
        /*0150*/ 	.byte	0x04, 0x2f
        /*0152*/ 	.short	(.L_68 - .L_67)
	.align		4
.L_67:
        /*0154*/ 	.word	index@(_ZN5flash27flash_bwd_convert_dq_kernelI23Flash_bwd_kernel_traitsILi256ELi64ELi64ELi8ELi4ELi2ELi2ELb0ELb0EN7cutlass10bfloat16_tE19Flash_kernel_traitsILi256ELi64ELi64ELi8ES3_EEEEvNS_16Flash_bwd_paramsEi)
        /*0158*/ 	.word	0x00000060


	//----- nvinfo : EIATTR_FRAME_SIZE
	.align		4
.L_68:
        /*015c*/ 	.byte	0x04, 0x11
        /*015e*/ 	.short	(.L_70 - .L_69)
	.align		4
.L_69:
        /*0160*/ 	.word	index@(_ZN5flash27flash_bwd_convert_dq_kernelI23Flash_bwd_kernel_traitsILi256ELi64ELi64ELi8ELi4ELi2ELi2ELb0ELb0EN7cutlass10bfloat16_tE19Flash_kernel_traitsILi256ELi64ELi64ELi8ES3_EEEEvNS_16Flash_bwd_paramsEi)
        /*0164*/ 	.word	0x00000000


	//----- nvinfo : EIATTR_REGCOUNT
	.align		4
.L_70:
        /*0168*/ 	.byte	0x04, 0x2f
        /*016a*/ 	.short	(.L_72 - .L_71)
	.align		4
.L_71:
        /*016c*/ 	.word	index@(_ZN5flash25flash_bwd_dot_do_o_kernelILb1E23Flash_bwd_kernel_traitsILi256ELi64ELi64ELi8ELi4ELi2ELi2ELb0ELb1EN7cutlass10bfloat16_tE19Flash_kernel_traitsILi256ELi64ELi64ELi8ES3_EEEEvNS_16Flash_bwd_paramsE)
        /*0170*/ 	.word	0x00000051


	//----- nvinfo : EIATTR_FRAME_SIZE
	.align		4
.L_72:
        /*0174*/ 	.byte	0x04, 0x11
        /*0176*/ 	.short	(.L_74 - .L_73)
	.align		4
.L_73:
        /*0178*/ 	.word	index@(_ZN5flash25flash_bwd_dot_do_o_kernelILb1E23Flash_bwd_kernel_traitsILi256ELi64ELi64ELi8ELi4ELi2ELi2ELb0ELb1EN7cutlass10bfloat16_tE19Flash_kernel_traitsILi256ELi64ELi64ELi8ES3_EEEEvNS_16Flash_bwd_paramsE)
        /*017c*/ 	.word	0x00000000


	//----- nvinfo : EIATTR_REGCOUNT
	.align		4
.L_74:
        /*0180*/ 	.byte	0x04, 0x2f
        /*0182*/ 	.short	(.L_76 - .L_75)
	.align		4
.L_75:
        /*0184*/ 	.word	index@(_ZN5flash25flash_bwd_dot_do_o_kernelILb0E23Flash_bwd_kernel_traitsILi256ELi64ELi64ELi8ELi4ELi2ELi2ELb0ELb1EN7cutlass10bfloat16_tE19Flash_kernel_traitsILi256ELi64ELi64ELi8ES3_EEEEvNS_16Flash_bwd_paramsE)
        /*0188*/ 	.word	0x0000004f


	//----- nvinfo : EIATTR_FRAME_SIZE
	.align		4
.L_76:
        /*018c*/ 	.byte	0x04, 0x11
        /*018e*/ 	.short	(.L_78 - .L_77)
	.align		4
.L_77:
        /*0190*/ 	.word	index@(_ZN5flash25flash_bwd_dot_do_o_kernelILb0E23Flash_bwd_kernel_traitsILi256ELi64ELi64ELi8ELi4ELi2ELi2ELb0ELb1EN7cutlass10bfloat16_tE19Flash_kernel_traitsILi256ELi64ELi64ELi8ES3_EEEEvNS_16Flash_bwd_paramsE)
        /*0194*/ 	.word	0x00000000


	//----- nvinfo : EIATTR_REGCOUNT
	.align		4
.L_78:
        /*0198*/ 	.byte	0x04, 0x2f
        /*019a*/ 	.short	(.L_80 - .L_79)
	.align		4
.L_79:
        /*019c*/ 	.word	index@(_ZN5flash44flash_bwd_dq_dk_dv_loop_seqk_parallel_kernelI23Flash_bwd_kernel_traitsILi256ELi64ELi64ELi8ELi4ELi2ELi2ELb0ELb1EN7cutlass10bfloat16_tE19Flash_kernel_traitsILi256ELi64ELi64ELi8ES3_EELb0ELb0ELb1ELb1ELb0ELb0ELb1EEEvNS_16Flash_bwd_paramsE)
        /*01a0*/ 	.word	0x000000ff


	//----- nvinfo : EIATTR_FRAME_SIZE
	.align		4
.L_80:
        /*01a4*/ 	.byte	0x04, 0x11
        /*01a6*/ 	.short	(.L_82 - .L_81)
	.align		4
.L_81:
        /*01a8*/ 	.word	index@(_ZN5flash44flash_bwd_dq_dk_dv_loop_seqk_parallel_kernelI23Flash_bwd_kernel_traitsILi256ELi64ELi64ELi8ELi4ELi2ELi2ELb0ELb1EN7cutlass10bfloat16_tE19Flash_kernel_traitsILi256ELi64ELi64ELi8ES3_EELb0ELb0ELb1ELb1ELb0ELb0ELb1EEEvNS_16Flash_bwd_paramsE)
        /*01ac*/ 	.word	0x00000000


	//----- nvinfo : EIATTR_REGCOUNT
	.align		4
.L_82:
        /*01b0*/ 	.byte	0x04, 0x2f
        /*01b2*/ 	.short	(.L_84 - .L_83)
	.align		4
.L_83:
        /*01b4*/ 	.word	index@(_ZN5flash44flash_bwd_dq_dk_dv_loop_seqk_parallel_kernelI23Flash_bwd_kernel_traitsILi256ELi64ELi64ELi8ELi4ELi2ELi2ELb0ELb1EN7cutlass10bfloat16_tE19Flash_kernel_traitsILi256ELi64ELi64ELi8ES3_EELb1ELb0ELb1ELb1ELb0ELb0ELb0EEEvNS_16Flash_bwd_paramsE)
        /*01b8*/ 	.word	0x000000ff


	//----- nvinfo : EIATTR_FRAME_SIZE
	.align		4
.L_84:
        /*01bc*/ 	.byte	0x04, 0x11
        /*01be*/ 	.short	(.L_86 - .L_85)
	.align		4
.L_85:
        /*01c0*/ 	.word	index@(_ZN5flash44flash_bwd_dq_dk_dv_loop_seqk_parallel_kernelI23Flash_bwd_kernel_traitsILi256ELi64ELi64ELi8ELi4ELi2ELi2ELb0ELb1EN7cutlass10bfloat16_tE19Flash_kernel_traitsILi256ELi64ELi64ELi8ES3_EELb1ELb0ELb1ELb1ELb0ELb0ELb0EEEvNS_16Flash_bwd_paramsE)
        /*01c4*/ 	.word	0x00000000


	//----- nvinfo : EIATTR_REGCOUNT
	.align		4
.L_86:
        /*01c8*/ 	.byte	0x04, 0x2f
        /*01ca*/ 	.short	(.L_88 - .L_87)
	.align		4
.L_87:
        /*01cc*/ 	.word	index@(_ZN5flash44flash_bwd_dq_dk_dv_loop_seqk_parallel_kernelI23Flash_bwd_kernel_traitsILi256ELi64ELi64ELi8ELi4ELi2ELi2ELb0ELb1EN7cutlass10bfloat16_tE19Flash_kernel_traitsILi256ELi64ELi64ELi8ES3_EELb0ELb0ELb1ELb0ELb0ELb1ELb1EEEvNS_16Flash_bwd_paramsE)
        /*01d0*/ 	.word	0x000000fe


	//----- nvinfo : EIATTR_FRAME_SIZE
	.align		4
.L_88:
        /*01d4*/ 	.byte	0x04, 0x11
        /*01d6*/ 	.short	(.L_90 - .L_89)
	.align		4
.L_89:
        /*01d8*/ 	.word	index@(_ZN5flash44flash_bwd_dq_dk_dv_loop_seqk_parallel_kernelI23Flash_bwd_kernel_traitsILi256ELi64ELi64ELi8ELi4ELi2ELi2ELb0ELb1EN7cutlass10bfloat16_tE19Flash_kernel_traitsILi256ELi64ELi64ELi8ES3_EELb0ELb0ELb1ELb0ELb0ELb1ELb1EEEvNS_16Flash_bwd_paramsE)
        /*01dc*/ 	.word	0x00000000


	//----- nvinfo : EIATTR_REGCOUNT
	.align		4
.L_90:
        /*01e0*/ 	.byte	0x04, 0x2f
        /*01e2*/ 	.short	(.L_92 - .L_91)
	.align		4
.L_91:
        /*01e4*/ 	.word	index@(_ZN5flash44flash_bwd_dq_dk_dv_loop_seqk_parallel_kernelI23Flash_bwd_kernel_traitsILi256ELi64ELi64ELi8ELi4ELi2ELi2ELb0ELb1EN7cutlass10bfloat16_tE19Flash_kernel_traitsILi256ELi64ELi64ELi8ES3_EELb1ELb0ELb1ELb0ELb0ELb1ELb0EEEvNS_16Flash_bwd_paramsE)
        /*01e8*/ 	.word	0x000000ff


	//----- nvinfo : EIATTR_FRAME_SIZE
	.align		4
.L_92:
        /*01ec*/ 	.byte	0x04, 0x11
        /*01ee*/ 	.short	(.L_94 - .L_93)
	.align		4
.L_93:
        /*01f0*/ 	.word	index@(_ZN5flash44flash_bwd_dq_dk_dv_loop_seqk_parallel_kernelI23Flash_bwd_kernel_traitsILi256ELi64ELi64ELi8ELi4ELi2ELi2ELb0ELb1EN7cutlass10bfloat16_tE19Flash_kernel_traitsILi256ELi64ELi64ELi8ES3_EELb1ELb0ELb1ELb0ELb0ELb1ELb0EEEvNS_16Flash_bwd_paramsE)
        /*01f4*/ 	.word	0x00000008


	//----- nvinfo : EIATTR_REGCOUNT
	.align		4
.L_94:
        /*01f8*/ 	.byte	0x04, 0x2f
        /*01fa*/ 	.short	(.L_96 - .L_95)
	.align		4
.L_95:
        /*01fc*/ 	.word	index@(_ZN5flash44flash_bwd_dq_dk_dv_loop_seqk_parallel_kernelI23Flash_bwd_kernel_traitsILi256ELi64ELi64ELi8ELi4ELi2ELi2ELb0ELb1EN7cutlass10bfloat16_tE19Flash_kernel_traitsILi256ELi64ELi64ELi8ES3_EELb0ELb0ELb0ELb1ELb0ELb0ELb1EEEvNS_16Flash_bwd_paramsE)
        /*0200*/ 	.word	0x000000ff


	//----- nvinfo : EIATTR_FRAME_SIZE
	.align		4
.L_96:
        /*0204*/ 	.byte	0x04, 0x11
        /*0206*/ 	.short	(.L_98 - .L_97)
	.align		4
.L_97:
        /*0208*/ 	.word	index@(_ZN5flash44flash_bwd_dq_dk_dv_loop_seqk_parallel_kernelI23Flash_bwd_kernel_traitsILi256ELi64ELi64ELi8ELi4ELi2ELi2ELb0ELb1EN7cutlass10bfloat16_tE19Flash_kernel_traitsILi256ELi64ELi64ELi8ES3_EELb0ELb0ELb0ELb1ELb0ELb0ELb1EEEvNS_16Flash_bwd_paramsE)
        /*020c*/ 	.word	0x00000000


	//----- nvinfo : EIATTR_REGCOUNT
	.align		4
.L_98:
        /*0210*/ 	.byte	0x04, 0x2f
        /*0212*/ 	.short	(.L_100 - .L_99)
	.align		4
.L_99:
        /*0214*/ 	.word	index@(_ZN5flash44flash_bwd_dq_dk_dv_loop_seqk_parallel_kernelI23Flash_bwd_kernel_traitsILi256ELi64ELi64ELi8ELi4ELi2ELi2ELb0ELb1EN7cutlass10bfloat16_tE19Flash_kernel_traitsILi256ELi64ELi64ELi8ES3_EELb1ELb0ELb0ELb1ELb0ELb0ELb0EEEvNS_16Flash_bwd_paramsE)
        /*0218*/ 	.word	0x000000ff


	//----- nvinfo : EIATTR_FRAME_SIZE
	.align		4
.L_100:
        /*021c*/ 	.byte	0x04, 0x11
        /*021e*/ 	.short	(.L_102 - .L_101)
	.align		4
.L_101:
        /*0220*/ 	.word	index@(_ZN5flash44flash_bwd_dq_dk_dv_loop_seqk_parallel_kernelI23Flash_bwd_kernel_traitsILi256ELi64ELi64ELi8ELi4ELi2ELi2ELb0ELb1EN7cutlass10bfloat16_tE19Flash_kernel_traitsILi256ELi64ELi64ELi8ES3_EELb1ELb0ELb0ELb1ELb0ELb0ELb0EEEvNS_16Flash_bwd_paramsE)
        /*0224*/ 	.word	0x00000000


	//----- nvinfo : EIATTR_REGCOUNT
	.align		4
.L_102:
        /*0228*/ 	.byte	0x04, 0x2f
        /*022a*/ 	.short	(.L_104 - .L_103)
	.align		4
.L_103:
        /*022c*/ 	.word	index@(_ZN5flash44flash_bwd_dq_dk_dv_loop_seqk_parallel_kernelI23Flash_bwd_kernel_traitsILi256ELi64ELi64ELi8ELi4ELi2ELi2ELb0ELb1EN7cutlass10bfloat16_tE19Flash_kernel_traitsILi256ELi64ELi64ELi8ES3_EELb0ELb0ELb0ELb0ELb0ELb1ELb1EEEvNS_16Flash_bwd_paramsE)
        /*0230*/ 	.word	0x000000ff


	//----- nvinfo : EIATTR_FRAME_SIZE
	.align		4
.L_104:
        /*0234*/ 	.byte	0x04, 0x11
        /*0236*/ 	.short	(.L_106 - .L_105)
	.align		4
.L_105:
        /*0238*/ 	.word	index@(_ZN5flash44flash_bwd_dq_dk_dv_loop_seqk_parallel_kernelI23Flash_bwd_kernel_traitsILi256ELi64ELi64ELi8ELi4ELi2ELi2ELb0ELb1EN7cutlass10bfloat16_tE19Flash_kernel_traitsILi256ELi64ELi64ELi8ES3_EELb0ELb0ELb0ELb0ELb0ELb1ELb1EEEvNS_16Flash_bwd_paramsE)
        /*023c*/ 	.word	0x00000000


	//----- nvinfo : EIATTR_REGCOUNT
	.align		4
.L_106:
        /*0240*/ 	.byte	0x04, 0x2f
        /*0242*/ 	.short	(.L_108 - .L_107)
	.align		4
.L_107:
        /*0244*/ 	.word	index@(_ZN5flash44flash_bwd_dq_dk_dv_loop_seqk_parallel_kernelI23Flash_bwd_kernel_traitsILi256ELi64ELi64ELi8ELi4ELi2ELi2ELb0ELb1EN7cutlass10bfloat16_tE19Flash_kernel_traitsILi256ELi64ELi64ELi8ES3_EELb1ELb0ELb0ELb0ELb0ELb1ELb0EEEvNS_16Flash_bwd_paramsE)
        /*0248*/ 	.word	0x000000ff


	//----- nvinfo : EIATTR_FRAME_SIZE
	.align		4
.L_108:
        /*024c*/ 	.byte	0x04, 0x11
        /*024e*/ 	.short	(.L_110 - .L_109)
	.align		4
.L_109:
        /*0250*/ 	.word	index@(_ZN5flash44flash_bwd_dq_dk_dv_loop_seqk_parallel_kernelI23Flash_bwd_kernel_traitsILi256ELi64ELi64ELi8ELi4ELi2ELi2ELb0ELb1EN7cutlass10bfloat16_tE19Flash_kernel_traitsILi256ELi64ELi64ELi8ES3_EELb1ELb0ELb0ELb0ELb0ELb1ELb0EEEvNS_16Flash_bwd_paramsE)
        /*0254*/ 	.word	0x00000000


	//----- nvinfo : EIATTR_REGCOUNT
	.align		4
.L_110:
        /*0258*/ 	.byte	0x04, 0x2f
        /*025a*/ 	.short	(.L_112 - .L_111)
	.align		4
.L_111:
        /*025c*/ 	.word	index@(_ZN5flash44flash_bwd_dq_dk_dv_loop_seqk_parallel_kernelI23Flash_bwd_kernel_traitsILi256ELi64ELi64ELi8ELi4ELi2ELi2ELb0ELb1EN7cutlass10bfloat16_tE19Flash_kernel_traitsILi256ELi64ELi64ELi8ES3_EELb0ELb0ELb1ELb0ELb0ELb0ELb1EEEvNS_16Flash_bwd_paramsE)
        /*0260*/ 	.word	0x000000fe


	//----- nvinfo : EIATTR_FRAME_SIZE
	.align		4
.L_112:
        /*0264*/ 	.byte	0x04, 0x11
        /*0266*/ 	.short	(.L_114 - .L_113)
	.align		4
.L_113:
        /*0268*/ 	.word	index@(_ZN5flash44flash_bwd_dq_dk_dv_loop_seqk_parallel_kernelI23Flash_bwd_kernel_traitsILi256ELi64ELi64ELi8ELi4ELi2ELi2ELb0ELb1EN7cutlass10bfloat16_tE19Flash_kernel_traitsILi256ELi64ELi64ELi8ES3_EELb0ELb0ELb1ELb0ELb0ELb0ELb1EEEvNS_16Flash_bwd_paramsE)
        /*026c*/ 	.word	0x00000000


	//----- nvinfo : EIATTR_REGCOUNT
	.align		4
.L_114:
        /*0270*/ 	.byte	0x04, 0x2f
        /*0272*/ 	.short	(.L_116 - .L_115)
	.align		4
.L_115:
        /*0274*/ 	.word	index@(_ZN5flash44flash_bwd_dq_dk_dv_loop_seqk_parallel_kernelI23Flash_bwd_kernel_traitsILi256ELi64ELi64ELi8ELi4ELi2ELi2ELb0ELb1EN7cutlass10bfloat16_tE19Flash_kernel_traitsILi256ELi64ELi64ELi8ES3_EELb1ELb0ELb1ELb0ELb0ELb0ELb0EEEvNS_16Flash_bwd_paramsE)
        /*0278*/ 	.word	0x000000ff


	//----- nvinfo : EIATTR_FRAME_SIZE
	.align		4
.L_116:
        /*027c*/ 	.byte	0x04, 0x11
        /*027e*/ 	.short	(.L_118 - .L_117)
	.align		4
.L_117:
        /*0280*/ 	.word	index@(_ZN5flash44flash_bwd_dq_dk_dv_loop_seqk_parallel_kernelI23Flash_bwd_kernel_traitsILi256ELi64ELi64ELi8ELi4ELi2ELi2ELb0ELb1EN7cutlass10bfloat16_tE19Flash_kernel_traitsILi256ELi64ELi64ELi8ES3_EELb1ELb0ELb1ELb0ELb0ELb0ELb0EEEvNS_16Flash_bwd_paramsE)
        /*0284*/ 	.word	0x00000000


	//----- nvinfo : EIATTR_REGCOUNT
	.align		4
.L_118:
        /*0288*/ 	.byte	0x04, 0x2f
        /*028a*/ 	.short	(.L_120 - .L_119)
	.align		4
.L_119:
        /*028c*/ 	.word	index@(_ZN5flash44flash_bwd_dq_dk_dv_loop_seqk_parallel_kernelI23Flash_bwd_kernel_traitsILi256ELi64ELi64ELi8ELi4ELi2ELi2ELb0ELb1EN7cutlass10bfloat16_tE19Flash_kernel_traitsILi256ELi64ELi64ELi8ES3_EELb0ELb0ELb0ELb0ELb0ELb0ELb1EEEvNS_16Flash_bwd_paramsE)
        /*0290*/ 	.word	0x000000ff


	//----- nvinfo : EIATTR_FRAME_SIZE
	.align		4
.L_120:
        /*0294*/ 	.byte	0x04, 0x11
        /*0296*/ 	.short	(.L_122 - .L_121)
	.align		4
.L_121:
        /*0298*/ 	.word	index@(_ZN5flash44flash_bwd_dq_dk_dv_loop_seqk_parallel_kernelI23Flash_bwd_kernel_traitsILi256ELi64ELi64ELi8ELi4ELi2ELi2ELb0ELb1EN7cutlass10bfloat16_tE19Flash_kernel_traitsILi256ELi64ELi64ELi8ES3_EELb0ELb0ELb0ELb0ELb0ELb0ELb1EEEvNS_16Flash_bwd_paramsE)
        /*029c*/ 	.word	0x00000000


	//----- nvinfo : EIATTR_REGCOUNT
	.align		4
.L_122:
        /*02a0*/ 	.byte	0x04, 0x2f
        /*02a2*/ 	.short	(.L_124 - .L_123)
	.align		4
.L_123:
        /*02a4*/ 	.word	index@(_ZN5flash44flash_bwd_dq_dk_dv_loop_seqk_parallel_kernelI23Flash_bwd_kernel_traitsILi256ELi64ELi64ELi8ELi4ELi2ELi2ELb0ELb1EN7cutlass10bfloat16_tE19Flash_kernel_traitsILi256ELi64ELi64ELi8ES3_EELb1ELb0ELb0ELb0ELb0ELb0ELb0EEEvNS_16Flash_bwd_paramsE)
        /*02a8*/ 	.word	0x000000ff


	//----- nvinfo : EIATTR_FRAME_SIZE
	.align		4
.L_124:
        /*02ac*/ 	.byte	0x04, 0x11
        /*02ae*/ 	.short	(.L_126 - .L_125)
	.align		4
.L_125:
        /*02b0*/ 	.word	index@(_ZN5flash44flash_bwd_dq_dk_dv_loop_seqk_parallel_kernelI23Flash_bwd_kernel_traitsILi256ELi64ELi64ELi8ELi4ELi2ELi2ELb0ELb1EN7cutlass10bfloat16_tE19Flash_kernel_traitsILi256ELi64ELi64ELi8ES3_EELb1ELb0ELb0ELb0ELb0ELb0ELb0EEEvNS_16Flash_bwd_paramsE)
        /*02b4*/ 	.word	0x00000000


	//----- nvinfo : EIATTR_REGCOUNT
	.align		4
.L_126:
        /*02b8*/ 	.byte	0x04, 0x2f
        /*02ba*/ 	.short	(.L_128 - .L_127)
	.align		4
.L_127:
        /*02bc*/ 	.word	index@(_ZN5flash27flash_bwd_convert_dq_kernelI23Flash_bwd_kernel_traitsILi256ELi64ELi64ELi8ELi4ELi2ELi2ELb0ELb1EN7cutlass10bfloat16_tE19Flash_kernel_traitsILi256ELi64ELi64ELi8ES3_EEEEvNS_16Flash_bwd_paramsEi)
        /*02c0*/ 	.word	0x00000060


	//----- nvinfo : EIATTR_FRAME_SIZE
	.align		4
.L_128:
        /*02c4*/ 	.byte	0x04, 0x11
        /*02c6*/ 	.short	(.L_130 - .L_129)
	.align		4
.L_129:
        /*02c8*/ 	.word	index@(_ZN5flash27flash_bwd_convert_dq_kernelI23Flash_bwd_kernel_traitsILi256ELi64ELi64ELi8ELi4ELi2ELi2ELb0ELb1EN7cutlass10bfloat16_tE19Flash_kernel_traitsILi256ELi64ELi64ELi8ES3_EEEEvNS_16Flash_bwd_paramsEi)
        /*02cc*/ 	.word	0x00000000


	//----- nvinfo : EIATTR_REGCOUNT
	.align		4
.L_130:
        /*02d0*/ 	.byte	0x04, 0x2f
        /*02d2*/ 	.short	(.L_132 - .L_131)
	.align		4
.L_131:
        /*02d4*/ 	.word	index@(_ZN5flash44flash_bwd_dq_dk_dv_loop_seqk_parallel_kernelI23Flash_bwd_kernel_traitsILi256ELi64ELi64ELi8ELi4ELi2ELi2ELb0ELb0EN7cutlass10bfloat16_tE19Flash_kernel_traitsILi256ELi64ELi64ELi8ES3_EELb0ELb0ELb1ELb1ELb0ELb0ELb0EEEvNS_16Flash_bwd_paramsE)
        /*02d8*/ 	.word	0x000000ff


	//----- nvinfo : EIATTR_FRAME_SIZE
	.align		4
.L_132:
        /*02dc*/ 	.byte	0x04, 0x11
        /*02de*/ 	.short	(.L_134 - .L_133)
	.align		4
.L_133:
        /*02e0*/ 	.word	index@(_ZN5flash44flash_bwd_dq_dk_dv_loop_seqk_parallel_kernelI23Flash_bwd_kernel_traitsILi256ELi64ELi64ELi8ELi4ELi2ELi2ELb0ELb0EN7cutlass10bfloat16_tE19Flash_kernel_traitsILi256ELi64ELi64ELi8ES3_EELb0ELb0ELb1ELb1ELb0ELb0ELb0EEEvNS_16Flash_bwd_paramsE)
        /*02e4*/ 	.word	0x00000000


	//----- nvinfo : EIATTR_REGCOUNT
	.align		4
.L_134:
        /*02e8*/ 	.byte	0x04, 0x2f
        /*02ea*/ 	.short	(.L_136 - .L_135)
	.align		4
.L_135:
        /*02ec*/ 	.word	index@(_ZN5flash44flash_bwd_dq_dk_dv_loop_seqk_parallel_kernelI23Flash_bwd_kernel_traitsILi256ELi64ELi64ELi8ELi4ELi2ELi2ELb0ELb0EN7cutlass10bfloat16_tE19Flash_kernel_traitsILi256ELi64ELi64ELi8ES3_EELb0ELb0ELb1ELb0ELb0ELb1ELb0EEEvNS_16Flash_bwd_paramsE)
        /*02f0*/ 	.word	0x000000ff


	//----- nvinfo : EIATTR_FRAME_SIZE
	.align		4
.L_136:
        /*02f4*/ 	.byte	0x04, 0x11
        /*02f6*/ 	.short	(.L_138 - .L_137)
	.align		4
.L_137:
        /*02f8*/ 	.word	index@(_ZN5flash44flash_bwd_dq_dk_dv_loop_seqk_parallel_kernelI23Flash_bwd_kernel_traitsILi256ELi64ELi64ELi8ELi4ELi2ELi2ELb0ELb0EN7cutlass10bfloat16_tE19Flash_kernel_traitsILi256ELi64ELi64ELi8ES3_EELb0ELb0ELb1ELb0ELb0ELb1ELb0EEEvNS_16Flash_bwd_paramsE)
        /*02fc*/ 	.word	0x00000000


	//----- nvinfo : EIATTR_REGCOUNT
	.align		4
.L_138:
        /*0300*/ 	.byte	0x04, 0x2f
        /*0302*/ 	.short	(.L_140 - .L_139)
	.align		4
.L_139:
        /*0304*/ 	.word	index@(_ZN5flash44flash_bwd_dq_dk_dv_loop_seqk_parallel_kernelI23Flash_bwd_kernel_traitsILi256ELi64ELi64ELi8ELi4ELi2ELi2ELb0ELb0EN7cutlass10bfloat16_tE19Flash_kernel_traitsILi256ELi64ELi64ELi8ES3_EELb0ELb0ELb0ELb1ELb0ELb0ELb0EEEvNS_16Flash_bwd_paramsE)
        /*0308*/ 	.word	0x000000ff


	//----- nvinfo : EIATTR_FRAME_SIZE
	.align		4
.L_140:
        /*030c*/ 	.byte	0x04, 0x11
        /*030e*/ 	.short	(.L_142 - .L_141)
	.align		4
.L_141:
        /*0310*/ 	.word	index@(_ZN5flash44flash_bwd_dq_dk_dv_loop_seqk_parallel_kernelI23Flash_bwd_kernel_traitsILi256ELi64ELi64ELi8ELi4ELi2ELi2ELb0ELb0EN7cutlass10bfloat16_tE19Flash_kernel_traitsILi256ELi64ELi64ELi8ES3_EELb0ELb0ELb0ELb1ELb0ELb0ELb0EEEvNS_16Flash_bwd_paramsE)
        /*0314*/ 	.word	0x00000060


	//----- nvinfo : EIATTR_REGCOUNT
	.align		4
.L_142:
        /*0318*/ 	.byte	0x04, 0x2f
        /*031a*/ 	.short	(.L_144 - .L_143)
	.align		4
.L_143:
        /*031c*/ 	.word	index@(_ZN5flash44flash_bwd_dq_dk_dv_loop_seqk_parallel_kernelI23Flash_bwd_kernel_traitsILi256ELi64ELi64ELi8ELi4ELi2ELi2ELb0ELb0EN7cutlass10bfloat16_tE19Flash_kernel_traitsILi256ELi64ELi64ELi8ES3_EELb0ELb0ELb0ELb0ELb0ELb1ELb0EEEvNS_16Flash_bwd_paramsE)
        /*0320*/ 	.word	0x000000ff


	//----- nvinfo : EIATTR_FRAME_SIZE
	.align		4
.L_144:
        /*0324*/ 	.byte	0x04, 0x11
        /*0326*/ 	.short	(.L_146 - .L_145)
	.align		4
.L_145:
        /*0328*/ 	.word	index@(_ZN5flash44flash_bwd_dq_dk_dv_loop_seqk_parallel_kernelI23Flash_bwd_kernel_traitsILi256ELi64ELi64ELi8ELi4ELi2ELi2ELb0ELb0EN7cutlass10bfloat16_tE19Flash_kernel_traitsILi256ELi64ELi64ELi8ES3_EELb0ELb0ELb0ELb0ELb0ELb1ELb0EEEvNS_16Flash_bwd_paramsE)
        /*032c*/ 	.word	0x00000058


	//----- nvinfo : EIATTR_REGCOUNT
	.align		4
.L_146:
        /*0330*/ 	.byte	0x04, 0x2f
        /*0332*/ 	.short	(.L_148 - .L_147)
	.align		4
.L_147:
        /*0334*/ 	.word	index@(_ZN5flash44flash_bwd_dq_dk_dv_loop_seqk_parallel_kernelI23Flash_bwd_kernel_traitsILi256ELi64ELi64ELi8ELi4ELi2ELi2ELb0ELb0EN7cutlass10bfloat16_tE19Flash_kernel_traitsILi256ELi64ELi64ELi8ES3_EELb0ELb0ELb1ELb0ELb0ELb0ELb0EEEvNS_16Flash_bwd_paramsE)
        /*0338*/ 	.word	0x000000ff


	//----- nvinfo : EIATTR_FRAME_SIZE
	.align		4
.L_148:
        /*033c*/ 	.byte	0x04, 0x11
        /*033e*/ 	.short	(.L_150 - .L_149)
	.align		4
.L_149:
        /*0340*/ 	.word	index@(_ZN5flash44flash_bwd_dq_dk_dv_loop_seqk_parallel_kernelI23Flash_bwd_kernel_traitsILi256ELi64ELi64ELi8ELi4ELi2ELi2ELb0ELb0EN7cutlass10bfloat16_tE19Flash_kernel_traitsILi256ELi64ELi64ELi8ES3_EELb0ELb0ELb1ELb0ELb0ELb0ELb0EEEvNS_16Flash_bwd_paramsE)
        /*0344*/ 	.word	0x00000010


	//----- nvinfo : EIATTR_REGCOUNT
	.align		4
.L_150:
        /*0348*/ 	.byte	0x04, 0x2f
        /*034a*/ 	.short	(.L_152 - .L_151)
	.align		4
.L_151:
        /*034c*/ 	.word	index@(_ZN5flash44flash_bwd_dq_dk_dv_loop_seqk_parallel_kernelI23Flash_bwd_kernel_traitsILi256ELi64ELi64ELi8ELi4ELi2ELi2ELb0ELb0EN7cutlass10bfloat16_tE19Flash_kernel_traitsILi256ELi64ELi64ELi8ES3_EELb0ELb0ELb0ELb0ELb0ELb0ELb0EEEvNS_16Flash_bwd_paramsE)
        /*0350*/ 	.word	0x000000ff


	//----- nvinfo : EIATTR_FRAME_SIZE
	.align		4
.L_152:
        /*0354*/ 	.byte	0x04, 0x11
        /*0356*/ 	.short	(.L_154 - .L_153)
	.align		4
.L_153:
        /*0358*/ 	.word	index@(_ZN5flash44flash_bwd_dq_dk_dv_loop_seqk_parallel_kernelI23Flash_bwd_kernel_traitsILi256ELi64ELi64ELi8ELi4ELi2ELi2ELb0ELb0EN7cutlass10bfloat16_tE19Flash_kernel_traitsILi256ELi64ELi64ELi8ES3_EELb0ELb0ELb0ELb0ELb0ELb0ELb0EEEvNS_16Flash_bwd_paramsE)
        /*035c*/ 	.word	0x00000058


	//----- nvinfo : EIATTR_REGCOUNT
	.align		4
.L_154:
        /*0360*/ 	.byte	0x04, 0x2f
        /*0362*/ 	.short	(.L_156 - .L_155)
	.align		4
.L_155:
        /*0364*/ 	.word	index@(_ZN5flash44flash_bwd_dq_dk_dv_loop_seqk_parallel_kernelI23Flash_bwd_kernel_traitsILi256ELi64ELi64ELi8ELi4ELi2ELi2ELb0ELb1EN7cutlass10bfloat16_tE19Flash_kernel_traitsILi256ELi64ELi64ELi8ES3_EELb0ELb0ELb1ELb1ELb0ELb0ELb0EEEvNS_16Flash_bwd_paramsE)
        /*0368*/ 	.word	0x000000fe


	//----- nvinfo : EIATTR_FRAME_SIZE
	.align		4
.L_156:
        /*036c*/ 	.byte	0x04, 0x11
        /*036e*/ 	.short	(.L_158 - .L_157)
	.align		4
.L_157:
        /*0370*/ 	.word	index@(_ZN5flash44flash_bwd_dq_dk_dv_loop_seqk_parallel_kernelI23Flash_bwd_kernel_traitsILi256ELi64ELi64ELi8ELi4ELi2ELi2ELb0ELb1EN7cutlass10bfloat16_tE19Flash_kernel_traitsILi256ELi64ELi64ELi8ES3_EELb0ELb0ELb1ELb1ELb0ELb0ELb0EEEvNS_16Flash_bwd_paramsE)
        /*0374*/ 	.word	0x00000000


	//----- nvinfo : EIATTR_REGCOUNT
	.align		4
.L_158:
        /*0378*/ 	.byte	0x04, 0x2f
        /*037a*/ 	.short	(.L_160 - .L_159)
	.align		4
.L_159:
        /*037c*/ 	.word	index@(_ZN5flash44flash_bwd_dq_dk_dv_loop_seqk_parallel_kernelI23Flash_bwd_kernel_traitsILi256ELi64ELi64ELi8ELi4ELi2ELi2ELb0ELb1EN7cutlass10bfloat16_tE19Flash_kernel_traitsILi256ELi64ELi64ELi8ES3_EELb0ELb0ELb1ELb0ELb0ELb1ELb0EEEvNS_16Flash_bwd_paramsE)
        /*0380*/ 	.word	0x000000fe


	//----- nvinfo : EIATTR_FRAME_SIZE
	.align		4
.L_160:
        /*0384*/ 	.byte	0x04, 0x11
        /*0386*/ 	.short	(.L_162 - .L_161)
	.align		4
.L_161:
        /*0388*/ 	.word	index@(_ZN5flash44flash_bwd_dq_dk_dv_loop_seqk_parallel_kernelI23Flash_bwd_kernel_traitsILi256ELi64ELi64ELi8ELi4ELi2ELi2ELb0ELb1EN7cutlass10bfloat16_tE19Flash_kernel_traitsILi256ELi64ELi64ELi8ES3_EELb0ELb0ELb1ELb0ELb0ELb1ELb0EEEvNS_16Flash_bwd_paramsE)
        /*038c*/ 	.word	0x00000000


	//----- nvinfo : EIATTR_REGCOUNT
	.align		4
.L_162:
        /*0390*/ 	.byte	0x04, 0x2f
        /*0392*/ 	.short	(.L_164 - .L_163)
	.align		4
.L_163:
        /*0394*/ 	.word	index@(_ZN5flash44flash_bwd_dq_dk_dv_loop_seqk_parallel_kernelI23Flash_bwd_kernel_traitsILi256ELi64ELi64ELi8ELi4ELi2ELi2ELb0ELb1EN7cutlass10bfloat16_tE19Flash_kernel_traitsILi256ELi64ELi64ELi8ES3_EELb0ELb0ELb0ELb1ELb0ELb0ELb0EEEvNS_16Flash_bwd_paramsE)
        /*0398*/ 	.word	0x000000fe


	//----- nvinfo : EIATTR_FRAME_SIZE
	.align		4
.L_164:
        /*039c*/ 	.byte	0x04, 0x11
        /*039e*/ 	.short	(.L_166 - .L_165)
	.align		4
.L_165:
        /*03a0*/ 	.word	index@(_ZN5flash44flash_bwd_dq_dk_dv_loop_seqk_parallel_kernelI23Flash_bwd_kernel_traitsILi256ELi64ELi64ELi8ELi4ELi2ELi2ELb0ELb1EN7cutlass10bfloat16_tE19Flash_kernel_traitsILi256ELi64ELi64ELi8ES3_EELb0ELb0ELb0ELb1ELb0ELb0ELb0EEEvNS_16Flash_bwd_paramsE)
        /*03a4*/ 	.word	0x00000000


	//----- nvinfo : EIATTR_REGCOUNT
	.align		4
.L_166:
        /*03a8*/ 	.byte	0x04, 0x2f
        /*03aa*/ 	.short	(.L_168 - .L_167)
	.align		4
.L_167:
        /*03ac*/ 	.word	index@(_ZN5flash44flash_bwd_dq_dk_dv_loop_seqk_parallel_kernelI23Flash_bwd_kernel_traitsILi256ELi64ELi64ELi8ELi4ELi2ELi2ELb0ELb1EN7cutlass10bfloat16_tE19Flash_kernel_traitsILi256ELi64ELi64ELi8ES3_EELb0ELb0ELb0ELb0ELb0ELb1ELb0EEEvNS_16Flash_bwd_paramsE)
        /*03b0*/ 	.word	0x000000ff


	//----- nvinfo : EIATTR_FRAME_SIZE
	.align		4
.L_168:
        /*03b4*/ 	.byte	0x04, 0x11
        /*03b6*/ 	.short	(.L_170 - .L_169)
	.align		4
.L_169:
        /*03b8*/ 	.word	index@(_ZN5flash44flash_bwd_dq_dk_dv_loop_seqk_parallel_kernelI23Flash_bwd_kernel_traitsILi256ELi64ELi64ELi8ELi4ELi2ELi2ELb0ELb1EN7cutlass10bfloat16_tE19Flash_kernel_traitsILi256ELi64ELi64ELi8ES3_EELb0ELb0ELb0ELb0ELb0ELb1ELb0EEEvNS_16Flash_bwd_paramsE)
        /*03bc*/ 	.word	0x00000000


	//----- nvinfo : EIATTR_REGCOUNT
	.align		4
.L_170:
        /*03c0*/ 	.byte	0x04, 0x2f
        /*03c2*/ 	.short	(.L_172 - .L_171)
	.align		4
.L_171:
        /*03c4*/ 	.word	index@(_ZN5flash44flash_bwd_dq_dk_dv_loop_seqk_parallel_kernelI23Flash_bwd_kernel_traitsILi256ELi64ELi64ELi8ELi4ELi2ELi2ELb0ELb1EN7cutlass10bfloat16_tE19Flash_kernel_traitsILi256ELi64ELi64ELi8ES3_EELb0ELb0ELb1ELb0ELb0ELb0ELb0EEEvNS_16Flash_bwd_paramsE)
        /*03c8*/ 	.word	0x000000fe


	//----- nvinfo : EIATTR_FRAME_SIZE
	.align		4
.L_172:
        /*03cc*/ 	.byte	0x04, 0x11
        /*03ce*/ 	.short	(.L_174 - .L_173)
	.align		4
.L_173:
        /*03d0*/ 	.word	index@(_ZN5flash44flash_bwd_dq_dk_dv_loop_seqk_parallel_kernelI23Flash_bwd_kernel_traitsILi256ELi64ELi64ELi8ELi4ELi2ELi2ELb0ELb1EN7cutlass10bfloat16_tE19Flash_kernel_traitsILi256ELi64ELi64ELi8ES3_EELb0ELb0ELb1ELb0ELb0ELb0ELb0EEEvNS_16Flash_bwd_paramsE)
        /*03d4*/ 	.word	0x00000000


	//----- nvinfo : EIATTR_REGCOUNT
	.align		4
.L_174:
        /*03d8*/ 	.byte	0x04, 0x2f
        /*03da*/ 	.short	(.L_176 - .L_175)
	.align		4
.L_175:
        /*03dc*/ 	.word	index@(_ZN5flash44flash_bwd_dq_dk_dv_loop_seqk_parallel_kernelI23Flash_bwd_kernel_traitsILi256ELi64ELi64ELi8ELi4ELi2ELi2ELb0ELb1EN7cutlass10bfloat16_tE19Flash_kernel_traitsILi256ELi64ELi64ELi8ES3_EELb0ELb0ELb0ELb0ELb0ELb0ELb0EEEvNS_16Flash_bwd_paramsE)
        /*03e0*/ 	.word	0x000000ff


	//----- nvinfo : EIATTR_FRAME_SIZE
	.align		4
.L_176:
        /*03e4*/ 	.byte	0x04, 0x11
        /*03e6*/ 	.short	(.L_178 - .L_177)
	.align		4
.L_177:
        /*03e8*/ 	.word	index@(_ZN5flash44flash_bwd_dq_dk_dv_loop_seqk_parallel_kernelI23Flash_bwd_kernel_traitsILi256ELi64ELi64ELi8ELi4ELi2ELi2ELb0ELb1EN7cutlass10bfloat16_tE19Flash_kernel_traitsILi256ELi64ELi64ELi8ES3_EELb0ELb0ELb0ELb0ELb0ELb0ELb0EEEvNS_16Flash_bwd_paramsE)
        /*03ec*/ 	.word	0x00000000


	//----- nvinfo : EIATTR_REGCOUNT
	.align		4
.L_178:
        /*03f0*/ 	.byte	0x04, 0x2f
        /*03f2*/ 	.short	(.L_180 - .L_179)
	.align		4
.L_179:
        /*03f4*/ 	.word	index@(_ZN5flash25flash_bwd_dot_do_o_kernelILb1E23Flash_bwd_kernel_traitsILi256ELi64ELi32ELi8ELi4ELi1ELi2ELb1ELb1EN7cutlass10bfloat16_tE19Flash_kernel_traitsILi256ELi64ELi32ELi8ES3_EEEEvNS_16Flash_bwd_paramsE)
        /*03f8*/ 	.word	0x00000051


	//----- nvinfo : EIATTR_FRAME_SIZE
	.align		4
.L_180:
        /*03fc*/ 	.byte	0x04, 0x11
        /*03fe*/ 	.short	(.L_182 - .L_181)
	.align		4
.L_181:
        /*0400*/ 	.word	index@(_ZN5flash25flash_bwd_dot_do_o_kernelILb1E23Flash_bwd_kernel_traitsILi256ELi64ELi32ELi8ELi4ELi1ELi2ELb1ELb1EN7cutlass10bfloat16_tE19Flash_kernel_traitsILi256ELi64ELi32ELi8ES3_EEEEvNS_16Flash_bwd_paramsE)
        /*0404*/ 	.word	0x00000000


	//----- nvinfo : EIATTR_REGCOUNT
	.align		4
.L_182:
        /*0408*/ 	.byte	0x04, 0x2f
        /*040a*/ 	.short	(.L_184 - .L_183)
	.align		4
.L_183:
        /*040c*/ 	.word	index@(_ZN5flash25flash_bwd_dot_do_o_kernelILb0E23Flash_bwd_kernel_traitsILi256ELi64ELi32ELi8ELi4ELi1ELi2ELb1ELb1EN7cutlass10bfloat16_tE19Flash_kernel_traitsILi256ELi64ELi32ELi8ES3_EEEEvNS_16Flash_bwd_paramsE)
        /*0410*/ 	.word	0x0000004f


	//----- nvinfo : EIATTR_FRAME_SIZE
	.align		4
.L_184:
        /*0414*/ 	.byte	0x04, 0x11
        /*0416*/ 	.short	(.L_186 - .L_185)
	.align		4
.L_185:
        /*0418*/ 	.word	index@(_ZN5flash25flash_bwd_dot_do_o_kernelILb0E23Flash_bwd_kernel_traitsILi256ELi64ELi32ELi8ELi4ELi1ELi2ELb1ELb1EN7cutlass10bfloat16_tE19Flash_kernel_traitsILi256ELi64ELi32ELi8ES3_EEEEvNS_16Flash_bwd_paramsE)
        /*041c*/ 	.word	0x00000000


	//----- nvinfo : EIATTR_REGCOUNT
	.align		4
.L_186:
        /*0420*/ 	.byte	0x04, 0x2f
        /*0422*/ 	.short	(.L_188 - .L_187)
	.align		4
.L_187:
        /*0424*/ 	.word	index@(_ZN5flash44flash_bwd_dq_dk_dv_loop_seqk_parallel_kernelI23Flash_bwd_kernel_traitsILi256ELi64ELi32ELi8ELi4ELi1ELi2ELb1ELb1EN7cutlass10bfloat16_tE19Flash_kernel_traitsILi256ELi64ELi32ELi8ES3_EELb0ELb0ELb1ELb1ELb0ELb0ELb1EEEvNS_16Flash_bwd_paramsE)
        /*0428*/ 	.word	0x000000ff


	//----- nvinfo : EIATTR_FRAME_SIZE
	.align		4
.L_188:
        /*042c*/ 	.byte	0x04, 0x11
        /*042e*/ 	.short	(.L_190 - .L_189)
	.align		4
.L_189:
        /*0430*/ 	.word	index@(_ZN5flash44flash_bwd_dq_dk_dv_loop_seqk_parallel_kernelI23Flash_bwd_kernel_traitsILi256ELi64ELi32ELi8ELi4ELi1ELi2ELb1ELb1EN7cutlass10bfloat16_tE19Flash_kernel_traitsILi256ELi64ELi32ELi8ES3_EELb0ELb0ELb1ELb1ELb0ELb0ELb1EEEvNS_16Flash_bwd_paramsE)
        /*0434*/ 	.word	0x00000018


	//----- nvinfo : EIATTR_REGCOUNT
	.align		4
.L_190:
        /*0438*/ 	.byte	0x04, 0x2f
        /*043a*/ 	.short	(.L_192 - .L_191)
	.align		4
.L_191:
        /*043c*/ 	.word	index@(_ZN5flash44flash_bwd_dq_dk_dv_loop_seqk_parallel_kernelI23Flash_bwd_kernel_traitsILi256ELi64ELi32ELi8ELi4ELi1ELi2ELb1ELb1EN7cutlass10bfloat16_tE19Flash_kernel_traitsILi256ELi64ELi32ELi8ES3_EELb0ELb0ELb1ELb1ELb0ELb0ELb0EEEvNS_16Flash_bwd_paramsE)
        /*0440*/ 	.word	0x000000ff


	//----- nvinfo : EIATTR_FRAME_SIZE
	.align		4
.L_192:
        /*0444*/ 	.byte	0x04, 0x11
        /*0446*/ 	.short	(.L_194 - .L_193)
	.align		4
.L_193:
        /*0448*/ 	.word	index@(_ZN5flash44flash_bwd_dq_dk_dv_loop_seqk_parallel_kernelI23Flash_bwd_kernel_traitsILi256ELi64ELi32ELi8ELi4ELi1ELi2ELb1ELb1EN7cutlass10bfloat16_tE19Flash_kernel_traitsILi256ELi64ELi32ELi8ES3_EELb0ELb0ELb1ELb1ELb0ELb0ELb0EEEvNS_16Flash_bwd_paramsE)
        /*044c*/ 	.word	0x00000018


	//----- nvinfo : EIATTR_REGCOUNT
	.align		4
.L_194:
        /*0450*/ 	.byte	0x04, 0x2f
        /*0452*/ 	.short	(.L_196 - .L_195)
	.align		4
.L_195:
        /*0454*/ 	.word	index@(_ZN5flash44flash_bwd_dq_dk_dv_loop_seqk_parallel_kernelI23Flash_bwd_kernel_traitsILi256ELi64ELi32ELi8ELi4ELi1ELi2ELb1ELb1EN7cutlass10bfloat16_tE19Flash_kernel_traitsILi256ELi64ELi32ELi8ES3_EELb0ELb0ELb1ELb0ELb0ELb1ELb1EEEvNS_16Flash_bwd_paramsE)
        /*0458*/ 	.word	0x000000ff


	//----- nvinfo : EIATTR_FRAME_SIZE
	.align		4
.L_196:
        /*045c*/ 	.byte	0x04, 0x11
        /*045e*/ 	.short	(.L_198 - .L_197)
	.align		4
.L_197:
        /*0460*/ 	.word	index@(_ZN5flash44flash_bwd_dq_dk_dv_loop_seqk_parallel_kernelI23Flash_bwd_kernel_traitsILi256ELi64ELi32ELi8ELi4ELi1ELi2ELb1ELb1EN7cutlass10bfloat16_tE19Flash_kernel_traitsILi256ELi64ELi32ELi8ES3_EELb0ELb0ELb1ELb0ELb0ELb1ELb1EEEvNS_16Flash_bwd_paramsE)
        /*0464*/ 	.word	0x00000020


	//----- nvinfo : EIATTR_REGCOUNT
	.align		4
.L_198:
        /*0468*/ 	.byte	0x04, 0x2f
        /*046a*/ 	.short	(.L_200 - .L_199)
	.align		4
.L_199:
        /*046c*/ 	.word	index@(_ZN5flash44flash_bwd_dq_dk_dv_loop_seqk_parallel_kernelI23Flash_bwd_kernel_traitsILi256ELi64ELi32ELi8ELi4ELi1ELi2ELb1ELb1EN7cutlass10bfloat16_tE19Flash_kernel_traitsILi256ELi64ELi32ELi8ES3_EELb0ELb0ELb1ELb0ELb0ELb1ELb0EEEvNS_16Flash_bwd_paramsE)
        /*0470*/ 	.word	0x000000ff


	//----- nvinfo : EIATTR_FRAME_SIZE
	.align		4
.L_200:
        /*0474*/ 	.byte	0x04, 0x11
        /*0476*/ 	.short	(.L_202 - .L_201)
	.align		4
.L_201:
        /*0478*/ 	.word	index@(_ZN5flash44flash_bwd_dq_dk_dv_loop_seqk_parallel_kernelI23Flash_bwd_kernel_traitsILi256ELi64ELi32ELi8ELi4ELi1ELi2ELb1ELb1EN7cutlass10bfloat16_tE19Flash_kernel_traitsILi256ELi64ELi32ELi8ES3_EELb0ELb0ELb1ELb0ELb0ELb1ELb0EEEvNS_16Flash_bwd_paramsE)
        /*047c*/ 	.word	0x00000020


	//----- nvinfo : EIATTR_REGCOUNT
	.align		4
.L_202:
        /*0480*/ 	.byte	0x04, 0x2f
        /*0482*/ 	.short	(.L_204 - .L_203)
	.align		4
.L_203:
        /*0484*/ 	.word	index@(_ZN5flash44flash_bwd_dq_dk_dv_loop_seqk_parallel_kernelI23Flash_bwd_kernel_traitsILi256ELi64ELi32ELi8ELi4ELi1ELi2ELb1ELb1EN7cutlass10bfloat16_tE19Flash_kernel_traitsILi256ELi64ELi32ELi8ES3_EELb0ELb0ELb0ELb1ELb0ELb0ELb1EEEvNS_16Flash_bwd_paramsE)
        /*0488*/ 	.word	0x000000ff


	//----- nvinfo : EIATTR_FRAME_SIZE
	.align		4
.L_204:
        /*048c*/ 	.byte	0x04, 0x11
        /*048e*/ 	.short	(.L_206 - .L_205)
	.align		4
.L_205:
        /*0490*/ 	.word	index@(_ZN5flash44flash_bwd_dq_dk_dv_loop_seqk_parallel_kernelI23Flash_bwd_kernel_traitsILi256ELi64ELi32ELi8ELi4ELi1ELi2ELb1ELb1EN7cutlass10bfloat16_tE19Flash_kernel_traitsILi256ELi64ELi32ELi8ES3_EELb0ELb0ELb0ELb1ELb0ELb0ELb1EEEvNS_16Flash_bwd_paramsE)
        /*0494*/ 	.word	0x00000020


	//----- nvinfo : EIATTR_REGCOUNT
	.align		4
.L_206:
        /*0498*/ 	.byte	0x04, 0x2f
        /*049a*/ 	.short	(.L_208 - .L_207)
	.align		4
.L_207:
        /*049c*/ 	.word	index@(_ZN5flash44flash_bwd_dq_dk_dv_loop_seqk_parallel_kernelI23Flash_bwd_kernel_traitsILi256ELi64ELi32ELi8ELi4ELi1ELi2ELb1ELb1EN7cutlass10bfloat16_tE19Flash_kernel_traitsILi256ELi64ELi32ELi8ES3_EELb0ELb0ELb0ELb1ELb0ELb0ELb0EEEvNS_16Flash_bwd_paramsE)
        /*04a0*/ 	.word	0x000000ff


	//----- nvinfo : EIATTR_FRAME_SIZE
	.align		4
.L_208:
        /*04a4*/ 	.byte	0x04, 0x11
        /*04a6*/ 	.short	(.L_210 - .L_209)
	.align		4
.L_209:
        /*04a8*/ 	.word	index@(_ZN5flash44flash_bwd_dq_dk_dv_loop_seqk_parallel_kernelI23Flash_bwd_kernel_traitsILi256ELi64ELi32ELi8ELi4ELi1ELi2ELb1ELb1EN7cutlass10bfloat16_tE19Flash_kernel_traitsILi256ELi64ELi32ELi8ES3_EELb0ELb0ELb0ELb1ELb0ELb0ELb0EEEvNS_16Flash_bwd_paramsE)
        /*04ac*/ 	.word	0x00000020


	//----- nvinfo : EIATTR_REGCOUNT
	.align		4
.L_210:
        /*04b0*/ 	.byte	0x04, 0x2f
        /*04b2*/ 	.short	(.L_212 - .L_211)
	.align		4
.L_211:
        /*04b4*/ 	.word	index@(_ZN5flash44flash_bwd_dq_dk_dv_loop_seqk_parallel_kernelI23Flash_bwd_kernel_traitsILi256ELi64ELi32ELi8ELi4ELi1ELi2ELb1ELb1EN7cutlass10bfloat16_tE19Flash_kernel_traitsILi256ELi64ELi32ELi8ES3_EELb0ELb0ELb0ELb0ELb0ELb1ELb1EEEvNS_16Flash_bwd_paramsE)
        /*04b8*/ 	.word	0x000000ff


	//----- nvinfo : EIATTR_FRAME_SIZE
	.align		4
.L_212:
        /*04bc*/ 	.byte	0x04, 0x11
        /*04be*/ 	.short	(.L_214 - .L_213)
	.align		4
.L_213:
        /*04c0*/ 	.word	index@(_ZN5flash44flash_bwd_dq_dk_dv_loop_seqk_parallel_kernelI23Flash_bwd_kernel_traitsILi256ELi64ELi32ELi8ELi4ELi1ELi2ELb1ELb1EN7cutlass10bfloat16_tE19Flash_kernel_traitsILi256ELi64ELi32ELi8ES3_EELb0ELb0ELb0ELb0ELb0ELb1ELb1EEEvNS_16Flash_bwd_paramsE)
        /*04c4*/ 	.word	0x00000018


	//----- nvinfo : EIATTR_REGCOUNT
	.align		4
.L_214:
        /*04c8*/ 	.byte	0x04, 0x2f
        /*04ca*/ 	.short	(.L_216 - .L_215)
	.align		4
.L_215:
        /*04cc*/ 	.word	index@(_ZN5flash44flash_bwd_dq_dk_dv_loop_seqk_parallel_kernelI23Flash_bwd_kernel_traitsILi256ELi64ELi32ELi8ELi4ELi1ELi2ELb1ELb1EN7cutlass10bfloat16_tE19Flash_kernel_traitsILi256ELi64ELi32ELi8ES3_EELb0ELb0ELb0ELb0ELb0ELb1ELb0EEEvNS_16Flash_bwd_paramsE)
        /*04d0*/ 	.word	0x000000ff


	//----- nvinfo : EIATTR_FRAME_SIZE
	.align		4
.L_216:
        /*04d4*/ 	.byte	0x04, 0x11
        /*04d6*/ 	.short	(.L_218 - .L_217)
	.align		4
.L_217:
        /*04d8*/ 	.word	index@(_ZN5flash44flash_bwd_dq_dk_dv_loop_seqk_parallel_kernelI23Flash_bwd_kernel_traitsILi256ELi64ELi32ELi8ELi4ELi1ELi2ELb1ELb1EN7cutlass10bfloat16_tE19Flash_kernel_traitsILi256ELi64ELi32ELi8ES3_EELb0ELb0ELb0ELb0ELb0ELb1ELb0EEEvNS_16Flash_bwd_paramsE)
        /*04dc*/ 	.word	0x00000018


	//----- nvinfo : EIATTR_REGCOUNT
	.align		4
.L_218:
        /*04e0*/ 	.byte	0x04, 0x2f
        /*04e2*/ 	.short	(.L_220 - .L_219)
	.align		4
.L_219:
        /*04e4*/ 	.word	index@(_ZN5flash44flash_bwd_dq_dk_dv_loop_seqk_parallel_kernelI23Flash_bwd_kernel_traitsILi256ELi64ELi32ELi8ELi4ELi1ELi2ELb1ELb1EN7cutlass10bfloat16_tE19Flash_kernel_traitsILi256ELi64ELi32ELi8ES3_EELb0ELb0ELb1ELb0ELb0ELb0ELb1EEEvNS_16Flash_bwd_paramsE)
        /*04e8*/ 	.word	0x000000ff


	//----- nvinfo : EIATTR_FRAME_SIZE
	.align		4
.L_220:
        /*04ec*/ 	.byte	0x04, 0x11
        /*04ee*/ 	.short	(.L_222 - .L_221)
	.align		4
.L_221:
        /*04f0*/ 	.word	index@(_ZN5flash44flash_bwd_dq_dk_dv_loop_seqk_parallel_kernelI23Flash_bwd_kernel_traitsILi256ELi64ELi32ELi8ELi4ELi1ELi2ELb1ELb1EN7cutlass10bfloat16_tE19Flash_kernel_traitsILi256ELi64ELi32ELi8ES3_EELb0ELb0ELb1ELb0ELb0ELb0ELb1EEEvNS_16Flash_bwd_paramsE)
        /*04f4*/ 	.word	0x00000010


	//----- nvinfo : EIATTR_REGCOUNT
	.align		4
.L_222:
        /*04f8*/ 	.byte	0x04, 0x2f
        /*04fa*/ 	.short	(.L_224 - .L_223)
	.align		4
.L_223:
        /*04fc*/ 	.word	index@(_ZN5flash44flash_bwd_dq_dk_dv_loop_seqk_parallel_kernelI23Flash_bwd_kernel_traitsILi256ELi64ELi32ELi8ELi4ELi1ELi2ELb1ELb1EN7cutlass10bfloat16_tE19Flash_kernel_traitsILi256ELi64ELi32ELi8ES3_EELb0ELb0ELb1ELb0ELb0ELb0ELb0EEEvNS_16Flash_bwd_paramsE)
        /*0500*/ 	.word	0x000000ff


	//----- nvinfo : EIATTR_FRAME_SIZE
	.align		4
.L_224:
        /*0504*/ 	.byte	0x04, 0x11
        /*0506*/ 	.short	(.L_226 - .L_225)
	.align		4
.L_225:
        /*0508*/ 	.word	index@(_ZN5flash44flash_bwd_dq_dk_dv_loop_seqk_parallel_kernelI23Flash_bwd_kernel_traitsILi256ELi64ELi32ELi8ELi4ELi1ELi2ELb1ELb1EN7cutlass10bfloat16_tE19Flash_kernel_traitsILi256ELi64ELi32ELi8ES3_EELb0ELb0ELb1ELb0ELb0ELb0ELb0EEEvNS_16Flash_bwd_paramsE)
        /*050c*/ 	.word	0x00000010


	//----- nvinfo : EIATTR_REGCOUNT
	.align		4
.L_226:
        /*0510*/ 	.byte	0x04, 0x2f
        /*0512*/ 	.short	(.L_228 - .L_227)
	.align		4
.L_227:
        /*0514*/ 	.word	index@(_ZN5flash44flash_bwd_dq_dk_dv_loop_seqk_parallel_kernelI23Flash_bwd_kernel_traitsILi256ELi64ELi32ELi8ELi4ELi1ELi2ELb1ELb1EN7cutlass10bfloat16_tE19Flash_kernel_traitsILi256ELi64ELi32ELi8ES3_EELb0ELb0ELb0ELb0ELb0ELb0ELb1EEEvNS_16Flash_bwd_paramsE)
        /*0518*/ 	.word	0x000000ff


	//----- nvinfo : EIATTR_FRAME_SIZE
	.align		4
.L_228:
        /*051c*/ 	.byte	0x04, 0x11
        /*051e*/ 	.short	(.L_230 - .L_229)
	.align		4
.L_229:
        /*0520*/ 	.word	index@(_ZN5flash44flash_bwd_dq_dk_dv_loop_seqk_parallel_kernelI23Flash_bwd_kernel_traitsILi256ELi64ELi32ELi8ELi4ELi1ELi2ELb1ELb1EN7cutlass10bfloat16_tE19Flash_kernel_traitsILi256ELi64ELi32ELi8ES3_EELb0ELb0ELb0ELb0ELb0ELb0ELb1EEEvNS_16Flash_bwd_paramsE)
        /*0524*/ 	.word	0x00000018


	//----- nvinfo : EIATTR_REGCOUNT
	.align		4
.L_230:
        /*0528*/ 	.byte	0x04, 0x2f
        /*052a*/ 	.short	(.L_232 - .L_231)
	.align		4
.L_231:
        /*052c*/ 	.word	index@(_ZN5flash44flash_bwd_dq_dk_dv_loop_seqk_parallel_kernelI23Flash_bwd_kernel_traitsILi256ELi64ELi32ELi8ELi4ELi1ELi2ELb1ELb1EN7cutlass10bfloat16_tE19Flash_kernel_traitsILi256ELi64ELi32ELi8ES3_EELb0ELb0ELb0ELb0ELb0ELb0ELb0EEEvNS_16Flash_bwd_paramsE)
        /*0530*/ 	.word	0x000000ff


	//----- nvinfo : EIATTR_FRAME_SIZE
	.align		4
.L_232:
        /*0534*/ 	.byte	0x04, 0x11
        /*0536*/ 	.short	(.L_234 - .L_233)
	.align		4
.L_233:
        /*0538*/ 	.word	index@(_ZN5flash44flash_bwd_dq_dk_dv_loop_seqk_parallel_kernelI23Flash_bwd_kernel_traitsILi256ELi64ELi32ELi8ELi4ELi1ELi2ELb1ELb1EN7cutlass10bfloat16_tE19Flash_kernel_traitsILi256ELi64ELi32ELi8ES3_EELb0ELb0ELb0ELb0ELb0ELb0ELb0EEEvNS_16Flash_bwd_paramsE)
        /*053c*/ 	.word	0x00000018


	//----- nvinfo : EIATTR_REGCOUNT
	.align		4
.L_234:
        /*0540*/ 	.byte	0x04, 0x2f
        /*0542*/ 	.short	(.L_236 - .L_235)
	.align		4
.L_235:
        /*0544*/ 	.word	index@(_ZN5flash27flash_bwd_convert_dq_kernelI23Flash_bwd_kernel_traitsILi256ELi64ELi32ELi8ELi4ELi1ELi2ELb1ELb1EN7cutlass10bfloat16_tE19Flash_kernel_traitsILi256ELi64ELi32ELi8ES3_EEEEvNS_16Flash_bwd_paramsEi)
        /*0548*/ 	.word	0x00000060


	//----- nvinfo : EIATTR_FRAME_SIZE
	.align		4
.L_236:
        /*054c*/ 	.byte	0x04, 0x11
        /*054e*/ 	.short	(.L_238 - .L_237)
	.align		4
.L_237:
        /*0550*/ 	.word	index@(_ZN5flash27flash_bwd_convert_dq_kernelI23Flash_bwd_kernel_traitsILi256ELi64ELi32ELi8ELi4ELi1ELi2ELb1ELb1EN7cutlass10bfloat16_tE19Flash_kernel_traitsILi256ELi64ELi32ELi8ES3_EEEEvNS_16Flash_bwd_paramsEi)
        /*0554*/ 	.word	0x00000000


	//----- nvinfo : EIATTR_MIN_STACK_SIZE
	.align		4
.L_238:
        /*0558*/ 	.byte	0x04, 0x12
        /*055a*/ 	.short	(.L_240 - .L_239)
	.align		4
.L_239:
        /*055c*/ 	.word	index@(_ZN5flash27flash_bwd_convert_dq_kernelI23Flash_bwd_kernel_traitsILi256ELi64ELi32ELi8ELi4ELi1ELi2ELb1ELb1EN7cutlass10bfloat16_tE19Flash_kernel_traitsILi256ELi64ELi32ELi8ES3_EEEEvNS_16Flash_bwd_paramsEi)
        /*0560*/ 	.word	0x00000000


	//----- nvinfo : EIATTR_MIN_STACK_SIZE
	.align		4
.L_240:
        /*0564*/ 	.byte	0x04, 0x12
        /*0566*/ 	.short	(.L_242 - .L_241)
	.align		4
.L_241:
        /*0568*/ 	.word	index@(_ZN5flash44flash_bwd_dq_dk_dv_loop_seqk_parallel_kernelI23Flash_bwd_kernel_traitsILi256ELi64ELi32ELi8ELi4ELi1ELi2ELb1ELb1EN7cutlass10bfloat16_tE19Flash_kernel_traitsILi256ELi64ELi32ELi8ES3_EELb0ELb0ELb0ELb0ELb0ELb0ELb0EEEvNS_16Flash_bwd_paramsE)
        /*056c*/ 	.word	0x00000018


	//----- nvinfo : EIATTR_MIN_STACK_SIZE
	.align		4
.L_242:
        /*0570*/ 	.byte	0x04, 0x12
        /*0572*/ 	.short	(.L_244 - .L_243)
	.align		4
.L_243:
        /*0574*/ 	.word	index@(_ZN5flash44flash_bwd_dq_dk_dv_loop_seqk_parallel_kernelI23Flash_bwd_kernel_traitsILi256ELi64ELi32ELi8ELi4ELi1ELi2ELb1ELb1EN7cutlass10bfloat16_tE19Flash_kernel_traitsILi256ELi64ELi32ELi8ES3_EELb0ELb0ELb0ELb0ELb0ELb0ELb1EEEvNS_16Flash_bwd_paramsE)
        /*0578*/ 	.word	0x00000018


	//----- nvinfo : EIATTR_MIN_STACK_SIZE
	.align		4
.L_244:
        /*057c*/ 	.byte	0x04, 0x12
        /*057e*/ 	.short	(.L_246 - .L_245)
	.align		4
.L_245:
        /*0580*/ 	.word	index@(_ZN5flash44flash_bwd_dq_dk_dv_loop_seqk_parallel_kernelI23Flash_bwd_kernel_traitsILi256ELi64ELi32ELi8ELi4ELi1ELi2ELb1ELb1EN7cutlass10bfloat16_tE19Flash_kernel_traitsILi256ELi64ELi32ELi8ES3_EELb0ELb0ELb1ELb0ELb0ELb0ELb0EEEvNS_16Flash_bwd_paramsE)
        /*0584*/ 	.word	0x00000010


	//----- nvinfo : EIATTR_MIN_STACK_SIZE
	.align		4
.L_246:
        /*0588*/ 	.byte	0x04, 0x12
        /*058a*/ 	.short	(.L_248 - .L_247)
	.align		4
.L_247:
        /*058c*/ 	.word	index@(_ZN5flash44flash_bwd_dq_dk_dv_loop_seqk_parallel_kernelI23Flash_bwd_kernel_traitsILi256ELi64ELi32ELi8ELi4ELi1ELi2ELb1ELb1EN7cutlass10bfloat16_tE19Flash_kernel_traitsILi256ELi64ELi32ELi8ES3_EELb0ELb0ELb1ELb0ELb0ELb0ELb1EEEvNS_16Flash_bwd_paramsE)
        /*0590*/ 	.word	0x00000010


	//----- nvinfo : EIATTR_MIN_STACK_SIZE
	.align		4
.L_248:
        /*0594*/ 	.byte	0x04, 0x12
        /*0596*/ 	.short	(.L_250 - .L_249)
	.align		4
.L_249:
        /*0598*/ 	.word	index@(_ZN5flash44flash_bwd_dq_dk_dv_loop_seqk_parallel_kernelI23Flash_bwd_kernel_traitsILi256ELi64ELi32ELi8ELi4ELi1ELi2ELb1ELb1EN7cutlass10bfloat16_tE19Flash_kernel_traitsILi256ELi64ELi32ELi8ES3_EELb0ELb0ELb0ELb0ELb0ELb1ELb0EEEvNS_16Flash_bwd_paramsE)
        /*059c*/ 	.word	0x00000018


	//----- nvinfo : EIATTR_MIN_STACK_SIZE
	.align		4
.L_250:
        /*05a0*/ 	.byte	0x04, 0x12
        /*05a2*/ 	.short	(.L_252 - .L_251)
	.align		4
.L_251:
        /*05a4*/ 	.word	index@(_ZN5flash44flash_bwd_dq_dk_dv_loop_seqk_parallel_kernelI23Flash_bwd_kernel_traitsILi256ELi64ELi32ELi8ELi4ELi1ELi2ELb1ELb1EN7cutlass10bfloat16_tE19Flash_kernel_traitsILi256ELi64ELi32ELi8ES3_EELb0ELb0ELb0ELb0ELb0ELb1ELb1EEEvNS_16Flash_bwd_paramsE)
        /*05a8*/ 	.word	0x00000018


	//----- nvinfo : EIATTR_MIN_STACK_SIZE
	.align		4
.L_252:
        /*05ac*/ 	.byte	0x04, 0x12
        /*05ae*/ 	.short	(.L_254 - .L_253)
	.align		4
.L_253:
        /*05b0*/ 	.word	index@(_ZN5flash44flash_bwd_dq_dk_dv_loop_seqk_parallel_kernelI23Flash_bwd_kernel_traitsILi256ELi64ELi32ELi8ELi4ELi1ELi2ELb1ELb1EN7cutlass10bfloat16_tE19Flash_kernel_traitsILi256ELi64ELi32ELi8ES3_EELb0ELb0ELb0ELb1ELb0ELb0ELb0EEEvNS_16Flash_bwd_paramsE)
        /*05b4*/ 	.word	0x00000020


	//----- nvinfo : EIATTR_MIN_STACK_SIZE
	.align		4
.L_254:
        /*05b8*/ 	.byte	0x04, 0x12
        /*05ba*/ 	.short	(.L_256 - .L_255)
	.align		4
.L_255:
        /*05bc*/ 	.word	index@(_ZN5flash44flash_bwd_dq_dk_dv_loop_seqk_parallel_kernelI23Flash_bwd_kernel_traitsILi256ELi64ELi32ELi8ELi4ELi1ELi2ELb1ELb1EN7cutlass10bfloat16_tE19Flash_kernel_traitsILi256ELi64ELi32ELi8ES3_EELb0ELb0ELb0ELb1ELb0ELb0ELb1EEEvNS_16Flash_bwd_paramsE)
        /*05c0*/ 	.word	0x00000020


	//----- nvinfo : EIATTR_MIN_STACK_SIZE
	.align		4
.L_256:
        /*05c4*/ 	.byte	0x04, 0x12
        /*05c6*/ 	.short	(.L_258 - .L_257)
	.align		4
.L_257:
        /*05c8*/ 	.word	index@(_ZN5flash44flash_bwd_dq_dk_dv_loop_seqk_parallel_kernelI23Flash_bwd_kernel_traitsILi256ELi64ELi32ELi8ELi4ELi1ELi2ELb1ELb1EN7cutlass10bfloat16_tE19Flash_kernel_traitsILi256ELi64ELi32ELi8ES3_EELb0ELb0ELb1ELb0ELb0ELb1ELb0EEEvNS_16Flash_bwd_paramsE)
        /*05cc*/ 	.word	0x00000020


	//----- nvinfo : EIATTR_MIN_STACK_SIZE
	.align		4
.L_258:
        /*05d0*/ 	.byte	0x04, 0x12
        /*05d2*/ 	.short	(.L_260 - .L_259)
	.align		4
.L_259:
        /*05d4*/ 	.word	index@(_ZN5flash44flash_bwd_dq_dk_dv_loop_seqk_parallel_kernelI23Flash_bwd_kernel_traitsILi256ELi64ELi32ELi8ELi4ELi1ELi2ELb1ELb1EN7cutlass10bfloat16_tE19Flash_kernel_traitsILi256ELi64ELi32ELi8ES3_EELb0ELb0ELb1ELb0ELb0ELb1ELb1EEEvNS_16Flash_bwd_paramsE)
        /*05d8*/ 	.word	0x00000020


	//----- nvinfo : EIATTR_MIN_STACK_SIZE
	.align		4
.L_260:
        /*05dc*/ 	.byte	0x04, 0x12
        /*05de*/ 	.short	(.L_262 - .L_261)
	.align		4
.L_261:
        /*05e0*/ 	.word	index@(_ZN5flash44flash_bwd_dq_dk_dv_loop_seqk_parallel_kernelI23Flash_bwd_kernel_traitsILi256ELi64ELi32ELi8ELi4ELi1ELi2ELb1ELb1EN7cutlass10bfloat16_tE19Flash_kernel_traitsILi256ELi64ELi32ELi8ES3_EELb0ELb0ELb1ELb1ELb0ELb0ELb0EEEvNS_16Flash_bwd_paramsE)
        /*05e4*/ 	.word	0x00000018


	//----- nvinfo : EIATTR_MIN_STACK_SIZE
	.align		4
.L_262:
        /*05e8*/ 	.byte	0x04, 0x12
        /*05ea*/ 	.short	(.L_264 - .L_263)
	.align		4
.L_263:
        /*05ec*/ 	.word	index@(_ZN5flash44flash_bwd_dq_dk_dv_loop_seqk_parallel_kernelI23Flash_bwd_kernel_traitsILi256ELi64ELi32ELi8ELi4ELi1ELi2ELb1ELb1EN7cutlass10bfloat16_tE19Flash_kernel_traitsILi256ELi64ELi32ELi8ES3_EELb0ELb0ELb1ELb1ELb0ELb0ELb1EEEvNS_16Flash_bwd_paramsE)
        /*05f0*/ 	.word	0x00000018


	//----- nvinfo : EIATTR_MIN_STACK_SIZE
	.align		4
.L_264:
        /*05f4*/ 	.byte	0x04, 0x12
        /*05f6*/ 	.short	(.L_266 - .L_265)
	.align		4
.L_265:
        /*05f8*/ 	.word	index@(_ZN5flash25flash_bwd_dot_do_o_kernelILb0E23Flash_bwd_kernel_traitsILi256ELi64ELi32ELi8ELi4ELi1ELi2ELb1ELb1EN7cutlass10bfloat16_tE19Flash_kernel_traitsILi256ELi64ELi32ELi8ES3_EEEEvNS_16Flash_bwd_paramsE)
        /*05fc*/ 	.word	0x00000000


	//----- nvinfo : EIATTR_MIN_STACK_SIZE
	.align		4
.L_266:
        /*0600*/ 	.byte	0x04, 0x12
        /*0602*/ 	.short	(.L_268 - .L_267)
	.align		4
.L_267:
        /*0604*/ 	.word	index@(_ZN5flash25flash_bwd_dot_do_o_kernelILb1E23Flash_bwd_kernel_traitsILi256ELi64ELi32ELi8ELi4ELi1ELi2ELb1ELb1EN7cutlass10bfloat16_tE19Flash_kernel_traitsILi256ELi64ELi32ELi8ES3_EEEEvNS_16Flash_bwd_paramsE)
        /*0608*/ 	.word	0x00000000


	//----- nvinfo : EIATTR_MIN_STACK_SIZE
	.align		4
.L_268:
        /*060c*/ 	.byte	0x04, 0x12
        /*060e*/ 	.short	(.L_270 - .L_269)
	.align		4
.L_269:
        /*0610*/ 	.word	index@(_ZN5flash44flash_bwd_dq_dk_dv_loop_seqk_parallel_kernelI23Flash_bwd_kernel_traitsILi256ELi64ELi64ELi8ELi4ELi2ELi2ELb0ELb1EN7cutlass10bfloat16_tE19Flash_kernel_traitsILi256ELi64ELi64ELi8ES3_EELb0ELb0ELb0ELb0ELb0ELb0ELb0EEEvNS_16Flash_bwd_paramsE)
        /*0614*/ 	.word	0x00000000


	//----- nvinfo : EIATTR_MIN_STACK_SIZE
	.align		4
.L_270:
        /*0618*/ 	.byte	0x04, 0x12
        /*061a*/ 	.short	(.L_272 - .L_271)
	.align		4
.L_271:
        /*061c*/ 	.word	index@(_ZN5flash44flash_bwd_dq_dk_dv_loop_seqk_parallel_kernelI23Flash_bwd_kernel_traitsILi256ELi64ELi64ELi8ELi4ELi2ELi2ELb0ELb1EN7cutlass10bfloat16_tE19Flash_kernel_traitsILi256ELi64ELi64ELi8ES3_EELb0ELb0ELb1ELb0ELb0ELb0ELb0EEEvNS_16Flash_bwd_paramsE)
        /*0620*/ 	.word	0x00000000


	//----- nvinfo : EIATTR_MIN_STACK_SIZE
	.align		4
.L_272:
        /*0624*/ 	.byte	0x04, 0x12
        /*0626*/ 	.short	(.L_274 - .L_273)
	.align		4
.L_273:
        /*0628*/ 	.word	index@(_ZN5flash44flash_bwd_dq_dk_dv_loop_seqk_parallel_kernelI23Flash_bwd_kernel_traitsILi256ELi64ELi64ELi8ELi4ELi2ELi2ELb0ELb1EN7cutlass10bfloat16_tE19Flash_kernel_traitsILi256ELi64ELi64ELi8ES3_EELb0ELb0ELb0ELb0ELb0ELb1ELb0EEEvNS_16Flash_bwd_paramsE)
        /*062c*/ 	.word	0x00000000


	//----- nvinfo : EIATTR_MIN_STACK_SIZE
	.align		4
.L_274:
        /*0630*/ 	.byte	0x04, 0x12
        /*0632*/ 	.short	(.L_276 - .L_275)
	.align		4
.L_275:
        /*0634*/ 	.word	index@(_ZN5flash44flash_bwd_dq_dk_dv_loop_seqk_parallel_kernelI23Flash_bwd_kernel_traitsILi256ELi64ELi64ELi8ELi4ELi2ELi2ELb0ELb1EN7cutlass10bfloat16_tE19Flash_kernel_traitsILi256ELi64ELi64ELi8ES3_EELb0ELb0ELb0ELb1ELb0ELb0ELb0EEEvNS_16Flash_bwd_paramsE)
        /*0638*/ 	.word	0x00000000


	//----- nvinfo : EIATTR_MIN_STACK_SIZE
	.align		4
.L_276:
        /*063c*/ 	.byte	0x04, 0x12
        /*063e*/ 	.short	(.L_278 - .L_277)
	.align		4
.L_277:
        /*0640*/ 	.word	index@(_ZN5flash44flash_bwd_dq_dk_dv_loop_seqk_parallel_kernelI23Flash_bwd_kernel_traitsILi256ELi64ELi64ELi8ELi4ELi2ELi2ELb0ELb1EN7cutlass10bfloat16_tE19Flash_kernel_traitsILi256ELi64ELi64ELi8ES3_EELb0ELb0ELb1ELb0ELb0ELb1ELb0EEEvNS_16Flash_bwd_paramsE)
        /*0644*/ 	.word	0x00000000


	//----- nvinfo : EIATTR_MIN_STACK_SIZE
	.align		4
.L_278:
        /*0648*/ 	.byte	0x04, 0x12
        /*064a*/ 	.short	(.L_280 - .L_279)
	.align		4
.L_279:
        /*064c*/ 	.word	index@(_ZN5flash44flash_bwd_dq_dk_dv_loop_seqk_parallel_kernelI23Flash_bwd_kernel_traitsILi256ELi64ELi64ELi8ELi4ELi2ELi2ELb0ELb1EN7cutlass10bfloat16_tE19Flash_kernel_traitsILi256ELi64ELi64ELi8ES3_EELb0ELb0ELb1ELb1ELb0ELb0ELb0EEEvNS_16Flash_bwd_paramsE)
        /*0650*/ 	.word	0x00000000


	//----- nvinfo : EIATTR_MIN_STACK_SIZE
	.align		4
.L_280:
        /*0654*/ 	.byte	0x04, 0x12
        /*0656*/ 	.short	(.L_282 - .L_281)
	.align		4
.L_281:
        /*0658*/ 	.word	index@(_ZN5flash44flash_bwd_dq_dk_dv_loop_seqk_parallel_kernelI23Flash_bwd_kernel_traitsILi256ELi64ELi64ELi8ELi4ELi2ELi2ELb0ELb0EN7cutlass10bfloat16_tE19Flash_kernel_traitsILi256ELi64ELi64ELi8ES3_EELb0ELb0ELb0ELb0ELb0ELb0ELb0EEEvNS_16Flash_bwd_paramsE)
        /*065c*/ 	.word	0x00000058


	//----- nvinfo : EIATTR_MIN_STACK_SIZE
	.align		4
.L_282:
        /*0660*/ 	.byte	0x04, 0x12
        /*0662*/ 	.short	(.L_284 - .L_283)
	.align		4
.L_283:
        /*0664*/ 	.word	index@(_ZN5flash44flash_bwd_dq_dk_dv_loop_seqk_parallel_kernelI23Flash_bwd_kernel_traitsILi256ELi64ELi64ELi8ELi4ELi2ELi2ELb0ELb0EN7cutlass10bfloat16_tE19Flash_kernel_traitsILi256ELi64ELi64ELi8ES3_EELb0ELb0ELb1ELb0ELb0ELb0ELb0EEEvNS_16Flash_bwd_paramsE)
        /*0668*/ 	.word	0x00000010


	//----- nvinfo : EIATTR_MIN_STACK_SIZE
	.align		4
.L_284:
        /*066c*/ 	.byte	0x04, 0x12
        /*066e*/ 	.short	(.L_286 - .L_285)
	.align		4
.L_285:
        /*0670*/ 	.word	index@(_ZN5flash44flash_bwd_dq_dk_dv_loop_seqk_parallel_kernelI23Flash_bwd_kernel_traitsILi256ELi64ELi64ELi8ELi4ELi2ELi2ELb0ELb0EN7cutlass10bfloat16_tE19Flash_kernel_traitsILi256ELi64ELi64ELi8ES3_EELb0ELb0ELb0ELb0ELb0ELb1ELb0EEEvNS_16Flash_bwd_paramsE)
        /*0674*/ 	.word	0x00000058


	//----- nvinfo : EIATTR_MIN_STACK_SIZE
	.align		4
.L_286:
        /*0678*/ 	.byte	0x04, 0x12
        /*067a*/ 	.short	(.L_288 - .L_287)
	.align		4
.L_287:
        /*067c*/ 	.word	index@(_ZN5flash44flash_bwd_dq_dk_dv_loop_seqk_parallel_kernelI23Flash_bwd_kernel_traitsILi256ELi64ELi64ELi8ELi4ELi2ELi2ELb0ELb0EN7cutlass10bfloat16_tE19Flash_kernel_traitsILi256ELi64ELi64ELi8ES3_EELb0ELb0ELb0ELb1ELb0ELb0ELb0EEEvNS_16Flash_bwd_paramsE)
        /*0680*/ 	.word	0x00000060


	//----- nvinfo : EIATTR_MIN_STACK_SIZE
	.align		4
.L_288:
        /*0684*/ 	.byte	0x04, 0x12
        /*0686*/ 	.short	(.L_290 - .L_289)
	.align		4
.L_289:
        /*0688*/ 	.word	index@(_ZN5flash44flash_bwd_dq_dk_dv_loop_seqk_parallel_kernelI23Flash_bwd_kernel_traitsILi256ELi64ELi64ELi8ELi4ELi2ELi2ELb0ELb0EN7cutlass10bfloat16_tE19Flash_kernel_traitsILi256ELi64ELi64ELi8ES3_EELb0ELb0ELb1ELb0ELb0ELb1ELb0EEEvNS_16Flash_bwd_paramsE)
        /*068c*/ 	.word	0x00000000


	//----- nvinfo : EIATTR_MIN_STACK_SIZE
	.align		4
.L_290:
        /*0690*/ 	.byte	0x04, 0x12
        /*0692*/ 	.short	(.L_292 - .L_291)
	.align		4
.L_291:
        /*0694*/ 	.word	index@(_ZN5flash44flash_bwd_dq_dk_dv_loop_seqk_parallel_kernelI23Flash_bwd_kernel_traitsILi256ELi64ELi64ELi8ELi4ELi2ELi2ELb0ELb0EN7cutlass10bfloat16_tE19Flash_kernel_traitsILi256ELi64ELi64ELi8ES3_EELb0ELb0ELb1ELb1ELb0ELb0ELb0EEEvNS_16Flash_bwd_paramsE)
        /*0698*/ 	.word	0x00000000


	//----- nvinfo : EIATTR_MIN_STACK_SIZE
	.align		4
.L_292:
        /*069c*/ 	.byte	0x04, 0x12
        /*069e*/ 	.short	(.L_294 - .L_293)
	.align		4
.L_293:
        /*06a0*/ 	.word	index@(_ZN5flash27flash_bwd_convert_dq_kernelI23Flash_bwd_kernel_traitsILi256ELi64ELi64ELi8ELi4ELi2ELi2ELb0ELb1EN7cutlass10bfloat16_tE19Flash_kernel_traitsILi256ELi64ELi64ELi8ES3_EEEEvNS_16Flash_bwd_paramsEi)
        /*06a4*/ 	.word	0x00000000


	//----- nvinfo : EIATTR_MIN_STACK_SIZE
	.align		4
.L_294:
        /*06a8*/ 	.byte	0x04, 0x12
        /*06aa*/ 	.short	(.L_296 - .L_295)
	.align		4
.L_295:
        /*06ac*/ 	.word	index@(_ZN5flash44flash_bwd_dq_dk_dv_loop_seqk_parallel_kernelI23Flash_bwd_kernel_traitsILi256ELi64ELi64ELi8ELi4ELi2ELi2ELb0ELb1EN7cutlass10bfloat16_tE19Flash_kernel_traitsILi256ELi64ELi64ELi8ES3_EELb1ELb0ELb0ELb0ELb0ELb0ELb0EEEvNS_16Flash_bwd_paramsE)
        /*06b0*/ 	.word	0x00000000


	//----- nvinfo : EIATTR_MIN_STACK_SIZE
	.align		4
.L_296:
        /*06b4*/ 	.byte	0x04, 0x12
        /*06b6*/ 	.short	(.L_298 - .L_297)
	.align		4
.L_297:
        /*06b8*/ 	.word	index@(_ZN5flash44flash_bwd_dq_dk_dv_loop_seqk_parallel_kernelI23Flash_bwd_kernel_traitsILi256ELi64ELi64ELi8ELi4ELi2ELi2ELb0ELb1EN7cutlass10bfloat16_tE19Flash_kernel_traitsILi256ELi64ELi64ELi8ES3_EELb0ELb0ELb0ELb0ELb0ELb0ELb1EEEvNS_16Flash_bwd_paramsE)
        /*06bc*/ 	.word	0x00000000


	//----- nvinfo : EIATTR_MIN_STACK_SIZE
	.align		4
.L_298:
        /*06c0*/ 	.byte	0x04, 0x12
        /*06c2*/ 	.short	(.L_300 - .L_299)
	.align		4
.L_299:
        /*06c4*/ 	.word	index@(_ZN5flash44flash_bwd_dq_dk_dv_loop_seqk_parallel_kernelI23Flash_bwd_kernel_traitsILi256ELi64ELi64ELi8ELi4ELi2ELi2ELb0ELb1EN7cutlass10bfloat16_tE19Flash_kernel_traitsILi256ELi64ELi64ELi8ES3_EELb1ELb0ELb1ELb0ELb0ELb0ELb0EEEvNS_16Flash_bwd_paramsE)
        /*06c8*/ 	.word	0x00000000


	//----- nvinfo : EIATTR_MIN_STACK_SIZE
	.align		4
.L_300:
        /*06cc*/ 	.byte	0x04, 0x12
        /*06ce*/ 	.short	(.L_302 - .L_301)
	.align		4
.L_301:
        /*06d0*/ 	.word	index@(_ZN5flash44flash_bwd_dq_dk_dv_loop_seqk_parallel_kernelI23Flash_bwd_kernel_traitsILi256ELi64ELi64ELi8ELi4ELi2ELi2ELb0ELb1EN7cutlass10bfloat16_tE19Flash_kernel_traitsILi256ELi64ELi64ELi8ES3_EELb0ELb0ELb1ELb0ELb0ELb0ELb1EEEvNS_16Flash_bwd_paramsE)
        /*06d4*/ 	.word	0x00000000


	//----- nvinfo : EIATTR_MIN_STACK_SIZE
	.align		4
.L_302:
        /*06d8*/ 	.byte	0x04, 0x12
        /*06da*/ 	.short	(.L_304 - .L_303)
	.align		4
.L_303:
        /*06dc*/ 	.word	index@(_ZN5flash44flash_bwd_dq_dk_dv_loop_seqk_parallel_kernelI23Flash_bwd_kernel_traitsILi256ELi64ELi64ELi8ELi4ELi2ELi2ELb0ELb1EN7cutlass10bfloat16_tE19Flash_kernel_traitsILi256ELi64ELi64ELi8ES3_EELb1ELb0ELb0ELb0ELb0ELb1ELb0EEEvNS_16Flash_bwd_paramsE)
        /*06e0*/ 	.word	0x00000000


	//----- nvinfo : EIATTR_MIN_STACK_SIZE
	.align		4
.L_304:
        /*06e4*/ 	.byte	0x04, 0x12
        /*06e6*/ 	.short	(.L_306 - .L_305)
	.align		4
.L_305:
        /*06e8*/ 	.word	index@(_ZN5flash44flash_bwd_dq_dk_dv_loop_seqk_parallel_kernelI23Flash_bwd_kernel_traitsILi256ELi64ELi64ELi8ELi4ELi2ELi2ELb0ELb1EN7cutlass10bfloat16_tE19Flash_kernel_traitsILi256ELi64ELi64ELi8ES3_EELb0ELb0ELb0ELb0ELb0ELb1ELb1EEEvNS_16Flash_bwd_paramsE)
        /*06ec*/ 	.word	0x00000000


	//----- nvinfo : EIATTR_MIN_STACK_SIZE
	.align		4
.L_306:
        /*06f0*/ 	.byte	0x04, 0x12
        /*06f2*/ 	.short	(.L_308 - .L_307)
	.align		4
.L_307:
        /*06f4*/ 	.word	index@(_ZN5flash44flash_bwd_dq_dk_dv_loop_seqk_parallel_kernelI23Flash_bwd_kernel_traitsILi256ELi64ELi64ELi8ELi4ELi2ELi2ELb0ELb1EN7cutlass10bfloat16_tE19Flash_kernel_traitsILi256ELi64ELi64ELi8ES3_EELb1ELb0ELb0ELb1ELb0ELb0ELb0EEEvNS_16Flash_bwd_paramsE)
        /*06f8*/ 	.word	0x00000000


	//----- nvinfo : EIATTR_MIN_STACK_SIZE
	.align		4
.L_308:
        /*06fc*/ 	.byte	0x04, 0x12
        /*06fe*/ 	.short	(.L_310 - .L_309)
	.align		4
.L_309:
        /*0700*/ 	.word	index@(_ZN5flash44flash_bwd_dq_dk_dv_loop_seqk_parallel_kernelI23Flash_bwd_kernel_traitsILi256ELi64ELi64ELi8ELi4ELi2ELi2ELb0ELb1EN7cutlass10bfloat16_tE19Flash_kernel_traitsILi256ELi64ELi64ELi8ES3_EELb0ELb0ELb0ELb1ELb0ELb0ELb1EEEvNS_16Flash_bwd_paramsE)
        /*0704*/ 	.word	0x00000000


	//----- nvinfo : EIATTR_MIN_STACK_SIZE
	.align		4
.L_310:
        /*0708*/ 	.byte	0x04, 0x12
        /*070a*/ 	.short	(.L_312 - .L_311)
	.align		4
.L_311:
        /*070c*/ 	.word	index@(_ZN5flash44flash_bwd_dq_dk_dv_loop_seqk_parallel_kernelI23Flash_bwd_kernel_traitsILi256ELi64ELi64ELi8ELi4ELi2ELi2ELb0ELb1EN7cutlass10bfloat16_tE19Flash_kernel_traitsILi256ELi64ELi64ELi8ES3_EELb1ELb0ELb1ELb0ELb0ELb1ELb0EEEvNS_16Flash_bwd_paramsE)
        /*0710*/ 	.word	0x00000008


	//----- nvinfo : EIATTR_MIN_STACK_SIZE
	.align		4
.L_312:
        /*0714*/ 	.byte	0x04, 0x12
        /*0716*/ 	.short	(.L_314 - .L_313)
	.align		4
.L_313:
        /*0718*/ 	.word	index@(_ZN5flash44flash_bwd_dq_dk_dv_loop_seqk_parallel_kernelI23Flash_bwd_kernel_traitsILi256ELi64ELi64ELi8ELi4ELi2ELi2ELb0ELb1EN7cutlass10bfloat16_tE19Flash_kernel_traitsILi256ELi64ELi64ELi8ES3_EELb0ELb0ELb1ELb0ELb0ELb1ELb1EEEvNS_16Flash_bwd_paramsE)
        /*071c*/ 	.word	0x00000000


	//----- nvinfo : EIATTR_MIN_STACK_SIZE
	.align		4
.L_314:
        /*0720*/ 	.byte	0x04, 0x12
        /*0722*/ 	.short	(.L_316 - .L_315)
	.align		4
.L_315:
        /*0724*/ 	.word	index@(_ZN5flash44flash_bwd_dq_dk_dv_loop_seqk_parallel_kernelI23Flash_bwd_kernel_traitsILi256ELi64ELi64ELi8ELi4ELi2ELi2ELb0ELb1EN7cutlass10bfloat16_tE19Flash_kernel_traitsILi256ELi64ELi64ELi8ES3_EELb1ELb0ELb1ELb1ELb0ELb0ELb0EEEvNS_16Flash_bwd_paramsE)
        /*0728*/ 	.word	0x00000000


	//----- nvinfo : EIATTR_MIN_STACK_SIZE
	.align		4
.L_316:
        /*072c*/ 	.byte	0x04, 0x12
        /*072e*/ 	.short	(.L_318 - .L_317)
	.align		4
.L_317:
        /*0730*/ 	.word	index@(_ZN5flash44flash_bwd_dq_dk_dv_loop_seqk_parallel_kernelI23Flash_bwd_kernel_traitsILi256ELi64ELi64ELi8ELi4ELi2ELi2ELb0ELb1EN7cutlass10bfloat16_tE19Flash_kernel_traitsILi256ELi64ELi64ELi8ES3_EELb0ELb0ELb1ELb1ELb0ELb0ELb1EEEvNS_16Flash_bwd_paramsE)
        /*0734*/ 	.word	0x00000000


	//----- nvinfo : EIATTR_MIN_STACK_SIZE
	.align		4
.L_318:
        /*0738*/ 	.byte	0x04, 0x12
        /*073a*/ 	.short	(.L_320 - .L_319)
	.align		4
.L_319:
        /*073c*/ 	.word	index@(_ZN5flash25flash_bwd_dot_do_o_kernelILb0E23Flash_bwd_kernel_traitsILi256ELi64ELi64ELi8ELi4ELi2ELi2ELb0ELb1EN7cutlass10bfloat16_tE19Flash_kernel_traitsILi256ELi64ELi64ELi8ES3_EEEEvNS_16Flash_bwd_paramsE)
        /*0740*/ 	.word	0x00000000


	//----- nvinfo : EIATTR_MIN_STACK_SIZE
	.align		4
.L_320:
        /*0744*/ 	.byte	0x04, 0x12
        /*0746*/ 	.short	(.L_322 - .L_321)
	.align		4
.L_321:
        /*0748*/ 	.word	index@(_ZN5flash25flash_bwd_dot_do_o_kernelILb1E23Flash_bwd_kernel_traitsILi256ELi64ELi64ELi8ELi4ELi2ELi2ELb0ELb1EN7cutlass10bfloat16_tE19Flash_kernel_traitsILi256ELi64ELi64ELi8ES3_EEEEvNS_16Flash_bwd_paramsE)
        /*074c*/ 	.word	0x00000000


	//----- nvinfo : EIATTR_MIN_STACK_SIZE
	.align		4
.L_322:
        /*0750*/ 	.byte	0x04, 0x12
        /*0752*/ 	.short	(.L_324 - .L_323)
	.align		4
.L_323:
        /*0754*/ 	.word	index@(_ZN5flash27flash_bwd_convert_dq_kernelI23Flash_bwd_kernel_traitsILi256ELi64ELi64ELi8ELi4ELi2ELi2ELb0ELb0EN7cutlass10bfloat16_tE19Flash_kernel_traitsILi256ELi64ELi64ELi8ES3_EEEEvNS_16Flash_bwd_paramsEi)
        /*0758*/ 	.word	0x00000000


	//----- nvinfo : EIATTR_MIN_STACK_SIZE
	.align		4
.L_324:
        /*075c*/ 	.byte	0x04, 0x12
        /*075e*/ 	.short	(.L_326 - .L_325)
	.align		4
.L_325:
        /*0760*/ 	.word	index@(_ZN5flash44flash_bwd_dq_dk_dv_loop_seqk_parallel_kernelI23Flash_bwd_kernel_traitsILi256ELi64ELi64ELi8ELi4ELi2ELi2ELb0ELb0EN7cutlass10bfloat16_tE19Flash_kernel_traitsILi256ELi64ELi64ELi8ES3_EELb1ELb0ELb0ELb0ELb0ELb0ELb0EEEvNS_16Flash_bwd_paramsE)
        /*0764*/ 	.word	0x00000068


	//----- nvinfo : EIATTR_MIN_STACK_SIZE
	.align		4
.L_326:
        /*0768*/ 	.byte	0x04, 0x12
        /*076a*/ 	.short	(.L_328 - .L_327)
	.align		4
.L_327:
        /*076c*/ 	.word	index@(_ZN5flash44flash_bwd_dq_dk_dv_loop_seqk_parallel_kernelI23Flash_bwd_kernel_traitsILi256ELi64ELi64ELi8ELi4ELi2ELi2ELb0ELb0EN7cutlass10bfloat16_tE19Flash_kernel_traitsILi256ELi64ELi64ELi8ES3_EELb0ELb0ELb0ELb0ELb0ELb0ELb1EEEvNS_16Flash_bwd_paramsE)
        /*0770*/ 	.word	0x00000060


	//----- nvinfo : EIATTR_MIN_STACK_SIZE
	.align		4
.L_328:
        /*0774*/ 	.byte	0x04, 0x12
        /*0776*/ 	.short	(.L_330 - .L_329)
	.align		4
.L_329:
        /*0778*/ 	.word	index@(_ZN5flash44flash_bwd_dq_dk_dv_loop_seqk_parallel_kernelI23Flash_bwd_kernel_traitsILi256ELi64ELi64ELi8ELi4ELi2ELi2ELb0ELb0EN7cutlass10bfloat16_tE19Flash_kernel_traitsILi256ELi64ELi64ELi8ES3_EELb1ELb0ELb1ELb0ELb0ELb0ELb0EEEvNS_16Flash_bwd_paramsE)
        /*077c*/ 	.word	0x00000008


	//----- nvinfo : EIATTR_MIN_STACK_SIZE
	.align		4
.L_330:
        /*0780*/ 	.byte	0x04, 0x12
        /*0782*/ 	.short	(.L_332 - .L_331)
	.align		4
.L_331:
        /*0784*/ 	.word	index@(_ZN5flash44flash_bwd_dq_dk_dv_loop_seqk_parallel_kernelI23Flash_bwd_kernel_traitsILi256ELi64ELi64ELi8ELi4ELi2ELi2ELb0ELb0EN7cutlass10bfloat16_tE19Flash_kernel_traitsILi256ELi64ELi64ELi8ES3_EELb0ELb0ELb1ELb0ELb0ELb0ELb1EEEvNS_16Flash_bwd_paramsE)
        /*0788*/ 	.word	0x00000010


	//----- nvinfo : EIATTR_MIN_STACK_SIZE
	.align		4
.L_332:
        /*078c*/ 	.byte	0x04, 0x12
        /*078e*/ 	.short	(.L_334 - .L_333)
	.align		4
.L_333:
        /*0790*/ 	.word	index@(_ZN5flash44flash_bwd_dq_dk_dv_loop_seqk_parallel_kernelI23Flash_bwd_kernel_traitsILi256ELi64ELi64ELi8ELi4ELi2ELi2ELb0ELb0EN7cutlass10bfloat16_tE19Flash_kernel_traitsILi256ELi64ELi64ELi8ES3_EELb1ELb0ELb0ELb0ELb0ELb1ELb0EEEvNS_16Flash_bwd_paramsE)
        /*0794*/ 	.word	0x00000058


	//----- nvinfo : EIATTR_MIN_STACK_SIZE
	.align		4
.L_334:
        /*0798*/ 	.byte	0x04, 0x12
        /*079a*/ 	.short	(.L_336 - .L_335)
	.align		4
.L_335:
        /*079c*/ 	.word	index@(_ZN5flash44flash_bwd_dq_dk_dv_loop_seqk_parallel_kernelI23Flash_bwd_kernel_traitsILi256ELi64ELi64ELi8ELi4ELi2ELi2ELb0ELb0EN7cutlass10bfloat16_tE19Flash_kernel_traitsILi256ELi64ELi64ELi8ES3_EELb0ELb0ELb0ELb0ELb0ELb1ELb1EEEvNS_16Flash_bwd_paramsE)
        /*07a0*/ 	.word	0x00000058


	//----- nvinfo : EIATTR_MIN_STACK_SIZE
	.align		4
.L_336:
        /*07a4*/ 	.byte	0x04, 0x12
        /*07a6*/ 	.short	(.L_338 - .L_337)
	.align		4
.L_337:
        /*07a8*/ 	.word	index@(_ZN5flash44flash_bwd_dq_dk_dv_loop_seqk_parallel_kernelI23Flash_bwd_kernel_traitsILi256ELi64ELi64ELi8ELi4ELi2ELi2ELb0ELb0EN7cutlass10bfloat16_tE19Flash_kernel_traitsILi256ELi64ELi64ELi8ES3_EELb1ELb0ELb0ELb1ELb0ELb0ELb0EEEvNS_16Flash_bwd_paramsE)
        /*07ac*/ 	.word	0x00000078


	//----- nvinfo : EIATTR_MIN_STACK_SIZE
	.align		4
.L_338:
        /*07b0*/ 	.byte	0x04, 0x12
        /*07b2*/ 	.short	(.L_340 - .L_339)
	.align		4
.L_339:
        /*07b4*/ 	.word	index@(_ZN5flash44flash_bwd_dq_dk_dv_loop_seqk_parallel_kernelI23Flash_bwd_kernel_traitsILi256ELi64ELi64ELi8ELi4ELi2ELi2ELb0ELb0EN7cutlass10bfloat16_tE19Flash_kernel_traitsILi256ELi64ELi64ELi8ES3_EELb0ELb0ELb0ELb1ELb0ELb0ELb1EEEvNS_16Flash_bwd_paramsE)
        /*07b8*/ 	.word	0x00000060


	//----- nvinfo : EIATTR_MIN_STACK_SIZE
	.align		4
.L_340:
        /*07bc*/ 	.byte	0x04, 0x12
        /*07be*/ 	.short	(.L_342 - .L_341)
	.align		4
.L_341:
        /*07c0*/ 	.word	index@(_ZN5flash44flash_bwd_dq_dk_dv_loop_seqk_parallel_kernelI23Flash_bwd_kernel_traitsILi256ELi64ELi64ELi8ELi4ELi2ELi2ELb0ELb0EN7cutlass10bfloat16_tE19Flash_kernel_traitsILi256ELi64ELi64ELi8ES3_EELb1ELb0ELb1ELb0ELb0ELb1ELb0EEEvNS_16Flash_bwd_paramsE)
        /*07c4*/ 	.word	0x00000008


	//----- nvinfo : EIATTR_MIN_STACK_SIZE
	.align		4
.L_342:
        /*07c8*/ 	.byte	0x04, 0x12
        /*07ca*/ 	.short	(.L_344 - .L_343)
	.align		4
.L_343:
        /*07cc*/ 	.word	index@(_ZN5flash44flash_bwd_dq_dk_dv_loop_seqk_parallel_kernelI23Flash_bwd_kernel_traitsILi256ELi64ELi64ELi8ELi4ELi2ELi2ELb0ELb0EN7cutlass10bfloat16_tE19Flash_kernel_traitsILi256ELi64ELi64ELi8ES3_EELb0ELb0ELb1ELb0ELb0ELb1ELb1EEEvNS_16Flash_bwd_paramsE)
        /*07d0*/ 	.word	0x00000010


	//----- nvinfo : EIATTR_MIN_STACK_SIZE
	.align		4
.L_344:
        /*07d4*/ 	.byte	0x04, 0x12
        /*07d6*/ 	.short	(.L_346 - .L_345)
	.align		4
.L_345:
        /*07d8*/ 	.word	index@(_ZN5flash44flash_bwd_dq_dk_dv_loop_seqk_parallel_kernelI23Flash_bwd_kernel_traitsILi256ELi64ELi64ELi8ELi4ELi2ELi2ELb0ELb0EN7cutlass10bfloat16_tE19Flash_kernel_traitsILi256ELi64ELi64ELi8ES3_EELb1ELb0ELb1ELb1ELb0ELb0ELb0EEEvNS_16Flash_bwd_paramsE)
        /*07dc*/ 	.word	0x00000030


	//----- nvinfo : EIATTR_MIN_STACK_SIZE
	.align		4
.L_346:
        /*07e0*/ 	.byte	0x04, 0x12
        /*07e2*/ 	.short	(.L_348 - .L_347)
	.align		4
.L_347:
        /*07e4*/ 	.word	index@(_ZN5flash44flash_bwd_dq_dk_dv_loop_seqk_parallel_kernelI23Flash_bwd_kernel_traitsILi256ELi64ELi64ELi8ELi4ELi2ELi2ELb0ELb0EN7cutlass10bfloat16_tE19Flash_kernel_traitsILi256ELi64ELi64ELi8ES3_EELb0ELb0ELb1ELb1ELb0ELb0ELb1EEEvNS_16Flash_bwd_paramsE)
        /*07e8*/ 	.word	0x00000010


	//----- nvinfo : EIATTR_MIN_STACK_SIZE
	.align		4
.L_348:
        /*07ec*/ 	.byte	0x04, 0x12
        /*07ee*/ 	.short	(.L_350 - .L_349)
	.align		4
.L_349:
        /*07f0*/ 	.word	index@(_ZN5flash25flash_bwd_dot_do_o_kernelILb0E23Flash_bwd_kernel_traitsILi256ELi64ELi64ELi8ELi4ELi2ELi2ELb0ELb0EN7cutlass10bfloat16_tE19Flash_kernel_traitsILi256ELi64ELi64ELi8ES3_EEEEvNS_16Flash_bwd_paramsE)
        /*07f4*/ 	.word	0x00000000


	//----- nvinfo : EIATTR_MIN_STACK_SIZE
	.align		4
.L_350:
        /*07f8*/ 	.byte	0x04, 0x12
        /*07fa*/ 	.short	(.L_352 - .L_351)
	.align		4
.L_351:
        /*07fc*/ 	.word	index@(_ZN5flash25flash_bwd_dot_do_o_kernelILb1E23Flash_bwd_kernel_traitsILi256ELi64ELi64ELi8ELi4ELi2ELi2ELb0ELb0EN7cutlass10bfloat16_tE19Flash_kernel_traitsILi256ELi64ELi64ELi8ES3_EEEEvNS_16Flash_bwd_paramsE)
        /*0800*/ 	.word	0x00000000
.L_352:


//--------------------- .nv.info._ZN5flash27flash_bwd_convert_dq_kernelI23Flash_bwd_kernel_traitsILi256ELi64ELi32ELi8ELi4ELi1ELi2ELb1ELb1EN7cutlass10bfloat16_tE19Flash_kernel_traitsILi256ELi64ELi32ELi8ES3_EEEEvNS_16Flash_bwd_paramsEi --------------------------
	.section	.nv.info._ZN5flash27flash_bwd_convert_dq_kernelI23Flash_bwd_kernel_traitsILi256ELi64ELi32ELi8ELi4ELi1ELi2ELb1ELb1EN7cutlass10bfloat16_tE19Flash_kernel_traitsILi256ELi64ELi32ELi8ES3_EEEEvNS_16Flash_bwd_paramsEi,"",@"SHT_CUDA_INFO"
	.sectionflags	@""
	.align	4


	//----- nvinfo : EIATTR_CUDA_API_VERSION
	.align		4
        /*0000*/ 	.byte	0x04, 0x37
        /*0002*/ 	.short	(.L_354 - .L_353)
.L_353:
        /*0004*/ 	.word	0x00000082


	//----- nvinfo : EIATTR_SW2861232_WAR
	.align		4
.L_354:
        /*0008*/ 	.byte	0x01, 0x35
	.zero		2


	//----- nvinfo : EIATTR_PARAM_CBANK
	.align		4
        /*000c*/ 	.byte	0x04, 0x0a
        /*000e*/ 	.short	(.L_356 - .L_355)
	.align		4
.L_355:
        /*0010*/ 	.word	index@(.nv.constant0._ZN5flash27flash_bwd_convert_dq_kernelI23Flash_bwd_kernel_traitsILi256ELi64ELi32ELi8ELi4ELi1ELi2ELb1ELb1EN7cutlass10bfloat16_tE19Flash_kernel_traitsILi256ELi64ELi32ELi8ES3_EEEEvNS_16Flash_bwd_paramsEi)
        /*0014*/ 	.short	0x0160
        /*0016*/ 	.short	0x0284


	//----- nvinfo : EIATTR_CBANK_PARAM_SIZE
	.align		4
.L_356:
        /*0018*/ 	.byte	0x03, 0x19
        /*001a*/ 	.short	0x0284


	//----- nvinfo : EIATTR_KPARAM_INFO
	.align		4
        /*001c*/ 	.byte	0x04, 0x17
        /*001e*/ 	.short	(.L_358 - .L_357)
.L_357:
        /*0020*/ 	.word	0x00000000
        /*0024*/ 	.short	0x0001
        /*0026*/ 	.short	0x0280
        /*0028*/ 	.byte	0x00, 0xf0, 0x11, 0x00


	//----- nvinfo : EIATTR_KPARAM_INFO
	.align		4
.L_358:
        /*002c*/ 	.byte	0x04, 0x17
        /*002e*/ 	.short	(.L_360 - .L_359)
.L_359:
        /*0030*/ 	.word	0x00000000
        /*0034*/ 	.short	0x0000
        /*0036*/ 	.short	0x0000
        /*0038*/ 	.byte	0x00, 0xf0, 0x01, 0x0a


	//----- nvinfo : EIATTR_MAXREG_COUNT
	.align		4
.L_360:
        /*003c*/ 	.byte	0x03, 0x1b
        /*003e*/ 	.short	0x00ff


	//----- nvinfo : EIATTR_NUM_BARRIERS
	.align		4
        /*0040*/ 	.byte	0x02, 0x4c
        /*0042*/ 	.byte	0x01
	.zero		1


	//----- nvinfo : EIATTR_MERCURY_ISA_VERSION
	.align		4
        /*0044*/ 	.byte	0x03, 0x5f
        /*0046*/ 	.short	0x0000


	//----- nvinfo : EIATTR_EXIT_INSTR_OFFSETS
	.align		4
        /*0048*/ 	.byte	0x04, 0x1c
        /*004a*/ 	.short	(.L_362 - .L_361)


	//   ....[0]....
.L_361:
        /*004c*/ 	.word	0x00000170


	//   ....[1]....
        /*0050*/ 	.word	0x000021b0


	//   ....[2]....
        /*0054*/ 	.word	0x000022d0


	//   ....[3]....
        /*0058*/ 	.word	0x000022f0


	//----- nvinfo : EIATTR_CTAIDZ_USED
	.align		4
.L_362:
        /*005c*/ 	.byte	0x01, 0x04
	.zero		2


	//----- nvinfo : EIATTR_CRS_STACK_SIZE
	.align		4
        /*0060*/ 	.byte	0x04, 0x1e
        /*0062*/ 	.short	(.L_364 - .L_363)
.L_363:
        /*0064*/ 	.word	0x00000000
.L_364:


//--------------------- .nv.info._ZN5flash44flash_bwd_dq_dk_dv_loop_seqk_parallel_kernelI23Flash_bwd_kernel_traitsILi256ELi64ELi32ELi8ELi4ELi1ELi2ELb1ELb1EN7cutlass10bfloat16_tE19Flash_kernel_traitsILi256ELi64ELi32ELi8ES3_EELb0ELb0ELb0ELb0ELb0ELb0ELb0EEEvNS_16Flash_bwd_paramsE --------------------------
	.section	.nv.info._ZN5flash44flash_bwd_dq_dk_dv_loop_seqk_parallel_kernelI23Flash_bwd_kernel_traitsILi256ELi64ELi32ELi8ELi4ELi1ELi2ELb1ELb1EN7cutlass10bfloat16_tE19Flash_kernel_traitsILi256ELi64ELi32ELi8ES3_EELb0ELb0ELb0ELb0ELb0ELb0ELb0EEEvNS_16Flash_bwd_paramsE,"",@"SHT_CUDA_INFO"
	.sectionflags	@""
	.align	4


	//----- nvinfo : EIATTR_CUDA_API_VERSION
	.align		4
        /*0000*/ 	.byte	0x04, 0x37
        /*0002*/ 	.short	(.L_366 - .L_365)
.L_365:
        /*0004*/ 	.word	0x00000082


	//----- nvinfo : EIATTR_SW2861232_WAR
	.align		4
.L_366:
        /*0008*/ 	.byte	0x01, 0x35
	.zero		2


	//----- nvinfo : EIATTR_PARAM_CBANK
	.align		4
        /*000c*/ 	.byte	0x04, 0x0a
        /*000e*/ 	.short	(.L_368 - .L_367)
	.align		4
.L_367:
        /*0010*/ 	.word	index@(.nv.constant0._ZN5flash44flash_bwd_dq_dk_dv_loop_seqk_parallel_kernelI23Flash_bwd_kernel_traitsILi256ELi64ELi32ELi8ELi4ELi1ELi2ELb1ELb1EN7cutlass10bfloat16_tE19Flash_kernel_traitsILi256ELi64ELi32ELi8ES3_EELb0ELb0ELb0ELb0ELb0ELb0ELb0EEEvNS_16Flash_bwd_paramsE)
        /*0014*/ 	.short	0x0160
        /*0016*/ 	.short	0x0280


	//----- nvinfo : EIATTR_CBANK_PARAM_SIZE
	.align		4
.L_368:
        /*0018*/ 	.byte	0x03, 0x19
        /*001a*/ 	.short	0x0280


	//----- nvinfo : EIATTR_KPARAM_INFO
	.align		4
        /*001c*/ 	.byte	0x04, 0x17
        /*001e*/ 	.short	(.L_370 - .L_369)
.L_369:
        /*0020*/ 	.word	0x00000000
        /*0024*/ 	.short	0x0000
        /*0026*/ 	.short	0x0000
        /*0028*/ 	.byte	0x00, 0xf0, 0x01, 0x0a


	//----- nvinfo : EIATTR_MAXREG_COUNT
	.align		4
.L_370:
        /*002c*/ 	.byte	0x03, 0x1b
        /*002e*/ 	.short	0x00ff


	//----- nvinfo : EIATTR_NUM_BARRIERS
	.align		4
        /*0030*/ 	.byte	0x02, 0x4c
        /*0032*/ 	.byte	0x01
	.zero		1


	//----- nvinfo : EIATTR_ANNOTATIONS
	.align		4
        /*0034*/ 	.byte	0x04, 0x55
        /*0036*/ 	.short	(.L_372 - .L_371)


	//   ....[0]....
.L_371:
        /*0038*/ 	.word	0x00000001
        /*003c*/ 	.byte	0xf0, 0x07, 0x00, 0x00, 0x01, 0x00, 0x00, 0x00, 0xf0, 0x0b, 0x00, 0x00, 0x01, 0x00, 0x00, 0x00
        /*004c*/ 	.byte	0xc0, 0x0c, 0x00, 0x00, 0x01, 0x00, 0x00, 0x00, 0x60, 0x1a, 0x00, 0x00, 0x01, 0x00, 0x00, 0x00
        /*005c*/ 	.byte	0x60, 0x2e, 0x00, 0x00, 0x01, 0x00, 0x00, 0x00, 0x10, 0x36, 0x00, 0x00, 0x01, 0x00, 0x00, 0x00
        /*006c*/ 	.byte	0x60, 0x63, 0x00, 0x00, 0x01, 0x00, 0x00, 0x00, 0x50, 0x73, 0x00, 0x00


	//----- nvinfo : EIATTR_MERCURY_ISA_VERSION
	.align		4
.L_372:
        /*0078*/ 	.byte	0x03, 0x5f
        /*007a*/ 	.short	0x0000


	//----- nvinfo : EIATTR_EXIT_INSTR_OFFSETS
	.align		4
        /*007c*/ 	.byte	0x04, 0x1c
        /*007e*/ 	.short	(.L_374 - .L_373)


	//   ....[0]....
.L_373:
        /*0080*/ 	.word	0x000000b0


	//   ....[1]....
        /*0084*/ 	.word	0x00007820


	//----- nvinfo : EIATTR_CTAIDZ_USED
	.align		4
.L_374:
        /*0088*/ 	.byte	0x01, 0x04
	.zero		2


	//----- nvinfo : EIATTR_CRS_STACK_SIZE
	.align		4
        /*008c*/ 	.byte	0x04, 0x1e
        /*008e*/ 	.short	(.L_376 - .L_375)
.L_375:
        /*0090*/ 	.word	0x00000000
.L_376:


//--------------------- .nv.info._ZN5flash44flash_bwd_dq_dk_dv_loop_seqk_parallel_kernelI23Flash_bwd_kernel_traitsILi256ELi64ELi32ELi8ELi4ELi1ELi2ELb1ELb1EN7cutlass10bfloat16_tE19Flash_kernel_traitsILi256ELi64ELi32ELi8ES3_EELb0ELb0ELb0ELb0ELb0ELb0ELb1EEEvNS_16Flash_bwd_paramsE --------------------------
	.section	.nv.info._ZN5flash44flash_bwd_dq_dk_dv_loop_seqk_parallel_kernelI23Flash_bwd_kernel_traitsILi256ELi64ELi32ELi8ELi4ELi1ELi2ELb1ELb1EN7cutlass10bfloat16_tE19Flash_kernel_traitsILi256ELi64ELi32ELi8ES3_EELb0ELb0ELb0ELb0ELb0ELb0ELb1EEEvNS_16Flash_bwd_paramsE,"",@"SHT_CUDA_INFO"
	.sectionflags	@""
	.align	4


	//----- nvinfo : EIATTR_CUDA_API_VERSION
	.align		4
        /*0000*/ 	.byte	0x04, 0x37
        /*0002*/ 	.short	(.L_378 - .L_377)
.L_377:
        /*0004*/ 	.word	0x00000082


	//----- nvinfo : EIATTR_SW2861232_WAR
	.align		4
.L_378:
        /*0008*/ 	.byte	0x01, 0x35
	.zero		2


	//----- nvinfo : EIATTR_PARAM_CBANK
	.align		4
        /*000c*/ 	.byte	0x04, 0x0a
        /*000e*/ 	.short	(.L_380 - .L_379)
	.align		4
.L_379:
        /*0010*/ 	.word	index@(.nv.constant0._ZN5flash44flash_bwd_dq_dk_dv_loop_seqk_parallel_kernelI23Flash_bwd_kernel_traitsILi256ELi64ELi32ELi8ELi4ELi1ELi2ELb1ELb1EN7cutlass10bfloat16_tE19Flash_kernel_traitsILi256ELi64ELi32ELi8ES3_EELb0ELb0ELb0ELb0ELb0ELb0ELb1EEEvNS_16Flash_bwd_paramsE)
        /*0014*/ 	.short	0x0160
        /*0016*/ 	.short	0x0280


	//----- nvinfo : EIATTR_CBANK_PARAM_SIZE
	.align		4
.L_380:
        /*0018*/ 	.byte	0x03, 0x19
        /*001a*/ 	.short	0x0280


	//----- nvinfo : EIATTR_KPARAM_INFO
	.align		4
        /*001c*/ 	.byte	0x04, 0x17
        /*001e*/ 	.short	(.L_382 - .L_381)
.L_381:
        /*0020*/ 	.word	0x00000000
        /*0024*/ 	.short	0x0000
        /*0026*/ 	.short	0x0000
        /*0028*/ 	.byte	0x00, 0xf0, 0x01, 0x0a


	//----- nvinfo : EIATTR_MAXREG_COUNT
	.align		4
.L_382:
        /*002c*/ 	.byte	0x03, 0x1b
        /*002e*/ 	.short	0x00ff


	//----- nvinfo : EIATTR_NUM_BARRIERS
	.align		4
        /*0030*/ 	.byte	0x02, 0x4c
        /*0032*/ 	.byte	0x01
	.zero		1


	//----- nvinfo : EIATTR_ANNOTATIONS
	.align		4
        /*0034*/ 	.byte	0x04, 0x55
        /*0036*/ 	.short	(.L_384 - .L_383)


	//   ....[0]....
.L_383:
        /*0038*/ 	.word	0x00000001
        /*003c*/ 	.byte	0xf0, 0x07, 0x00, 0x00, 0x01, 0x00, 0x00, 0x00, 0xf0, 0x0b, 0x00, 0x00, 0x01, 0x00, 0x00, 0x00
        /*004c*/ 	.byte	0xc0, 0x0c, 0x00, 0x00, 0x01, 0x00, 0x00, 0x00, 0x60, 0x1a, 0x00, 0x00, 0x01, 0x00, 0x00, 0x00
        /*005c*/ 	.byte	0x60, 0x2e, 0x00, 0x00, 0x01, 0x00, 0x00, 0x00, 0x20, 0x36, 0x00, 0x00, 0x01, 0x00, 0x00, 0x00
        /*006c*/ 	.byte	0x80, 0x66, 0x00, 0x00, 0x01, 0x00, 0x00, 0x00, 0x70, 0x76, 0x00, 0x00


	//----- nvinfo : EIATTR_MERCURY_ISA_VERSION
	.align		4
.L_384:
        /*0078*/ 	.byte	0x03, 0x5f
        /*007a*/ 	.short	0x0000


	//----- nvinfo : EIATTR_EXIT_INSTR_OFFSETS
	.align		4
        /*007c*/ 	.byte	0x04, 0x1c
        /*007e*/ 	.short	(.L_386 - .L_385)


	//   ....[0]....
.L_385:
        /*0080*/ 	.word	0x000000b0


	//   ....[1]....
        /*0084*/ 	.word	0x00007b40


	//----- nvinfo : EIATTR_CTAIDZ_USED
	.align		4
.L_386:
        /*0088*/ 	.byte	0x01, 0x04
	.zero		2


	//----- nvinfo : EIATTR_CRS_STACK_SIZE
	.align		4
        /*008c*/ 	.byte	0x04, 0x1e
        /*008e*/ 	.short	(.L_388 - .L_387)
.L_387:
        /*0090*/ 	.word	0x00000000
.L_388:


//--------------------- .nv.info._ZN5flash44flash_bwd_dq_dk_dv_loop_seqk_parallel_kernelI23Flash_bwd_kernel_traitsILi256ELi64ELi32ELi8ELi4ELi1ELi2ELb1ELb1EN7cutlass10bfloat16_tE19Flash_kernel_traitsILi256ELi64ELi32ELi8ES3_EELb0ELb0ELb1ELb0ELb0ELb0ELb0EEEvNS_16Flash_bwd_paramsE --------------------------
	.section	.nv.info._ZN5flash44flash_bwd_dq_dk_dv_loop_seqk_parallel_kernelI23Flash_bwd_kernel_traitsILi256ELi64ELi32ELi8ELi4ELi1ELi2ELb1ELb1EN7cutlass10bfloat16_tE19Flash_kernel_traitsILi256ELi64ELi32ELi8ES3_EELb0ELb0ELb1ELb0ELb0ELb0ELb0EEEvNS_16Flash_bwd_paramsE,"",@"SHT_CUDA_INFO"
	.sectionflags	@""
	.align	4


	//----- nvinfo : EIATTR_CUDA_API_VERSION
	.align		4
        /*0000*/ 	.byte	0x04, 0x37
        /*0002*/ 	.short	(.L_390 - .L_389)
.L_389:
        /*0004*/ 	.word	0x00000082


	//----- nvinfo : EIATTR_SW2861232_WAR
	.align		4
.L_390:
        /*0008*/ 	.byte	0x01, 0x35
	.zero		2


	//----- nvinfo : EIATTR_PARAM_CBANK
	.align		4
        /*000c*/ 	.byte	0x04, 0x0a
        /*000e*/ 	.short	(.L_392 - .L_391)
	.align		4
.L_391:
        /*0010*/ 	.word	index@(.nv.constant0._ZN5flash44flash_bwd_dq_dk_dv_loop_seqk_parallel_kernelI23Flash_bwd_kernel_traitsILi256ELi64ELi32ELi8ELi4ELi1ELi2ELb1ELb1EN7cutlass10bfloat16_tE19Flash_kernel_traitsILi256ELi64ELi32ELi8ES3_EELb0ELb0ELb1ELb0ELb0ELb0ELb0EEEvNS_16Flash_bwd_paramsE)
        /*0014*/ 	.short	0x0160
        /*0016*/ 	.short	0x0280


	//----- nvinfo : EIATTR_CBANK_PARAM_SIZE
	.align		4
.L_392:
        /*0018*/ 	.byte	0x03, 0x19
        /*001a*/ 	.short	0x0280


	//----- nvinfo : EIATTR_KPARAM_INFO
	.align		4
        /*001c*/ 	.byte	0x04, 0x17
        /*001e*/ 	.short	(.L_394 - .L_393)
.L_393:
        /*0020*/ 	.word	0x00000000
        /*0024*/ 	.short	0x0000
        /*0026*/ 	.short	0x0000
        /*0028*/ 	.byte	0x00, 0xf0, 0x01, 0x0a


	//----- nvinfo : EIATTR_MAXREG_COUNT
	.align		4
.L_394:
        /*002c*/ 	.byte	0x03, 0x1b
        /*002e*/ 	.short	0x00ff


	//----- nvinfo : EIATTR_NUM_BARRIERS
	.align		4
        /*0030*/ 	.byte	0x02, 0x4c
        /*0032*/ 	.byte	0x01
	.zero		1


	//----- nvinfo : EIATTR_ANNOTATIONS
	.align		4
        /*0034*/ 	.byte	0x04, 0x55
        /*0036*/ 	.short	(.L_396 - .L_395)


	//   ....[0]....
.L_395:
        /*0038*/ 	.word	0x00000001
        /*003c*/ 	.byte	0x10, 0x08, 0x00, 0x00, 0x01, 0x00, 0x00, 0x00, 0xb0, 0x0b, 0x00, 0x00, 0x01, 0x00, 0x00, 0x00
        /*004c*/ 	.byte	0x70, 0x0c, 0x00, 0x00, 0x01, 0x00, 0x00, 0x00, 0xe0, 0x0c, 0x00, 0x00, 0x01, 0x00, 0x00, 0x00
        /*005c*/ 	.byte	0x60, 0x35, 0x00, 0x00, 0x01, 0x00, 0x00, 0x00, 0xb0, 0x42, 0x00, 0x00, 0x01, 0x00, 0x00, 0x00
        /*006c*/ 	.byte	0xe0, 0x42, 0x00, 0x00, 0x01, 0x00, 0x00, 0x00, 0x80, 0x45, 0x00, 0x00, 0x01, 0x00, 0x00, 0x00
        /*007c*/ 	.byte	0x30, 0x6c, 0x00, 0x00


	//----- nvinfo : EIATTR_MERCURY_ISA_VERSION
	.align		4
.L_396:
        /*0080*/ 	.byte	0x03, 0x5f
        /*0082*/ 	.short	0x0000


	//----- nvinfo : EIATTR_EXIT_INSTR_OFFSETS
	.align		4
        /*0084*/ 	.byte	0x04, 0x1c
        /*0086*/ 	.short	(.L_398 - .L_397)


	//   ....[0]....
.L_397:
        /*0088*/ 	.word	0x000000b0


	//   ....[1]....
        /*008c*/ 	.word	0x00007a30


	//----- nvinfo : EIATTR_CTAIDZ_USED
	.align		4
.L_398:
        /*0090*/ 	.byte	0x01, 0x04
	.zero		2


	//----- nvinfo : EIATTR_CRS_STACK_SIZE
	.align		4
        /*0094*/ 	.byte	0x04, 0x1e
        /*0096*/ 	.short	(.L_400 - .L_399)
.L_399:
        /*0098*/ 	.word	0x00000000
.L_400:


//--------------------- .nv.info._ZN5flash44flash_bwd_dq_dk_dv_loop_seqk_parallel_kernelI23Flash_bwd_kernel_traitsILi256ELi64ELi32ELi8ELi4ELi1ELi2ELb1ELb1EN7cutlass10bfloat16_tE19Flash_kernel_traitsILi256ELi64ELi32ELi8ES3_EELb0ELb0ELb1ELb0ELb0ELb0ELb1EEEvNS_16Flash_bwd_paramsE --------------------------
	.section	.nv.info._ZN5flash44flash_bwd_dq_dk_dv_loop_seqk_parallel_kernelI23Flash_bwd_kernel_traitsILi256ELi64ELi32ELi8ELi4ELi1ELi2ELb1ELb1EN7cutlass10bfloat16_tE19Flash_kernel_traitsILi256ELi64ELi32ELi8ES3_EELb0ELb0ELb1ELb0ELb0ELb0ELb1EEEvNS_16Flash_bwd_paramsE,"",@"SHT_CUDA_INFO"
	.sectionflags	@""
	.align	4


	//----- nvinfo : EIATTR_CUDA_API_VERSION
	.align		4
        /*0000*/ 	.byte	0x04, 0x37
        /*0002*/ 	.short	(.L_402 - .L_401)
.L_401:
        /*0004*/ 	.word	0x00000082


	//----- nvinfo : EIATTR_SW2861232_WAR
	.align		4
.L_402:
        /*0008*/ 	.byte	0x01, 0x35
	.zero		2


	//----- nvinfo : EIATTR_PARAM_CBANK
	.align		4
        /*000c*/ 	.byte	0x04, 0x0a
        /*000e*/ 	.short	(.L_404 - .L_403)
	.align		4
.L_403:
        /*0010*/ 	.word	index@(.nv.constant0._ZN5flash44flash_bwd_dq_dk_dv_loop_seqk_parallel_kernelI23Flash_bwd_kernel_traitsILi256ELi64ELi32ELi8ELi4ELi1ELi2ELb1ELb1EN7cutlass10bfloat16_tE19Flash_kernel_traitsILi256ELi64ELi32ELi8ES3_EELb0ELb0ELb1ELb0ELb0ELb0ELb1EEEvNS_16Flash_bwd_paramsE)
        /*0014*/ 	.short	0x0160
        /*0016*/ 	.short	0x0280


	//----- nvinfo : EIATTR_CBANK_PARAM_SIZE
	.align		4
.L_404:
        /*0018*/ 	.byte	0x03, 0x19
        /*001a*/ 	.short	0x0280


	//----- nvinfo : EIATTR_KPARAM_INFO
	.align		4
        /*001c*/ 	.byte	0x04, 0x17
        /*001e*/ 	.short	(.L_406 - .L_405)
.L_405:
        /*0020*/ 	.word	0x00000000
        /*0024*/ 	.short	0x0000
        /*0026*/ 	.short	0x0000
        /*0028*/ 	.byte	0x00, 0xf0, 0x01, 0x0a


	//----- nvinfo : EIATTR_MAXREG_COUNT
	.align		4
.L_406:
        /*002c*/ 	.byte	0x03, 0x1b
        /*002e*/ 	.short	0x00ff


	//----- nvinfo : EIATTR_NUM_BARRIERS
	.align		4
        /*0030*/ 	.byte	0x02, 0x4c
        /*0032*/ 	.byte	0x01
	.zero		1


	//----- nvinfo : EIATTR_ANNOTATIONS
	.align		4
        /*0034*/ 	.byte	0x04, 0x55
        /*0036*/ 	.short	(.L_408 - .L_407)


	//   ....[0]....
.L_407:
        /*0038*/ 	.word	0x00000001
        /*003c*/ 	.byte	0x10, 0x08, 0x00, 0x00, 0x01, 0x00, 0x00, 0x00, 0xb0, 0x0b, 0x00, 0x00, 0x01, 0x00, 0x00, 0x00
        /*004c*/ 	.byte	0x70, 0x0c, 0x00, 0x00, 0x01, 0x00, 0x00, 0x00, 0xe0, 0x0c, 0x00, 0x00, 0x01, 0x00, 0x00, 0x00
        /*005c*/ 	.byte	0x60, 0x35, 0x00, 0x00, 0x01, 0x00, 0x00, 0x00, 0x50, 0x44, 0x00, 0x00, 0x01, 0x00, 0x00, 0x00
        /*006c*/ 	.byte	0x80, 0x44, 0x00, 0x00, 0x01, 0x00, 0x00, 0x00, 0x20, 0x47, 0x00, 0x00, 0x01, 0x00, 0x00, 0x00
        /*007c*/ 	.byte	0x50, 0x6f, 0x00, 0x00


	//----- nvinfo : EIATTR_MERCURY_ISA_VERSION
	.align		4
.L_408:
        /*0080*/ 	.byte	0x03, 0x5f
        /*0082*/ 	.short	0x0000


	//----- nvinfo : EIATTR_EXIT_INSTR_OFFSETS
	.align		4
        /*0084*/ 	.byte	0x04, 0x1c
        /*0086*/ 	.short	(.L_410 - .L_409)


	//   ....[0]....
.L_409:
        /*0088*/ 	.word	0x000000b0


	//   ....[1]....
        /*008c*/ 	.word	0x00007d50


	//----- nvinfo : EIATTR_CTAIDZ_USED
	.align		4
.L_410:
        /*0090*/ 	.byte	0x01, 0x04
	.zero		2


	//----- nvinfo : EIATTR_CRS_STACK_SIZE
	.align		4
        /*0094*/ 	.byte	0x04, 0x1e
        /*0096*/ 	.short	(.L_412 - .L_411)
.L_411:
        /*0098*/ 	.word	0x00000000
.L_412:


//--------------------- .nv.info._ZN5flash44flash_bwd_dq_dk_dv_loop_seqk_parallel_kernelI23Flash_bwd_kernel_traitsILi256ELi64ELi32ELi8ELi4ELi1ELi2ELb1ELb1EN7cutlass10bfloat16_tE19Flash_kernel_traitsILi256ELi64ELi32ELi8ES3_EELb0ELb0ELb0ELb0ELb0ELb1ELb0EEEvNS_16Flash_bwd_paramsE --------------------------
	.section	.nv.info._ZN5flash44flash_bwd_dq_dk_dv_loop_seqk_parallel_kernelI23Flash_bwd_kernel_traitsILi256ELi64ELi32ELi8ELi4ELi1ELi2ELb1ELb1EN7cutlass10bfloat16_tE19Flash_kernel_traitsILi256ELi64ELi32ELi8ES3_EELb0ELb0ELb0ELb0ELb0ELb1ELb0EEEvNS_16Flash_bwd_paramsE,"",@"SHT_CUDA_INFO"
	.sectionflags	@""
	.align	4


	//----- nvinfo : EIATTR_CUDA_API_VERSION
	.align		4
        /*0000*/ 	.byte	0x04, 0x37
        /*0002*/ 	.short	(.L_414 - .L_413)
.L_413:
        /*0004*/ 	.word	0x00000082


	//----- nvinfo : EIATTR_SW2861232_WAR
	.align		4
.L_414:
        /*0008*/ 	.byte	0x01, 0x35
	.zero		2


	//----- nvinfo : EIATTR_PARAM_CBANK
	.align		4
        /*000c*/ 	.byte	0x04, 0x0a
        /*000e*/ 	.short	(.L_416 - .L_415)
	.align		4
.L_415:
        /*0010*/ 	.word	index@(.nv.constant0._ZN5flash44flash_bwd_dq_dk_dv_loop_seqk_parallel_kernelI23Flash_bwd_kernel_traitsILi256ELi64ELi32ELi8ELi4ELi1ELi2ELb1ELb1EN7cutlass10bfloat16_tE19Flash_kernel_traitsILi256ELi64ELi32ELi8ES3_EELb0ELb0ELb0ELb0ELb0ELb1ELb0EEEvNS_16Flash_bwd_paramsE)
        /*0014*/ 	.short	0x0160
        /*0016*/ 	.short	0x0280


	//----- nvinfo : EIATTR_CBANK_PARAM_SIZE
	.align		4
.L_416:
        /*0018*/ 	.byte	0x03, 0x19
        /*001a*/ 	.short	0x0280


	//----- nvinfo : EIATTR_KPARAM_INFO
	.align		4
        /*001c*/ 	.byte	0x04, 0x17
        /*001e*/ 	.short	(.L_418 - .L_417)
.L_417:
        /*0020*/ 	.word	0x00000000
        /*0024*/ 	.short	0x0000
        /*0026*/ 	.short	0x0000
        /*0028*/ 	.byte	0x00, 0xf0, 0x01, 0x0a


	//----- nvinfo : EIATTR_MAXREG_COUNT
	.align		4
.L_418:
        /*002c*/ 	.byte	0x03, 0x1b
        /*002e*/ 	.short	0x00ff


	//----- nvinfo : EIATTR_NUM_BARRIERS
	.align		4
        /*0030*/ 	.byte	0x02, 0x4c
        /*0032*/ 	.byte	0x01
	.zero		1


	//----- nvinfo : EIATTR_ANNOTATIONS
	.align		4
        /*0034*/ 	.byte	0x04, 0x55
        /*0036*/ 	.short	(.L_420 - .L_419)


	//   ....[0]....
.L_419:
        /*0038*/ 	.word	0x00000001
        /*003c*/ 	.byte	0x70, 0x03, 0x00, 0x00, 0x01, 0x00, 0x00, 0x00, 0x40, 0x07, 0x00, 0x00, 0x01, 0x00, 0x00, 0x00
        /*004c*/ 	.byte	0xd0, 0x07, 0x00, 0x00, 0x01, 0x00, 0x00, 0x00, 0x60, 0x0b, 0x00, 0x00, 0x01, 0x00, 0x00, 0x00
        /*005c*/ 	.byte	0xa0, 0x19, 0x00, 0x00, 0x01, 0x00, 0x00, 0x00, 0xb0, 0x19, 0x00, 0x00, 0x01, 0x00, 0x00, 0x00
        /*006c*/ 	.byte	0xd0, 0x19, 0x00, 0x00, 0x01, 0x00, 0x00, 0x00, 0xc0, 0x1c, 0x00, 0x00, 0x01, 0x00, 0x00, 0x00
        /*007c*/ 	.byte	0x10, 0x1e, 0x00, 0x00, 0x01, 0x00, 0x00, 0x00, 0xb0, 0x29, 0x00, 0x00, 0x01, 0x00, 0x00, 0x00
        /*008c*/ 	.byte	0xe0, 0x59, 0x00, 0x00, 0x01, 0x00, 0x00, 0x00, 0xf0, 0x5f, 0x00, 0x00


	//----- nvinfo : EIATTR_MERCURY_ISA_VERSION
	.align		4
.L_420:
        /*0098*/ 	.byte	0x03, 0x5f
        /*009a*/ 	.short	0x0000


	//----- nvinfo : EIATTR_EXIT_INSTR_OFFSETS
	.align		4
        /*009c*/ 	.byte	0x04, 0x1c
        /*009e*/ 	.short	(.L_422 - .L_421)


	//   ....[0]....
.L_421:
        /*00a0*/ 	.word	0x000000b0


	//   ....[1]....
        /*00a4*/ 	.word	0x00006330


	//----- nvinfo : EIATTR_CTAIDZ_USED
	.align		4
.L_422:
        /*00a8*/ 	.byte	0x01, 0x04
	.zero		2


	//----- nvinfo : EIATTR_CRS_STACK_SIZE
	.align		4
        /*00ac*/ 	.byte	0x04, 0x1e
        /*00ae*/ 	.short	(.L_424 - .L_423)
.L_423:
        /*00b0*/ 	.word	0x00000000
.L_424:


//--------------------- .nv.info._ZN5flash44flash_bwd_dq_dk_dv_loop_seqk_parallel_kernelI23Flash_bwd_kernel_traitsILi256ELi64ELi32ELi8ELi4ELi1ELi2ELb1ELb1EN7cutlass10bfloat16_tE19Flash_kernel_traitsILi256ELi64ELi32ELi8ES3_EELb0ELb0ELb0ELb0ELb0ELb1ELb1EEEvNS_16Flash_bwd_paramsE --------------------------
	.section	.nv.info._ZN5flash44flash_bwd_dq_dk_dv_loop_seqk_parallel_kernelI23Flash_bwd_kernel_traitsILi256ELi64ELi32ELi8ELi4ELi1ELi2ELb1ELb1EN7cutlass10bfloat16_tE19Flash_kernel_traitsILi256ELi64ELi32ELi8ES3_EELb0ELb0ELb0ELb0ELb0ELb1ELb1EEEvNS_16Flash_bwd_paramsE,"",@"SHT_CUDA_INFO"
	.sectionflags	@""
	.align	4


	//----- nvinfo : EIATTR_CUDA_API_VERSION
	.align		4
        /*0000*/ 	.byte	0x04, 0x37
        /*0002*/ 	.short	(.L_426 - .L_425)
.L_425:
        /*0004*/ 	.word	0x00000082


	//----- nvinfo : EIATTR_SW2861232_WAR
	.align		4
.L_426:
        /*0008*/ 	.byte	0x01, 0x35
	.zero		2


	//----- nvinfo : EIATTR_PARAM_CBANK
	.align		4
        /*000c*/ 	.byte	0x04, 0x0a
        /*000e*/ 	.short	(.L_428 - .L_427)
	.align		4
.L_427:
        /*0010*/ 	.word	index@(.nv.constant0._ZN5flash44flash_bwd_dq_dk_dv_loop_seqk_parallel_kernelI23Flash_bwd_kernel_traitsILi256ELi64ELi32ELi8ELi4ELi1ELi2ELb1ELb1EN7cutlass10bfloat16_tE19Flash_kernel_traitsILi256ELi64ELi32ELi8ES3_EELb0ELb0ELb0ELb0ELb0ELb1ELb1EEEvNS_16Flash_bwd_paramsE)
        /*0014*/ 	.short	0x0160
        /*0016*/ 	.short	0x0280


	//----- nvinfo : EIATTR_CBANK_PARAM_SIZE
	.align		4
.L_428:
        /*0018*/ 	.byte	0x03, 0x19
        /*001a*/ 	.short	0x0280


	//----- nvinfo : EIATTR_KPARAM_INFO
	.align		4
        /*001c*/ 	.byte	0x04, 0x17
        /*001e*/ 	.short	(.L_430 - .L_429)
.L_429:
        /*0020*/ 	.word	0x00000000
        /*0024*/ 	.short	0x0000
        /*0026*/ 	.short	0x0000
        /*0028*/ 	.byte	0x00, 0xf0, 0x01, 0x0a


	//----- nvinfo : EIATTR_MAXREG_COUNT
	.align		4
.L_430:
        /*002c*/ 	.byte	0x03, 0x1b
        /*002e*/ 	.short	0x00ff


	//----- nvinfo : EIATTR_NUM_BARRIERS
	.align		4
        /*0030*/ 	.byte	0x02, 0x4c
        /*0032*/ 	.byte	0x01
	.zero		1


	//----- nvinfo : EIATTR_ANNOTATIONS
	.align		4
        /*0034*/ 	.byte	0x04, 0x55
        /*0036*/ 	.short	(.L_432 - .L_431)


	//   ....[0]....
.L_431:
        /*0038*/ 	.word	0x00000001
        /*003c*/ 	.byte	0x70, 0x03, 0x00, 0x00, 0x01, 0x00, 0x00, 0x00, 0x40, 0x07, 0x00, 0x00, 0x01, 0x00, 0x00, 0x00
        /*004c*/ 	.byte	0xd0, 0x07, 0x00, 0x00, 0x01, 0x00, 0x00, 0x00, 0x60, 0x0b, 0x00, 0x00, 0x01, 0x00, 0x00, 0x00
        /*005c*/ 	.byte	0xa0, 0x19, 0x00, 0x00, 0x01, 0x00, 0x00, 0x00, 0xb0, 0x19, 0x00, 0x00, 0x01, 0x00, 0x00, 0x00
        /*006c*/ 	.byte	0xd0, 0x19, 0x00, 0x00, 0x01, 0x00, 0x00, 0x00, 0xc0, 0x1c, 0x00, 0x00, 0x01, 0x00, 0x00, 0x00
        /*007c*/ 	.byte	0x10, 0x1e, 0x00, 0x00, 0x01, 0x00, 0x00, 0x00, 0xc0, 0x29, 0x00, 0x00, 0x01, 0x00, 0x00, 0x00
        /*008c*/ 	.byte	0xf0, 0x5c, 0x00, 0x00, 0x01, 0x00, 0x00, 0x00, 0x00, 0x63, 0x00, 0x00


	//----- nvinfo : EIATTR_MERCURY_ISA_VERSION
	.align		4
.L_432:
        /*0098*/ 	.byte	0x03, 0x5f
        /*009a*/ 	.short	0x0000


	//----- nvinfo : EIATTR_EXIT_INSTR_OFFSETS
	.align		4
        /*009c*/ 	.byte	0x04, 0x1c
        /*009e*/ 	.short	(.L_434 - .L_433)


	//   ....[0]....
.L_433:
        /*00a0*/ 	.word	0x000000b0


	//   ....[1]....
        /*00a4*/ 	.word	0x00006640


	//----- nvinfo : EIATTR_CTAIDZ_USED
	.align		4
.L_434:
        /*00a8*/ 	.byte	0x01, 0x04
	.zero		2


	//----- nvinfo : EIATTR_CRS_STACK_SIZE
	.align		4
        /*00ac*/ 	.byte	0x04, 0x1e
        /*00ae*/ 	.short	(.L_436 - .L_435)
.L_435:
        /*00b0*/ 	.word	0x00000000
.L_436:


//--------------------- .nv.info._ZN5flash44flash_bwd_dq_dk_dv_loop_seqk_parallel_kernelI23Flash_bwd_kernel_traitsILi256ELi64ELi32ELi8ELi4ELi1ELi2ELb1ELb1EN7cutlass10bfloat16_tE19Flash_kernel_traitsILi256ELi64ELi32ELi8ES3_EELb0ELb0ELb0ELb1ELb0ELb0ELb0EEEvNS_16Flash_bwd_paramsE --------------------------
	.section	.nv.info._ZN5flash44flash_bwd_dq_dk_dv_loop_seqk_parallel_kernelI23Flash_bwd_kernel_traitsILi256ELi64ELi32ELi8ELi4ELi1ELi2ELb1ELb1EN7cutlass10bfloat16_tE19Flash_kernel_traitsILi256ELi64ELi32ELi8ES3_EELb0ELb0ELb0ELb1ELb0ELb0ELb0EEEvNS_16Flash_bwd_paramsE,"",@"SHT_CUDA_INFO"
	.sectionflags	@""
	.align	4


	//----- nvinfo : EIATTR_CUDA_API_VERSION
	.align		4
        /*0000*/ 	.byte	0x04, 0x37
        /*0002*/ 	.short	(.L_438 - .L_437)
.L_437:
        /*0004*/ 	.word	0x00000082


	//----- nvinfo : EIATTR_SW2861232_WAR
	.align		4
.L_438:
        /*0008*/ 	.byte	0x01, 0x35
	.zero		2


	//----- nvinfo : EIATTR_PARAM_CBANK
	.align		4
        /*000c*/ 	.byte	0x04, 0x0a
        /*000e*/ 	.short	(.L_440 - .L_439)
	.align		4
.L_439:
        /*0010*/ 	.word	index@(.nv.constant0._ZN5flash44flash_bwd_dq_dk_dv_loop_seqk_parallel_kernelI23Flash_bwd_kernel_traitsILi256ELi64ELi32ELi8ELi4ELi1ELi2ELb1ELb1EN7cutlass10bfloat16_tE19Flash_kernel_traitsILi256ELi64ELi32ELi8ES3_EELb0ELb0ELb0ELb1ELb0ELb0ELb0EEEvNS_16Flash_bwd_paramsE)
        /*0014*/ 	.short	0x0160
        /*0016*/ 	.short	0x0280


	//----- nvinfo : EIATTR_CBANK_PARAM_SIZE
	.align		4
.L_440:
        /*0018*/ 	.byte	0x03, 0x19
        /*001a*/ 	.short	0x0280


	//----- nvinfo : EIATTR_KPARAM_INFO
	.align		4
        /*001c*/ 	.byte	0x04, 0x17
        /*001e*/ 	.short	(.L_442 - .L_441)
.L_441:
        /*0020*/ 	.word	0x00000000
        /*0024*/ 	.short	0x0000
        /*0026*/ 	.short	0x0000
        /*0028*/ 	.byte	0x00, 0xf0, 0x01, 0x0a


	//----- nvinfo : EIATTR_MAXREG_COUNT
	.align		4
.L_442:
        /*002c*/ 	.byte	0x03, 0x1b
        /*002e*/ 	.short	0x00ff


	//----- nvinfo : EIATTR_NUM_BARRIERS
	.align		4
        /*0030*/ 	.byte	0x02, 0x4c
        /*0032*/ 	.byte	0x01
	.zero		1


	//----- nvinfo : EIATTR_ANNOTATIONS
	.align		4
        /*0034*/ 	.byte	0x04, 0x55
        /*0036*/ 	.short	(.L_444 - .L_443)


	//   ....[0]....
.L_443:
        /*0038*/ 	.word	0x00000001
        /*003c*/ 	.byte	0xa0, 0x0b, 0x00, 0x00, 0x01, 0x00, 0x00, 0x00, 0x70, 0x0c, 0x00, 0x00, 0x01, 0x00, 0x00, 0x00
        /*004c*/ 	.byte	0xe0, 0x0c, 0x00, 0x00, 0x01, 0x00, 0x00, 0x00, 0x80, 0x1a, 0x00, 0x00, 0x01, 0x00, 0x00, 0x00
        /*005c*/ 	.byte	0x40, 0x2e, 0x00, 0x00, 0x01, 0x00, 0x00, 0x00, 0x60, 0x37, 0x00, 0x00, 0x01, 0x00, 0x00, 0x00
        /*006c*/ 	.byte	0xf0, 0x37, 0x00, 0x00, 0x01, 0x00, 0x00, 0x00, 0x10, 0x3c, 0x00, 0x00, 0x01, 0x00, 0x00, 0x00
        /*007c*/ 	.byte	0x10, 0x67, 0x00, 0x00, 0x01, 0x00, 0x00, 0x00, 0x00, 0x77, 0x00, 0x00


	//----- nvinfo : EIATTR_MERCURY_ISA_VERSION
	.align		4
.L_444:
        /*0088*/ 	.byte	0x03, 0x5f
        /*008a*/ 	.short	0x0000


	//----- nvinfo : EIATTR_EXIT_INSTR_OFFSETS
	.align		4
        /*008c*/ 	.byte	0x04, 0x1c
        /*008e*/ 	.short	(.L_446 - .L_445)


	//   ....[0]....
.L_445:
        /*0090*/ 	.word	0x000000b0


	//   ....[1]....
        /*0094*/ 	.word	0x00007bd0


	//----- nvinfo : EIATTR_CTAIDZ_USED
	.align		4
.L_446:
        /*0098*/ 	.byte	0x01, 0x04
	.zero		2


	//----- nvinfo : EIATTR_CRS_STACK_SIZE
	.align		4
        /*009c*/ 	.byte	0x04, 0x1e
        /*009e*/ 	.short	(.L_448 - .L_447)
.L_447:
        /*00a0*/ 	.word	0x00000000
.L_448:


//--------------------- .nv.info._ZN5flash44flash_bwd_dq_dk_dv_loop_seqk_parallel_kernelI23Flash_bwd_kernel_traitsILi256ELi64ELi32ELi8ELi4ELi1ELi2ELb1ELb1EN7cutlass10bfloat16_tE19Flash_kernel_traitsILi256ELi64ELi32ELi8ES3_EELb0ELb0ELb0ELb1ELb0ELb0ELb1EEEvNS_16Flash_bwd_paramsE --------------------------
	.section	.nv.info._ZN5flash44flash_bwd_dq_dk_dv_loop_seqk_parallel_kernelI23Flash_bwd_kernel_traitsILi256ELi64ELi32ELi8ELi4ELi1ELi2ELb1ELb1EN7cutlass10bfloat16_tE19Flash_kernel_traitsILi256ELi64ELi32ELi8ES3_EELb0ELb0ELb0ELb1ELb0ELb0ELb1EEEvNS_16Flash_bwd_paramsE,"",@"SHT_CUDA_INFO"
	.sectionflags	@""
	.align	4


	//----- nvinfo : EIATTR_CUDA_API_VERSION
	.align		4
        /*0000*/ 	.byte	0x04, 0x37
        /*0002*/ 	.short	(.L_450 - .L_449)
.L_449:
        /*0004*/ 	.word	0x00000082


	//----- nvinfo : EIATTR_SW2861232_WAR
	.align		4
.L_450:
        /*0008*/ 	.byte	0x01, 0x35
	.zero		2


	//----- nvinfo : EIATTR_PARAM_CBANK
	.align		4
        /*000c*/ 	.byte	0x04, 0x0a
        /*000e*/ 	.short	(.L_452 - .L_451)
	.align		4
.L_451:
        /*0010*/ 	.word	index@(.nv.constant0._ZN5flash44flash_bwd_dq_dk_dv_loop_seqk_parallel_kernelI23Flash_bwd_kernel_traitsILi256ELi64ELi32ELi8ELi4ELi1ELi2ELb1ELb1EN7cutlass10bfloat16_tE19Flash_kernel_traitsILi256ELi64ELi32ELi8ES3_EELb0ELb0ELb0ELb1ELb0ELb0ELb1EEEvNS_16Flash_bwd_paramsE)
        /*0014*/ 	.short	0x0160
        /*0016*/ 	.short	0x0280


	//----- nvinfo : EIATTR_CBANK_PARAM_SIZE
	.align		4
.L_452:
        /*0018*/ 	.byte	0x03, 0x19
        /*001a*/ 	.short	0x0280


	//----- nvinfo : EIATTR_KPARAM_INFO
	.align		4
        /*001c*/ 	.byte	0x04, 0x17
        /*001e*/ 	.short	(.L_454 - .L_453)
.L_453:
        /*0020*/ 	.word	0x00000000
        /*0024*/ 	.short	0x0000
        /*0026*/ 	.short	0x0000
        /*0028*/ 	.byte	0x00, 0xf0, 0x01, 0x0a


	//----- nvinfo : EIATTR_MAXREG_COUNT
	.align		4
.L_454:
        /*002c*/ 	.byte	0x03, 0x1b
        /*002e*/ 	.short	0x00ff


	//----- nvinfo : EIATTR_NUM_BARRIERS
	.align		4
        /*0030*/ 	.byte	0x02, 0x4c
        /*0032*/ 	.byte	0x01
	.zero		1


	//----- nvinfo : EIATTR_ANNOTATIONS
	.align		4
        /*0034*/ 	.byte	0x04, 0x55
        /*0036*/ 	.short	(.L_456 - .L_455)


	//   ....[0]....
.L_455:
        /*0038*/ 	.word	0x00000001
        /*003c*/ 	.byte	0xa0, 0x0b, 0x00, 0x00, 0x01, 0x00, 0x00, 0x00, 0x70, 0x0c, 0x00, 0x00, 0x01, 0x00, 0x00, 0x00
        /*004c*/ 	.byte	0xe0, 0x0c, 0x00, 0x00, 0x01, 0x00, 0x00, 0x00, 0x80, 0x1a, 0x00, 0x00, 0x01, 0x00, 0x00, 0x00
        /*005c*/ 	.byte	0x40, 0x2e, 0x00, 0x00, 0x01, 0x00, 0x00, 0x00, 0x60, 0x37, 0x00, 0x00, 0x01, 0x00, 0x00, 0x00
        /*006c*/ 	.byte	0xe0, 0x37, 0x00, 0x00, 0x01, 0x00, 0x00, 0x00, 0xf0, 0x37, 0x00, 0x00, 0x01, 0x00, 0x00, 0x00
        /*007c*/ 	.byte	0x90, 0x69, 0x00, 0x00, 0x01, 0x00, 0x00, 0x00, 0x80, 0x79, 0x00, 0x00


	//----- nvinfo : EIATTR_MERCURY_ISA_VERSION
	.align		4
.L_456:
        /*0088*/ 	.byte	0x03, 0x5f
        /*008a*/ 	.short	0x0000


	//----- nvinfo : EIATTR_EXIT_INSTR_OFFSETS
	.align		4
        /*008c*/ 	.byte	0x04, 0x1c
        /*008e*/ 	.short	(.L_458 - .L_457)


	//   ....[0]....
.L_457:
        /*0090*/ 	.word	0x000000b0


	//   ....[1]....
        /*0094*/ 	.word	0x00007e50


	//----- nvinfo : EIATTR_CTAIDZ_USED
	.align		4
.L_458:
        /*0098*/ 	.byte	0x01, 0x04
	.zero		2


	//----- nvinfo : EIATTR_CRS_STACK_SIZE
	.align		4
        /*009c*/ 	.byte	0x04, 0x1e
        /*009e*/ 	.short	(.L_460 - .L_459)
.L_459:
        /*00a0*/ 	.word	0x00000000
.L_460:


//--------------------- .nv.info._ZN5flash44flash_bwd_dq_dk_dv_loop_seqk_parallel_kernelI23Flash_bwd_kernel_traitsILi256ELi64ELi32ELi8ELi4ELi1ELi2ELb1ELb1EN7cutlass10bfloat16_tE19Flash_kernel_traitsILi256ELi64ELi32ELi8ES3_EELb0ELb0ELb1ELb0ELb0ELb1ELb0EEEvNS_16Flash_bwd_paramsE --------------------------
	.section	.nv.info._ZN5flash44flash_bwd_dq_dk_dv_loop_seqk_parallel_kernelI23Flash_bwd_kernel_traitsILi256ELi64ELi32ELi8ELi4ELi1ELi2ELb1ELb1EN7cutlass10bfloat16_tE19Flash_kernel_traitsILi256ELi64ELi32ELi8ES3_EELb0ELb0ELb1ELb0ELb0ELb1ELb0EEEvNS_16Flash_bwd_paramsE,"",@"SHT_CUDA_INFO"
	.sectionflags	@""
	.align	4


	//----- nvinfo : EIATTR_CUDA_API_VERSION
	.align		4
        /*0000*/ 	.byte	0x04, 0x37
        /*0002*/ 	.short	(.L_462 - .L_461)
.L_461:
        /*0004*/ 	.word	0x00000082


	//----- nvinfo : EIATTR_SW2861232_WAR
	.align		4
.L_462:
        /*0008*/ 	.byte	0x01, 0x35
	.zero		2


	//----- nvinfo : EIATTR_PARAM_CBANK
	.align		4
        /*000c*/ 	.byte	0x04, 0x0a
        /*000e*/ 	.short	(.L_464 - .L_463)
	.align		4
.L_463:
        /*0010*/ 	.word	index@(.nv.constant0._ZN5flash44flash_bwd_dq_dk_dv_loop_seqk_parallel_kernelI23Flash_bwd_kernel_traitsILi256ELi64ELi32ELi8ELi4ELi1ELi2ELb1ELb1EN7cutlass10bfloat16_tE19Flash_kernel_traitsILi256ELi64ELi32ELi8ES3_EELb0ELb0ELb1ELb0ELb0ELb1ELb0EEEvNS_16Flash_bwd_paramsE)
        /*0014*/ 	.short	0x0160
        /*0016*/ 	.short	0x0280


	//----- nvinfo : EIATTR_CBANK_PARAM_SIZE
	.align		4
.L_464:
        /*0018*/ 	.byte	0x03, 0x19
        /*001a*/ 	.short	0x0280


	//----- nvinfo : EIATTR_KPARAM_INFO
	.align		4
        /*001c*/ 	.byte	0x04, 0x17
        /*001e*/ 	.short	(.L_466 - .L_465)
.L_465:
        /*0020*/ 	.word	0x00000000
        /*0024*/ 	.short	0x0000
        /*0026*/ 	.short	0x0000
        /*0028*/ 	.byte	0x00, 0xf0, 0x01, 0x0a


	//----- nvinfo : EIATTR_MAXREG_COUNT
	.align		4
.L_466:
        /*002c*/ 	.byte	0x03, 0x1b
        /*002e*/ 	.short	0x00ff


	//----- nvinfo : EIATTR_NUM_BARRIERS
	.align		4
        /*0030*/ 	.byte	0x02, 0x4c
        /*0032*/ 	.byte	0x01
	.zero		1


	//----- nvinfo : EIATTR_ANNOTATIONS
	.align		4
        /*0034*/ 	.byte	0x04, 0x55
        /*0036*/ 	.short	(.L_468 - .L_467)


	//   ....[0]....
.L_467:
        /*0038*/ 	.word	0x00000001
        /*003c*/ 	.byte	0x20, 0x04, 0x00, 0x00, 0x01, 0x00, 0x00, 0x00, 0x20, 0x08, 0x00, 0x00, 0x01, 0x00, 0x00, 0x00
        /*004c*/ 	.byte	0xd0, 0x08, 0x00, 0x00, 0x01, 0x00, 0x00, 0x00, 0xf0, 0x0b, 0x00, 0x00, 0x01, 0x00, 0x00, 0x00
        /*005c*/ 	.byte	0xc0, 0x0c, 0x00, 0x00, 0x01, 0x00, 0x00, 0x00, 0x10, 0x1a, 0x00, 0x00, 0x01, 0x00, 0x00, 0x00
        /*006c*/ 	.byte	0x20, 0x1a, 0x00, 0x00, 0x01, 0x00, 0x00, 0x00, 0x30, 0x1a, 0x00, 0x00, 0x01, 0x00, 0x00, 0x00
        /*007c*/ 	.byte	0x90, 0x1d, 0x00, 0x00, 0x01, 0x00, 0x00, 0x00, 0xf0, 0x23, 0x00, 0x00, 0x01, 0x00, 0x00, 0x00
        /*008c*/ 	.byte	0xc0, 0x34, 0x00, 0x00, 0x01, 0x00, 0x00, 0x00, 0xf0, 0x34, 0x00, 0x00, 0x01, 0x00, 0x00, 0x00
        /*009c*/ 	.byte	0x30, 0x59, 0x00, 0x00, 0x01, 0x00, 0x00, 0x00, 0x20, 0x62, 0x00, 0x00


	//----- nvinfo : EIATTR_MERCURY_ISA_VERSION
	.align		4
.L_468:
        /*00a8*/ 	.byte	0x03, 0x5f
        /*00aa*/ 	.short	0x0000


	//----- nvinfo : EIATTR_EXIT_INSTR_OFFSETS
	.align		4
        /*00ac*/ 	.byte	0x04, 0x1c
        /*00ae*/ 	.short	(.L_470 - .L_469)


	//   ....[0]....
.L_469:
        /*00b0*/ 	.word	0x000000b0


	//   ....[1]....
        /*00b4*/ 	.word	0x00006610


	//----- nvinfo : EIATTR_CTAIDZ_USED
	.align		4
.L_470:
        /*00b8*/ 	.byte	0x01, 0x04
	.zero		2


	//----- nvinfo : EIATTR_CRS_STACK_SIZE
	.align		4
        /*00bc*/ 	.byte	0x04, 0x1e
        /*00be*/ 	.short	(.L_472 - .L_471)
.L_471:
        /*00c0*/ 	.word	0x00000000
.L_472:


//--------------------- .nv.info._ZN5flash44flash_bwd_dq_dk_dv_loop_seqk_parallel_kernelI23Flash_bwd_kernel_traitsILi256ELi64ELi32ELi8ELi4ELi1ELi2ELb1ELb1EN7cutlass10bfloat16_tE19Flash_kernel_traitsILi256ELi64ELi32ELi8ES3_EELb0ELb0ELb1ELb0ELb0ELb1ELb1EEEvNS_16Flash_bwd_paramsE --------------------------
	.section	.nv.info._ZN5flash44flash_bwd_dq_dk_dv_loop_seqk_parallel_kernelI23Flash_bwd_kernel_traitsILi256ELi64ELi32ELi8ELi4ELi1ELi2ELb1ELb1EN7cutlass10bfloat16_tE19Flash_kernel_traitsILi256ELi64ELi32ELi8ES3_EELb0ELb0ELb1ELb0ELb0ELb1ELb1EEEvNS_16Flash_bwd_paramsE,"",@"SHT_CUDA_INFO"
	.sectionflags	@""
	.align	4


	//----- nvinfo : EIATTR_CUDA_API_VERSION
	.align		4
        /*0000*/ 	.byte	0x04, 0x37
        /*0002*/ 	.short	(.L_474 - .L_473)
.L_473:
        /*0004*/ 	.word	0x00000082


	//----- nvinfo : EIATTR_SW2861232_WAR
	.align		4
.L_474:
        /*0008*/ 	.byte	0x01, 0x35
	.zero		2


	//----- nvinfo : EIATTR_PARAM_CBANK
	.align		4
        /*000c*/ 	.byte	0x04, 0x0a
        /*000e*/ 	.short	(.L_476 - .L_475)
	.align		4
.L_475:
        /*0010*/ 	.word	index@(.nv.constant0._ZN5flash44flash_bwd_dq_dk_dv_loop_seqk_parallel_kernelI23Flash_bwd_kernel_traitsILi256ELi64ELi32ELi8ELi4ELi1ELi2ELb1ELb1EN7cutlass10bfloat16_tE19Flash_kernel_traitsILi256ELi64ELi32ELi8ES3_EELb0ELb0ELb1ELb0ELb0ELb1ELb1EEEvNS_16Flash_bwd_paramsE)
        /*0014*/ 	.short	0x0160
        /*0016*/ 	.short	0x0280


	//----- nvinfo : EIATTR_CBANK_PARAM_SIZE
	.align		4
.L_476:
        /*0018*/ 	.byte	0x03, 0x19
        /*001a*/ 	.short	0x0280


	//----- nvinfo : EIATTR_KPARAM_INFO
	.align		4
        /*001c*/ 	.byte	0x04, 0x17
        /*001e*/ 	.short	(.L_478 - .L_477)
.L_477:
        /*0020*/ 	.word	0x00000000
        /*0024*/ 	.short	0x0000
        /*0026*/ 	.short	0x0000
        /*0028*/ 	.byte	0x00, 0xf0, 0x01, 0x0a


	//----- nvinfo : EIATTR_MAXREG_COUNT
	.align		4
.L_478:
        /*002c*/ 	.byte	0x03, 0x1b
        /*002e*/ 	.short	0x00ff


	//----- nvinfo : EIATTR_NUM_BARRIERS
	.align		4
        /*0030*/ 	.byte	0x02, 0x4c
        /*0032*/ 	.byte	0x01
	.zero		1


	//----- nvinfo : EIATTR_ANNOTATIONS
	.align		4
        /*0034*/ 	.byte	0x04, 0x55
        /*0036*/ 	.short	(.L_480 - .L_479)


	//   ....[0]....
.L_479:
        /* <DEDUP_REMOVED lines=8> */


	//----- nvinfo : EIATTR_MERCURY_ISA_VERSION
	.align		4
.L_480:
        /*00a8*/ 	.byte	0x03, 0x5f
        /*00aa*/ 	.short	0x0000


	//----- nvinfo : EIATTR_EXIT_INSTR_OFFSETS
	.align		4
        /*00ac*/ 	.byte	0x04, 0x1c
        /*00ae*/ 	.short	(.L_482 - .L_481)


	//   ....[0]....
.L_481:
        /*00b0*/ 	.word	0x000000b0


	//   ....[1]....
        /*00b4*/ 	.word	0x00006930


	//----- nvinfo : EIATTR_CTAIDZ_USED
	.align		4
.L_482:
        /*00b8*/ 	.byte	0x01, 0x04
	.zero		2


	//----- nvinfo : EIATTR_CRS_STACK_SIZE
	.align		4
        /*00bc*/ 	.byte	0x04, 0x1e
        /*00be*/ 	.short	(.L_484 - .L_483)
.L_483:
        /*00c0*/ 	.word	0x00000000
.L_484:


//--------------------- .nv.info._ZN5flash44flash_bwd_dq_dk_dv_loop_seqk_parallel_kernelI23Flash_bwd_kernel_traitsILi256ELi64ELi32ELi8ELi4ELi1ELi2ELb1ELb1EN7cutlass10bfloat16_tE19Flash_kernel_traitsILi256ELi64ELi32ELi8ES3_EELb0ELb0ELb1ELb1ELb0ELb0ELb0EEEvNS_16Flash_bwd_paramsE --------------------------
	.section	.nv.info._ZN5flash44flash_bwd_dq_dk_dv_loop_seqk_parallel_kernelI23Flash_bwd_kernel_traitsILi256ELi64ELi32ELi8ELi4ELi1ELi2ELb1ELb1EN7cutlass10bfloat16_tE19Flash_kernel_traitsILi256ELi64ELi32ELi8ES3_EELb0ELb0ELb1ELb1ELb0ELb0ELb0EEEvNS_16Flash_bwd_paramsE,"",@"SHT_CUDA_INFO"
	.sectionflags	@""
	.align	4


	//----- nvinfo : EIATTR_CUDA_API_VERSION
	.align		4
        /*0000*/ 	.byte	0x04, 0x37
        /*0002*/ 	.short	(.L_486 - .L_485)
.L_485:
        /*0004*/ 	.word	0x00000082


	//----- nvinfo : EIATTR_SW2861232_WAR
	.align		4
.L_486:
        /*0008*/ 	.byte	0x01, 0x35
	.zero		2


	//----- nvinfo : EIATTR_PARAM_CBANK
	.align		4
        /*000c*/ 	.byte	0x04, 0x0a
        /*000e*/ 	.short	(.L_488 - .L_487)
	.align		4
.L_487:
        /*0010*/ 	.word	index@(.nv.constant0._ZN5flash44flash_bwd_dq_dk_dv_loop_seqk_parallel_kernelI23Flash_bwd_kernel_traitsILi256ELi64ELi32ELi8ELi4ELi1ELi2ELb1ELb1EN7cutlass10bfloat16_tE19Flash_kernel_traitsILi256ELi64ELi32ELi8ES3_EELb0ELb0ELb1ELb1ELb0ELb0ELb0EEEvNS_16Flash_bwd_paramsE)
        /*0014*/ 	.short	0x0160
        /*0016*/ 	.short	0x0280


	//----- nvinfo : EIATTR_CBANK_PARAM_SIZE
	.align		4
.L_488:
        /*0018*/ 	.byte	0x03, 0x19
        /*001a*/ 	.short	0x0280


	//----- nvinfo : EIATTR_KPARAM_INFO
	.align		4
        /*001c*/ 	.byte	0x04, 0x17
        /*001e*/ 	.short	(.L_490 - .L_489)
.L_489:
        /*0020*/ 	.word	0x00000000
        /*0024*/ 	.short	0x0000
        /*0026*/ 	.short	0x0000
        /*0028*/ 	.byte	0x00, 0xf0, 0x01, 0x0a


	//----- nvinfo : EIATTR_MAXREG_COUNT
	.align		4
.L_490:
        /*002c*/ 	.byte	0x03, 0x1b
        /*002e*/ 	.short	0x00ff


	//----- nvinfo : EIATTR_NUM_BARRIERS
	.align		4
        /*0030*/ 	.byte	0x02, 0x4c
        /*0032*/ 	.byte	0x01
	.zero		1


	//----- nvinfo : EIATTR_ANNOTATIONS
	.align		4
        /*0034*/ 	.byte	0x04, 0x55
        /*0036*/ 	.short	(.L_492 - .L_491)


	//   ....[0]....
.L_491:
        /*0038*/ 	.word	0x00000001
        /*003c*/ 	.byte	0x50, 0x0b, 0x00, 0x00, 0x01, 0x00, 0x00, 0x00, 0x20, 0x0c, 0x00, 0x00, 0x01, 0x00, 0x00, 0x00
        /*004c*/ 	.byte	0xa0, 0x0c, 0x00, 0x00, 0x01, 0x00, 0x00, 0x00, 0xc0, 0x0c, 0x00, 0x00, 0x01, 0x00, 0x00, 0x00
        /*005c*/ 	.byte	0x30, 0x35, 0x00, 0x00, 0x01, 0x00, 0x00, 0x00, 0xd0, 0x3e, 0x00, 0x00, 0x01, 0x00, 0x00, 0x00
        /*006c*/ 	.byte	0x10, 0x3f, 0x00, 0x00, 0x01, 0x00, 0x00, 0x00, 0x70, 0x46, 0x00, 0x00, 0x01, 0x00, 0x00, 0x00
        /*007c*/ 	.byte	0x00, 0x49, 0x00, 0x00, 0x01, 0x00, 0x00, 0x00, 0x50, 0x49, 0x00, 0x00, 0x01, 0x00, 0x00, 0x00
        /*008c*/ 	.byte	0xc0, 0x6f, 0x00, 0x00


	//----- nvinfo : EIATTR_MERCURY_ISA_VERSION
	.align		4
.L_492:
        /*0090*/ 	.byte	0x03, 0x5f
        /*0092*/ 	.short	0x0000


	//----- nvinfo : EIATTR_EXIT_INSTR_OFFSETS
	.align		4
        /*0094*/ 	.byte	0x04, 0x1c
        /*0096*/ 	.short	(.L_494 - .L_493)


	//   ....[0]....
.L_493:
        /*0098*/ 	.word	0x000000b0


	//   ....[1]....
        /*009c*/ 	.word	0x00007dc0


	//----- nvinfo : EIATTR_CTAIDZ_USED
	.align		4
.L_494:
        /*00a0*/ 	.byte	0x01, 0x04
	.zero		2


	//----- nvinfo : EIATTR_CRS_STACK_SIZE
	.align		4
        /*00a4*/ 	.byte	0x04, 0x1e
        /*00a6*/ 	.short	(.L_496 - .L_495)
.L_495:
        /*00a8*/ 	.word	0x00000000
.L_496:


//--------------------- .nv.info._ZN5flash44flash_bwd_dq_dk_dv_loop_seqk_parallel_kernelI23Flash_bwd_kernel_traitsILi256ELi64ELi32ELi8ELi4ELi1ELi2ELb1ELb1EN7cutlass10bfloat16_tE19Flash_kernel_traitsILi256ELi64ELi32ELi8ES3_EELb0ELb0ELb1ELb1ELb0ELb0ELb1EEEvNS_16Flash_bwd_paramsE --------------------------
	.section	.nv.info._ZN5flash44flash_bwd_dq_dk_dv_loop_seqk_parallel_kernelI23Flash_bwd_kernel_traitsILi256ELi64ELi32ELi8ELi4ELi1ELi2ELb1ELb1EN7cutlass10bfloat16_tE19Flash_kernel_traitsILi256ELi64ELi32ELi8ES3_EELb0ELb0ELb1ELb1ELb0ELb0ELb1EEEvNS_16Flash_bwd_paramsE,"",@"SHT_CUDA_INFO"
	.sectionflags	@""
	.align	4


	//----- nvinfo : EIATTR_CUDA_API_VERSION
	.align		4
        /*0000*/ 	.byte	0x04, 0x37
        /*0002*/ 	.short	(.L_498 - .L_497)
.L_497:
        /*0004*/ 	.word	0x00000082


	//----- nvinfo : EIATTR_SW2861232_WAR
	.align		4
.L_498:
        /*0008*/ 	.byte	0x01, 0x35
	.zero		2


	//----- nvinfo : EIATTR_PARAM_CBANK
	.align		4
        /*000c*/ 	.byte	0x04, 0x0a
        /*000e*/ 	.short	(.L_500 - .L_499)
	.align		4
.L_499:
        /*0010*/ 	.word	index@(.nv.constant0._ZN5flash44flash_bwd_dq_dk_dv_loop_seqk_parallel_kernelI23Flash_bwd_kernel_traitsILi256ELi64ELi32ELi8ELi4ELi1ELi2ELb1ELb1EN7cutlass10bfloat16_tE19Flash_kernel_traitsILi256ELi64ELi32ELi8ES3_EELb0ELb0ELb1ELb1ELb0ELb0ELb1EEEvNS_16Flash_bwd_paramsE)
        /*0014*/ 	.short	0x0160
        /*0016*/ 	.short	0x0280


	//----- nvinfo : EIATTR_CBANK_PARAM_SIZE
	.align		4
.L_500:
        /*0018*/ 	.byte	0x03, 0x19
        /*001a*/ 	.short	0x0280


	//----- nvinfo : EIATTR_KPARAM_INFO
	.align		4
        /*001c*/ 	.byte	0x04, 0x17
        /*001e*/ 	.short	(.L_502 - .L_501)
.L_501:
        /*0020*/ 	.word	0x00000000
        /*0024*/ 	.short	0x0000
        /*0026*/ 	.short	0x0000
        /*0028*/ 	.byte	0x00, 0xf0, 0x01, 0x0a


	//----- nvinfo : EIATTR_MAXREG_COUNT
	.align		4
.L_502:
        /*002c*/ 	.byte	0x03, 0x1b
        /*002e*/ 	.short	0x00ff


	//----- nvinfo : EIATTR_NUM_BARRIERS
	.align		4
        /*0030*/ 	.byte	0x02, 0x4c
        /*0032*/ 	.byte	0x01
	.zero		1


	//----- nvinfo : EIATTR_ANNOTATIONS
	.align		4
        /*0034*/ 	.byte	0x04, 0x55
        /*0036*/ 	.short	(.L_504 - .L_503)


	//   ....[0]....
.L_503:
        /*0038*/ 	.word	0x00000001
        /*003c*/ 	.byte	0x50, 0x0b, 0x00, 0x00, 0x01, 0x00, 0x00, 0x00, 0x20, 0x0c, 0x00, 0x00, 0x01, 0x00, 0x00, 0x00
        /*004c*/ 	.byte	0xa0, 0x0c, 0x00, 0x00, 0x01, 0x00, 0x00, 0x00, 0xc0, 0x0c, 0x00, 0x00, 0x01, 0x00, 0x00, 0x00
        /*005c*/ 	.byte	0x30, 0x35, 0x00, 0x00, 0x01, 0x00, 0x00, 0x00, 0xd0, 0x3e, 0x00, 0x00, 0x01, 0x00, 0x00, 0x00
        /*006c*/ 	.byte	0x10, 0x3f, 0x00, 0x00, 0x01, 0x00, 0x00, 0x00, 0x70, 0x48, 0x00, 0x00, 0x01, 0x00, 0x00, 0x00
        /*007c*/ 	.byte	0x00, 0x4b, 0x00, 0x00, 0x01, 0x00, 0x00, 0x00, 0x60, 0x4b, 0x00, 0x00, 0x01, 0x00, 0x00, 0x00
        /*008c*/ 	.byte	0x40, 0x72, 0x00, 0x00


	//----- nvinfo : EIATTR_MERCURY_ISA_VERSION
	.align		4
.L_504:
        /*0090*/ 	.byte	0x03, 0x5f
        /*0092*/ 	.short	0x0000


	//----- nvinfo : EIATTR_EXIT_INSTR_OFFSETS
	.align		4
        /*0094*/ 	.byte	0x04, 0x1c
        /*0096*/ 	.short	(.L_506 - .L_505)


	//   ....[0]....
.L_505:
        /*0098*/ 	.word	0x000000b0


	//   ....[1]....
        /*009c*/ 	.word	0x00008040


	//----- nvinfo : EIATTR_CTAIDZ_USED
	.align		4
.L_506:
        /*00a0*/ 	.byte	0x01, 0x04
	.zero		2


	//----- nvinfo : EIATTR_CRS_STACK_SIZE
	.align		4
        /*00a4*/ 	.byte	0x04, 0x1e
        /*00a6*/ 	.short	(.L_508 - .L_507)
.L_507:
        /*00a8*/ 	.word	0x00000000
.L_508:


//--------------------- .nv.info._ZN5flash25flash_bwd_dot_do_o_kernelILb0E23Flash_bwd_kernel_traitsILi256ELi64ELi32ELi8ELi4ELi1ELi2ELb1ELb1EN7cutlass10bfloat16_tE19Flash_kernel_traitsILi256ELi64ELi32ELi8ES3_EEEEvNS_16Flash_bwd_paramsE --------------------------
	.section	.nv.info._ZN5flash25flash_bwd_dot_do_o_kernelILb0E23Flash_bwd_kernel_traitsILi256ELi64ELi32ELi8ELi4ELi1ELi2ELb1ELb1EN7cutlass10bfloat16_tE19Flash_kernel_traitsILi256ELi64ELi32ELi8ES3_EEEEvNS_16Flash_bwd_paramsE,"",@"SHT_CUDA_INFO"
	.sectionflags	@""
	.align	4


	//----- nvinfo : EIATTR_CUDA_API_VERSION
	.align		4
        /*0000*/ 	.byte	0x04, 0x37
        /*0002*/ 	.short	(.L_510 - .L_509)
.L_509:
        /*0004*/ 	.word	0x00000082


	//----- nvinfo : EIATTR_SW2861232_WAR
	.align		4
.L_510:
        /*0008*/ 	.byte	0x01, 0x35
	.zero		2


	//----- nvinfo : EIATTR_PARAM_CBANK
	.align		4
        /*000c*/ 	.byte	0x04, 0x0a
        /*000e*/ 	.short	(.L_512 - .L_511)
	.align		4
.L_511:
        /*0010*/ 	.word	index@(.nv.constant0._ZN5flash25flash_bwd_dot_do_o_kernelILb0E23Flash_bwd_kernel_traitsILi256ELi64ELi32ELi8ELi4ELi1ELi2ELb1ELb1EN7cutlass10bfloat16_tE19Flash_kernel_traitsILi256ELi64ELi32ELi8ES3_EEEEvNS_16Flash_bwd_paramsE)
        /*0014*/ 	.short	0x0160
        /*0016*/ 	.short	0x0280


	//----- nvinfo : EIATTR_CBANK_PARAM_SIZE
	.align		4
.L_512:
        /*0018*/ 	.byte	0x03, 0x19
        /*001a*/ 	.short	0x0280


	//----- nvinfo : EIATTR_KPARAM_INFO
	.align		4
        /*001c*/ 	.byte	0x04, 0x17
        /*001e*/ 	.short	(.L_514 - .L_513)
.L_513:
        /*0020*/ 	.word	0x00000000
        /*0024*/ 	.short	0x0000
        /*0026*/ 	.short	0x0000
        /*0028*/ 	.byte	0x00, 0xf0, 0x01, 0x0a


	//----- nvinfo : EIATTR_MAXREG_COUNT
	.align		4
.L_514:
        /*002c*/ 	.byte	0x03, 0x1b
        /*002e*/ 	.short	0x00ff


	//----- nvinfo : EIATTR_MERCURY_ISA_VERSION
	.align		4
        /*0030*/ 	.byte	0x03, 0x5f
        /*0032*/ 	.short	0x0000


	//----- nvinfo : EIATTR_COOP_GROUP_MASK_REGIDS
	.align		4
        /*0034*/ 	.byte	0x04, 0x29
        /*0036*/ 	.short	(.L_516 - .L_515)


	//   ....[0]....
.L_515:
        /*0038*/ 	.word	0xffffffff


	//   ....[1]....
        /*003c*/ 	.word	0xffffffff


	//   ....[2]....
        /*0040*/ 	.word	0xffffffff


	//   ....[3]....
        /*0044*/ 	.word	0xffffffff


	//   ....[4]....
        /*0048*/ 	.word	0xffffffff


	//   ....[5]....
        /*004c*/ 	.word	0xffffffff


	//----- nvinfo : EIATTR_COOP_GROUP_INSTR_OFFSETS
	.align		4
.L_516:
        /*0050*/ 	.byte	0x04, 0x28
        /*0052*/ 	.short	(.L_518 - .L_517)


	//   ....[0]....
.L_517:
        /*0054*/ 	.word	0x000018b0


	//   ....[1]....
        /*0058*/ 	.word	0x000018d0


	//   ....[2]....
        /*005c*/ 	.word	0x000018f0


	//   ....[3]....
        /*0060*/ 	.word	0x00001910


	//   ....[4]....
        /*0064*/ 	.word	0x00001940


	//   ....[5]....
        /*0068*/ 	.word	0x00001980


	//----- nvinfo : EIATTR_EXIT_INSTR_OFFSETS
	.align		4
.L_518:
        /*006c*/ 	.byte	0x04, 0x1c
        /*006e*/ 	.short	(.L_520 - .L_519)


	//   ....[0]....
.L_519:
        /*0070*/ 	.word	0x00000120


	//   ....[1]....
        /*0074*/ 	.word	0x000019e0


	//   ....[2]....
        /*0078*/ 	.word	0x00001a10


	//----- nvinfo : EIATTR_CTAIDZ_USED
	.align		4
.L_520:
        /*007c*/ 	.byte	0x01, 0x04
	.zero		2


	//----- nvinfo : EIATTR_CRS_STACK_SIZE
	.align		4
        /*0080*/ 	.byte	0x04, 0x1e
        /*0082*/ 	.short	(.L_522 - .L_521)
.L_521:
        /*0084*/ 	.word	0x00000000
.L_522:


//--------------------- .nv.info._ZN5flash25flash_bwd_dot_do_o_kernelILb1E23Flash_bwd_kernel_traitsILi256ELi64ELi32ELi8ELi4ELi1ELi2ELb1ELb1EN7cutlass10bfloat16_tE19Flash_kernel_traitsILi256ELi64ELi32ELi8ES3_EEEEvNS_16Flash_bwd_paramsE --------------------------
	.section	.nv.info._ZN5flash25flash_bwd_dot_do_o_kernelILb1E23Flash_bwd_kernel_traitsILi256ELi64ELi32ELi8ELi4ELi1ELi2ELb1ELb1EN7cutlass10bfloat16_tE19Flash_kernel_traitsILi256ELi64ELi32ELi8ES3_EEEEvNS_16Flash_bwd_paramsE,"",@"SHT_CUDA_INFO"
	.sectionflags	@""
	.align	4


	//----- nvinfo : EIATTR_CUDA_API_VERSION
	.align		4
        /*0000*/ 	.byte	0x04, 0x37
        /*0002*/ 	.short	(.L_524 - .L_523)
.L_523:
        /*0004*/ 	.word	0x00000082


	//----- nvinfo : EIATTR_SW2861232_WAR
	.align		4
.L_524:
        /*0008*/ 	.byte	0x01, 0x35
	.zero		2


	//----- nvinfo : EIATTR_PARAM_CBANK
	.align		4
        /*000c*/ 	.byte	0x04, 0x0a
        /*000e*/ 	.short	(.L_526 - .L_525)
	.align		4
.L_525:
        /*0010*/ 	.word	index@(.nv.constant0._ZN5flash25flash_bwd_dot_do_o_kernelILb1E23Flash_bwd_kernel_traitsILi256ELi64ELi32ELi8ELi4ELi1ELi2ELb1ELb1EN7cutlass10bfloat16_tE19Flash_kernel_traitsILi256ELi64ELi32ELi8ES3_EEEEvNS_16Flash_bwd_paramsE)
        /*0014*/ 	.short	0x0160
        /*0016*/ 	.short	0x0280


	//----- nvinfo : EIATTR_CBANK_PARAM_SIZE
	.align		4
.L_526:
        /*0018*/ 	.byte	0x03, 0x19
        /*001a*/ 	.short	0x0280


	//----- nvinfo : EIATTR_KPARAM_INFO
	.align		4
        /*001c*/ 	.byte	0x04, 0x17
        /*001e*/ 	.short	(.L_528 - .L_527)
.L_527:
        /*0020*/ 	.word	0x00000000
        /*0024*/ 	.short	0x0000
        /*0026*/ 	.short	0x0000
        /*0028*/ 	.byte	0x00, 0xf0, 0x01, 0x0a


	//----- nvinfo : EIATTR_MAXREG_COUNT
	.align		4
.L_528:
        /*002c*/ 	.byte	0x03, 0x1b
        /*002e*/ 	.short	0x00ff


	//----- nvinfo : EIATTR_MERCURY_ISA_VERSION
	.align		4
        /*0030*/ 	.byte	0x03, 0x5f
        /*0032*/ 	.short	0x0000


	//----- nvinfo : EIATTR_COOP_GROUP_MASK_REGIDS
	.align		4
        /*0034*/ 	.byte	0x04, 0x29
        /*0036*/ 	.short	(.L_530 - .L_529)


	//   ....[0]....
.L_529:
        /*0038*/ 	.word	0xffffffff


	//   ....[1]....
        /*003c*/ 	.word	0xffffffff


	//   ....[2]....
        /*0040*/ 	.word	0xffffffff


	//   ....[3]....
        /*0044*/ 	.word	0xffffffff


	//   ....[4]....
        /*0048*/ 	.word	0xffffffff


	//   ....[5]....
        /*004c*/ 	.word	0xffffffff


	//----- nvinfo : EIATTR_COOP_GROUP_INSTR_OFFSETS
	.align		4
.L_530:
        /*0050*/ 	.byte	0x04, 0x28
        /*0052*/ 	.short	(.L_532 - .L_531)


	//   ....[0]....
.L_531:
        /*0054*/ 	.word	0x00001bf0


	//   ....[1]....
        /*0058*/ 	.word	0x00001c00


	//   ....[2]....
        /*005c*/ 	.word	0x00001c30


	//   ....[3]....
        /*0060*/ 	.word	0x00001c50


	//   ....[4]....
        /*0064*/ 	.word	0x00001c90


	//   ....[5]....
        /*0068*/ 	.word	0x00001cb0


	//----- nvinfo : EIATTR_EXIT_INSTR_OFFSETS
	.align		4
.L_532:
        /*006c*/ 	.byte	0x04, 0x1c
        /*006e*/ 	.short	(.L_534 - .L_533)


	//   ....[0]....
.L_533:
        /*0070*/ 	.word	0x00000120


	//   ....[1]....
        /*0074*/ 	.word	0x00001e70


	//----- nvinfo : EIATTR_CTAIDZ_USED
	.align		4
.L_534:
        /*0078*/ 	.byte	0x01, 0x04
	.zero		2


	//----- nvinfo : EIATTR_CRS_STACK_SIZE
	.align		4
        /*007c*/ 	.byte	0x04, 0x1e
        /*007e*/ 	.short	(.L_536 - .L_535)
.L_535:
        /*0080*/ 	.word	0x00000000
.L_536:


//--------------------- .nv.info._ZN5flash44flash_bwd_dq_dk_dv_loop_seqk_parallel_kernelI23Flash_bwd_kernel_traitsILi256ELi64ELi64ELi8ELi4ELi2ELi2ELb0ELb1EN7cutlass10bfloat16_tE19Flash_kernel_traitsILi256ELi64ELi64ELi8ES3_EELb0ELb0ELb0ELb0ELb0ELb0ELb0EEEvNS_16Flash_bwd_paramsE --------------------------
	.section	.nv.info._ZN5flash44flash_bwd_dq_dk_dv_loop_seqk_parallel_kernelI23Flash_bwd_kernel_traitsILi256ELi64ELi64ELi8ELi4ELi2ELi2ELb0ELb1EN7cutlass10bfloat16_tE19Flash_kernel_traitsILi256ELi64ELi64ELi8ES3_EELb0ELb0ELb0ELb0ELb0ELb0ELb0EEEvNS_16Flash_bwd_paramsE,"",@"SHT_CUDA_INFO"
	.sectionflags	@""
	.align	4


	//----- nvinfo : EIATTR_CUDA_API_VERSION
	.align		4
        /*0000*/ 	.byte	0x04, 0x37
        /*0002*/ 	.short	(.L_538 - .L_537)
.L_537:
        /*0004*/ 	.word	0x00000082


	//----- nvinfo : EIATTR_SW2861232_WAR
	.align		4
.L_538:
        /*0008*/ 	.byte	0x01, 0x35
	.zero		2


	//----- nvinfo : EIATTR_PARAM_CBANK
	.align		4
        /*000c*/ 	.byte	0x04, 0x0a
        /*000e*/ 	.short	(.L_540 - .L_539)
	.align		4
.L_539:
        /*0010*/ 	.word	index@(.nv.constant0._ZN5flash44flash_bwd_dq_dk_dv_loop_seqk_parallel_kernelI23Flash_bwd_kernel_traitsILi256ELi64ELi64ELi8ELi4ELi2ELi2ELb0ELb1EN7cutlass10bfloat16_tE19Flash_kernel_traitsILi256ELi64ELi64ELi8ES3_EELb0ELb0ELb0ELb0ELb0ELb0ELb0EEEvNS_16Flash_bwd_paramsE)
        /*0014*/ 	.short	0x0160
        /*0016*/ 	.short	0x0280


	//----- nvinfo : EIATTR_CBANK_PARAM_SIZE
	.align		4
.L_540:
        /*0018*/ 	.byte	0x03, 0x19
        /*001a*/ 	.short	0x0280


	//----- nvinfo : EIATTR_KPARAM_INFO
	.align		4
        /*001c*/ 	.byte	0x04, 0x17
        /*001e*/ 	.short	(.L_542 - .L_541)
.L_541:
        /*0020*/ 	.word	0x00000000
        /*0024*/ 	.short	0x0000
        /*0026*/ 	.short	0x0000
        /*0028*/ 	.byte	0x00, 0xf0, 0x01, 0x0a


	//----- nvinfo : EIATTR_MAXREG_COUNT
	.align		4
.L_542:
        /*002c*/ 	.byte	0x03, 0x1b
        /*002e*/ 	.short	0x00ff


	//----- nvinfo : EIATTR_NUM_BARRIERS
	.align		4
        /*0030*/ 	.byte	0x02, 0x4c
        /*0032*/ 	.byte	0x01
	.zero		1


	//----- nvinfo : EIATTR_MERCURY_ISA_VERSION
	.align		4
        /*0034*/ 	.byte	0x03, 0x5f
        /*0036*/ 	.short	0x0000


	//----- nvinfo : EIATTR_EXIT_INSTR_OFFSETS
	.align		4
        /*0038*/ 	.byte	0x04, 0x1c
        /*003a*/ 	.short	(.L_544 - .L_543)


	//   ....[0]....
.L_543:
        /*003c*/ 	.word	0x00000090


	//   ....[1]....
        /*0040*/ 	.word	0x00009ef0


	//----- nvinfo : EIATTR_CTAIDZ_USED
	.align		4
.L_544:
        /*0044*/ 	.byte	0x01, 0x04
	.zero		2


	//----- nvinfo : EIATTR_CRS_STACK_SIZE
	.align		4
        /*0048*/ 	.byte	0x04, 0x1e
        /*004a*/ 	.short	(.L_546 - .L_545)
.L_545:
        /*004c*/ 	.word	0x00000000
.L_546:


//--------------------- .nv.info._ZN5flash44flash_bwd_dq_dk_dv_loop_seqk_parallel_kernelI23Flash_bwd_kernel_traitsILi256ELi64ELi64ELi8ELi4ELi2ELi2ELb0ELb1EN7cutlass10bfloat16_tE19Flash_kernel_traitsILi256ELi64ELi64ELi8ES3_EELb0ELb0ELb1ELb0ELb0ELb0ELb0EEEvNS_16Flash_bwd_paramsE --------------------------
	.section	.nv.info._ZN5flash44flash_bwd_dq_dk_dv_loop_seqk_parallel_kernelI23Flash_bwd_kernel_traitsILi256ELi64ELi64ELi8ELi4ELi2ELi2ELb0ELb1EN7cutlass10bfloat16_tE19Flash_kernel_traitsILi256ELi64ELi64ELi8ES3_EELb0ELb0ELb1ELb0ELb0ELb0ELb0EEEvNS_16Flash_bwd_paramsE,"",@"SHT_CUDA_INFO"
	.sectionflags	@""
	.align	4


	//----- nvinfo : EIATTR_CUDA_API_VERSION
	.align		4
        /*0000*/ 	.byte	0x04, 0x37
        /*0002*/ 	.short	(.L_548 - .L_547)
.L_547:
        /*0004*/ 	.word	0x00000082


	//----- nvinfo : EIATTR_SW2861232_WAR
	.align		4
.L_548:
        /*0008*/ 	.byte	0x01, 0x35
	.zero		2


	//----- nvinfo : EIATTR_PARAM_CBANK
	.align		4
        /*000c*/ 	.byte	0x04, 0x0a
        /*000e*/ 	.short	(.L_550 - .L_549)
	.align		4
.L_549:
        /*0010*/ 	.word	index@(.nv.constant0._ZN5flash44flash_bwd_dq_dk_dv_loop_seqk_parallel_kernelI23Flash_bwd_kernel_traitsILi256ELi64ELi64ELi8ELi4ELi2ELi2ELb0ELb1EN7cutlass10bfloat16_tE19Flash_kernel_traitsILi256ELi64ELi64ELi8ES3_EELb0ELb0ELb1ELb0ELb0ELb0ELb0EEEvNS_16Flash_bwd_paramsE)
        /*0014*/ 	.short	0x0160
        /*0016*/ 	.short	0x0280


	//----- nvinfo : EIATTR_CBANK_PARAM_SIZE
	.align		4
.L_550:
        /*0018*/ 	.byte	0x03, 0x19
        /*001a*/ 	.short	0x0280


	//----- nvinfo : EIATTR_KPARAM_INFO
	.align		4
        /*001c*/ 	.byte	0x04, 0x17
        /*001e*/ 	.short	(.L_552 - .L_551)
.L_551:
        /*0020*/ 	.word	0x00000000
        /*0024*/ 	.short	0x0000
        /*0026*/ 	.short	0x0000
        /*0028*/ 	.byte	0x00, 0xf0, 0x01, 0x0a


	//----- nvinfo : EIATTR_MAXREG_COUNT
	.align		4
.L_552:
        /*002c*/ 	.byte	0x03, 0x1b
        /*002e*/ 	.short	0x00ff


	//----- nvinfo : EIATTR_NUM_BARRIERS
	.align		4
        /*0030*/ 	.byte	0x02, 0x4c
        /*0032*/ 	.byte	0x01
	.zero		1


	//----- nvinfo : EIATTR_MERCURY_ISA_VERSION
	.align		4
        /*0034*/ 	.byte	0x03, 0x5f
        /*0036*/ 	.short	0x0000


	//----- nvinfo : EIATTR_EXIT_INSTR_OFFSETS
	.align		4
        /*0038*/ 	.byte	0x04, 0x1c
        /*003a*/ 	.short	(.L_554 - .L_553)


	//   ....[0]....
.L_553:
        /*003c*/ 	.word	0x00000090


	//   ....[1]....
        /*0040*/ 	.word	0x0000a080


	//----- nvinfo : EIATTR_CTAIDZ_USED
	.align		4
.L_554:
        /*0044*/ 	.byte	0x01, 0x04
	.zero		2


	//----- nvinfo : EIATTR_CRS_STACK_SIZE
	.align		4
        /*0048*/ 	.byte	0x04, 0x1e
        /*004a*/ 	.short	(.L_556 - .L_555)
.L_555:
        /*004c*/ 	.word	0x00000000
.L_556:


//--------------------- .nv.info._ZN5flash44flash_bwd_dq_dk_dv_loop_seqk_parallel_kernelI23Flash_bwd_kernel_traitsILi256ELi64ELi64ELi8ELi4ELi2ELi2ELb0ELb1EN7cutlass10bfloat16_tE19Flash_kernel_traitsILi256ELi64ELi64ELi8ES3_EELb0ELb0ELb0ELb0ELb0ELb1ELb0EEEvNS_16Flash_bwd_paramsE --------------------------
	.section	.nv.info._ZN5flash44flash_bwd_dq_dk_dv_loop_seqk_parallel_kernelI23Flash_bwd_kernel_traitsILi256ELi64ELi64ELi8ELi4ELi2ELi2ELb0ELb1EN7cutlass10bfloat16_tE19Flash_kernel_traitsILi256ELi64ELi64ELi8ES3_EELb0ELb0ELb0ELb0ELb0ELb1ELb0EEEvNS_16Flash_bwd_paramsE,"",@"SHT_CUDA_INFO"
	.sectionflags	@""
	.align	4


	//----- nvinfo : EIATTR_CUDA_API_VERSION
	.align		4
        /*0000*/ 	.byte	0x04, 0x37
        /*0002*/ 	.short	(.L_558 - .L_557)
.L_557:
        /*0004*/ 	.word	0x00000082


	//----- nvinfo : EIATTR_SW2861232_WAR
	.align		4
.L_558:
        /*0008*/ 	.byte	0x01, 0x35
	.zero		2


	//----- nvinfo : EIATTR_PARAM_CBANK
	.align		4
        /*000c*/ 	.byte	0x04, 0x0a
        /*000e*/ 	.short	(.L_560 - .L_559)
	.align		4
.L_559:
        /*0010*/ 	.word	index@(.nv.constant0._ZN5flash44flash_bwd_dq_dk_dv_loop_seqk_parallel_kernelI23Flash_bwd_kernel_traitsILi256ELi64ELi64ELi8ELi4ELi2ELi2ELb0ELb1EN7cutlass10bfloat16_tE19Flash_kernel_traitsILi256ELi64ELi64ELi8ES3_EELb0ELb0ELb0ELb0ELb0ELb1ELb0EEEvNS_16Flash_bwd_paramsE)
        /*0014*/ 	.short	0x0160
        /*0016*/ 	.short	0x0280


	//----- nvinfo : EIATTR_CBANK_PARAM_SIZE
	.align		4
.L_560:
        /*0018*/ 	.byte	0x03, 0x19
        /*001a*/ 	.short	0x0280


	//----- nvinfo : EIATTR_KPARAM_INFO
	.align		4
        /*001c*/ 	.byte	0x04, 0x17
        /*001e*/ 	.short	(.L_562 - .L_561)
.L_561:
        /*0020*/ 	.word	0x00000000
        /*0024*/ 	.short	0x0000
        /*0026*/ 	.short	0x0000
        /*0028*/ 	.byte	0x00, 0xf0, 0x01, 0x0a


	//----- nvinfo : EIATTR_MAXREG_COUNT
	.align		4
.L_562:
        /*002c*/ 	.byte	0x03, 0x1b
        /*002e*/ 	.short	0x00ff


	//----- nvinfo : EIATTR_NUM_BARRIERS
	.align		4
        /*0030*/ 	.byte	0x02, 0x4c
        /*0032*/ 	.byte	0x01
	.zero		1


	//----- nvinfo : EIATTR_MERCURY_ISA_VERSION
	.align		4
        /*0034*/ 	.byte	0x03, 0x5f
        /*0036*/ 	.short	0x0000


	//----- nvinfo : EIATTR_EXIT_INSTR_OFFSETS
	.align		4
        /*0038*/ 	.byte	0x04, 0x1c
        /*003a*/ 	.short	(.L_564 - .L_563)


	//   ....[0]....
.L_563:
        /*003c*/ 	.word	0x00000090


	//   ....[1]....
        /*0040*/ 	.word	0x00008550


	//----- nvinfo : EIATTR_CTAIDZ_USED
	.align		4
.L_564:
        /*0044*/ 	.byte	0x01, 0x04
	.zero		2


	//----- nvinfo : EIATTR_CRS_STACK_SIZE
	.align		4
        /*0048*/ 	.byte	0x04, 0x1e
        /*004a*/ 	.short	(.L_566 - .L_565)
.L_565:
        /*004c*/ 	.word	0x00000000
.L_566:


//--------------------- .nv.info._ZN5flash44flash_bwd_dq_dk_dv_loop_seqk_parallel_kernelI23Flash_bwd_kernel_traitsILi256ELi64ELi64ELi8ELi4ELi2ELi2ELb0ELb1EN7cutlass10bfloat16_tE19Flash_kernel_traitsILi256ELi64ELi64ELi8ES3_EELb0ELb0ELb0ELb1ELb0ELb0ELb0EEEvNS_16Flash_bwd_paramsE --------------------------
	.section	.nv.info._ZN5flash44flash_bwd_dq_dk_dv_loop_seqk_parallel_kernelI23Flash_bwd_kernel_traitsILi256ELi64ELi64ELi8ELi4ELi2ELi2ELb0ELb1EN7cutlass10bfloat16_tE19Flash_kernel_traitsILi256ELi64ELi64ELi8ES3_EELb0ELb0ELb0ELb1ELb0ELb0ELb0EEEvNS_16Flash_bwd_paramsE,"",@"SHT_CUDA_INFO"
	.sectionflags	@""
	.align	4


	//----- nvinfo : EIATTR_CUDA_API_VERSION
	.align		4
        /*0000*/ 	.byte	0x04, 0x37
        /*0002*/ 	.short	(.L_568 - .L_567)
.L_567:
        /*0004*/ 	.word	0x00000082


	//----- nvinfo : EIATTR_SW2861232_WAR
	.align		4
.L_568:
        /*0008*/ 	.byte	0x01, 0x35
	.zero		2


	//----- nvinfo : EIATTR_PARAM_CBANK
	.align		4
        /*000c*/ 	.byte	0x04, 0x0a
        /*000e*/ 	.short	(.L_570 - .L_569)
	.align		4
.L_569:
        /*0010*/ 	.word	index@(.nv.constant0._ZN5flash44flash_bwd_dq_dk_dv_loop_seqk_parallel_kernelI23Flash_bwd_kernel_traitsILi256ELi64ELi64ELi8ELi4ELi2ELi2ELb0ELb1EN7cutlass10bfloat16_tE19Flash_kernel_traitsILi256ELi64ELi64ELi8ES3_EELb0ELb0ELb0ELb1ELb0ELb0ELb0EEEvNS_16Flash_bwd_paramsE)
        /*0014*/ 	.short	0x0160
        /*0016*/ 	.short	0x0280


	//----- nvinfo : EIATTR_CBANK_PARAM_SIZE
	.align		4
.L_570:
        /*0018*/ 	.byte	0x03, 0x19
        /*001a*/ 	.short	0x0280


	//----- nvinfo : EIATTR_KPARAM_INFO
	.align		4
        /*001c*/ 	.byte	0x04, 0x17
        /*001e*/ 	.short	(.L_572 - .L_571)
.L_571:
        /*0020*/ 	.word	0x00000000
        /*0024*/ 	.short	0x0000
        /*0026*/ 	.short	0x0000
        /*0028*/ 	.byte	0x00, 0xf0, 0x01, 0x0a


	//----- nvinfo : EIATTR_MAXREG_COUNT
	.align		4
.L_572:
        /*002c*/ 	.byte	0x03, 0x1b
        /*002e*/ 	.short	0x00ff


	//----- nvinfo : EIATTR_NUM_BARRIERS
	.align		4
        /*0030*/ 	.byte	0x02, 0x4c
        /*0032*/ 	.byte	0x01
	.zero		1


	//----- nvinfo : EIATTR_MERCURY_ISA_VERSION
	.align		4
        /*0034*/ 	.byte	0x03, 0x5f
        /*0036*/ 	.short	0x0000


	//----- nvinfo : EIATTR_EXIT_INSTR_OFFSETS
	.align		4
        /*0038*/ 	.byte	0x04, 0x1c
        /*003a*/ 	.short	(.L_574 - .L_573)


	//   ....[0]....
.L_573:
        /*003c*/ 	.word	0x00000090


	//   ....[1]....
        /*0040*/ 	.word	0x0000a330


	//----- nvinfo : EIATTR_CTAIDZ_USED
	.align		4
.L_574:
        /*0044*/ 	.byte	0x01, 0x04
	.zero		2


	//----- nvinfo : EIATTR_CRS_STACK_SIZE
	.align		4
        /*0048*/ 	.byte	0x04, 0x1e
        /*004a*/ 	.short	(.L_576 - .L_575)
.L_575:
        /*004c*/ 	.word	0x00000000
.L_576:


//--------------------- .nv.info._ZN5flash44flash_bwd_dq_dk_dv_loop_seqk_parallel_kernelI23Flash_bwd_kernel_traitsILi256ELi64ELi64ELi8ELi4ELi2ELi2ELb0ELb1EN7cutlass10bfloat16_tE19Flash_kernel_traitsILi256ELi64ELi64ELi8ES3_EELb0ELb0ELb1ELb0ELb0ELb1ELb0EEEvNS_16Flash_bwd_paramsE --------------------------
	.section	.nv.info._ZN5flash44flash_bwd_dq_dk_dv_loop_seqk_parallel_kernelI23Flash_bwd_kernel_traitsILi256ELi64ELi64ELi8ELi4ELi2ELi2ELb0ELb1EN7cutlass10bfloat16_tE19Flash_kernel_traitsILi256ELi64ELi64ELi8ES3_EELb0ELb0ELb1ELb0ELb0ELb1ELb0EEEvNS_16Flash_bwd_paramsE,"",@"SHT_CUDA_INFO"
	.sectionflags	@""
	.align	4


	//----- nvinfo : EIATTR_CUDA_API_VERSION
	.align		4
        /*0000*/ 	.byte	0x04, 0x37
        /*0002*/ 	.short	(.L_578 - .L_577)
.L_577:
        /*0004*/ 	.word	0x00000082


	//----- nvinfo : EIATTR_SW2861232_WAR
	.align		4
.L_578:
        /*0008*/ 	.byte	0x01, 0x35
	.zero		2


	//----- nvinfo : EIATTR_PARAM_CBANK
	.align		4
        /*000c*/ 	.byte	0x04, 0x0a
        /*000e*/ 	.short	(.L_580 - .L_579)
	.align		4
.L_579:
        /*0010*/ 	.word	index@(.nv.constant0._ZN5flash44flash_bwd_dq_dk_dv_loop_seqk_parallel_kernelI23Flash_bwd_kernel_traitsILi256ELi64ELi64ELi8ELi4ELi2ELi2ELb0ELb1EN7cutlass10bfloat16_tE19Flash_kernel_traitsILi256ELi64ELi64ELi8ES3_EELb0ELb0ELb1ELb0ELb0ELb1ELb0EEEvNS_16Flash_bwd_paramsE)
        /*0014*/ 	.short	0x0160
        /*0016*/ 	.short	0x0280


	//----- nvinfo : EIATTR_CBANK_PARAM_SIZE
	.align		4
.L_580:
        /*0018*/ 	.byte	0x03, 0x19
        /*001a*/ 	.short	0x0280


	//----- nvinfo : EIATTR_KPARAM_INFO
	.align		4
        /*001c*/ 	.byte	0x04, 0x17
        /*001e*/ 	.short	(.L_582 - .L_581)
.L_581:
        /*0020*/ 	.word	0x00000000
        /*0024*/ 	.short	0x0000
        /*0026*/ 	.short	0x0000
        /*0028*/ 	.byte	0x00, 0xf0, 0x01, 0x0a


	//----- nvinfo : EIATTR_MAXREG_COUNT
	.align		4
.L_582:
        /*002c*/ 	.byte	0x03, 0x1b
        /*002e*/ 	.short	0x00ff


	//----- nvinfo : EIATTR_NUM_BARRIERS
	.align		4
        /*0030*/ 	.byte	0x02, 0x4c
        /*0032*/ 	.byte	0x01
	.zero		1


	//----- nvinfo : EIATTR_MERCURY_ISA_VERSION
	.align		4
        /*0034*/ 	.byte	0x03, 0x5f
        /*0036*/ 	.short	0x0000


	//----- nvinfo : EIATTR_EXIT_INSTR_OFFSETS
	.align		4
        /*0038*/ 	.byte	0x04, 0x1c
        /*003a*/ 	.short	(.L_584 - .L_583)


	//   ....[0]....
.L_583:
        /*003c*/ 	.word	0x00000090


	//   ....[1]....
        /*0040*/ 	.word	0x00008730


	//----- nvinfo : EIATTR_CTAIDZ_USED
	.align		4
.L_584:
        /*0044*/ 	.byte	0x01, 0x04
	.zero		2


	//----- nvinfo : EIATTR_CRS_STACK_SIZE
	.align		4
        /*0048*/ 	.byte	0x04, 0x1e
        /*004a*/ 	.short	(.L_586 - .L_585)
.L_585:
        /*004c*/ 	.word	0x00000000
.L_586:


//--------------------- .nv.info._ZN5flash44flash_bwd_dq_dk_dv_loop_seqk_parallel_kernelI23Flash_bwd_kernel_traitsILi256ELi64ELi64ELi8ELi4ELi2ELi2ELb0ELb1EN7cutlass10bfloat16_tE19Flash_kernel_traitsILi256ELi64ELi64ELi8ES3_EELb0ELb0ELb1ELb1ELb0ELb0ELb0EEEvNS_16Flash_bwd_paramsE --------------------------
	.section	.nv.info._ZN5flash44flash_bwd_dq_dk_dv_loop_seqk_parallel_kernelI23Flash_bwd_kernel_traitsILi256ELi64ELi64ELi8ELi4ELi2ELi2ELb0ELb1EN7cutlass10bfloat16_tE19Flash_kernel_traitsILi256ELi64ELi64ELi8ES3_EELb0ELb0ELb1ELb1ELb0ELb0ELb0EEEvNS_16Flash_bwd_paramsE,"",@"SHT_CUDA_INFO"
	.sectionflags	@""
	.align	4


	//----- nvinfo : EIATTR_CUDA_API_VERSION
	.align		4
        /*0000*/ 	.byte	0x04, 0x37
        /*0002*/ 	.short	(.L_588 - .L_587)
.L_587:
        /*0004*/ 	.word	0x00000082


	//----- nvinfo : EIATTR_SW2861232_WAR
	.align		4
.L_588:
        /*0008*/ 	.byte	0x01, 0x35
	.zero		2


	//----- nvinfo : EIATTR_PARAM_CBANK
	.align		4
        /*000c*/ 	.byte	0x04, 0x0a
        /*000e*/ 	.short	(.L_590 - .L_589)
	.align		4
.L_589:
        /*0010*/ 	.word	index@(.nv.constant0._ZN5flash44flash_bwd_dq_dk_dv_loop_seqk_parallel_kernelI23Flash_bwd_kernel_traitsILi256ELi64ELi64ELi8ELi4ELi2ELi2ELb0ELb1EN7cutlass10bfloat16_tE19Flash_kernel_traitsILi256ELi64ELi64ELi8ES3_EELb0ELb0ELb1ELb1ELb0ELb0ELb0EEEvNS_16Flash_bwd_paramsE)
        /*0014*/ 	.short	0x0160
        /*0016*/ 	.short	0x0280


	//----- nvinfo : EIATTR_CBANK_PARAM_SIZE
	.align		4
.L_590:
        /*0018*/ 	.byte	0x03, 0x19
        /*001a*/ 	.short	0x0280


	//----- nvinfo : EIATTR_KPARAM_INFO
	.align		4
        /*001c*/ 	.byte	0x04, 0x17
        /*001e*/ 	.short	(.L_592 - .L_591)
.L_591:
        /*0020*/ 	.word	0x00000000
        /*0024*/ 	.short	0x0000
        /*0026*/ 	.short	0x0000
        /*0028*/ 	.byte	0x00, 0xf0, 0x01, 0x0a


	//----- nvinfo : EIATTR_MAXREG_COUNT
	.align		4
.L_592:
        /*002c*/ 	.byte	0x03, 0x1b
        /*002e*/ 	.short	0x00ff


	//----- nvinfo : EIATTR_NUM_BARRIERS
	.align		4
        /*0030*/ 	.byte	0x02, 0x4c
        /*0032*/ 	.byte	0x01
	.zero		1


	//----- nvinfo : EIATTR_MERCURY_ISA_VERSION
	.align		4
        /*0034*/ 	.byte	0x03, 0x5f
        /*0036*/ 	.short	0x0000


	//----- nvinfo : EIATTR_EXIT_INSTR_OFFSETS
	.align		4
        /*0038*/ 	.byte	0x04, 0x1c
        /*003a*/ 	.short	(.L_594 - .L_593)


	//   ....[0]....
.L_593:
        /*003c*/ 	.word	0x00000090


	//   ....[1]....
        /*0040*/ 	.word	0x0000a550


	//----- nvinfo : EIATTR_CTAIDZ_USED
	.align		4
.L_594:
        /*0044*/ 	.byte	0x01, 0x04
	.zero		2


	//----- nvinfo : EIATTR_CRS_STACK_SIZE
	.align		4
        /*0048*/ 	.byte	0x04, 0x1e
        /*004a*/ 	.short	(.L_596 - .L_595)
.L_595:
        /*004c*/ 	.word	0x00000000
.L_596:


//--------------------- .nv.info._ZN5flash44flash_bwd_dq_dk_dv_loop_seqk_parallel_kernelI23Flash_bwd_kernel_traitsILi256ELi64ELi64ELi8ELi4ELi2ELi2ELb0ELb0EN7cutlass10bfloat16_tE19Flash_kernel_traitsILi256ELi64ELi64ELi8ES3_EELb0ELb0ELb0ELb0ELb0ELb0ELb0EEEvNS_16Flash_bwd_paramsE --------------------------
	.section	.nv.info._ZN5flash44flash_bwd_dq_dk_dv_loop_seqk_parallel_kernelI23Flash_bwd_kernel_traitsILi256ELi64ELi64ELi8ELi4ELi2ELi2ELb0ELb0EN7cutlass10bfloat16_tE19Flash_kernel_traitsILi256ELi64ELi64ELi8ES3_EELb0ELb0ELb0ELb0ELb0ELb0ELb0EEEvNS_16Flash_bwd_paramsE,"",@"SHT_CUDA_INFO"
	.sectionflags	@""
	.align	4


	//----- nvinfo : EIATTR_CUDA_API_VERSION
	.align		4
        /*0000*/ 	.byte	0x04, 0x37
        /*0002*/ 	.short	(.L_598 - .L_597)
.L_597:
        /*0004*/ 	.word	0x00000082


	//----- nvinfo : EIATTR_SW2861232_WAR
	.align		4
.L_598:
        /*0008*/ 	.byte	0x01, 0x35
	.zero		2


	//----- nvinfo : EIATTR_PARAM_CBANK
	.align		4
        /*000c*/ 	.byte	0x04, 0x0a
        /*000e*/ 	.short	(.L_600 - .L_599)
	.align		4
.L_599:
        /*0010*/ 	.word	index@(.nv.constant0._ZN5flash44flash_bwd_dq_dk_dv_loop_seqk_parallel_kernelI23Flash_bwd_kernel_traitsILi256ELi64ELi64ELi8ELi4ELi2ELi2ELb0ELb0EN7cutlass10bfloat16_tE19Flash_kernel_traitsILi256ELi64ELi64ELi8ES3_EELb0ELb0ELb0ELb0ELb0ELb0ELb0EEEvNS_16Flash_bwd_paramsE)
        /*0014*/ 	.short	0x0160
        /*0016*/ 	.short	0x0280


	//----- nvinfo : EIATTR_CBANK_PARAM_SIZE
	.align		4
.L_600:
        /*0018*/ 	.byte	0x03, 0x19
        /*001a*/ 	.short	0x0280


	//----- nvinfo : EIATTR_KPARAM_INFO
	.align		4
        /*001c*/ 	.byte	0x04, 0x17
        /*001e*/ 	.short	(.L_602 - .L_601)
.L_601:
        /*0020*/ 	.word	0x00000000
        /*0024*/ 	.short	0x0000
        /*0026*/ 	.short	0x0000
        /*0028*/ 	.byte	0x00, 0xf0, 0x01, 0x0a


	//----- nvinfo : EIATTR_MAXREG_COUNT
	.align		4
.L_602:
        /*002c*/ 	.byte	0x03, 0x1b
        /*002e*/ 	.short	0x00ff


	//----- nvinfo : EIATTR_NUM_BARRIERS
	.align		4
        /*0030*/ 	.byte	0x02, 0x4c
        /*0032*/ 	.byte	0x01
	.zero		1


	//----- nvinfo : EIATTR_ANNOTATIONS
	.align		4
        /*0034*/ 	.byte	0x04, 0x55
        /*0036*/ 	.short	(.L_604 - .L_603)


	//   ....[0]....
.L_603:
        /*0038*/ 	.word	0x00000001
        /*003c*/ 	.byte	0xb0, 0x07, 0x00, 0x00, 0x01, 0x00, 0x00, 0x00, 0xf0, 0x08, 0x00, 0x00, 0x01, 0x00, 0x00, 0x00
        /* <DEDUP_REMOVED lines=22> */
        /*01ac*/ 	.byte	0xd0, 0x9d, 0x00, 0x00


	//----- nvinfo : EIATTR_MERCURY_ISA_VERSION
	.align		4
.L_604:
        /*01b0*/ 	.byte	0x03, 0x5f
        /*01b2*/ 	.short	0x0000


	//----- nvinfo : EIATTR_EXIT_INSTR_OFFSETS
	.align		4
        /*01b4*/ 	.byte	0x04, 0x1c
        /*01b6*/ 	.short	(.L_606 - .L_605)


	//   ....[0]....
.L_605:
        /*01b8*/ 	.word	0x000000a0


	//   ....[1]....
        /*01bc*/ 	.word	0x0000b120


	//----- nvinfo : EIATTR_CTAIDZ_USED
	.align		4
.L_606:
        /*01c0*/ 	.byte	0x01, 0x04
	.zero		2


	//----- nvinfo : EIATTR_CRS_STACK_SIZE
	.align		4
        /*01c4*/ 	.byte	0x04, 0x1e
        /*01c6*/ 	.short	(.L_608 - .L_607)
.L_607:
        /*01c8*/ 	.word	0x00000000
.L_608:


//--------------------- .nv.info._ZN5flash44flash_bwd_dq_dk_dv_loop_seqk_parallel_kernelI23Flash_bwd_kernel_traitsILi256ELi64ELi64ELi8ELi4ELi2ELi2ELb0ELb0EN7cutlass10bfloat16_tE19Flash_kernel_traitsILi256ELi64ELi64ELi8ES3_EELb0ELb0ELb1ELb0ELb0ELb0ELb0EEEvNS_16Flash_bwd_paramsE --------------------------
	.section	.nv.info._ZN5flash44flash_bwd_dq_dk_dv_loop_seqk_parallel_kernelI23Flash_bwd_kernel_traitsILi256ELi64ELi64ELi8ELi4ELi2ELi2ELb0ELb0EN7cutlass10bfloat16_tE19Flash_kernel_traitsILi256ELi64ELi64ELi8ES3_EELb0ELb0ELb1ELb0ELb0ELb0ELb0EEEvNS_16Flash_bwd_paramsE,"",@"SHT_CUDA_INFO"
	.sectionflags	@""
	.align	4


	//----- nvinfo : EIATTR_CUDA_API_VERSION
	.align		4
        /*0000*/ 	.byte	0x04, 0x37
        /*0002*/ 	.short	(.L_610 - .L_609)
.L_609:
        /*0004*/ 	.word	0x00000082


	//----- nvinfo : EIATTR_SW2861232_WAR
	.align		4
.L_610:
        /*0008*/ 	.byte	0x01, 0x35
	.zero		2


	//----- nvinfo : EIATTR_PARAM_CBANK
	.align		4
        /*000c*/ 	.byte	0x04, 0x0a
        /*000e*/ 	.short	(.L_612 - .L_611)
	.align		4
.L_611:
        /*0010*/ 	.word	index@(.nv.constant0._ZN5flash44flash_bwd_dq_dk_dv_loop_seqk_parallel_kernelI23Flash_bwd_kernel_traitsILi256ELi64ELi64ELi8ELi4ELi2ELi2ELb0ELb0EN7cutlass10bfloat16_tE19Flash_kernel_traitsILi256ELi64ELi64ELi8ES3_EELb0ELb0ELb1ELb0ELb0ELb0ELb0EEEvNS_16Flash_bwd_paramsE)
        /*0014*/ 	.short	0x0160
        /*0016*/ 	.short	0x0280


	//----- nvinfo : EIATTR_CBANK_PARAM_SIZE
	.align		4
.L_612:
        /*0018*/ 	.byte	0x03, 0x19
        /*001a*/ 	.short	0x0280


	//----- nvinfo : EIATTR_KPARAM_INFO
	.align		4
        /*001c*/ 	.byte	0x04, 0x17
        /*001e*/ 	.short	(.L_614 - .L_613)
.L_613:
        /*0020*/ 	.word	0x00000000
        /*0024*/ 	.short	0x0000
        /*0026*/ 	.short	0x0000
        /*0028*/ 	.byte	0x00, 0xf0, 0x01, 0x0a


	//----- nvinfo : EIATTR_MAXREG_COUNT
	.align		4
.L_614:
        /*002c*/ 	.byte	0x03, 0x1b
        /*002e*/ 	.short	0x00ff


	//----- nvinfo : EIATTR_NUM_BARRIERS
	.align		4
        /*0030*/ 	.byte	0x02, 0x4c
        /*0032*/ 	.byte	0x01
	.zero		1


	//----- nvinfo : EIATTR_ANNOTATIONS
	.align		4
        /*0034*/ 	.byte	0x04, 0x55
        /*0036*/ 	.short	(.L_616 - .L_615)


	//   ....[0]....
.L_615:
        /*0038*/ 	.word	0x00000001
        /*003c*/ 	.byte	0x00, 0x08, 0x00, 0x00, 0x01, 0x00, 0x00, 0x00, 0x20, 0x09, 0x00, 0x00, 0x01, 0x00, 0x00, 0x00
        /*004c*/ 	.byte	0xa0, 0x0a, 0x00, 0x00, 0x01, 0x00, 0x00, 0x00, 0x60, 0x27, 0x00, 0x00, 0x01, 0x00, 0x00, 0x00
        /*005c*/ 	.byte	0x10, 0x37, 0x00, 0x00, 0x01, 0x00, 0x00, 0x00, 0x50, 0x55, 0x00, 0x00, 0x01, 0x00, 0x00, 0x00
        /*006c*/ 	.byte	0x80, 0x55, 0x00, 0x00, 0x01, 0x00, 0x00, 0x00, 0xc0, 0x9f, 0x00, 0x00


	//----- nvinfo : EIATTR_MERCURY_ISA_VERSION
	.align		4
.L_616:
        /*0078*/ 	.byte	0x03, 0x5f
        /*007a*/ 	.short	0x0000


	//----- nvinfo : EIATTR_EXIT_INSTR_OFFSETS
	.align		4
        /*007c*/ 	.byte	0x04, 0x1c
        /*007e*/ 	.short	(.L_618 - .L_617)


	//   ....[0]....
.L_617:
        /*0080*/ 	.word	0x000000a0


	//   ....[1]....
        /*0084*/ 	.word	0x0000a940


	//----- nvinfo : EIATTR_CTAIDZ_USED
	.align		4
.L_618:
        /*0088*/ 	.byte	0x01, 0x04
	.zero		2


	//----- nvinfo : EIATTR_CRS_STACK_SIZE
	.align		4
        /*008c*/ 	.byte	0x04, 0x1e
        /*008e*/ 	.short	(.L_620 - .L_619)
.L_619:
        /*0090*/ 	.word	0x00000000
.L_620:


//--------------------- .nv.info._ZN5flash44flash_bwd_dq_dk_dv_loop_seqk_parallel_kernelI23Flash_bwd_kernel_traitsILi256ELi64ELi64ELi8ELi4ELi2ELi2ELb0ELb0EN7cutlass10bfloat16_tE19Flash_kernel_traitsILi256ELi64ELi64ELi8ES3_EELb0ELb0ELb0ELb0ELb0ELb1ELb0EEEvNS_16Flash_bwd_paramsE --------------------------
	.section	.nv.info._ZN5flash44flash_bwd_dq_dk_dv_loop_seqk_parallel_kernelI23Flash_bwd_kernel_traitsILi256ELi64ELi64ELi8ELi4ELi2ELi2ELb0ELb0EN7cutlass10bfloat16_tE19Flash_kernel_traitsILi256ELi64ELi64ELi8ES3_EELb0ELb0ELb0ELb0ELb0ELb1ELb0EEEvNS_16Flash_bwd_paramsE,"",@"SHT_CUDA_INFO"
	.sectionflags	@""
	.align	4


	//----- nvinfo : EIATTR_CUDA_API_VERSION
	.align		4
        /*0000*/ 	.byte	0x04, 0x37
        /*0002*/ 	.short	(.L_622 - .L_621)
.L_621:
        /*0004*/ 	.word	0x00000082


	//----- nvinfo : EIATTR_SW2861232_WAR
	.align		4
.L_622:
        /*0008*/ 	.byte	0x01, 0x35
	.zero		2


	//----- nvinfo : EIATTR_PARAM_CBANK
	.align		4
        /*000c*/ 	.byte	0x04, 0x0a
        /*000e*/ 	.short	(.L_624 - .L_623)
	.align		4
.L_623:
        /*0010*/ 	.word	index@(.nv.constant0._ZN5flash44flash_bwd_dq_dk_dv_loop_seqk_parallel_kernelI23Flash_bwd_kernel_traitsILi256ELi64ELi64ELi8ELi4ELi2ELi2ELb0ELb0EN7cutlass10bfloat16_tE19Flash_kernel_traitsILi256ELi64ELi64ELi8ES3_EELb0ELb0ELb0ELb0ELb0ELb1ELb0EEEvNS_16Flash_bwd_paramsE)
        /*0014*/ 	.short	0x0160
        /*0016*/ 	.short	0x0280


	//----- nvinfo : EIATTR_CBANK_PARAM_SIZE
	.align		4
.L_624:
        /*0018*/ 	.byte	0x03, 0x19
        /*001a*/ 	.short	0x0280


	//----- nvinfo : EIATTR_KPARAM_INFO
	.align		4
        /*001c*/ 	.byte	0x04, 0x17
        /*001e*/ 	.short	(.L_626 - .L_625)
.L_625:
        /*0020*/ 	.word	0x00000000
        /*0024*/ 	.short	0x0000
        /*0026*/ 	.short	0x0000
        /*0028*/ 	.byte	0x00, 0xf0, 0x01, 0x0a


	//----- nvinfo : EIATTR_MAXREG_COUNT
	.align		4
.L_626:
        /*002c*/ 	.byte	0x03, 0x1b
        /*002e*/ 	.short	0x00ff


	//----- nvinfo : EIATTR_NUM_BARRIERS
	.align		4
        /*0030*/ 	.byte	0x02, 0x4c
        /*0032*/ 	.byte	0x01
	.zero		1


	//----- nvinfo : EIATTR_ANNOTATIONS
	.align		4
        /*0034*/ 	.byte	0x04, 0x55
        /*0036*/ 	.short	(.L_628 - .L_627)


	//   ....[0]....
.L_627:
        /* <DEDUP_REMOVED lines=22> */
        /*018c*/ 	.byte	0xf0, 0x82, 0x00, 0x00, 0x01, 0x00, 0x00, 0x00, 0xe0, 0x8c, 0x00, 0x00


	//----- nvinfo : EIATTR_MERCURY_ISA_VERSION
	.align		4
.L_628:
        /*0198*/ 	.byte	0x03, 0x5f
        /*019a*/ 	.short	0x0000


	//----- nvinfo : EIATTR_EXIT_INSTR_OFFSETS
	.align		4
        /*019c*/ 	.byte	0x04, 0x1c
        /*019e*/ 	.short	(.L_630 - .L_629)


	//   ....[0]....
.L_629:
        /*01a0*/ 	.word	0x000000a0


	//   ....[1]....
        /*01a4*/ 	.word	0x000093e0


	//----- nvinfo : EIATTR_CTAIDZ_USED
	.align		4
.L_630:
        /*01a8*/ 	.byte	0x01, 0x04
	.zero		2


	//----- nvinfo : EIATTR_CRS_STACK_SIZE
	.align		4
        /*01ac*/ 	.byte	0x04, 0x1e
        /*01ae*/ 	.short	(.L_632 - .L_631)
.L_631:
        /*01b0*/ 	.word	0x00000000
.L_632:


//--------------------- .nv.info._ZN5flash44flash_bwd_dq_dk_dv_loop_seqk_parallel_kernelI23Flash_bwd_kernel_traitsILi256ELi64ELi64ELi8ELi4ELi2ELi2ELb0ELb0EN7cutlass10bfloat16_tE19Flash_kernel_traitsILi256ELi64ELi64ELi8ES3_EELb0ELb0ELb0ELb1ELb0ELb0ELb0EEEvNS_16Flash_bwd_paramsE --------------------------
	.section	.nv.info._ZN5flash44flash_bwd_dq_dk_dv_loop_seqk_parallel_kernelI23Flash_bwd_kernel_traitsILi256ELi64ELi64ELi8ELi4ELi2ELi2ELb0ELb0EN7cutlass10bfloat16_tE19Flash_kernel_traitsILi256ELi64ELi64ELi8ES3_EELb0ELb0ELb0ELb1ELb0ELb0ELb0EEEvNS_16Flash_bwd_paramsE,"",@"SHT_CUDA_INFO"
	.sectionflags	@""
	.align	4


	//----- nvinfo : EIATTR_CUDA_API_VERSION
	.align		4
        /*0000*/ 	.byte	0x04, 0x37
        /*0002*/ 	.short	(.L_634 - .L_633)
.L_633:
        /*0004*/ 	.word	0x00000082


	//----- nvinfo : EIATTR_SW2861232_WAR
	.align		4
.L_634:
        /*0008*/ 	.byte	0x01, 0x35
	.zero		2


	//----- nvinfo : EIATTR_PARAM_CBANK
	.align		4
        /*000c*/ 	.byte	0x04, 0x0a
        /*000e*/ 	.short	(.L_636 - .L_635)
	.align		4
.L_635:
        /*0010*/ 	.word	index@(.nv.constant0._ZN5flash44flash_bwd_dq_dk_dv_loop_seqk_parallel_kernelI23Flash_bwd_kernel_traitsILi256ELi64ELi64ELi8ELi4ELi2ELi2ELb0ELb0EN7cutlass10bfloat16_tE19Flash_kernel_traitsILi256ELi64ELi64ELi8ES3_EELb0ELb0ELb0ELb1ELb0ELb0ELb0EEEvNS_16Flash_bwd_paramsE)
        /*0014*/ 	.short	0x0160
        /*0016*/ 	.short	0x0280


	//----- nvinfo : EIATTR_CBANK_PARAM_SIZE
	.align		4
.L_636:
        /*0018*/ 	.byte	0x03, 0x19
        /*001a*/ 	.short	0x0280


	//----- nvinfo : EIATTR_KPARAM_INFO
	.align		4
        /*001c*/ 	.byte	0x04, 0x17
        /*001e*/ 	.short	(.L_638 - .L_637)
.L_637:
        /*0020*/ 	.word	0x00000000
        /*0024*/ 	.short	0x0000
        /*0026*/ 	.short	0x0000
        /*0028*/ 	.byte	0x00, 0xf0, 0x01, 0x0a


	//----- nvinfo : EIATTR_MAXREG_COUNT
	.align		4
.L_638:
        /*002c*/ 	.byte	0x03, 0x1b
        /*002e*/ 	.short	0x00ff


	//----- nvinfo : EIATTR_NUM_BARRIERS
	.align		4
        /*0030*/ 	.byte	0x02, 0x4c
        /*0032*/ 	.byte	0x01
	.zero		1


	//----- nvinfo : EIATTR_ANNOTATIONS
	.align		4
        /*0034*/ 	.byte	0x04, 0x55
        /*0036*/ 	.short	(.L_640 - .L_639)


	//   ....[0]....
.L_639:
        /* <DEDUP_REMOVED lines=26> */


	//----- nvinfo : EIATTR_MERCURY_ISA_VERSION
	.align		4
.L_640:
        /*01c8*/ 	.byte	0x03, 0x5f
        /*01ca*/ 	.short	0x0000


	//----- nvinfo : EIATTR_EXIT_INSTR_OFFSETS
	.align		4
        /*01cc*/ 	.byte	0x04, 0x1c
        /*01ce*/ 	.short	(.L_642 - .L_641)


	//   ....[0]....
.L_641:
        /*01d0*/ 	.word	0x000000a0


	//   ....[1]....
        /*01d4*/ 	.word	0x0000b640


	//----- nvinfo : EIATTR_CTAIDZ_USED
	.align		4
.L_642:
        /*01d8*/ 	.byte	0x01, 0x04
	.zero		2


	//----- nvinfo : EIATTR_CRS_STACK_SIZE
	.align		4
        /*01dc*/ 	.byte	0x04, 0x1e
        /*01de*/ 	.short	(.L_644 - .L_643)
.L_643:
        /*01e0*/ 	.word	0x00000000
.L_644:


//--------------------- .nv.info._ZN5flash44flash_bwd_dq_dk_dv_loop_seqk_parallel_kernelI23Flash_bwd_kernel_traitsILi256ELi64ELi64ELi8ELi4ELi2ELi2ELb0ELb0EN7cutlass10bfloat16_tE19Flash_kernel_traitsILi256ELi64ELi64ELi8ES3_EELb0ELb0ELb1ELb0ELb0ELb1ELb0EEEvNS_16Flash_bwd_paramsE --------------------------
	.section	.nv.info._ZN5flash44flash_bwd_dq_dk_dv_loop_seqk_parallel_kernelI23Flash_bwd_kernel_traitsILi256ELi64ELi64ELi8ELi4ELi2ELi2ELb0ELb0EN7cutlass10bfloat16_tE19Flash_kernel_traitsILi256ELi64ELi64ELi8ES3_EELb0ELb0ELb1ELb0ELb0ELb1ELb0EEEvNS_16Flash_bwd_paramsE,"",@"SHT_CUDA_INFO"
	.sectionflags	@""
	.align	4


	//----- nvinfo : EIATTR_CUDA_API_VERSION
	.align		4
        /*0000*/ 	.byte	0x04, 0x37
        /*0002*/ 	.short	(.L_646 - .L_645)
.L_645:
        /*0004*/ 	.word	0x00000082


	//----- nvinfo : EIATTR_SW2861232_WAR
	.align		4
.L_646:
        /*0008*/ 	.byte	0x01, 0x35
	.zero		2


	//----- nvinfo : EIATTR_PARAM_CBANK
	.align		4
        /*000c*/ 	.byte	0x04, 0x0a
        /*000e*/ 	.short	(.L_648 - .L_647)
	.align		4
.L_647:
        /*0010*/ 	.word	index@(.nv.constant0._ZN5flash44flash_bwd_dq_dk_dv_loop_seqk_parallel_kernelI23Flash_bwd_kernel_traitsILi256ELi64ELi64ELi8ELi4ELi2ELi2ELb0ELb0EN7cutlass10bfloat16_tE19Flash_kernel_traitsILi256ELi64ELi64ELi8ES3_EELb0ELb0ELb1ELb0ELb0ELb1ELb0EEEvNS_16Flash_bwd_paramsE)
        /*0014*/ 	.short	0x0160
        /*0016*/ 	.short	0x0280


	//----- nvinfo : EIATTR_CBANK_PARAM_SIZE
	.align		4
.L_648:
        /*0018*/ 	.byte	0x03, 0x19
        /*001a*/ 	.short	0x0280


	//----- nvinfo : EIATTR_KPARAM_INFO
	.align		4
        /*001c*/ 	.byte	0x04, 0x17
        /*001e*/ 	.short	(.L_650 - .L_649)
.L_649:
        /*0020*/ 	.word	0x00000000
        /*0024*/ 	.short	0x0000
        /*0026*/ 	.short	0x0000
        /*0028*/ 	.byte	0x00, 0xf0, 0x01, 0x0a


	//----- nvinfo : EIATTR_MAXREG_COUNT
	.align		4
.L_650:
        /*002c*/ 	.byte	0x03, 0x1b
        /*002e*/ 	.short	0x00ff


	//----- nvinfo : EIATTR_NUM_BARRIERS
	.align		4
        /*0030*/ 	.byte	0x02, 0x4c
        /*0032*/ 	.byte	0x01
	.zero		1


	//----- nvinfo : EIATTR_MERCURY_ISA_VERSION
	.align		4
        /*0034*/ 	.byte	0x03, 0x5f
        /*0036*/ 	.short	0x0000


	//----- nvinfo : EIATTR_EXIT_INSTR_OFFSETS
	.align		4
        /*0038*/ 	.byte	0x04, 0x1c
        /*003a*/ 	.short	(.L_652 - .L_651)


	//   ....[0]....
.L_651:
        /*003c*/ 	.word	0x00000090


	//   ....[1]....
        /*0040*/ 	.word	0x00008ad0


	//----- nvinfo : EIATTR_CTAIDZ_USED
	.align		4
.L_652:
        /*0044*/ 	.byte	0x01, 0x04
	.zero		2


	//----- nvinfo : EIATTR_CRS_STACK_SIZE
	.align		4
        /*0048*/ 	.byte	0x04, 0x1e
        /*004a*/ 	.short	(.L_654 - .L_653)
.L_653:
        /*004c*/ 	.word	0x00000000
.L_654:


//--------------------- .nv.info._ZN5flash44flash_bwd_dq_dk_dv_loop_seqk_parallel_kernelI23Flash_bwd_kernel_traitsILi256ELi64ELi64ELi8ELi4ELi2ELi2ELb0ELb0EN7cutlass10bfloat16_tE19Flash_kernel_traitsILi256ELi64ELi64ELi8ES3_EELb0ELb0ELb1ELb1ELb0ELb0ELb0EEEvNS_16Flash_bwd_paramsE --------------------------
	.section	.nv.info._ZN5flash44flash_bwd_dq_dk_dv_loop_seqk_parallel_kernelI23Flash_bwd_kernel_traitsILi256ELi64ELi64ELi8ELi4ELi2ELi2ELb0ELb0EN7cutlass10bfloat16_tE19Flash_kernel_traitsILi256ELi64ELi64ELi8ES3_EELb0ELb0ELb1ELb1ELb0ELb0ELb0EEEvNS_16Flash_bwd_paramsE,"",@"SHT_CUDA_INFO"
	.sectionflags	@""
	.align	4


	//----- nvinfo : EIATTR_CUDA_API_VERSION
	.align		4
        /*0000*/ 	.byte	0x04, 0x37
        /*0002*/ 	.short	(.L_656 - .L_655)
.L_655:
        /*0004*/ 	.word	0x00000082


	//----- nvinfo : EIATTR_SW2861232_WAR
	.align		4
.L_656:
        /*0008*/ 	.byte	0x01, 0x35
	.zero		2


	//----- nvinfo : EIATTR_PARAM_CBANK
	.align		4
        /*000c*/ 	.byte	0x04, 0x0a
        /*000e*/ 	.short	(.L_658 - .L_657)
	.align		4
.L_657:
        /*0010*/ 	.word	index@(.nv.constant0._ZN5flash44flash_bwd_dq_dk_dv_loop_seqk_parallel_kernelI23Flash_bwd_kernel_traitsILi256ELi64ELi64ELi8ELi4ELi2ELi2ELb0ELb0EN7cutlass10bfloat16_tE19Flash_kernel_traitsILi256ELi64ELi64ELi8ES3_EELb0ELb0ELb1ELb1ELb0ELb0ELb0EEEvNS_16Flash_bwd_paramsE)
        /*0014*/ 	.short	0x0160
        /*0016*/ 	.short	0x0280


	//----- nvinfo : EIATTR_CBANK_PARAM_SIZE
	.align		4
.L_658:
        /*0018*/ 	.byte	0x03, 0x19
        /*001a*/ 	.short	0x0280


	//----- nvinfo : EIATTR_KPARAM_INFO
	.align		4
        /*001c*/ 	.byte	0x04, 0x17
        /*001e*/ 	.short	(.L_660 - .L_659)
.L_659:
        /*0020*/ 	.word	0x00000000
        /*0024*/ 	.short	0x0000
        /*0026*/ 	.short	0x0000
        /*0028*/ 	.byte	0x00, 0xf0, 0x01, 0x0a


	//----- nvinfo : EIATTR_MAXREG_COUNT
	.align		4
.L_660:
        /*002c*/ 	.byte	0x03, 0x1b
        /*002e*/ 	.short	0x00ff


	//----- nvinfo : EIATTR_NUM_BARRIERS
	.align		4
        /*0030*/ 	.byte	0x02, 0x4c
        /*0032*/ 	.byte	0x01
	.zero		1


	//----- nvinfo : EIATTR_MERCURY_ISA_VERSION
	.align		4
        /*0034*/ 	.byte	0x03, 0x5f
        /*0036*/ 	.short	0x0000


	//----- nvinfo : EIATTR_EXIT_INSTR_OFFSETS
	.align		4
        /*0038*/ 	.byte	0x04, 0x1c
        /*003a*/ 	.short	(.L_662 - .L_661)


	//   ....[0]....
.L_661:
        /*003c*/ 	.word	0x00000090


	//   ....[1]....
        /*0040*/ 	.word	0x0000ad60


	//----- nvinfo : EIATTR_CTAIDZ_USED
	.align		4
.L_662:
        /*0044*/ 	.byte	0x01, 0x04
	.zero		2


	//----- nvinfo : EIATTR_CRS_STACK_SIZE
	.align		4
        /*0048*/ 	.byte	0x04, 0x1e
        /*004a*/ 	.short	(.L_664 - .L_663)
.L_663:
        /*004c*/ 	.word	0x00000000
.L_664:


//--------------------- .nv.info._ZN5flash27flash_bwd_convert_dq_kernelI23Flash_bwd_kernel_traitsILi256ELi64ELi64ELi8ELi4ELi2ELi2ELb0ELb1EN7cutlass10bfloat16_tE19Flash_kernel_traitsILi256ELi64ELi64ELi8ES3_EEEEvNS_16Flash_bwd_paramsEi --------------------------
	.section	.nv.info._ZN5flash27flash_bwd_convert_dq_kernelI23Flash_bwd_kernel_traitsILi256ELi64ELi64ELi8ELi4ELi2ELi2ELb0ELb1EN7cutlass10bfloat16_tE19Flash_kernel_traitsILi256ELi64ELi64ELi8ES3_EEEEvNS_16Flash_bwd_paramsEi,"",@"SHT_CUDA_INFO"
	.sectionflags	@""
	.align	4


	//----- nvinfo : EIATTR_CUDA_API_VERSION
	.align		4
        /*0000*/ 	.byte	0x04, 0x37
        /*0002*/ 	.short	(.L_666 - .L_665)
.L_665:
        /*0004*/ 	.word	0x00000082


	//----- nvinfo : EIATTR_SW2861232_WAR
	.align		4
.L_666:
        /*0008*/ 	.byte	0x01, 0x35
	.zero		2


	//----- nvinfo : EIATTR_PARAM_CBANK
	.align		4
        /*000c*/ 	.byte	0x04, 0x0a
        /*000e*/ 	.short	(.L_668 - .L_667)
	.align		4
.L_667:
        /*0010*/ 	.word	index@(.nv.constant0._ZN5flash27flash_bwd_convert_dq_kernelI23Flash_bwd_kernel_traitsILi256ELi64ELi64ELi8ELi4ELi2ELi2ELb0ELb1EN7cutlass10bfloat16_tE19Flash_kernel_traitsILi256ELi64ELi64ELi8ES3_EEEEvNS_16Flash_bwd_paramsEi)
        /*0014*/ 	.short	0x0160
        /*0016*/ 	.short	0x0284


	//----- nvinfo : EIATTR_CBANK_PARAM_SIZE
	.align		4
.L_668:
        /*0018*/ 	.byte	0x03, 0x19
        /*001a*/ 	.short	0x0284


	//----- nvinfo : EIATTR_KPARAM_INFO
	.align		4
        /*001c*/ 	.byte	0x04, 0x17
        /*001e*/ 	.short	(.L_670 - .L_669)
.L_669:
        /*0020*/ 	.word	0x00000000
        /*0024*/ 	.short	0x0001
        /*0026*/ 	.short	0x0280
        /*0028*/ 	.byte	0x00, 0xf0, 0x11, 0x00


	//----- nvinfo : EIATTR_KPARAM_INFO
	.align		4
.L_670:
        /*002c*/ 	.byte	0x04, 0x17
        /*002e*/ 	.short	(.L_672 - .L_671)
.L_671:
        /*0030*/ 	.word	0x00000000
        /*0034*/ 	.short	0x0000
        /*0036*/ 	.short	0x0000
        /*0038*/ 	.byte	0x00, 0xf0, 0x01, 0x0a


	//----- nvinfo : EIATTR_MAXREG_COUNT
	.align		4
.L_672:
        /*003c*/ 	.byte	0x03, 0x1b
        /*003e*/ 	.short	0x00ff


	//----- nvinfo : EIATTR_NUM_BARRIERS
	.align		4
        /*0040*/ 	.byte	0x02, 0x4c
        /*0042*/ 	.byte	0x01
	.zero		1


	//----- nvinfo : EIATTR_MERCURY_ISA_VERSION
	.align		4
        /*0044*/ 	.byte	0x03, 0x5f
        /*0046*/ 	.short	0x0000


	//----- nvinfo : EIATTR_EXIT_INSTR_OFFSETS
	.align		4
        /*0048*/ 	.byte	0x04, 0x1c
        /*004a*/ 	.short	(.L_674 - .L_673)


	//   ....[0]....
.L_673:
        /*004c*/ 	.word	0x00000170


	//   ....[1]....
        /*0050*/ 	.word	0x000021b0


	//   ....[2]....
        /*0054*/ 	.word	0x000022d0


	//   ....[3]....
        /*0058*/ 	.word	0x000022f0


	//----- nvinfo : EIATTR_CTAIDZ_USED
	.align		4
.L_674:
        /*005c*/ 	.byte	0x01, 0x04
	.zero		2


	//----- nvinfo : EIATTR_CRS_STACK_SIZE
	.align		4
        /*0060*/ 	.byte	0x04, 0x1e
        /*0062*/ 	.short	(.L_676 - .L_675)
.L_675:
        /*0064*/ 	.word	0x00000000
.L_676:


//--------------------- .nv.info._ZN5flash44flash_bwd_dq_dk_dv_loop_seqk_parallel_kernelI23Flash_bwd_kernel_traitsILi256ELi64ELi64ELi8ELi4ELi2ELi2ELb0ELb1EN7cutlass10bfloat16_tE19Flash_kernel_traitsILi256ELi64ELi64ELi8ES3_EELb1ELb0ELb0ELb0ELb0ELb0ELb0EEEvNS_16Flash_bwd_paramsE --------------------------
	.section	.nv.info._ZN5flash44flash_bwd_dq_dk_dv_loop_seqk_parallel_kernelI23Flash_bwd_kernel_traitsILi256ELi64ELi64ELi8ELi4ELi2ELi2ELb0ELb1EN7cutlass10bfloat16_tE19Flash_kernel_traitsILi256ELi64ELi64ELi8ES3_EELb1ELb0ELb0ELb0ELb0ELb0ELb0EEEvNS_16Flash_bwd_paramsE,"",@"SHT_CUDA_INFO"
	.sectionflags	@""
	.align	4


	//----- nvinfo : EIATTR_CUDA_API_VERSION
	.align		4
        /*0000*/ 	.byte	0x04, 0x37
        /*0002*/ 	.short	(.L_678 - .L_677)
.L_677:
        /*0004*/ 	.word	0x00000082


	//----- nvinfo : EIATTR_SW2861232_WAR
	.align		4
.L_678:
        /*0008*/ 	.byte	0x01, 0x35
	.zero		2


	//----- nvinfo : EIATTR_PARAM_CBANK
	.align		4
        /*000c*/ 	.byte	0x04, 0x0a
        /*000e*/ 	.short	(.L_680 - .L_679)
	.align		4
.L_679:
        /*0010*/ 	.word	index@(.nv.constant0._ZN5flash44flash_bwd_dq_dk_dv_loop_seqk_parallel_kernelI23Flash_bwd_kernel_traitsILi256ELi64ELi64ELi8ELi4ELi2ELi2ELb0ELb1EN7cutlass10bfloat16_tE19Flash_kernel_traitsILi256ELi64ELi64ELi8ES3_EELb1ELb0ELb0ELb0ELb0ELb0ELb0EEEvNS_16Flash_bwd_paramsE)
        /*0014*/ 	.short	0x0160
        /*0016*/ 	.short	0x0280


	//----- nvinfo : EIATTR_CBANK_PARAM_SIZE
	.align		4
.L_680:
        /*0018*/ 	.byte	0x03, 0x19
        /*001a*/ 	.short	0x0280


	//----- nvinfo : EIATTR_KPARAM_INFO
	.align		4
        /*001c*/ 	.byte	0x04, 0x17
        /*001e*/ 	.short	(.L_682 - .L_681)
.L_681:
        /*0020*/ 	.word	0x00000000
        /*0024*/ 	.short	0x0000
        /*0026*/ 	.short	0x0000
        /*0028*/ 	.byte	0x00, 0xf0, 0x01, 0x0a


	//----- nvinfo : EIATTR_MAXREG_COUNT
	.align		4
.L_682:
        /*002c*/ 	.byte	0x03, 0x1b
        /*002e*/ 	.short	0x00ff


	//----- nvinfo : EIATTR_NUM_BARRIERS
	.align		4
        /*0030*/ 	.byte	0x02, 0x4c
        /*0032*/ 	.byte	0x01
	.zero		1


	//----- nvinfo : EIATTR_MERCURY_ISA_VERSION
	.align		4
        /*0034*/ 	.byte	0x03, 0x5f
        /*0036*/ 	.short	0x0000


	//----- nvinfo : EIATTR_EXIT_INSTR_OFFSETS
	.align		4
        /*0038*/ 	.byte	0x04, 0x1c
        /*003a*/ 	.short	(.L_684 - .L_683)


	//   ....[0]....
.L_683:
        /*003c*/ 	.word	0x00000090


	//   ....[1]....
        /*0040*/ 	.word	0x0000ac20


	//----- nvinfo : EIATTR_CTAIDZ_USED
	.align		4
.L_684:
        /*0044*/ 	.byte	0x01, 0x04
	.zero		2


	//----- nvinfo : EIATTR_CRS_STACK_SIZE
	.align		4
        /*0048*/ 	.byte	0x04, 0x1e
        /*004a*/ 	.short	(.L_686 - .L_685)
.L_685:
        /*004c*/ 	.word	0x00000000
.L_686:


//--------------------- .nv.info._ZN5flash44flash_bwd_dq_dk_dv_loop_seqk_parallel_kernelI23Flash_bwd_kernel_traitsILi256ELi64ELi64ELi8ELi4ELi2ELi2ELb0ELb1EN7cutlass10bfloat16_tE19Flash_kernel_traitsILi256ELi64ELi64ELi8ES3_EELb0ELb0ELb0ELb0ELb0ELb0ELb1EEEvNS_16Flash_bwd_paramsE --------------------------
	.section	.nv.info._ZN5flash44flash_bwd_dq_dk_dv_loop_seqk_parallel_kernelI23Flash_bwd_kernel_traitsILi256ELi64ELi64ELi8ELi4ELi2ELi2ELb0ELb1EN7cutlass10bfloat16_tE19Flash_kernel_traitsILi256ELi64ELi64ELi8ES3_EELb0ELb0ELb0ELb0ELb0ELb0ELb1EEEvNS_16Flash_bwd_paramsE,"",@"SHT_CUDA_INFO"
	.sectionflags	@""
	.align	4


	//----- nvinfo : EIATTR_CUDA_API_VERSION
	.align		4
        /*0000*/ 	.byte	0x04, 0x37
        /*0002*/ 	.short	(.L_688 - .L_687)
.L_687:
        /*0004*/ 	.word	0x00000082


	//----- nvinfo : EIATTR_SW2861232_WAR
	.align		4
.L_688:
        /*0008*/ 	.byte	0x01, 0x35
	.zero		2


	//----- nvinfo : EIATTR_PARAM_CBANK
	.align		4
        /*000c*/ 	.byte	0x04, 0x0a
        /*000e*/ 	.short	(.L_690 - .L_689)
	.align		4
.L_689:
        /*0010*/ 	.word	index@(.nv.constant0._ZN5flash44flash_bwd_dq_dk_dv_loop_seqk_parallel_kernelI23Flash_bwd_kernel_traitsILi256ELi64ELi64ELi8ELi4ELi2ELi2ELb0ELb1EN7cutlass10bfloat16_tE19Flash_kernel_traitsILi256ELi64ELi64ELi8ES3_EELb0ELb0ELb0ELb0ELb0ELb0ELb1EEEvNS_16Flash_bwd_paramsE)
        /*0014*/ 	.short	0x0160
        /*0016*/ 	.short	0x0280


	//----- nvinfo : EIATTR_CBANK_PARAM_SIZE
	.align		4
.L_690:
        /*0018*/ 	.byte	0x03, 0x19
        /*001a*/ 	.short	0x0280


	//----- nvinfo : EIATTR_KPARAM_INFO
	.align		4
        /*001c*/ 	.byte	0x04, 0x17
        /*001e*/ 	.short	(.L_692 - .L_691)
.L_691:
        /*0020*/ 	.word	0x00000000
        /*0024*/ 	.short	0x0000
        /*0026*/ 	.short	0x0000
        /*0028*/ 	.byte	0x00, 0xf0, 0x01, 0x0a


	//----- nvinfo : EIATTR_MAXREG_COUNT
	.align		4
.L_692:
        /*002c*/ 	.byte	0x03, 0x1b
        /*002e*/ 	.short	0x00ff


	//----- nvinfo : EIATTR_NUM_BARRIERS
	.align		4
        /*0030*/ 	.byte	0x02, 0x4c
        /*0032*/ 	.byte	0x01
	.zero		1


	//----- nvinfo : EIATTR_MERCURY_ISA_VERSION
	.align		4
        /*0034*/ 	.byte	0x03, 0x5f
        /*0036*/ 	.short	0x0000


	//----- nvinfo : EIATTR_EXIT_INSTR_OFFSETS
	.align		4
        /*0038*/ 	.byte	0x04, 0x1c
        /*003a*/ 	.short	(.L_694 - .L_693)


	//   ....[0]....
.L_693:
        /*003c*/ 	.word	0x00000090


	//   ....[1]....
        /*0040*/ 	.word	0x0000a440


	//----- nvinfo : EIATTR_CTAIDZ_USED
	.align		4
.L_694:
        /*0044*/ 	.byte	0x01, 0x04
	.zero		2


	//----- nvinfo : EIATTR_CRS_STACK_SIZE
	.align		4
        /*0048*/ 	.byte	0x04, 0x1e
        /*004a*/ 	.short	(.L_696 - .L_695)
.L_695:
        /*004c*/ 	.word	0x00000000
.L_696:


//--------------------- .nv.info._ZN5flash44flash_bwd_dq_dk_dv_loop_seqk_parallel_kernelI23Flash_bwd_kernel_traitsILi256ELi64ELi64ELi8ELi4ELi2ELi2ELb0ELb1EN7cutlass10bfloat16_tE19Flash_kernel_traitsILi256ELi64ELi64ELi8ES3_EELb1ELb0ELb1ELb0ELb0ELb0ELb0EEEvNS_16Flash_bwd_paramsE --------------------------
	.section	.nv.info._ZN5flash44flash_bwd_dq_dk_dv_loop_seqk_parallel_kernelI23Flash_bwd_kernel_traitsILi256ELi64ELi64ELi8ELi4ELi2ELi2ELb0ELb1EN7cutlass10bfloat16_tE19Flash_kernel_traitsILi256ELi64ELi64ELi8ES3_EELb1ELb0ELb1ELb0ELb0ELb0ELb0EEEvNS_16Flash_bwd_paramsE,"",@"SHT_CUDA_INFO"
	.sectionflags	@""
	.align	4


	//----- nvinfo : EIATTR_CUDA_API_VERSION
	.align		4
        /*0000*/ 	.byte	0x04, 0x37
        /*0002*/ 	.short	(.L_698 - .L_697)
.L_697:
        /*0004*/ 	.word	0x00000082


	//----- nvinfo : EIATTR_SW2861232_WAR
	.align		4
.L_698:
        /*0008*/ 	.byte	0x01, 0x35
	.zero		2


	//----- nvinfo : EIATTR_PARAM_CBANK
	.align		4
        /*000c*/ 	.byte	0x04, 0x0a
        /*000e*/ 	.short	(.L_700 - .L_699)
	.align		4
.L_699:
        /*0010*/ 	.word	index@(.nv.constant0._ZN5flash44flash_bwd_dq_dk_dv_loop_seqk_parallel_kernelI23Flash_bwd_kernel_traitsILi256ELi64ELi64ELi8ELi4ELi2ELi2ELb0ELb1EN7cutlass10bfloat16_tE19Flash_kernel_traitsILi256ELi64ELi64ELi8ES3_EELb1ELb0ELb1ELb0ELb0ELb0ELb0EEEvNS_16Flash_bwd_paramsE)
        /*0014*/ 	.short	0x0160
        /*0016*/ 	.short	0x0280


	//----- nvinfo : EIATTR_CBANK_PARAM_SIZE
	.align		4
.L_700:
        /*0018*/ 	.byte	0x03, 0x19
        /*001a*/ 	.short	0x0280


	//----- nvinfo : EIATTR_KPARAM_INFO
	.align		4
        /*001c*/ 	.byte	0x04, 0x17
        /*001e*/ 	.short	(.L_702 - .L_701)
.L_701:
        /*0020*/ 	.word	0x00000000
        /*0024*/ 	.short	0x0000
        /*0026*/ 	.short	0x0000
        /*0028*/ 	.byte	0x00, 0xf0, 0x01, 0x0a


	//----- nvinfo : EIATTR_MAXREG_COUNT
	.align		4
.L_702:
        /*002c*/ 	.byte	0x03, 0x1b
        /*002e*/ 	.short	0x00ff


	//----- nvinfo : EIATTR_NUM_BARRIERS
	.align		4
        /*0030*/ 	.byte	0x02, 0x4c
        /*0032*/ 	.byte	0x01
	.zero		1


	//----- nvinfo : EIATTR_MERCURY_ISA_VERSION
	.align		4
        /*0034*/ 	.byte	0x03, 0x5f
        /*0036*/ 	.short	0x0000


	//----- nvinfo : EIATTR_EXIT_INSTR_OFFSETS
	.align		4
        /*0038*/ 	.byte	0x04, 0x1c
        /*003a*/ 	.short	(.L_704 - .L_703)


	//   ....[0]....
.L_703:
        /*003c*/ 	.word	0x00000090


	//   ....[1]....
        /*0040*/ 	.word	0x0000ae70


	//----- nvinfo : EIATTR_CTAIDZ_USED
	.align		4
.L_704:
        /*0044*/ 	.byte	0x01, 0x04
	.zero		2


	//----- nvinfo : EIATTR_CRS_STACK_SIZE
	.align		4
        /*0048*/ 	.byte	0x04, 0x1e
        /*004a*/ 	.short	(.L_706 - .L_705)
.L_705:
        /*004c*/ 	.word	0x00000000
.L_706:


//--------------------- .nv.info._ZN5flash44flash_bwd_dq_dk_dv_loop_seqk_parallel_kernelI23Flash_bwd_kernel_traitsILi256ELi64ELi64ELi8ELi4ELi2ELi2ELb0ELb1EN7cutlass10bfloat16_tE19Flash_kernel_traitsILi256ELi64ELi64ELi8ES3_EELb0ELb0ELb1ELb0ELb0ELb0ELb1EEEvNS_16Flash_bwd_paramsE --------------------------
	.section	.nv.info._ZN5flash44flash_bwd_dq_dk_dv_loop_seqk_parallel_kernelI23Flash_bwd_kernel_traitsILi256ELi64ELi64ELi8ELi4ELi2ELi2ELb0ELb1EN7cutlass10bfloat16_tE19Flash_kernel_traitsILi256ELi64ELi64ELi8ES3_EELb0ELb0ELb1ELb0ELb0ELb0ELb1EEEvNS_16Flash_bwd_paramsE,"",@"SHT_CUDA_INFO"
	.sectionflags	@""
	.align	4


	//----- nvinfo : EIATTR_CUDA_API_VERSION
	.align		4
        /*0000*/ 	.byte	0x04, 0x37
        /*0002*/ 	.short	(.L_708 - .L_707)
.L_707:
        /*0004*/ 	.word	0x00000082


	//----- nvinfo : EIATTR_SW2861232_WAR
	.align		4
.L_708:
        /*0008*/ 	.byte	0x01, 0x35
	.zero		2


	//----- nvinfo : EIATTR_PARAM_CBANK
	.align		4
        /*000c*/ 	.byte	0x04, 0x0a
        /*000e*/ 	.short	(.L_710 - .L_709)
	.align		4
.L_709:
        /*0010*/ 	.word	index@(.nv.constant0._ZN5flash44flash_bwd_dq_dk_dv_loop_seqk_parallel_kernelI23Flash_bwd_kernel_traitsILi256ELi64ELi64ELi8ELi4ELi2ELi2ELb0ELb1EN7cutlass10bfloat16_tE19Flash_kernel_traitsILi256ELi64ELi64ELi8ES3_EELb0ELb0ELb1ELb0ELb0ELb0ELb1EEEvNS_16Flash_bwd_paramsE)
        /*0014*/ 	.short	0x0160
        /*0016*/ 	.short	0x0280


	//----- nvinfo : EIATTR_CBANK_PARAM_SIZE
	.align		4
.L_710:
        /*0018*/ 	.byte	0x03, 0x19
        /*001a*/ 	.short	0x0280


	//----- nvinfo : EIATTR_KPARAM_INFO
	.align		4
        /*001c*/ 	.byte	0x04, 0x17
        /*001e*/ 	.short	(.L_712 - .L_711)
.L_711:
        /*0020*/ 	.word	0x00000000
        /*0024*/ 	.short	0x0000
        /*0026*/ 	.short	0x0000
        /*0028*/ 	.byte	0x00, 0xf0, 0x01, 0x0a


	//----- nvinfo : EIATTR_MAXREG_COUNT
	.align		4
.L_712:
        /*002c*/ 	.byte	0x03, 0x1b
        /*002e*/ 	.short	0x00ff


	//----- nvinfo : EIATTR_NUM_BARRIERS
	.align		4
        /*0030*/ 	.byte	0x02, 0x4c
        /*0032*/ 	.byte	0x01
	.zero		1


	//----- nvinfo : EIATTR_MERCURY_ISA_VERSION
	.align		4
        /*0034*/ 	.byte	0x03, 0x5f
        /*0036*/ 	.short	0x0000


	//----- nvinfo : EIATTR_EXIT_INSTR_OFFSETS
	.align		4
        /*0038*/ 	.byte	0x04, 0x1c
        /*003a*/ 	.short	(.L_714 - .L_713)


	//   ....[0]....
.L_713:
        /*003c*/ 	.word	0x00000090


	//   ....[1]....
        /*0040*/ 	.word	0x0000a640


	//----- nvinfo : EIATTR_CTAIDZ_USED
	.align		4
.L_714:
        /*0044*/ 	.byte	0x01, 0x04
	.zero		2


	//----- nvinfo : EIATTR_CRS_STACK_SIZE
	.align		4
        /*0048*/ 	.byte	0x04, 0x1e
        /*004a*/ 	.short	(.L_716 - .L_715)
.L_715:
        /*004c*/ 	.word	0x00000000
.L_716:


//--------------------- .nv.info._ZN5flash44flash_bwd_dq_dk_dv_loop_seqk_parallel_kernelI23Flash_bwd_kernel_traitsILi256ELi64ELi64ELi8ELi4ELi2ELi2ELb0ELb1EN7cutlass10bfloat16_tE19Flash_kernel_traitsILi256ELi64ELi64ELi8ES3_EELb1ELb0ELb0ELb0ELb0ELb1ELb0EEEvNS_16Flash_bwd_paramsE --------------------------
	.section	.nv.info._ZN5flash44flash_bwd_dq_dk_dv_loop_seqk_parallel_kernelI23Flash_bwd_kernel_traitsILi256ELi64ELi64ELi8ELi4ELi2ELi2ELb0ELb1EN7cutlass10bfloat16_tE19Flash_kernel_traitsILi256ELi64ELi64ELi8ES3_EELb1ELb0ELb0ELb0ELb0ELb1ELb0EEEvNS_16Flash_bwd_paramsE,"",@"SHT_CUDA_INFO"
	.sectionflags	@""
	.align	4


	//----- nvinfo : EIATTR_CUDA_API_VERSION
	.align		4
        /*0000*/ 	.byte	0x04, 0x37
        /*0002*/ 	.short	(.L_718 - .L_717)
.L_717:
        /*0004*/ 	.word	0x00000082


	//----- nvinfo : EIATTR_SW2861232_WAR
	.align		4
.L_718:
        /*0008*/ 	.byte	0x01, 0x35
	.zero		2


	//----- nvinfo : EIATTR_PARAM_CBANK
	.align		4
        /*000c*/ 	.byte	0x04, 0x0a
        /*000e*/ 	.short	(.L_720 - .L_719)
	.align		4
.L_719:
        /*0010*/ 	.word	index@(.nv.constant0._ZN5flash44flash_bwd_dq_dk_dv_loop_seqk_parallel_kernelI23Flash_bwd_kernel_traitsILi256ELi64ELi64ELi8ELi4ELi2ELi2ELb0ELb1EN7cutlass10bfloat16_tE19Flash_kernel_traitsILi256ELi64ELi64ELi8ES3_EELb1ELb0ELb0ELb0ELb0ELb1ELb0EEEvNS_16Flash_bwd_paramsE)
        /*0014*/ 	.short	0x0160
        /*0016*/ 	.short	0x0280


	//----- nvinfo : EIATTR_CBANK_PARAM_SIZE
	.align		4
.L_720:
        /*0018*/ 	.byte	0x03, 0x19
        /*001a*/ 	.short	0x0280


	//----- nvinfo : EIATTR_KPARAM_INFO
	.align		4
        /*001c*/ 	.byte	0x04, 0x17
        /*001e*/ 	.short	(.L_722 - .L_721)
.L_721:
        /*0020*/ 	.word	0x00000000
        /*0024*/ 	.short	0x0000
        /*0026*/ 	.short	0x0000
        /*0028*/ 	.byte	0x00, 0xf0, 0x01, 0x0a


	//----- nvinfo : EIATTR_MAXREG_COUNT
	.align		4
.L_722:
        /*002c*/ 	.byte	0x03, 0x1b
        /*002e*/ 	.short	0x00ff


	//----- nvinfo : EIATTR_NUM_BARRIERS
	.align		4
        /*0030*/ 	.byte	0x02, 0x4c
        /*0032*/ 	.byte	0x01
	.zero		1


	//----- nvinfo : EIATTR_MERCURY_ISA_VERSION
	.align		4
        /*0034*/ 	.byte	0x03, 0x5f
        /*0036*/ 	.short	0x0000


	//----- nvinfo : EIATTR_EXIT_INSTR_OFFSETS
	.align		4
        /*0038*/ 	.byte	0x04, 0x1c
        /*003a*/ 	.short	(.L_724 - .L_723)


	//   ....[0]....
.L_723:
        /*003c*/ 	.word	0x00000090


	//   ....[1]....
        /*0040*/ 	.word	0x00009300


	//----- nvinfo : EIATTR_CTAIDZ_USED
	.align		4
.L_724:
        /*0044*/ 	.byte	0x01, 0x04
	.zero		2


	//----- nvinfo : EIATTR_CRS_STACK_SIZE
	.align		4
        /*0048*/ 	.byte	0x04, 0x1e
        /*004a*/ 	.short	(.L_726 - .L_725)
.L_725:
        /*004c*/ 	.word	0x00000000
.L_726:


//--------------------- .nv.info._ZN5flash44flash_bwd_dq_dk_dv_loop_seqk_parallel_kernelI23Flash_bwd_kernel_traitsILi256ELi64ELi64ELi8ELi4ELi2ELi2ELb0ELb1EN7cutlass10bfloat16_tE19Flash_kernel_traitsILi256ELi64ELi64ELi8ES3_EELb0ELb0ELb0ELb0ELb0ELb1ELb1EEEvNS_16Flash_bwd_paramsE --------------------------
	.section	.nv.info._ZN5flash44flash_bwd_dq_dk_dv_loop_seqk_parallel_kernelI23Flash_bwd_kernel_traitsILi256ELi64ELi64ELi8ELi4ELi2ELi2ELb0ELb1EN7cutlass10bfloat16_tE19Flash_kernel_traitsILi256ELi64ELi64ELi8ES3_EELb0ELb0ELb0ELb0ELb0ELb1ELb1EEEvNS_16Flash_bwd_paramsE,"",@"SHT_CUDA_INFO"
	.sectionflags	@""
	.align	4


	//----- nvinfo : EIATTR_CUDA_API_VERSION
	.align		4
        /*0000*/ 	.byte	0x04, 0x37
        /*0002*/ 	.short	(.L_728 - .L_727)
.L_727:
        /*0004*/ 	.word	0x00000082


	//----- nvinfo : EIATTR_SW2861232_WAR
	.align		4
.L_728:
        /*0008*/ 	.byte	0x01, 0x35
	.zero		2


	//----- nvinfo : EIATTR_PARAM_CBANK
	.align		4
        /*000c*/ 	.byte	0x04, 0x0a
        /*000e*/ 	.short	(.L_730 - .L_729)
	.align		4
.L_729:
        /*0010*/ 	.word	index@(.nv.constant0._ZN5flash44flash_bwd_dq_dk_dv_loop_seqk_parallel_kernelI23Flash_bwd_kernel_traitsILi256ELi64ELi64ELi8ELi4ELi2ELi2ELb0ELb1EN7cutlass10bfloat16_tE19Flash_kernel_traitsILi256ELi64ELi64ELi8ES3_EELb0ELb0ELb0ELb0ELb0ELb1ELb1EEEvNS_16Flash_bwd_paramsE)
        /*0014*/ 	.short	0x0160
        /*0016*/ 	.short	0x0280


	//----- nvinfo : EIATTR_CBANK_PARAM_SIZE
	.align		4
.L_730:
        /*0018*/ 	.byte	0x03, 0x19
        /*001a*/ 	.short	0x0280


	//----- nvinfo : EIATTR_KPARAM_INFO
	.align		4
        /*001c*/ 	.byte	0x04, 0x17
        /*001e*/ 	.short	(.L_732 - .L_731)
.L_731:
        /*0020*/ 	.word	0x00000000
        /*0024*/ 	.short	0x0000
        /*0026*/ 	.short	0x0000
        /*0028*/ 	.byte	0x00, 0xf0, 0x01, 0x0a


	//----- nvinfo : EIATTR_MAXREG_COUNT
	.align		4
.L_732:
        /*002c*/ 	.byte	0x03, 0x1b
        /*002e*/ 	.short	0x00ff


	//----- nvinfo : EIATTR_NUM_BARRIERS
	.align		4
        /*0030*/ 	.byte	0x02, 0x4c
        /*0032*/ 	.byte	0x01
	.zero		1


	//----- nvinfo : EIATTR_MERCURY_ISA_VERSION
	.align		4
        /*0034*/ 	.byte	0x03, 0x5f
        /*0036*/ 	.short	0x0000


	//----- nvinfo : EIATTR_EXIT_INSTR_OFFSETS
	.align		4
        /*0038*/ 	.byte	0x04, 0x1c
        /*003a*/ 	.short	(.L_734 - .L_733)


	//   ....[0]....
.L_733:
        /*003c*/ 	.word	0x00000090


	//   ....[1]....
        /*0040*/ 	.word	0x00008ba0


	//----- nvinfo : EIATTR_CTAIDZ_USED
	.align		4
.L_734:
        /*0044*/ 	.byte	0x01, 0x04
	.zero		2


	//----- nvinfo : EIATTR_CRS_STACK_SIZE
	.align		4
        /*0048*/ 	.byte	0x04, 0x1e
        /*004a*/ 	.short	(.L_736 - .L_735)
.L_735:
        /*004c*/ 	.word	0x00000000
.L_736:


//--------------------- .nv.info._ZN5flash44flash_bwd_dq_dk_dv_loop_seqk_parallel_kernelI23Flash_bwd_kernel_traitsILi256ELi64ELi64ELi8ELi4ELi2ELi2ELb0ELb1EN7cutlass10bfloat16_tE19Flash_kernel_traitsILi256ELi64ELi64ELi8ES3_EELb1ELb0ELb0ELb1ELb0ELb0ELb0EEEvNS_16Flash_bwd_paramsE --------------------------
	.section	.nv.info._ZN5flash44flash_bwd_dq_dk_dv_loop_seqk_parallel_kernelI23Flash_bwd_kernel_traitsILi256ELi64ELi64ELi8ELi4ELi2ELi2ELb0ELb1EN7cutlass10bfloat16_tE19Flash_kernel_traitsILi256ELi64ELi64ELi8ES3_EELb1ELb0ELb0ELb1ELb0ELb0ELb0EEEvNS_16Flash_bwd_paramsE,"",@"SHT_CUDA_INFO"
	.sectionflags	@""
	.align	4


	//----- nvinfo : EIATTR_CUDA_API_VERSION
	.align		4
        /*0000*/ 	.byte	0x04, 0x37
        /*0002*/ 	.short	(.L_738 - .L_737)
.L_737:
        /*0004*/ 	.word	0x00000082


	//----- nvinfo : EIATTR_SW2861232_WAR
	.align		4
.L_738:
        /*0008*/ 	.byte	0x01, 0x35
	.zero		2


	//----- nvinfo : EIATTR_PARAM_CBANK
	.align		4
        /*000c*/ 	.byte	0x04, 0x0a
        /*000e*/ 	.short	(.L_740 - .L_739)
	.align		4
.L_739:
        /*0010*/ 	.word	index@(.nv.constant0._ZN5flash44flash_bwd_dq_dk_dv_loop_seqk_parallel_kernelI23Flash_bwd_kernel_traitsILi256ELi64ELi64ELi8ELi4ELi2ELi2ELb0ELb1EN7cutlass10bfloat16_tE19Flash_kernel_traitsILi256ELi64ELi64ELi8ES3_EELb1ELb0ELb0ELb1ELb0ELb0ELb0EEEvNS_16Flash_bwd_paramsE)
        /*0014*/ 	.short	0x0160
        /*0016*/ 	.short	0x0280


	//----- nvinfo : EIATTR_CBANK_PARAM_SIZE
	.align		4
.L_740:
        /*0018*/ 	.byte	0x03, 0x19
        /*001a*/ 	.short	0x0280


	//----- nvinfo : EIATTR_KPARAM_INFO
	.align		4
        /*001c*/ 	.byte	0x04, 0x17
        /*001e*/ 	.short	(.L_742 - .L_741)
.L_741:
        /*0020*/ 	.word	0x00000000
        /*0024*/ 	.short	0x0000
        /*0026*/ 	.short	0x0000
        /*0028*/ 	.byte	0x00, 0xf0, 0x01, 0x0a


	//----- nvinfo : EIATTR_MAXREG_COUNT
	.align		4
.L_742:
        /*002c*/ 	.byte	0x03, 0x1b
        /*002e*/ 	.short	0x00ff


	//----- nvinfo : EIATTR_NUM_BARRIERS
	.align		4
        /*0030*/ 	.byte	0x02, 0x4c
        /*0032*/ 	.byte	0x01
	.zero		1


	//----- nvinfo : EIATTR_MERCURY_ISA_VERSION
	.align		4
        /*0034*/ 	.byte	0x03, 0x5f
        /*0036*/ 	.short	0x0000


	//----- nvinfo : EIATTR_EXIT_INSTR_OFFSETS
	.align		4
        /*0038*/ 	.byte	0x04, 0x1c
        /*003a*/ 	.short	(.L_744 - .L_743)


	//   ....[0]....
.L_743:
        /*003c*/ 	.word	0x00000090


	//   ....[1]....
        /*0040*/ 	.word	0x0000b0c0


	//----- nvinfo : EIATTR_CTAIDZ_USED
	.align		4
.L_744:
        /*0044*/ 	.byte	0x01, 0x04
	.zero		2


	//----- nvinfo : EIATTR_CRS_STACK_SIZE
	.align		4
        /*0048*/ 	.byte	0x04, 0x1e
        /*004a*/ 	.short	(.L_746 - .L_745)
.L_745:
        /*004c*/ 	.word	0x00000000
.L_746:


//--------------------- .nv.info._ZN5flash44flash_bwd_dq_dk_dv_loop_seqk_parallel_kernelI23Flash_bwd_kernel_traitsILi256ELi64ELi64ELi8ELi4ELi2ELi2ELb0ELb1EN7cutlass10bfloat16_tE19Flash_kernel_traitsILi256ELi64ELi64ELi8ES3_EELb0ELb0ELb0ELb1ELb0ELb0ELb1EEEvNS_16Flash_bwd_paramsE --------------------------
	.section	.nv.info._ZN5flash44flash_bwd_dq_dk_dv_loop_seqk_parallel_kernelI23Flash_bwd_kernel_traitsILi256ELi64ELi64ELi8ELi4ELi2ELi2ELb0ELb1EN7cutlass10bfloat16_tE19Flash_kernel_traitsILi256ELi64ELi64ELi8ES3_EELb0ELb0ELb0ELb1ELb0ELb0ELb1EEEvNS_16Flash_bwd_paramsE,"",@"SHT_CUDA_INFO"
	.sectionflags	@""
	.align	4


	//----- nvinfo : EIATTR_CUDA_API_VERSION
	.align		4
        /*0000*/ 	.byte	0x04, 0x37
        /*0002*/ 	.short	(.L_748 - .L_747)
.L_747:
        /*0004*/ 	.word	0x00000082


	//----- nvinfo : EIATTR_SW2861232_WAR
	.align		4
.L_748:
        /*0008*/ 	.byte	0x01, 0x35
	.zero		2


	//----- nvinfo : EIATTR_PARAM_CBANK
	.align		4
        /*000c*/ 	.byte	0x04, 0x0a
        /*000e*/ 	.short	(.L_750 - .L_749)
	.align		4
.L_749:
        /*0010*/ 	.word	index@(.nv.constant0._ZN5flash44flash_bwd_dq_dk_dv_loop_seqk_parallel_kernelI23Flash_bwd_kernel_traitsILi256ELi64ELi64ELi8ELi4ELi2ELi2ELb0ELb1EN7cutlass10bfloat16_tE19Flash_kernel_traitsILi256ELi64ELi64ELi8ES3_EELb0ELb0ELb0ELb1ELb0ELb0ELb1EEEvNS_16Flash_bwd_paramsE)
        /*0014*/ 	.short	0x0160
        /*0016*/ 	.short	0x0280


	//----- nvinfo : EIATTR_CBANK_PARAM_SIZE
	.align		4
.L_750:
        /*0018*/ 	.byte	0x03, 0x19
        /*001a*/ 	.short	0x0280


	//----- nvinfo : EIATTR_KPARAM_INFO
	.align		4
        /*001c*/ 	.byte	0x04, 0x17
        /*001e*/ 	.short	(.L_752 - .L_751)
.L_751:
        /*0020*/ 	.word	0x00000000
        /*0024*/ 	.short	0x0000
        /*0026*/ 	.short	0x0000
        /*0028*/ 	.byte	0x00, 0xf0, 0x01, 0x0a


	//----- nvinfo : EIATTR_MAXREG_COUNT
	.align		4
.L_752:
        /*002c*/ 	.byte	0x03, 0x1b
        /*002e*/ 	.short	0x00ff


	//----- nvinfo : EIATTR_NUM_BARRIERS
	.align		4
        /*0030*/ 	.byte	0x02, 0x4c
        /*0032*/ 	.byte	0x01
	.zero		1


	//----- nvinfo : EIATTR_MERCURY_ISA_VERSION
	.align		4
        /*0034*/ 	.byte	0x03, 0x5f
        /*0036*/ 	.short	0x0000


	//----- nvinfo : EIATTR_EXIT_INSTR_OFFSETS
	.align		4
        /*0038*/ 	.byte	0x04, 0x1c
        /*003a*/ 	.short	(.L_754 - .L_753)


	//   ....[0]....
.L_753:
        /*003c*/ 	.word	0x00000090


	//   ....[1]....
        /*0040*/ 	.word	0x0000a830


	//----- nvinfo : EIATTR_CTAIDZ_USED
	.align		4
.L_754:
        /*0044*/ 	.byte	0x01, 0x04
	.zero		2


	//----- nvinfo : EIATTR_CRS_STACK_SIZE
	.align		4
        /*0048*/ 	.byte	0x04, 0x1e
        /*004a*/ 	.short	(.L_756 - .L_755)
.L_755:
        /*004c*/ 	.word	0x00000000
.L_756:


//--------------------- .nv.info._ZN5flash44flash_bwd_dq_dk_dv_loop_seqk_parallel_kernelI23Flash_bwd_kernel_traitsILi256ELi64ELi64ELi8ELi4ELi2ELi2ELb0ELb1EN7cutlass10bfloat16_tE19Flash_kernel_traitsILi256ELi64ELi64ELi8ES3_EELb1ELb0ELb1ELb0ELb0ELb1ELb0EEEvNS_16Flash_bwd_paramsE --------------------------
	.section	.nv.info._ZN5flash44flash_bwd_dq_dk_dv_loop_seqk_parallel_kernelI23Flash_bwd_kernel_traitsILi256ELi64ELi64ELi8ELi4ELi2ELi2ELb0ELb1EN7cutlass10bfloat16_tE19Flash_kernel_traitsILi256ELi64ELi64ELi8ES3_EELb1ELb0ELb1ELb0ELb0ELb1ELb0EEEvNS_16Flash_bwd_paramsE,"",@"SHT_CUDA_INFO"
	.sectionflags	@""
	.align	4


	//----- nvinfo : EIATTR_CUDA_API_VERSION
	.align		4
        /*0000*/ 	.byte	0x04, 0x37
        /*0002*/ 	.short	(.L_758 - .L_757)
.L_757:
        /*0004*/ 	.word	0x00000082


	//----- nvinfo : EIATTR_SW2861232_WAR
	.align		4
.L_758:
        /*0008*/ 	.byte	0x01, 0x35
	.zero		2


	//----- nvinfo : EIATTR_PARAM_CBANK
	.align		4
        /*000c*/ 	.byte	0x04, 0x0a
        /*000e*/ 	.short	(.L_760 - .L_759)
	.align		4
.L_759:
        /*0010*/ 	.word	index@(.nv.constant0._ZN5flash44flash_bwd_dq_dk_dv_loop_seqk_parallel_kernelI23Flash_bwd_kernel_traitsILi256ELi64ELi64ELi8ELi4ELi2ELi2ELb0ELb1EN7cutlass10bfloat16_tE19Flash_kernel_traitsILi256ELi64ELi64ELi8ES3_EELb1ELb0ELb1ELb0ELb0ELb1ELb0EEEvNS_16Flash_bwd_paramsE)
        /*0014*/ 	.short	0x0160
        /*0016*/ 	.short	0x0280


	//----- nvinfo : EIATTR_CBANK_PARAM_SIZE
	.align		4
.L_760:
        /*0018*/ 	.byte	0x03, 0x19
        /*001a*/ 	.short	0x0280


	//----- nvinfo : EIATTR_KPARAM_INFO
	.align		4
        /*001c*/ 	.byte	0x04, 0x17
        /*001e*/ 	.short	(.L_762 - .L_761)
.L_761:
        /*0020*/ 	.word	0x00000000
        /*0024*/ 	.short	0x0000
        /*0026*/ 	.short	0x0000
        /*0028*/ 	.byte	0x00, 0xf0, 0x01, 0x0a


	//----- nvinfo : EIATTR_MAXREG_COUNT
	.align		4
.L_762:
        /*002c*/ 	.byte	0x03, 0x1b
        /*002e*/ 	.short	0x00ff


	//----- nvinfo : EIATTR_NUM_BARRIERS
	.align		4
        /*0030*/ 	.byte	0x02, 0x4c
        /*0032*/ 	.byte	0x01
	.zero		1


	//----- nvinfo : EIATTR_ANNOTATIONS
	.align		4
        /*0034*/ 	.byte	0x04, 0x55
        /*0036*/ 	.short	(.L_764 - .L_763)


	//   ....[0]....
.L_763:
        /*0038*/ 	.word	0x00000001
        /*003c*/ 	.byte	0x30, 0x06, 0x00, 0x00, 0x01, 0x00, 0x00, 0x00, 0xe0, 0x14, 0x00, 0x00


	//----- nvinfo : EIATTR_MERCURY_ISA_VERSION
	.align		4
.L_764:
        /*0048*/ 	.byte	0x03, 0x5f
        /*004a*/ 	.short	0x0000


	//----- nvinfo : EIATTR_EXIT_INSTR_OFFSETS
	.align		4
        /*004c*/ 	.byte	0x04, 0x1c
        /*004e*/ 	.short	(.L_766 - .L_765)


	//   ....[0]....
.L_765:
        /*0050*/ 	.word	0x000000a0


	//   ....[1]....
        /*0054*/ 	.word	0x00009550


	//----- nvinfo : EIATTR_CTAIDZ_USED
	.align		4
.L_766:
        /*0058*/ 	.byte	0x01, 0x04
	.zero		2


	//----- nvinfo : EIATTR_CRS_STACK_SIZE
	.align		4
        /*005c*/ 	.byte	0x04, 0x1e
        /*005e*/ 	.short	(.L_768 - .L_767)
.L_767:
        /*0060*/ 	.word	0x00000000
.L_768:


//--------------------- .nv.info._ZN5flash44flash_bwd_dq_dk_dv_loop_seqk_parallel_kernelI23Flash_bwd_kernel_traitsILi256ELi64ELi64ELi8ELi4ELi2ELi2ELb0ELb1EN7cutlass10bfloat16_tE19Flash_kernel_traitsILi256ELi64ELi64ELi8ES3_EELb0ELb0ELb1ELb0ELb0ELb1ELb1EEEvNS_16Flash_bwd_paramsE --------------------------
	.section	.nv.info._ZN5flash44flash_bwd_dq_dk_dv_loop_seqk_parallel_kernelI23Flash_bwd_kernel_traitsILi256ELi64ELi64ELi8ELi4ELi2ELi2ELb0ELb1EN7cutlass10bfloat16_tE19Flash_kernel_traitsILi256ELi64ELi64ELi8ES3_EELb0ELb0ELb1ELb0ELb0ELb1ELb1EEEvNS_16Flash_bwd_paramsE,"",@"SHT_CUDA_INFO"
	.sectionflags	@""
	.align	4


	//----- nvinfo : EIATTR_CUDA_API_VERSION
	.align		4
        /*0000*/ 	.byte	0x04, 0x37
        /*0002*/ 	.short	(.L_770 - .L_769)
.L_769:
        /*0004*/ 	.word	0x00000082


	//----- nvinfo : EIATTR_SW2861232_WAR
	.align		4
.L_770:
        /*0008*/ 	.byte	0x01, 0x35
	.zero		2


	//----- nvinfo : EIATTR_PARAM_CBANK
	.align		4
        /*000c*/ 	.byte	0x04, 0x0a
        /*000e*/ 	.short	(.L_772 - .L_771)
	.align		4
.L_771:
        /*0010*/ 	.word	index@(.nv.constant0._ZN5flash44flash_bwd_dq_dk_dv_loop_seqk_parallel_kernelI23Flash_bwd_kernel_traitsILi256ELi64ELi64ELi8ELi4ELi2ELi2ELb0ELb1EN7cutlass10bfloat16_tE19Flash_kernel_traitsILi256ELi64ELi64ELi8ES3_EELb0ELb0ELb1ELb0ELb0ELb1ELb1EEEvNS_16Flash_bwd_paramsE)
        /*0014*/ 	.short	0x0160
        /*0016*/ 	.short	0x0280


	//----- nvinfo : EIATTR_CBANK_PARAM_SIZE
	.align		4
.L_772:
        /*0018*/ 	.byte	0x03, 0x19
        /*001a*/ 	.short	0x0280


	//----- nvinfo : EIATTR_KPARAM_INFO
	.align		4
        /*001c*/ 	.byte	0x04, 0x17
        /*001e*/ 	.short	(.L_774 - .L_773)
.L_773:
        /*0020*/ 	.word	0x00000000
        /*0024*/ 	.short	0x0000
        /*0026*/ 	.short	0x0000
        /*0028*/ 	.byte	0x00, 0xf0, 0x01, 0x0a


	//----- nvinfo : EIATTR_MAXREG_COUNT
	.align		4
.L_774:
        /*002c*/ 	.byte	0x03, 0x1b
        /*002e*/ 	.short	0x00ff


	//----- nvinfo : EIATTR_NUM_BARRIERS
	.align		4
        /*0030*/ 	.byte	0x02, 0x4c
        /*0032*/ 	.byte	0x01
	.zero		1


	//----- nvinfo : EIATTR_MERCURY_ISA_VERSION
	.align		4
        /*0034*/ 	.byte	0x03, 0x5f
        /*0036*/ 	.short	0x0000


	//----- nvinfo : EIATTR_EXIT_INSTR_OFFSETS
	.align		4
        /*0038*/ 	.byte	0x04, 0x1c
        /*003a*/ 	.short	(.L_776 - .L_775)


	//   ....[0]....
.L_775:
        /*003c*/ 	.word	0x00000090


	//   ....[1]....
        /*0040*/ 	.word	0x00008d40


	//----- nvinfo : EIATTR_CTAIDZ_USED
	.align		4
.L_776:
        /*0044*/ 	.byte	0x01, 0x04
	.zero		2


	//----- nvinfo : EIATTR_CRS_STACK_SIZE
	.align		4
        /*0048*/ 	.byte	0x04, 0x1e
        /*004a*/ 	.short	(.L_778 - .L_777)
.L_777:
        /*004c*/ 	.word	0x00000000
.L_778:


//--------------------- .nv.info._ZN5flash44flash_bwd_dq_dk_dv_loop_seqk_parallel_kernelI23Flash_bwd_kernel_traitsILi256ELi64ELi64ELi8ELi4ELi2ELi2ELb0ELb1EN7cutlass10bfloat16_tE19Flash_kernel_traitsILi256ELi64ELi64ELi8ES3_EELb1ELb0ELb1ELb1ELb0ELb0ELb0EEEvNS_16Flash_bwd_paramsE --------------------------
	.section	.nv.info._ZN5flash44flash_bwd_dq_dk_dv_loop_seqk_parallel_kernelI23Flash_bwd_kernel_traitsILi256ELi64ELi64ELi8ELi4ELi2ELi2ELb0ELb1EN7cutlass10bfloat16_tE19Flash_kernel_traitsILi256ELi64ELi64ELi8ES3_EELb1ELb0ELb1ELb1ELb0ELb0ELb0EEEvNS_16Flash_bwd_paramsE,"",@"SHT_CUDA_INFO"
	.sectionflags	@""
	.align	4


	//----- nvinfo : EIATTR_CUDA_API_VERSION
	.align		4
        /*0000*/ 	.byte	0x04, 0x37
        /*0002*/ 	.short	(.L_780 - .L_779)
.L_779:
        /*0004*/ 	.word	0x00000082


	//----- nvinfo : EIATTR_SW2861232_WAR
	.align		4
.L_780:
        /*0008*/ 	.byte	0x01, 0x35
	.zero		2


	//----- nvinfo : EIATTR_PARAM_CBANK
	.align		4
        /*000c*/ 	.byte	0x04, 0x0a
        /*000e*/ 	.short	(.L_782 - .L_781)
	.align		4
.L_781:
        /*0010*/ 	.word	index@(.nv.constant0._ZN5flash44flash_bwd_dq_dk_dv_loop_seqk_parallel_kernelI23Flash_bwd_kernel_traitsILi256ELi64ELi64ELi8ELi4ELi2ELi2ELb0ELb1EN7cutlass10bfloat16_tE19Flash_kernel_traitsILi256ELi64ELi64ELi8ES3_EELb1ELb0ELb1ELb1ELb0ELb0ELb0EEEvNS_16Flash_bwd_paramsE)
        /*0014*/ 	.short	0x0160
        /*0016*/ 	.short	0x0280


	//----- nvinfo : EIATTR_CBANK_PARAM_SIZE
	.align		4
.L_782:
        /*0018*/ 	.byte	0x03, 0x19
        /*001a*/ 	.short	0x0280


	//----- nvinfo : EIATTR_KPARAM_INFO
	.align		4
        /*001c*/ 	.byte	0x04, 0x17
        /*001e*/ 	.short	(.L_784 - .L_783)
.L_783:
        /*0020*/ 	.word	0x00000000
        /*0024*/ 	.short	0x0000
        /*0026*/ 	.short	0x0000
        /*0028*/ 	.byte	0x00, 0xf0, 0x01, 0x0a


	//----- nvinfo : EIATTR_MAXREG_COUNT
	.align		4
.L_784:
        /*002c*/ 	.byte	0x03, 0x1b
        /*002e*/ 	.short	0x00ff


	//----- nvinfo : EIATTR_NUM_BARRIERS
	.align		4
        /*0030*/ 	.byte	0x02, 0x4c
        /*0032*/ 	.byte	0x01
	.zero		1


	//----- nvinfo : EIATTR_MERCURY_ISA_VERSION
	.align		4
        /*0034*/ 	.byte	0x03, 0x5f
        /*0036*/ 	.short	0x0000


	//----- nvinfo : EIATTR_EXIT_INSTR_OFFSETS
	.align		4
        /*0038*/ 	.byte	0x04, 0x1c
        /*003a*/ 	.short	(.L_786 - .L_785)


	//   ....[0]....
.L_785:
        /*003c*/ 	.word	0x00000090


	//   ....[1]....
        /*0040*/ 	.word	0x0000b360


	//----- nvinfo : EIATTR_CTAIDZ_USED
	.align		4
.L_786:
        /*0044*/ 	.byte	0x01, 0x04
	.zero		2


	//----- nvinfo : EIATTR_CRS_STACK_SIZE
	.align		4
        /*0048*/ 	.byte	0x04, 0x1e
        /*004a*/ 	.short	(.L_788 - .L_787)
.L_787:
        /*004c*/ 	.word	0x00000000
.L_788:


//--------------------- .nv.info._ZN5flash44flash_bwd_dq_dk_dv_loop_seqk_parallel_kernelI23Flash_bwd_kernel_traitsILi256ELi64ELi64ELi8ELi4ELi2ELi2ELb0ELb1EN7cutlass10bfloat16_tE19Flash_kernel_traitsILi256ELi64ELi64ELi8ES3_EELb0ELb0ELb1ELb1ELb0ELb0ELb1EEEvNS_16Flash_bwd_paramsE --------------------------
	.section	.nv.info._ZN5flash44flash_bwd_dq_dk_dv_loop_seqk_parallel_kernelI23Flash_bwd_kernel_traitsILi256ELi64ELi64ELi8ELi4ELi2ELi2ELb0ELb1EN7cutlass10bfloat16_tE19Flash_kernel_traitsILi256ELi64ELi64ELi8ES3_EELb0ELb0ELb1ELb1ELb0ELb0ELb1EEEvNS_16Flash_bwd_paramsE,"",@"SHT_CUDA_INFO"
	.sectionflags	@""
	.align	4


	//----- nvinfo : EIATTR_CUDA_API_VERSION
	.align		4
        /*0000*/ 	.byte	0x04, 0x37
        /*0002*/ 	.short	(.L_790 - .L_789)
.L_789:
        /*0004*/ 	.word	0x00000082


	//----- nvinfo : EIATTR_SW2861232_WAR
	.align		4
.L_790:
        /*0008*/ 	.byte	0x01, 0x35
	.zero		2


	//----- nvinfo : EIATTR_PARAM_CBANK
	.align		4
        /*000c*/ 	.byte	0x04, 0x0a
        /*000e*/ 	.short	(.L_792 - .L_791)
	.align		4
.L_791:
        /*0010*/ 	.word	index@(.nv.constant0._ZN5flash44flash_bwd_dq_dk_dv_loop_seqk_parallel_kernelI23Flash_bwd_kernel_traitsILi256ELi64ELi64ELi8ELi4ELi2ELi2ELb0ELb1EN7cutlass10bfloat16_tE19Flash_kernel_traitsILi256ELi64ELi64ELi8ES3_EELb0ELb0ELb1ELb1ELb0ELb0ELb1EEEvNS_16Flash_bwd_paramsE)
        /*0014*/ 	.short	0x0160
        /*0016*/ 	.short	0x0280


	//----- nvinfo : EIATTR_CBANK_PARAM_SIZE
	.align		4
.L_792:
        /*0018*/ 	.byte	0x03, 0x19
        /*001a*/ 	.short	0x0280


	//----- nvinfo : EIATTR_KPARAM_INFO
	.align		4
        /*001c*/ 	.byte	0x04, 0x17
        /*001e*/ 	.short	(.L_794 - .L_793)
.L_793:
        /*0020*/ 	.word	0x00000000
        /*0024*/ 	.short	0x0000
        /*0026*/ 	.short	0x0000
        /*0028*/ 	.byte	0x00, 0xf0, 0x01, 0x0a


	//----- nvinfo : EIATTR_MAXREG_COUNT
	.align		4
.L_794:
        /*002c*/ 	.byte	0x03, 0x1b
        /*002e*/ 	.short	0x00ff


	//----- nvinfo : EIATTR_NUM_BARRIERS
	.align		4
        /*0030*/ 	.byte	0x02, 0x4c
        /*0032*/ 	.byte	0x01
	.zero		1


	//----- nvinfo : EIATTR_MERCURY_ISA_VERSION
	.align		4
        /*0034*/ 	.byte	0x03, 0x5f
        /*0036*/ 	.short	0x0000


	//----- nvinfo : EIATTR_EXIT_INSTR_OFFSETS
	.align		4
        /*0038*/ 	.byte	0x04, 0x1c
        /*003a*/ 	.short	(.L_796 - .L_795)


	//   ....[0]....
.L_795:
        /*003c*/ 	.word	0x00000090


	//   ....[1]....
        /*0040*/ 	.word	0x0000aa60


	//----- nvinfo : EIATTR_CTAIDZ_USED
	.align		4
.L_796:
        /*0044*/ 	.byte	0x01, 0x04
	.zero		2


	//----- nvinfo : EIATTR_CRS_STACK_SIZE
	.align		4
        /*0048*/ 	.byte	0x04, 0x1e
        /*004a*/ 	.short	(.L_798 - .L_797)
.L_797:
        /*004c*/ 	.word	0x00000000
.L_798:


//--------------------- .nv.info._ZN5flash25flash_bwd_dot_do_o_kernelILb0E23Flash_bwd_kernel_traitsILi256ELi64ELi64ELi8ELi4ELi2ELi2ELb0ELb1EN7cutlass10bfloat16_tE19Flash_kernel_traitsILi256ELi64ELi64ELi8ES3_EEEEvNS_16Flash_bwd_paramsE --------------------------
	.section	.nv.info._ZN5flash25flash_bwd_dot_do_o_kernelILb0E23Flash_bwd_kernel_traitsILi256ELi64ELi64ELi8ELi4ELi2ELi2ELb0ELb1EN7cutlass10bfloat16_tE19Flash_kernel_traitsILi256ELi64ELi64ELi8ES3_EEEEvNS_16Flash_bwd_paramsE,"",@"SHT_CUDA_INFO"
	.sectionflags	@""
	.align	4


	//----- nvinfo : EIATTR_CUDA_API_VERSION
	.align		4
        /*0000*/ 	.byte	0x04, 0x37
        /*0002*/ 	.short	(.L_800 - .L_799)
.L_799:
        /*0004*/ 	.word	0x00000082


	//----- nvinfo : EIATTR_SW2861232_WAR
	.align		4
.L_800:
        /*0008*/ 	.byte	0x01, 0x35
	.zero		2


	//----- nvinfo : EIATTR_PARAM_CBANK
	.align		4
        /*000c*/ 	.byte	0x04, 0x0a
        /*000e*/ 	.short	(.L_802 - .L_801)
	.align		4
.L_801:
        /*0010*/ 	.word	index@(.nv.constant0._ZN5flash25flash_bwd_dot_do_o_kernelILb0E23Flash_bwd_kernel_traitsILi256ELi64ELi64ELi8ELi4ELi2ELi2ELb0ELb1EN7cutlass10bfloat16_tE19Flash_kernel_traitsILi256ELi64ELi64ELi8ES3_EEEEvNS_16Flash_bwd_paramsE)
        /*0014*/ 	.short	0x0160
        /*0016*/ 	.short	0x0280


	//----- nvinfo : EIATTR_CBANK_PARAM_SIZE
	.align		4
.L_802:
        /*0018*/ 	.byte	0x03, 0x19
        /*001a*/ 	.short	0x0280


	//----- nvinfo : EIATTR_KPARAM_INFO
	.align		4
        /*001c*/ 	.byte	0x04, 0x17
        /*001e*/ 	.short	(.L_804 - .L_803)
.L_803:
        /*0020*/ 	.word	0x00000000
        /*0024*/ 	.short	0x0000
        /*0026*/ 	.short	0x0000
        /*0028*/ 	.byte	0x00, 0xf0, 0x01, 0x0a


	//----- nvinfo : EIATTR_MAXREG_COUNT
	.align		4
.L_804:
        /*002c*/ 	.byte	0x03, 0x1b
        /*002e*/ 	.short	0x00ff


	//----- nvinfo : EIATTR_MERCURY_ISA_VERSION
	.align		4
        /*0030*/ 	.byte	0x03, 0x5f
        /*0032*/ 	.short	0x0000


	//----- nvinfo : EIATTR_COOP_GROUP_MASK_REGIDS
	.align		4
        /*0034*/ 	.byte	0x04, 0x29
        /*0036*/ 	.short	(.L_806 - .L_805)


	//   ....[0]....
.L_805:
        /*0038*/ 	.word	0xffffffff


	//   ....[1]....
        /*003c*/ 	.word	0xffffffff


	//   ....[2]....
        /*0040*/ 	.word	0xffffffff


	//   ....[3]....
        /*0044*/ 	.word	0xffffffff


	//   ....[4]....
        /*0048*/ 	.word	0xffffffff


	//   ....[5]....
        /*004c*/ 	.word	0xffffffff


	//----- nvinfo : EIATTR_COOP_GROUP_INSTR_OFFSETS
	.align		4
.L_806:
        /*0050*/ 	.byte	0x04, 0x28
        /*0052*/ 	.short	(.L_808 - .L_807)


	//   ....[0]....
.L_807:
        /*0054*/ 	.word	0x000018b0


	//   ....[1]....
        /*0058*/ 	.word	0x000018d0


	//   ....[2]....
        /*005c*/ 	.word	0x000018f0


	//   ....[3]....
        /*0060*/ 	.word	0x00001910


	//   ....[4]....
        /*0064*/ 	.word	0x00001940


	//   ....[5]....
        /*0068*/ 	.word	0x00001980


	//----- nvinfo : EIATTR_EXIT_INSTR_OFFSETS
	.align		4
.L_808:
        /*006c*/ 	.byte	0x04, 0x1c
        /*006e*/ 	.short	(.L_810 - .L_809)


	//   ....[0]....
.L_809:
        /*0070*/ 	.word	0x00000120


	//   ....[1]....
        /*0074*/ 	.word	0x000019e0


	//   ....[2]....
        /*0078*/ 	.word	0x00001a10


	//----- nvinfo : EIATTR_CTAIDZ_USED
	.align		4
.L_810:
        /*007c*/ 	.byte	0x01, 0x04
	.zero		2


	//----- nvinfo : EIATTR_CRS_STACK_SIZE
	.align		4
        /*0080*/ 	.byte	0x04, 0x1e
        /*0082*/ 	.short	(.L_812 - .L_811)
.L_811:
        /*0084*/ 	.word	0x00000000
.L_812:


//--------------------- .nv.info._ZN5flash25flash_bwd_dot_do_o_kernelILb1E23Flash_bwd_kernel_traitsILi256ELi64ELi64ELi8ELi4ELi2ELi2ELb0ELb1EN7cutlass10bfloat16_tE19Flash_kernel_traitsILi256ELi64ELi64ELi8ES3_EEEEvNS_16Flash_bwd_paramsE --------------------------
	.section	.nv.info._ZN5flash25flash_bwd_dot_do_o_kernelILb1E23Flash_bwd_kernel_traitsILi256ELi64ELi64ELi8ELi4ELi2ELi2ELb0ELb1EN7cutlass10bfloat16_tE19Flash_kernel_traitsILi256ELi64ELi64ELi8ES3_EEEEvNS_16Flash_bwd_paramsE,"",@"SHT_CUDA_INFO"
	.sectionflags	@""
	.align	4


	//----- nvinfo : EIATTR_CUDA_API_VERSION
	.align		4
        /*0000*/ 	.byte	0x04, 0x37
        /*0002*/ 	.short	(.L_814 - .L_813)
.L_813:
        /*0004*/ 	.word	0x00000082


	//----- nvinfo : EIATTR_SW2861232_WAR
	.align		4
.L_814:
        /*0008*/ 	.byte	0x01, 0x35
	.zero		2


	//----- nvinfo : EIATTR_PARAM_CBANK
	.align		4
        /*000c*/ 	.byte	0x04, 0x0a
        /*000e*/ 	.short	(.L_816 - .L_815)
	.align		4
.L_815:
        /*0010*/ 	.word	index@(.nv.constant0._ZN5flash25flash_bwd_dot_do_o_kernelILb1E23Flash_bwd_kernel_traitsILi256ELi64ELi64ELi8ELi4ELi2ELi2ELb0ELb1EN7cutlass10bfloat16_tE19Flash_kernel_traitsILi256ELi64ELi64ELi8ES3_EEEEvNS_16Flash_bwd_paramsE)
        /*0014*/ 	.short	0x0160
        /*0016*/ 	.short	0x0280


	//----- nvinfo : EIATTR_CBANK_PARAM_SIZE
	.align		4
.L_816:
        /*0018*/ 	.byte	0x03, 0x19
        /*001a*/ 	.short	0x0280


	//----- nvinfo : EIATTR_KPARAM_INFO
	.align		4
        /*001c*/ 	.byte	0x04, 0x17
        /*001e*/ 	.short	(.L_818 - .L_817)
.L_817:
        /*0020*/ 	.word	0x00000000
        /*0024*/ 	.short	0x0000
        /*0026*/ 	.short	0x0000
        /*0028*/ 	.byte	0x00, 0xf0, 0x01, 0x0a


	//----- nvinfo : EIATTR_MAXREG_COUNT
	.align		4
.L_818:
        /*002c*/ 	.byte	0x03, 0x1b
        /*002e*/ 	.short	0x00ff


	//----- nvinfo : EIATTR_MERCURY_ISA_VERSION
	.align		4
        /*0030*/ 	.byte	0x03, 0x5f
        /*0032*/ 	.short	0x0000


	//----- nvinfo : EIATTR_COOP_GROUP_MASK_REGIDS
	.align		4
        /*0034*/ 	.byte	0x04, 0x29
        /*0036*/ 	.short	(.L_820 - .L_819)


	//   ....[0]....
.L_819:
        /*0038*/ 	.word	0xffffffff


	//   ....[1]....
        /*003c*/ 	.word	0xffffffff


	//   ....[2]....
        /*0040*/ 	.word	0xffffffff


	//   ....[3]....
        /*0044*/ 	.word	0xffffffff


	//   ....[4]....
        /*0048*/ 	.word	0xffffffff


	//   ....[5]....
        /*004c*/ 	.word	0xffffffff


	//----- nvinfo : EIATTR_COOP_GROUP_INSTR_OFFSETS
	.align		4
.L_820:
        /*0050*/ 	.byte	0x04, 0x28
        /*0052*/ 	.short	(.L_822 - .L_821)


	//   ....[0]....
.L_821:
        /*0054*/ 	.word	0x00001bf0


	//   ....[1]....
        /*0058*/ 	.word	0x00001c00


	//   ....[2]....
        /*005c*/ 	.word	0x00001c30


	//   ....[3]....
        /*0060*/ 	.word	0x00001c50


	//   ....[4]....
        /*0064*/ 	.word	0x00001c90


	//   ....[5]....
        /*0068*/ 	.word	0x00001cb0


	//----- nvinfo : EIATTR_EXIT_INSTR_OFFSETS
	.align		4
.L_822:
        /*006c*/ 	.byte	0x04, 0x1c
        /*006e*/ 	.short	(.L_824 - .L_823)


	//   ....[0]....
.L_823:
        /*0070*/ 	.word	0x00000120


	//   ....[1]....
        /*0074*/ 	.word	0x00001e70


	//----- nvinfo : EIATTR_CTAIDZ_USED
	.align		4
.L_824:
        /*0078*/ 	.byte	0x01, 0x04
	.zero		2


	//----- nvinfo : EIATTR_CRS_STACK_SIZE
	.align		4
        /*007c*/ 	.byte	0x04, 0x1e
        /*007e*/ 	.short	(.L_826 - .L_825)
.L_825:
        /*0080*/ 	.word	0x00000000
.L_826:


//--------------------- .nv.info._ZN5flash27flash_bwd_convert_dq_kernelI23Flash_bwd_kernel_traitsILi256ELi64ELi64ELi8ELi4ELi2ELi2ELb0ELb0EN7cutlass10bfloat16_tE19Flash_kernel_traitsILi256ELi64ELi64ELi8ES3_EEEEvNS_16Flash_bwd_paramsEi --------------------------
	.section	.nv.info._ZN5flash27flash_bwd_convert_dq_kernelI23Flash_bwd_kernel_traitsILi256ELi64ELi64ELi8ELi4ELi2ELi2ELb0ELb0EN7cutlass10bfloat16_tE19Flash_kernel_traitsILi256ELi64ELi64ELi8ES3_EEEEvNS_16Flash_bwd_paramsEi,"",@"SHT_CUDA_INFO"
	.sectionflags	@""
	.align	4


	//----- nvinfo : EIATTR_CUDA_API_VERSION
	.align		4
        /*0000*/ 	.byte	0x04, 0x37
        /*0002*/ 	.short	(.L_828 - .L_827)
.L_827:
        /*0004*/ 	.word	0x00000082


	//----- nvinfo : EIATTR_SW2861232_WAR
	.align		4
.L_828:
        /*0008*/ 	.byte	0x01, 0x35
	.zero		2


	//----- nvinfo : EIATTR_PARAM_CBANK
	.align		4
        /*000c*/ 	.byte	0x04, 0x0a
        /*000e*/ 	.short	(.L_830 - .L_829)
	.align		4
.L_829:
        /*0010*/ 	.word	index@(.nv.constant0._ZN5flash27flash_bwd_convert_dq_kernelI23Flash_bwd_kernel_traitsILi256ELi64ELi64ELi8ELi4ELi2ELi2ELb0ELb0EN7cutlass10bfloat16_tE19Flash_kernel_traitsILi256ELi64ELi64ELi8ES3_EEEEvNS_16Flash_bwd_paramsEi)
        /*0014*/ 	.short	0x0160
        /*0016*/ 	.short	0x0284


	//----- nvinfo : EIATTR_CBANK_PARAM_SIZE
	.align		4
.L_830:
        /*0018*/ 	.byte	0x03, 0x19
        /*001a*/ 	.short	0x0284


	//----- nvinfo : EIATTR_KPARAM_INFO
	.align		4
        /*001c*/ 	.byte	0x04, 0x17
        /*001e*/ 	.short	(.L_832 - .L_831)
.L_831:
        /*0020*/ 	.word	0x00000000
        /*0024*/ 	.short	0x0001
        /*0026*/ 	.short	0x0280
        /*0028*/ 	.byte	0x00, 0xf0, 0x11, 0x00


	//----- nvinfo : EIATTR_KPARAM_INFO
	.align		4
.L_832:
        /*002c*/ 	.byte	0x04, 0x17
        /*002e*/ 	.short	(.L_834 - .L_833)
.L_833:
        /*0030*/ 	.word	0x00000000
        /*0034*/ 	.short	0x0000
        /*0036*/ 	.short	0x0000
        /*0038*/ 	.byte	0x00, 0xf0, 0x01, 0x0a


	//----- nvinfo : EIATTR_MAXREG_COUNT
	.align		4
.L_834:
        /*003c*/ 	.byte	0x03, 0x1b
        /*003e*/ 	.short	0x00ff


	//----- nvinfo : EIATTR_NUM_BARRIERS
	.align		4
        /*0040*/ 	.byte	0x02, 0x4c
        /*0042*/ 	.byte	0x01
	.zero		1


	//----- nvinfo : EIATTR_MERCURY_ISA_VERSION
	.align		4
        /*0044*/ 	.byte	0x03, 0x5f
        /*0046*/ 	.short	0x0000


	//----- nvinfo : EIATTR_EXIT_INSTR_OFFSETS
	.align		4
        /*0048*/ 	.byte	0x04, 0x1c
        /*004a*/ 	.short	(.L_836 - .L_835)


	//   ....[0]....
.L_835:
        /*004c*/ 	.word	0x00000170


	//   ....[1]....
        /*0050*/ 	.word	0x000021b0


	//   ....[2]....
        /*0054*/ 	.word	0x000022d0


	//   ....[3]....
        /*0058*/ 	.word	0x000022f0


	//----- nvinfo : EIATTR_CTAIDZ_USED
	.align		4
.L_836:
        /*005c*/ 	.byte	0x01, 0x04
	.zero		2


	//----- nvinfo : EIATTR_CRS_STACK_SIZE
	.align		4
        /*0060*/ 	.byte	0x04, 0x1e
        /*0062*/ 	.short	(.L_838 - .L_837)
.L_837:
        /*0064*/ 	.word	0x00000000
.L_838:


//--------------------- .nv.info._ZN5flash44flash_bwd_dq_dk_dv_loop_seqk_parallel_kernelI23Flash_bwd_kernel_traitsILi256ELi64ELi64ELi8ELi4ELi2ELi2ELb0ELb0EN7cutlass10bfloat16_tE19Flash_kernel_traitsILi256ELi64ELi64ELi8ES3_EELb1ELb0ELb0ELb0ELb0ELb0ELb0EEEvNS_16Flash_bwd_paramsE --------------------------
	.section	.nv.info._ZN5flash44flash_bwd_dq_dk_dv_loop_seqk_parallel_kernelI23Flash_bwd_kernel_traitsILi256ELi64ELi64ELi8ELi4ELi2ELi2ELb0ELb0EN7cutlass10bfloat16_tE19Flash_kernel_traitsILi256ELi64ELi64ELi8ES3_EELb1ELb0ELb0ELb0ELb0ELb0ELb0EEEvNS_16Flash_bwd_paramsE,"",@"SHT_CUDA_INFO"
	.sectionflags	@""
	.align	4


	//----- nvinfo : EIATTR_CUDA_API_VERSION
	.align		4
        /*0000*/ 	.byte	0x04, 0x37
        /*0002*/ 	.short	(.L_840 - .L_839)
.L_839:
        /*0004*/ 	.word	0x00000082


	//----- nvinfo : EIATTR_SW2861232_WAR
	.align		4
.L_840:
        /*0008*/ 	.byte	0x01, 0x35
	.zero		2


	//----- nvinfo : EIATTR_PARAM_CBANK
	.align		4
        /*000c*/ 	.byte	0x04, 0x0a
        /*000e*/ 	.short	(.L_842 - .L_841)
	.align		4
.L_841:
        /*0010*/ 	.word	index@(.nv.constant0._ZN5flash44flash_bwd_dq_dk_dv_loop_seqk_parallel_kernelI23Flash_bwd_kernel_traitsILi256ELi64ELi64ELi8ELi4ELi2ELi2ELb0ELb0EN7cutlass10bfloat16_tE19Flash_kernel_traitsILi256ELi64ELi64ELi8ES3_EELb1ELb0ELb0ELb0ELb0ELb0ELb0EEEvNS_16Flash_bwd_paramsE)
        /*0014*/ 	.short	0x0160
        /*0016*/ 	.short	0x0280


	//----- nvinfo : EIATTR_CBANK_PARAM_SIZE
	.align		4
.L_842:
        /*0018*/ 	.byte	0x03, 0x19
        /*001a*/ 	.short	0x0280


	//----- nvinfo : EIATTR_KPARAM_INFO
	.align		4
        /*001c*/ 	.byte	0x04, 0x17
        /*001e*/ 	.short	(.L_844 - .L_843)
.L_843:
        /*0020*/ 	.word	0x00000000
        /*0024*/ 	.short	0x0000
        /*0026*/ 	.short	0x0000
        /*0028*/ 	.byte	0x00, 0xf0, 0x01, 0x0a


	//----- nvinfo : EIATTR_MAXREG_COUNT
	.align		4
.L_844:
        /*002c*/ 	.byte	0x03, 0x1b
        /*002e*/ 	.short	0x00ff


	//----- nvinfo : EIATTR_NUM_BARRIERS
	.align		4
        /*0030*/ 	.byte	0x02, 0x4c
        /*0032*/ 	.byte	0x01
	.zero		1


	//----- nvinfo : EIATTR_ANNOTATIONS
	.align		4
        /*0034*/ 	.byte	0x04, 0x55
        /*0036*/ 	.short	(.L_846 - .L_845)


	//   ....[0]....
.L_845:
        /* <DEDUP_REMOVED lines=27> */


	//----- nvinfo : EIATTR_MERCURY_ISA_VERSION
	.align		4
.L_846:
        /*01d0*/ 	.byte	0x03, 0x5f
        /*01d2*/ 	.short	0x0000


	//----- nvinfo : EIATTR_EXIT_INSTR_OFFSETS
	.align		4
        /*01d4*/ 	.byte	0x04, 0x1c
        /*01d6*/ 	.short	(.L_848 - .L_847)


	//   ....[0]....
.L_847:
        /*01d8*/ 	.word	0x000000a0


	//   ....[1]....
        /*01dc*/ 	.word	0x0000bfd0


	//----- nvinfo : EIATTR_CTAIDZ_USED
	.align		4
.L_848:
        /*01e0*/ 	.byte	0x01, 0x04
	.zero		2


	//----- nvinfo : EIATTR_CRS_STACK_SIZE
	.align		4
        /*01e4*/ 	.byte	0x04, 0x1e
        /*01e6*/ 	.short	(.L_850 - .L_849)
.L_849:
        /*01e8*/ 	.word	0x00000000
.L_850:


//--------------------- .nv.info._ZN5flash44flash_bwd_dq_dk_dv_loop_seqk_parallel_kernelI23Flash_bwd_kernel_traitsILi256ELi64ELi64ELi8ELi4ELi2ELi2ELb0ELb0EN7cutlass10bfloat16_tE19Flash_kernel_traitsILi256ELi64ELi64ELi8ES3_EELb0ELb0ELb0ELb0ELb0ELb0ELb1EEEvNS_16Flash_bwd_paramsE --------------------------
	.section	.nv.info._ZN5flash44flash_bwd_dq_dk_dv_loop_seqk_parallel_kernelI23Flash_bwd_kernel_traitsILi256ELi64ELi64ELi8ELi4ELi2ELi2ELb0ELb0EN7cutlass10bfloat16_tE19Flash_kernel_traitsILi256ELi64ELi64ELi8ES3_EELb0ELb0ELb0ELb0ELb0ELb0ELb1EEEvNS_16Flash_bwd_paramsE,"",@"SHT_CUDA_INFO"
	.sectionflags	@""
	.align	4


	//----- nvinfo : EIATTR_CUDA_API_VERSION
	.align		4
        /*0000*/ 	.byte	0x04, 0x37
        /*0002*/ 	.short	(.L_852 - .L_851)
.L_851:
        /*0004*/ 	.word	0x00000082


	//----- nvinfo : EIATTR_SW2861232_WAR
	.align		4
.L_852:
        /*0008*/ 	.byte	0x01, 0x35
	.zero		2


	//----- nvinfo : EIATTR_PARAM_CBANK
	.align		4
        /*000c*/ 	.byte	0x04, 0x0a
        /*000e*/ 	.short	(.L_854 - .L_853)
	.align		4
.L_853:
        /*0010*/ 	.word	index@(.nv.constant0._ZN5flash44flash_bwd_dq_dk_dv_loop_seqk_parallel_kernelI23Flash_bwd_kernel_traitsILi256ELi64ELi64ELi8ELi4ELi2ELi2ELb0ELb0EN7cutlass10bfloat16_tE19Flash_kernel_traitsILi256ELi64ELi64ELi8ES3_EELb0ELb0ELb0ELb0ELb0ELb0ELb1EEEvNS_16Flash_bwd_paramsE)
        /*0014*/ 	.short	0x0160
        /*0016*/ 	.short	0x0280


	//----- nvinfo : EIATTR_CBANK_PARAM_SIZE
	.align		4
.L_854:
        /*0018*/ 	.byte	0x03, 0x19
        /*001a*/ 	.short	0x0280


	//----- nvinfo : EIATTR_KPARAM_INFO
	.align		4
        /*001c*/ 	.byte	0x04, 0x17
        /*001e*/ 	.short	(.L_856 - .L_855)
.L_855:
        /*0020*/ 	.word	0x00000000
        /*0024*/ 	.short	0x0000
        /*0026*/ 	.short	0x0000
        /*0028*/ 	.byte	0x00, 0xf0, 0x01, 0x0a


	//----- nvinfo : EIATTR_MAXREG_COUNT
	.align		4
.L_856:
        /*002c*/ 	.byte	0x03, 0x1b
        /*002e*/ 	.short	0x00ff


	//----- nvinfo : EIATTR_NUM_BARRIERS
	.align		4
        /*0030*/ 	.byte	0x02, 0x4c
        /*0032*/ 	.byte	0x01
	.zero		1


	//----- nvinfo : EIATTR_ANNOTATIONS
	.align		4
        /*0034*/ 	.byte	0x04, 0x55
        /*0036*/ 	.short	(.L_858 - .L_857)


	//   ....[0]....
.L_857:
        /* <DEDUP_REMOVED lines=25> */


	//----- nvinfo : EIATTR_MERCURY_ISA_VERSION
	.align		4
.L_858:
        /*01b0*/ 	.byte	0x03, 0x5f
        /*01b2*/ 	.short	0x0000


	//----- nvinfo : EIATTR_EXIT_INSTR_OFFSETS
	.align		4
        /*01b4*/ 	.byte	0x04, 0x1c
        /*01b6*/ 	.short	(.L_860 - .L_859)


	//   ....[0]....
.L_859:
        /*01b8*/ 	.word	0x000000a0


	//   ....[1]....
        /*01bc*/ 	.word	0x0000b740


	//----- nvinfo : EIATTR_CTAIDZ_USED
	.align		4
.L_860:
        /*01c0*/ 	.byte	0x01, 0x04
	.zero		2


	//----- nvinfo : EIATTR_CRS_STACK_SIZE
	.align		4
        /*01c4*/ 	.byte	0x04, 0x1e
        /*01c6*/ 	.short	(.L_862 - .L_861)
.L_861:
        /*01c8*/ 	.word	0x00000000
.L_862:


//--------------------- .nv.info._ZN5flash44flash_bwd_dq_dk_dv_loop_seqk_parallel_kernelI23Flash_bwd_kernel_traitsILi256ELi64ELi64ELi8ELi4ELi2ELi2ELb0ELb0EN7cutlass10bfloat16_tE19Flash_kernel_traitsILi256ELi64ELi64ELi8ES3_EELb1ELb0ELb1ELb0ELb0ELb0ELb0EEEvNS_16Flash_bwd_paramsE --------------------------
	.section	.nv.info._ZN5flash44flash_bwd_dq_dk_dv_loop_seqk_parallel_kernelI23Flash_bwd_kernel_traitsILi256ELi64ELi64ELi8ELi4ELi2ELi2ELb0ELb0EN7cutlass10bfloat16_tE19Flash_kernel_traitsILi256ELi64ELi64ELi8ES3_EELb1ELb0ELb1ELb0ELb0ELb0ELb0EEEvNS_16Flash_bwd_paramsE,"",@"SHT_CUDA_INFO"
	.sectionflags	@""
	.align	4


	//----- nvinfo : EIATTR_CUDA_API_VERSION
	.align		4
        /*0000*/ 	.byte	0x04, 0x37
        /*0002*/ 	.short	(.L_864 - .L_863)
.L_863:
        /*0004*/ 	.word	0x00000082


	//----- nvinfo : EIATTR_SW2861232_WAR
	.align		4
.L_864:
        /*0008*/ 	.byte	0x01, 0x35
	.zero		2


	//----- nvinfo : EIATTR_PARAM_CBANK
	.align		4
        /*000c*/ 	.byte	0x04, 0x0a
        /*000e*/ 	.short	(.L_866 - .L_865)
	.align		4
.L_865:
        /*0010*/ 	.word	index@(.nv.constant0._ZN5flash44flash_bwd_dq_dk_dv_loop_seqk_parallel_kernelI23Flash_bwd_kernel_traitsILi256ELi64ELi64ELi8ELi4ELi2ELi2ELb0ELb0EN7cutlass10bfloat16_tE19Flash_kernel_traitsILi256ELi64ELi64ELi8ES3_EELb1ELb0ELb1ELb0ELb0ELb0ELb0EEEvNS_16Flash_bwd_paramsE)
        /*0014*/ 	.short	0x0160
        /*0016*/ 	.short	0x0280


	//----- nvinfo : EIATTR_CBANK_PARAM_SIZE
	.align		4
.L_866:
        /*0018*/ 	.byte	0x03, 0x19
        /*001a*/ 	.short	0x0280


	//----- nvinfo : EIATTR_KPARAM_INFO
	.align		4
        /*001c*/ 	.byte	0x04, 0x17
        /*001e*/ 	.short	(.L_868 - .L_867)
.L_867:
        /*0020*/ 	.word	0x00000000
        /*0024*/ 	.short	0x0000
        /*0026*/ 	.short	0x0000
        /*0028*/ 	.byte	0x00, 0xf0, 0x01, 0x0a


	//----- nvinfo : EIATTR_MAXREG_COUNT
	.align		4
.L_868:
        /*002c*/ 	.byte	0x03, 0x1b
        /*002e*/ 	.short	0x00ff


	//----- nvinfo : EIATTR_NUM_BARRIERS
	.align		4
        /*0030*/ 	.byte	0x02, 0x4c
        /*0032*/ 	.byte	0x01
	.zero		1


	//----- nvinfo : EIATTR_ANNOTATIONS
	.align		4
        /*0034*/ 	.byte	0x04, 0x55
        /*0036*/ 	.short	(.L_870 - .L_869)


	//   ....[0]....
.L_869:
        /*0038*/ 	.word	0x00000001
        /*003c*/ 	.byte	0x80, 0x06, 0x00, 0x00, 0x01, 0x00, 0x00, 0x00, 0x10, 0x14, 0x00, 0x00


	//----- nvinfo : EIATTR_MERCURY_ISA_VERSION
	.align		4
.L_870:
        /*0048*/ 	.byte	0x03, 0x5f
        /*004a*/ 	.short	0x0000


	//----- nvinfo : EIATTR_EXIT_INSTR_OFFSETS
	.align		4
        /*004c*/ 	.byte	0x04, 0x1c
        /*004e*/ 	.short	(.L_872 - .L_871)


	//   ....[0]....
.L_871:
        /*0050*/ 	.word	0x000000a0


	//   ....[1]....
        /*0054*/ 	.word	0x0000b620


	//----- nvinfo : EIATTR_CTAIDZ_USED
	.align		4
.L_872:
        /*0058*/ 	.byte	0x01, 0x04
	.zero		2


	//----- nvinfo : EIATTR_CRS_STACK_SIZE
	.align		4
        /*005c*/ 	.byte	0x04, 0x1e
        /*005e*/ 	.short	(.L_874 - .L_873)
.L_873:
        /*0060*/ 	.word	0x00000000
.L_874:


//--------------------- .nv.info._ZN5flash44flash_bwd_dq_dk_dv_loop_seqk_parallel_kernelI23Flash_bwd_kernel_traitsILi256ELi64ELi64ELi8ELi4ELi2ELi2ELb0ELb0EN7cutlass10bfloat16_tE19Flash_kernel_traitsILi256ELi64ELi64ELi8ES3_EELb0ELb0ELb1ELb0ELb0ELb0ELb1EEEvNS_16Flash_bwd_paramsE --------------------------
	.section	.nv.info._ZN5flash44flash_bwd_dq_dk_dv_loop_seqk_parallel_kernelI23Flash_bwd_kernel_traitsILi256ELi64ELi64ELi8ELi4ELi2ELi2ELb0ELb0EN7cutlass10bfloat16_tE19Flash_kernel_traitsILi256ELi64ELi64ELi8ES3_EELb0ELb0ELb1ELb0ELb0ELb0ELb1EEEvNS_16Flash_bwd_paramsE,"",@"SHT_CUDA_INFO"
	.sectionflags	@""
	.align	4


	//----- nvinfo : EIATTR_CUDA_API_VERSION
	.align		4
        /*0000*/ 	.byte	0x04, 0x37
        /*0002*/ 	.short	(.L_876 - .L_875)
.L_875:
        /*0004*/ 	.word	0x00000082


	//----- nvinfo : EIATTR_SW2861232_WAR
	.align		4
.L_876:
        /*0008*/ 	.byte	0x01, 0x35
	.zero		2


	//----- nvinfo : EIATTR_PARAM_CBANK
	.align		4
        /*000c*/ 	.byte	0x04, 0x0a
        /*000e*/ 	.short	(.L_878 - .L_877)
	.align		4
.L_877:
        /*0010*/ 	.word	index@(.nv.constant0._ZN5flash44flash_bwd_dq_dk_dv_loop_seqk_parallel_kernelI23Flash_bwd_kernel_traitsILi256ELi64ELi64ELi8ELi4ELi2ELi2ELb0ELb0EN7cutlass10bfloat16_tE19Flash_kernel_traitsILi256ELi64ELi64ELi8ES3_EELb0ELb0ELb1ELb0ELb0ELb0ELb1EEEvNS_16Flash_bwd_paramsE)
        /*0014*/ 	.short	0x0160
        /*0016*/ 	.short	0x0280


	//----- nvinfo : EIATTR_CBANK_PARAM_SIZE
	.align		4
.L_878:
        /*0018*/ 	.byte	0x03, 0x19
        /*001a*/ 	.short	0x0280


	//----- nvinfo : EIATTR_KPARAM_INFO
	.align		4
        /*001c*/ 	.byte	0x04, 0x17
        /*001e*/ 	.short	(.L_880 - .L_879)
.L_879:
        /*0020*/ 	.word	0x00000000
        /*0024*/ 	.short	0x0000
        /*0026*/ 	.short	0x0000
        /*0028*/ 	.byte	0x00, 0xf0, 0x01, 0x0a


	//----- nvinfo : EIATTR_MAXREG_COUNT
	.align		4
.L_880:
        /*002c*/ 	.byte	0x03, 0x1b
        /*002e*/ 	.short	0x00ff


	//----- nvinfo : EIATTR_NUM_BARRIERS
	.align		4
        /*0030*/ 	.byte	0x02, 0x4c
        /*0032*/ 	.byte	0x01
	.zero		1


	//----- nvinfo : EIATTR_ANNOTATIONS
	.align		4
        /*0034*/ 	.byte	0x04, 0x55
        /*0036*/ 	.short	(.L_882 - .L_881)


	//   ....[0]....
.L_881:
        /*0038*/ 	.word	0x00000001
        /*003c*/ 	.byte	0x00, 0x08, 0x00, 0x00, 0x01, 0x00, 0x00, 0x00, 0x20, 0x09, 0x00, 0x00, 0x01, 0x00, 0x00, 0x00
        /*004c*/ 	.byte	0xa0, 0x0a, 0x00, 0x00, 0x01, 0x00, 0x00, 0x00, 0x60, 0x27, 0x00, 0x00, 0x01, 0x00, 0x00, 0x00
        /*005c*/ 	.byte	0x10, 0x37, 0x00, 0x00, 0x01, 0x00, 0x00, 0x00, 0x60, 0x58, 0x00, 0x00, 0x01, 0x00, 0x00, 0x00
        /*006c*/ 	.byte	0x90, 0x58, 0x00, 0x00, 0x01, 0x00, 0x00, 0x00, 0xd0, 0xa5, 0x00, 0x00


	//----- nvinfo : EIATTR_MERCURY_ISA_VERSION
	.align		4
.L_882:
        /*0078*/ 	.byte	0x03, 0x5f
        /*007a*/ 	.short	0x0000


	//----- nvinfo : EIATTR_EXIT_INSTR_OFFSETS
	.align		4
        /*007c*/ 	.byte	0x04, 0x1c
        /*007e*/ 	.short	(.L_884 - .L_883)


	//   ....[0]....
.L_883:
        /*0080*/ 	.word	0x000000a0


	//   ....[1]....
        /*0084*/ 	.word	0x0000af50


	//----- nvinfo : EIATTR_CTAIDZ_USED
	.align		4
.L_884:
        /*0088*/ 	.byte	0x01, 0x04
	.zero		2


	//----- nvinfo : EIATTR_CRS_STACK_SIZE
	.align		4
        /*008c*/ 	.byte	0x04, 0x1e
        /*008e*/ 	.short	(.L_886 - .L_885)
.L_885:
        /*0090*/ 	.word	0x00000000
.L_886:


//--------------------- .nv.info._ZN5flash44flash_bwd_dq_dk_dv_loop_seqk_parallel_kernelI23Flash_bwd_kernel_traitsILi256ELi64ELi64ELi8ELi4ELi2ELi2ELb0ELb0EN7cutlass10bfloat16_tE19Flash_kernel_traitsILi256ELi64ELi64ELi8ES3_EELb1ELb0ELb0ELb0ELb0ELb1ELb0EEEvNS_16Flash_bwd_paramsE --------------------------
	.section	.nv.info._ZN5flash44flash_bwd_dq_dk_dv_loop_seqk_parallel_kernelI23Flash_bwd_kernel_traitsILi256ELi64ELi64ELi8ELi4ELi2ELi2ELb0ELb0EN7cutlass10bfloat16_tE19Flash_kernel_traitsILi256ELi64ELi64ELi8ES3_EELb1ELb0ELb0ELb0ELb0ELb1ELb0EEEvNS_16Flash_bwd_paramsE,"",@"SHT_CUDA_INFO"
	.sectionflags	@""
	.align	4


	//----- nvinfo : EIATTR_CUDA_API_VERSION
	.align		4
        /*0000*/ 	.byte	0x04, 0x37
        /*0002*/ 	.short	(.L_888 - .L_887)
.L_887:
        /*0004*/ 	.word	0x00000082


	//----- nvinfo : EIATTR_SW2861232_WAR
	.align		4
.L_888:
        /*0008*/ 	.byte	0x01, 0x35
	.zero		2


	//----- nvinfo : EIATTR_PARAM_CBANK
	.align		4
        /*000c*/ 	.byte	0x04, 0x0a
        /*000e*/ 	.short	(.L_890 - .L_889)
	.align		4
.L_889:
        /*0010*/ 	.word	index@(.nv.constant0._ZN5flash44flash_bwd_dq_dk_dv_loop_seqk_parallel_kernelI23Flash_bwd_kernel_traitsILi256ELi64ELi64ELi8ELi4ELi2ELi2ELb0ELb0EN7cutlass10bfloat16_tE19Flash_kernel_traitsILi256ELi64ELi64ELi8ES3_EELb1ELb0ELb0ELb0ELb0ELb1ELb0EEEvNS_16Flash_bwd_paramsE)
        /*0014*/ 	.short	0x0160
        /*0016*/ 	.short	0x0280


	//----- nvinfo : EIATTR_CBANK_PARAM_SIZE
	.align		4
.L_890:
        /*0018*/ 	.byte	0x03, 0x19
        /*001a*/ 	.short	0x0280


	//----- nvinfo : EIATTR_KPARAM_INFO
	.align		4
        /*001c*/ 	.byte	0x04, 0x17
        /*001e*/ 	.short	(.L_892 - .L_891)
.L_891:
        /*0020*/ 	.word	0x00000000
        /*0024*/ 	.short	0x0000
        /*0026*/ 	.short	0x0000
        /*0028*/ 	.byte	0x00, 0xf0, 0x01, 0x0a


	//----- nvinfo : EIATTR_MAXREG_COUNT
	.align		4
.L_892:
        /*002c*/ 	.byte	0x03, 0x1b
        /*002e*/ 	.short	0x00ff


	//----- nvinfo : EIATTR_NUM_BARRIERS
	.align		4
        /*0030*/ 	.byte	0x02, 0x4c
        /*0032*/ 	.byte	0x01
	.zero		1


	//----- nvinfo : EIATTR_ANNOTATIONS
	.align		4
        /*0034*/ 	.byte	0x04, 0x55
        /*0036*/ 	.short	(.L_894 - .L_893)


	//   ....[0]....
.L_893:
        /* <DEDUP_REMOVED lines=23> */


	//----- nvinfo : EIATTR_MERCURY_ISA_VERSION
	.align		4
.L_894:
        /*0198*/ 	.byte	0x03, 0x5f
        /*019a*/ 	.short	0x0000


	//----- nvinfo : EIATTR_EXIT_INSTR_OFFSETS
	.align		4
        /*019c*/ 	.byte	0x04, 0x1c
        /*019e*/ 	.short	(.L_896 - .L_895)


	//   ....[0]....
.L_895:
        /*01a0*/ 	.word	0x000000a0


	//   ....[1]....
        /*01a4*/ 	.word	0x0000a2a0


	//----- nvinfo : EIATTR_CTAIDZ_USED
	.align		4
.L_896:
        /*01a8*/ 	.byte	0x01, 0x04
	.zero		2


	//----- nvinfo : EIATTR_CRS_STACK_SIZE
	.align		4
        /*01ac*/ 	.byte	0x04, 0x1e
        /*01ae*/ 	.short	(.L_898 - .L_897)
.L_897:
        /*01b0*/ 	.word	0x00000000
.L_898:


//--------------------- .nv.info._ZN5flash44flash_bwd_dq_dk_dv_loop_seqk_parallel_kernelI23Flash_bwd_kernel_traitsILi256ELi64ELi64ELi8ELi4ELi2ELi2ELb0ELb0EN7cutlass10bfloat16_tE19Flash_kernel_traitsILi256ELi64ELi64ELi8ES3_EELb0ELb0ELb0ELb0ELb0ELb1ELb1EEEvNS_16Flash_bwd_paramsE --------------------------
	.section	.nv.info._ZN5flash44flash_bwd_dq_dk_dv_loop_seqk_parallel_kernelI23Flash_bwd_kernel_traitsILi256ELi64ELi64ELi8ELi4ELi2ELi2ELb0ELb0EN7cutlass10bfloat16_tE19Flash_kernel_traitsILi256ELi64ELi64ELi8ES3_EELb0ELb0ELb0ELb0ELb0ELb1ELb1EEEvNS_16Flash_bwd_paramsE,"",@"SHT_CUDA_INFO"
	.sectionflags	@""
	.align	4


	//----- nvinfo : EIATTR_CUDA_API_VERSION
	.align		4
        /*0000*/ 	.byte	0x04, 0x37
        /*0002*/ 	.short	(.L_900 - .L_899)
.L_899:
        /*0004*/ 	.word	0x00000082


	//----- nvinfo : EIATTR_SW2861232_WAR
	.align		4
.L_900:
        /*0008*/ 	.byte	0x01, 0x35
	.zero		2


	//----- nvinfo : EIATTR_PARAM_CBANK
	.align		4
        /*000c*/ 	.byte	0x04, 0x0a
        /*000e*/ 	.short	(.L_902 - .L_901)
	.align		4
.L_901:
        /*0010*/ 	.word	index@(.nv.constant0._ZN5flash44flash_bwd_dq_dk_dv_loop_seqk_parallel_kernelI23Flash_bwd_kernel_traitsILi256ELi64ELi64ELi8ELi4ELi2ELi2ELb0ELb0EN7cutlass10bfloat16_tE19Flash_kernel_traitsILi256ELi64ELi64ELi8ES3_EELb0ELb0ELb0ELb0ELb0ELb1ELb1EEEvNS_16Flash_bwd_paramsE)
        /*0014*/ 	.short	0x0160
        /*0016*/ 	.short	0x0280


	//----- nvinfo : EIATTR_CBANK_PARAM_SIZE
	.align		4
.L_902:
        /*0018*/ 	.byte	0x03, 0x19
        /*001a*/ 	.short	0x0280


	//----- nvinfo : EIATTR_KPARAM_INFO
	.align		4
        /*001c*/ 	.byte	0x04, 0x17
        /*001e*/ 	.short	(.L_904 - .L_903)
.L_903:
        /*0020*/ 	.word	0x00000000
        /*0024*/ 	.short	0x0000
        /*0026*/ 	.short	0x0000
        /*0028*/ 	.byte	0x00, 0xf0, 0x01, 0x0a


	//----- nvinfo : EIATTR_MAXREG_COUNT
	.align		4
.L_904:
        /*002c*/ 	.byte	0x03, 0x1b
        /*002e*/ 	.short	0x00ff


	//----- nvinfo : EIATTR_NUM_BARRIERS
	.align		4
        /*0030*/ 	.byte	0x02, 0x4c
        /*0032*/ 	.byte	0x01
	.zero		1


	//----- nvinfo : EIATTR_ANNOTATIONS
	.align		4
        /*0034*/ 	.byte	0x04, 0x55
        /*0036*/ 	.short	(.L_906 - .L_905)


	//   ....[0]....
.L_905:
        /* <DEDUP_REMOVED lines=22> */


	//----- nvinfo : EIATTR_MERCURY_ISA_VERSION
	.align		4
.L_906:
        /*0188*/ 	.byte	0x03, 0x5f
        /*018a*/ 	.short	0x0000


	//----- nvinfo : EIATTR_EXIT_INSTR_OFFSETS
	.align		4
        /*018c*/ 	.byte	0x04, 0x1c
        /*018e*/ 	.short	(.L_908 - .L_907)


	//   ....[0]....
.L_907:
        /*0190*/ 	.word	0x000000a0


	//   ....[1]....
        /*0194*/ 	.word	0x00009a50


	//----- nvinfo : EIATTR_CTAIDZ_USED
	.align		4
.L_908:
        /*0198*/ 	.byte	0x01, 0x04
	.zero		2


	//----- nvinfo : EIATTR_CRS_STACK_SIZE
	.align		4
        /*019c*/ 	.byte	0x04, 0x1e
        /*019e*/ 	.short	(.L_910 - .L_909)
.L_909:
        /*01a0*/ 	.word	0x00000000
.L_910:


//--------------------- .nv.info._ZN5flash44flash_bwd_dq_dk_dv_loop_seqk_parallel_kernelI23Flash_bwd_kernel_traitsILi256ELi64ELi64ELi8ELi4ELi2ELi2ELb0ELb0EN7cutlass10bfloat16_tE19Flash_kernel_traitsILi256ELi64ELi64ELi8ES3_EELb1ELb0ELb0ELb1ELb0ELb0ELb0EEEvNS_16Flash_bwd_paramsE --------------------------
	.section	.nv.info._ZN5flash44flash_bwd_dq_dk_dv_loop_seqk_parallel_kernelI23Flash_bwd_kernel_traitsILi256ELi64ELi64ELi8ELi4ELi2ELi2ELb0ELb0EN7cutlass10bfloat16_tE19Flash_kernel_traitsILi256ELi64ELi64ELi8ES3_EELb1ELb0ELb0ELb1ELb0ELb0ELb0EEEvNS_16Flash_bwd_paramsE,"",@"SHT_CUDA_INFO"
	.sectionflags	@""
	.align	4


	//----- nvinfo : EIATTR_CUDA_API_VERSION
	.align		4
        /*0000*/ 	.byte	0x04, 0x37
        /*0002*/ 	.short	(.L_912 - .L_911)
.L_911:
        /*0004*/ 	.word	0x00000082


	//----- nvinfo : EIATTR_SW2861232_WAR
	.align		4
.L_912:
        /*0008*/ 	.byte	0x01, 0x35
	.zero		2


	//----- nvinfo : EIATTR_PARAM_CBANK
	.align		4
        /*000c*/ 	.byte	0x04, 0x0a
        /*000e*/ 	.short	(.L_914 - .L_913)
	.align		4
.L_913:
        /*0010*/ 	.word	index@(.nv.constant0._ZN5flash44flash_bwd_dq_dk_dv_loop_seqk_parallel_kernelI23Flash_bwd_kernel_traitsILi256ELi64ELi64ELi8ELi4ELi2ELi2ELb0ELb0EN7cutlass10bfloat16_tE19Flash_kernel_traitsILi256ELi64ELi64ELi8ES3_EELb1ELb0ELb0ELb1ELb0ELb0ELb0EEEvNS_16Flash_bwd_paramsE)
        /*0014*/ 	.short	0x0160
        /*0016*/ 	.short	0x0280


	//----- nvinfo : EIATTR_CBANK_PARAM_SIZE
	.align		4
.L_914:
        /*0018*/ 	.byte	0x03, 0x19
        /*001a*/ 	.short	0x0280


	//----- nvinfo : EIATTR_KPARAM_INFO
	.align		4
        /*001c*/ 	.byte	0x04, 0x17
        /*001e*/ 	.short	(.L_916 - .L_915)
.L_915:
        /*0020*/ 	.word	0x00000000
        /*0024*/ 	.short	0x0000
        /*0026*/ 	.short	0x0000
        /*0028*/ 	.byte	0x00, 0xf0, 0x01, 0x0a


	//----- nvinfo : EIATTR_MAXREG_COUNT
	.align		4
.L_916:
        /*002c*/ 	.byte	0x03, 0x1b
        /*002e*/ 	.short	0x00ff


	//----- nvinfo : EIATTR_NUM_BARRIERS
	.align		4
        /*0030*/ 	.byte	0x02, 0x4c
        /*0032*/ 	.byte	0x01
	.zero		1


	//----- nvinfo : EIATTR_ANNOTATIONS
	.align		4
        /*0034*/ 	.byte	0x04, 0x55
        /*0036*/ 	.short	(.L_918 - .L_917)


	//   ....[0]....
.L_917:
        /* <DEDUP_REMOVED lines=29> */


	//----- nvinfo : EIATTR_MERCURY_ISA_VERSION
	.align		4
.L_918:
        /*01f8*/ 	.byte	0x03, 0x5f
        /*01fa*/ 	.short	0x0000


	//----- nvinfo : EIATTR_EXIT_INSTR_OFFSETS
	.align		4
        /*01fc*/ 	.byte	0x04, 0x1c
        /*01fe*/ 	.short	(.L_920 - .L_919)


	//   ....[0]....
.L_919:
        /*0200*/ 	.word	0x000000a0


	//   ....[1]....
        /*0204*/ 	.word	0x0000c410


	//----- nvinfo : EIATTR_CTAIDZ_USED
	.align		4
.L_920:
        /*0208*/ 	.byte	0x01, 0x04
	.zero		2


	//----- nvinfo : EIATTR_CRS_STACK_SIZE
	.align		4
        /*020c*/ 	.byte	0x04, 0x1e
        /*020e*/ 	.short	(.L_922 - .L_921)
.L_921:
        /*0210*/ 	.word	0x00000000
.L_922:


//--------------------- .nv.info._ZN5flash44flash_bwd_dq_dk_dv_loop_seqk_parallel_kernelI23Flash_bwd_kernel_traitsILi256ELi64ELi64ELi8ELi4ELi2ELi2ELb0ELb0EN7cutlass10bfloat16_tE19Flash_kernel_traitsILi256ELi64ELi64ELi8ES3_EELb0ELb0ELb0ELb1ELb0ELb0ELb1EEEvNS_16Flash_bwd_paramsE --------------------------
	.section	.nv.info._ZN5flash44flash_bwd_dq_dk_dv_loop_seqk_parallel_kernelI23Flash_bwd_kernel_traitsILi256ELi64ELi64ELi8ELi4ELi2ELi2ELb0ELb0EN7cutlass10bfloat16_tE19Flash_kernel_traitsILi256ELi64ELi64ELi8ES3_EELb0ELb0ELb0ELb1ELb0ELb0ELb1EEEvNS_16Flash_bwd_paramsE,"",@"SHT_CUDA_INFO"
	.sectionflags	@""
	.align	4


	//----- nvinfo : EIATTR_CUDA_API_VERSION
	.align		4
        /*0000*/ 	.byte	0x04, 0x37
        /*0002*/ 	.short	(.L_924 - .L_923)
.L_923:
        /*0004*/ 	.word	0x00000082


	//----- nvinfo : EIATTR_SW2861232_WAR
	.align		4
.L_924:
        /*0008*/ 	.byte	0x01, 0x35
	.zero		2


	//----- nvinfo : EIATTR_PARAM_CBANK
	.align		4
        /*000c*/ 	.byte	0x04, 0x0a
        /*000e*/ 	.short	(.L_926 - .L_925)
	.align		4
.L_925:
        /*0010*/ 	.word	index@(.nv.constant0._ZN5flash44flash_bwd_dq_dk_dv_loop_seqk_parallel_kernelI23Flash_bwd_kernel_traitsILi256ELi64ELi64ELi8ELi4ELi2ELi2ELb0ELb0EN7cutlass10bfloat16_tE19Flash_kernel_traitsILi256ELi64ELi64ELi8ES3_EELb0ELb0ELb0ELb1ELb0ELb0ELb1EEEvNS_16Flash_bwd_paramsE)
        /*0014*/ 	.short	0x0160
        /*0016*/ 	.short	0x0280


	//----- nvinfo : EIATTR_CBANK_PARAM_SIZE
	.align		4
.L_926:
        /*0018*/ 	.byte	0x03, 0x19
        /*001a*/ 	.short	0x0280


	//----- nvinfo : EIATTR_KPARAM_INFO
	.align		4
        /*001c*/ 	.byte	0x04, 0x17
        /*001e*/ 	.short	(.L_928 - .L_927)
.L_927:
        /*0020*/ 	.word	0x00000000
        /*0024*/ 	.short	0x0000
        /*0026*/ 	.short	0x0000
        /*0028*/ 	.byte	0x00, 0xf0, 0x01, 0x0a


	//----- nvinfo : EIATTR_MAXREG_COUNT
	.align		4
.L_928:
        /*002c*/ 	.byte	0x03, 0x1b
        /*002e*/ 	.short	0x00ff


	//----- nvinfo : EIATTR_NUM_BARRIERS
	.align		4
        /*0030*/ 	.byte	0x02, 0x4c
        /*0032*/ 	.byte	0x01
	.zero		1


	//----- nvinfo : EIATTR_ANNOTATIONS
	.align		4
        /*0034*/ 	.byte	0x04, 0x55
        /*0036*/ 	.short	(.L_930 - .L_929)


	//   ....[0]....
.L_929:
        /* <DEDUP_REMOVED lines=26> */


	//----- nvinfo : EIATTR_MERCURY_ISA_VERSION
	.align		4
.L_930:
        /*01c8*/ 	.byte	0x03, 0x5f
        /*01ca*/ 	.short	0x0000


	//----- nvinfo : EIATTR_EXIT_INSTR_OFFSETS
	.align		4
        /*01cc*/ 	.byte	0x04, 0x1c
        /*01ce*/ 	.short	(.L_932 - .L_931)


	//   ....[0]....
.L_931:
        /*01d0*/ 	.word	0x000000a0


	//   ....[1]....
        /*01d4*/ 	.word	0x0000bb40


	//----- nvinfo : EIATTR_CTAIDZ_USED
	.align		4
.L_932:
        /*01d8*/ 	.byte	0x01, 0x04
	.zero		2


	//----- nvinfo : EIATTR_CRS_STACK_SIZE
	.align		4
        /*01dc*/ 	.byte	0x04, 0x1e
        /*01de*/ 	.short	(.L_934 - .L_933)
.L_933:
        /*01e0*/ 	.word	0x00000000
.L_934:


//--------------------- .nv.info._ZN5flash44flash_bwd_dq_dk_dv_loop_seqk_parallel_kernelI23Flash_bwd_kernel_traitsILi256ELi64ELi64ELi8ELi4ELi2ELi2ELb0ELb0EN7cutlass10bfloat16_tE19Flash_kernel_traitsILi256ELi64ELi64ELi8ES3_EELb1ELb0ELb1ELb0ELb0ELb1ELb0EEEvNS_16Flash_bwd_paramsE --------------------------
	.section	.nv.info._ZN5flash44flash_bwd_dq_dk_dv_loop_seqk_parallel_kernelI23Flash_bwd_kernel_traitsILi256ELi64ELi64ELi8ELi4ELi2ELi2ELb0ELb0EN7cutlass10bfloat16_tE19Flash_kernel_traitsILi256ELi64ELi64ELi8ES3_EELb1ELb0ELb1ELb0ELb0ELb1ELb0EEEvNS_16Flash_bwd_paramsE,"",@"SHT_CUDA_INFO"
	.sectionflags	@""
	.align	4


	//----- nvinfo : EIATTR_CUDA_API_VERSION
	.align		4
        /*0000*/ 	.byte	0x04, 0x37
        /*0002*/ 	.short	(.L_936 - .L_935)
.L_935:
        /*0004*/ 	.word	0x00000082


	//----- nvinfo : EIATTR_SW2861232_WAR
	.align		4
.L_936:
        /*0008*/ 	.byte	0x01, 0x35
	.zero		2


	//----- nvinfo : EIATTR_PARAM_CBANK
	.align		4
        /*000c*/ 	.byte	0x04, 0x0a
        /*000e*/ 	.short	(.L_938 - .L_937)
	.align		4
.L_937:
        /*0010*/ 	.word	index@(.nv.constant0._ZN5flash44flash_bwd_dq_dk_dv_loop_seqk_parallel_kernelI23Flash_bwd_kernel_traitsILi256ELi64ELi64ELi8ELi4ELi2ELi2ELb0ELb0EN7cutlass10bfloat16_tE19Flash_kernel_traitsILi256ELi64ELi64ELi8ES3_EELb1ELb0ELb1ELb0ELb0ELb1ELb0EEEvNS_16Flash_bwd_paramsE)
        /*0014*/ 	.short	0x0160
        /*0016*/ 	.short	0x0280


	//----- nvinfo : EIATTR_CBANK_PARAM_SIZE
	.align		4
.L_938:
        /*0018*/ 	.byte	0x03, 0x19
        /*001a*/ 	.short	0x0280


	//----- nvinfo : EIATTR_KPARAM_INFO
	.align		4
        /*001c*/ 	.byte	0x04, 0x17
        /*001e*/ 	.short	(.L_940 - .L_939)
.L_939:
        /*0020*/ 	.word	0x00000000
        /*0024*/ 	.short	0x0000
        /*0026*/ 	.short	0x0000
        /*0028*/ 	.byte	0x00, 0xf0, 0x01, 0x0a


	//----- nvinfo : EIATTR_MAXREG_COUNT
	.align		4
.L_940:
        /*002c*/ 	.byte	0x03, 0x1b
        /*002e*/ 	.short	0x00ff


	//----- nvinfo : EIATTR_NUM_BARRIERS
	.align		4
        /*0030*/ 	.byte	0x02, 0x4c
        /*0032*/ 	.byte	0x01
	.zero		1


	//----- nvinfo : EIATTR_ANNOTATIONS
	.align		4
        /*0034*/ 	.byte	0x04, 0x55
        /*0036*/ 	.short	(.L_942 - .L_941)


	//   ....[0]....
.L_941:
        /*0038*/ 	.word	0x00000001
        /*003c*/ 	.byte	0xc0, 0x06, 0x00, 0x00, 0x01, 0x00, 0x00, 0x00, 0xf0, 0x2b, 0x00, 0x00


	//----- nvinfo : EIATTR_MERCURY_ISA_VERSION
	.align		4
.L_942:
        /*0048*/ 	.byte	0x03, 0x5f
        /*004a*/ 	.short	0x0000


	//----- nvinfo : EIATTR_EXIT_INSTR_OFFSETS
	.align		4
        /*004c*/ 	.byte	0x04, 0x1c
        /*004e*/ 	.short	(.L_944 - .L_943)


	//   ....[0]....
.L_943:
        /*0050*/ 	.word	0x000000a0


	//   ....[1]....
        /*0054*/ 	.word	0x00009940


	//----- nvinfo : EIATTR_CTAIDZ_USED
	.align		4
.L_944:
        /*0058*/ 	.byte	0x01, 0x04
	.zero		2


	//----- nvinfo : EIATTR_CRS_STACK_SIZE
	.align		4
        /*005c*/ 	.byte	0x04, 0x1e
        /*005e*/ 	.short	(.L_946 - .L_945)
.L_945:
        /*0060*/ 	.word	0x00000000
.L_946:


//--------------------- .nv.info._ZN5flash44flash_bwd_dq_dk_dv_loop_seqk_parallel_kernelI23Flash_bwd_kernel_traitsILi256ELi64ELi64ELi8ELi4ELi2ELi2ELb0ELb0EN7cutlass10bfloat16_tE19Flash_kernel_traitsILi256ELi64ELi64ELi8ES3_EELb0ELb0ELb1ELb0ELb0ELb1ELb1EEEvNS_16Flash_bwd_paramsE --------------------------
	.section	.nv.info._ZN5flash44flash_bwd_dq_dk_dv_loop_seqk_parallel_kernelI23Flash_bwd_kernel_traitsILi256ELi64ELi64ELi8ELi4ELi2ELi2ELb0ELb0EN7cutlass10bfloat16_tE19Flash_kernel_traitsILi256ELi64ELi64ELi8ES3_EELb0ELb0ELb1ELb0ELb0ELb1ELb1EEEvNS_16Flash_bwd_paramsE,"",@"SHT_CUDA_INFO"
	.sectionflags	@""
	.align	4


	//----- nvinfo : EIATTR_CUDA_API_VERSION
	.align		4
        /*0000*/ 	.byte	0x04, 0x37
        /*0002*/ 	.short	(.L_948 - .L_947)
.L_947:
        /*0004*/ 	.word	0x00000082


	//----- nvinfo : EIATTR_SW2861232_WAR
	.align		4
.L_948:
        /*0008*/ 	.byte	0x01, 0x35
	.zero		2


	//----- nvinfo : EIATTR_PARAM_CBANK
	.align		4
        /*000c*/ 	.byte	0x04, 0x0a
        /*000e*/ 	.short	(.L_950 - .L_949)
	.align		4
.L_949:
        /*0010*/ 	.word	index@(.nv.constant0._ZN5flash44flash_bwd_dq_dk_dv_loop_seqk_parallel_kernelI23Flash_bwd_kernel_traitsILi256ELi64ELi64ELi8ELi4ELi2ELi2ELb0ELb0EN7cutlass10bfloat16_tE19Flash_kernel_traitsILi256ELi64ELi64ELi8ES3_EELb0ELb0ELb1ELb0ELb0ELb1ELb1EEEvNS_16Flash_bwd_paramsE)
        /*0014*/ 	.short	0x0160
        /*0016*/ 	.short	0x0280


	//----- nvinfo : EIATTR_CBANK_PARAM_SIZE
	.align		4
.L_950:
        /*0018*/ 	.byte	0x03, 0x19
        /*001a*/ 	.short	0x0280


	//----- nvinfo : EIATTR_KPARAM_INFO
	.align		4
        /*001c*/ 	.byte	0x04, 0x17
        /*001e*/ 	.short	(.L_952 - .L_951)
.L_951:
        /*0020*/ 	.word	0x00000000
        /*0024*/ 	.short	0x0000
        /*0026*/ 	.short	0x0000
        /*0028*/ 	.byte	0x00, 0xf0, 0x01, 0x0a


	//----- nvinfo : EIATTR_MAXREG_COUNT
	.align		4
.L_952:
        /*002c*/ 	.byte	0x03, 0x1b
        /*002e*/ 	.short	0x00ff


	//----- nvinfo : EIATTR_NUM_BARRIERS
	.align		4
        /*0030*/ 	.byte	0x02, 0x4c
        /*0032*/ 	.byte	0x01
	.zero		1


	//----- nvinfo : EIATTR_ANNOTATIONS
	.align		4
        /*0034*/ 	.byte	0x04, 0x55
        /*0036*/ 	.short	(.L_954 - .L_953)


	//   ....[0]....
.L_953:
        /*0038*/ 	.word	0x00000001
        /*003c*/ 	.byte	0xa0, 0x05, 0x00, 0x00, 0x01, 0x00, 0x00, 0x00, 0x60, 0x07, 0x00, 0x00, 0x01, 0x00, 0x00, 0x00
        /*004c*/ 	.byte	0x50, 0x08, 0x00, 0x00, 0x01, 0x00, 0x00, 0x00, 0x60, 0x18, 0x00, 0x00, 0x01, 0x00, 0x00, 0x00
        /*005c*/ 	.byte	0x70, 0x18, 0x00, 0x00, 0x01, 0x00, 0x00, 0x00, 0x80, 0x1b, 0x00, 0x00, 0x01, 0x00, 0x00, 0x00
        /*006c*/ 	.byte	0xa0, 0x25, 0x00, 0x00, 0x01, 0x00, 0x00, 0x00, 0x50, 0x2c, 0x00, 0x00, 0x01, 0x00, 0x00, 0x00
        /*007c*/ 	.byte	0x10, 0x8a, 0x00, 0x00


	//----- nvinfo : EIATTR_MERCURY_ISA_VERSION
	.align		4
.L_954:
        /*0080*/ 	.byte	0x03, 0x5f
        /*0082*/ 	.short	0x0000


	//----- nvinfo : EIATTR_EXIT_INSTR_OFFSETS
	.align		4
        /*0084*/ 	.byte	0x04, 0x1c
        /*0086*/ 	.short	(.L_956 - .L_955)


	//   ....[0]....
.L_955:
        /*0088*/ 	.word	0x000000a0


	//   ....[1]....
        /*008c*/ 	.word	0x00009210


	//----- nvinfo : EIATTR_CTAIDZ_USED
	.align		4
.L_956:
        /*0090*/ 	.byte	0x01, 0x04
	.zero		2


	//----- nvinfo : EIATTR_CRS_STACK_SIZE
	.align		4
        /*0094*/ 	.byte	0x04, 0x1e
        /*0096*/ 	.short	(.L_958 - .L_957)
.L_957:
        /*0098*/ 	.word	0x00000000
.L_958:


//--------------------- .nv.info._ZN5flash44flash_bwd_dq_dk_dv_loop_seqk_parallel_kernelI23Flash_bwd_kernel_traitsILi256ELi64ELi64ELi8ELi4ELi2ELi2ELb0ELb0EN7cutlass10bfloat16_tE19Flash_kernel_traitsILi256ELi64ELi64ELi8ES3_EELb1ELb0ELb1ELb1ELb0ELb0ELb0EEEvNS_16Flash_bwd_paramsE --------------------------
	.section	.nv.info._ZN5flash44flash_bwd_dq_dk_dv_loop_seqk_parallel_kernelI23Flash_bwd_kernel_traitsILi256ELi64ELi64ELi8ELi4ELi2ELi2ELb0ELb0EN7cutlass10bfloat16_tE19Flash_kernel_traitsILi256ELi64ELi64ELi8ES3_EELb1ELb0ELb1ELb1ELb0ELb0ELb0EEEvNS_16Flash_bwd_paramsE,"",@"SHT_CUDA_INFO"
	.sectionflags	@""
	.align	4


	//----- nvinfo : EIATTR_CUDA_API_VERSION
	.align		4
        /*0000*/ 	.byte	0x04, 0x37
        /*0002*/ 	.short	(.L_960 - .L_959)
.L_959:
        /*0004*/ 	.word	0x00000082


	//----- nvinfo : EIATTR_SW2861232_WAR
	.align		4
.L_960:
        /*0008*/ 	.byte	0x01, 0x35
	.zero		2


	//----- nvinfo : EIATTR_PARAM_CBANK
	.align		4
        /*000c*/ 	.byte	0x04, 0x0a
        /*000e*/ 	.short	(.L_962 - .L_961)
	.align		4
.L_961:
        /*0010*/ 	.word	index@(.nv.constant0._ZN5flash44flash_bwd_dq_dk_dv_loop_seqk_parallel_kernelI23Flash_bwd_kernel_traitsILi256ELi64ELi64ELi8ELi4ELi2ELi2ELb0ELb0EN7cutlass10bfloat16_tE19Flash_kernel_traitsILi256ELi64ELi64ELi8ES3_EELb1ELb0ELb1ELb1ELb0ELb0ELb0EEEvNS_16Flash_bwd_paramsE)
        /*0014*/ 	.short	0x0160
        /*0016*/ 	.short	0x0280


	//----- nvinfo : EIATTR_CBANK_PARAM_SIZE
	.align		4
.L_962:
        /*0018*/ 	.byte	0x03, 0x19
        /*001a*/ 	.short	0x0280


	//----- nvinfo : EIATTR_KPARAM_INFO
	.align		4
        /*001c*/ 	.byte	0x04, 0x17
        /*001e*/ 	.short	(.L_964 - .L_963)
.L_963:
        /*0020*/ 	.word	0x00000000
        /*0024*/ 	.short	0x0000
        /*0026*/ 	.short	0x0000
        /*0028*/ 	.byte	0x00, 0xf0, 0x01, 0x0a


	//----- nvinfo : EIATTR_MAXREG_COUNT
	.align		4
.L_964:
        /*002c*/ 	.byte	0x03, 0x1b
        /*002e*/ 	.short	0x00ff


	//----- nvinfo : EIATTR_NUM_BARRIERS
	.align		4
        /*0030*/ 	.byte	0x02, 0x4c
        /*0032*/ 	.byte	0x01
	.zero		1


	//----- nvinfo : EIATTR_ANNOTATIONS
	.align		4
        /*0034*/ 	.byte	0x04, 0x55
        /*0036*/ 	.short	(.L_966 - .L_965)


	//   ....[0]....
.L_965:
        /* <DEDUP_REMOVED lines=16> */


	//----- nvinfo : EIATTR_MERCURY_ISA_VERSION
	.align		4
.L_966:
        /*0120*/ 	.byte	0x03, 0x5f
        /*0122*/ 	.short	0x0000


	//----- nvinfo : EIATTR_EXIT_INSTR_OFFSETS
	.align		4
        /*0124*/ 	.byte	0x04, 0x1c
        /*0126*/ 	.short	(.L_968 - .L_967)


	//   ....[0]....
.L_967:
        /*0128*/ 	.word	0x000000a0


	//   ....[1]....
        /*012c*/ 	.word	0x0000bcd0


	//----- nvinfo : EIATTR_CTAIDZ_USED
	.align		4
.L_968:
        /*0130*/ 	.byte	0x01, 0x04
	.zero		2


	//----- nvinfo : EIATTR_CRS_STACK_SIZE
	.align		4
        /*0134*/ 	.byte	0x04, 0x1e
        /*0136*/ 	.short	(.L_970 - .L_969)
.L_969:
        /*0138*/ 	.word	0x00000000
.L_970:


//--------------------- .nv.info._ZN5flash44flash_bwd_dq_dk_dv_loop_seqk_parallel_kernelI23Flash_bwd_kernel_traitsILi256ELi64ELi64ELi8ELi4ELi2ELi2ELb0ELb0EN7cutlass10bfloat16_tE19Flash_kernel_traitsILi256ELi64ELi64ELi8ES3_EELb0ELb0ELb1ELb1ELb0ELb0ELb1EEEvNS_16Flash_bwd_paramsE --------------------------
	.section	.nv.info._ZN5flash44flash_bwd_dq_dk_dv_loop_seqk_parallel_kernelI23Flash_bwd_kernel_traitsILi256ELi64ELi64ELi8ELi4ELi2ELi2ELb0ELb0EN7cutlass10bfloat16_tE19Flash_kernel_traitsILi256ELi64ELi64ELi8ES3_EELb0ELb0ELb1ELb1ELb0ELb0ELb1EEEvNS_16Flash_bwd_paramsE,"",@"SHT_CUDA_INFO"
	.sectionflags	@""
	.align	4


	//----- nvinfo : EIATTR_CUDA_API_VERSION
	.align		4
        /*0000*/ 	.byte	0x04, 0x37
        /*0002*/ 	.short	(.L_972 - .L_971)
.L_971:
        /*0004*/ 	.word	0x00000082


	//----- nvinfo : EIATTR_SW2861232_WAR
	.align		4
.L_972:
        /*0008*/ 	.byte	0x01, 0x35
	.zero		2


	//----- nvinfo : EIATTR_PARAM_CBANK
	.align		4
        /*000c*/ 	.byte	0x04, 0x0a
        /*000e*/ 	.short	(.L_974 - .L_973)
	.align		4
.L_973:
        /*0010*/ 	.word	index@(.nv.constant0._ZN5flash44flash_bwd_dq_dk_dv_loop_seqk_parallel_kernelI23Flash_bwd_kernel_traitsILi256ELi64ELi64ELi8ELi4ELi2ELi2ELb0ELb0EN7cutlass10bfloat16_tE19Flash_kernel_traitsILi256ELi64ELi64ELi8ES3_EELb0ELb0ELb1ELb1ELb0ELb0ELb1EEEvNS_16Flash_bwd_paramsE)
        /*0014*/ 	.short	0x0160
        /*0016*/ 	.short	0x0280


	//----- nvinfo : EIATTR_CBANK_PARAM_SIZE
	.align		4
.L_974:
        /*0018*/ 	.byte	0x03, 0x19
        /*001a*/ 	.short	0x0280


	//----- nvinfo : EIATTR_KPARAM_INFO
	.align		4
        /*001c*/ 	.byte	0x04, 0x17
        /*001e*/ 	.short	(.L_976 - .L_975)
.L_975:
        /*0020*/ 	.word	0x00000000
        /*0024*/ 	.short	0x0000
        /*0026*/ 	.short	0x0000
        /*0028*/ 	.byte	0x00, 0xf0, 0x01, 0x0a


	//----- nvinfo : EIATTR_MAXREG_COUNT
	.align		4
.L_976:
        /*002c*/ 	.byte	0x03, 0x1b
        /*002e*/ 	.short	0x00ff


	//----- nvinfo : EIATTR_NUM_BARRIERS
	.align		4
        /*0030*/ 	.byte	0x02, 0x4c
        /*0032*/ 	.byte	0x01
	.zero		1


	//----- nvinfo : EIATTR_ANNOTATIONS
	.align		4
        /*0034*/ 	.byte	0x04, 0x55
        /*0036*/ 	.short	(.L_978 - .L_977)


	//   ....[0]....
.L_977:
        /*0038*/ 	.word	0x00000001
        /*003c*/ 	.byte	0x00, 0x08, 0x00, 0x00, 0x01, 0x00, 0x00, 0x00, 0x20, 0x09, 0x00, 0x00, 0x01, 0x00, 0x00, 0x00
        /*004c*/ 	.byte	0x40, 0x27, 0x00, 0x00, 0x01, 0x00, 0x00, 0x00, 0xd0, 0x46, 0x00, 0x00, 0x01, 0x00, 0x00, 0x00
        /*005c*/ 	.byte	0x10, 0x4e, 0x00, 0x00, 0x01, 0x00, 0x00, 0x00, 0x90, 0x4e, 0x00, 0x00, 0x01, 0x00, 0x00, 0x00
        /*006c*/ 	.byte	0x60, 0x5e, 0x00, 0x00, 0x01, 0x00, 0x00, 0x00, 0x90, 0xa9, 0x00, 0x00


	//----- nvinfo : EIATTR_MERCURY_ISA_VERSION
	.align		4
.L_978:
        /*0078*/ 	.byte	0x03, 0x5f
        /*007a*/ 	.short	0x0000


	//----- nvinfo : EIATTR_EXIT_INSTR_OFFSETS
	.align		4
        /*007c*/ 	.byte	0x04, 0x1c
        /*007e*/ 	.short	(.L_980 - .L_979)


	//   ....[0]....
.L_979:
        /*0080*/ 	.word	0x000000a0


	//   ....[1]....
        /*0084*/ 	.word	0x0000b310


	//----- nvinfo : EIATTR_CTAIDZ_USED
	.align		4
.L_980:
        /*0088*/ 	.byte	0x01, 0x04
	.zero		2


	//----- nvinfo : EIATTR_CRS_STACK_SIZE
	.align		4
        /*008c*/ 	.byte	0x04, 0x1e
        /*008e*/ 	.short	(.L_982 - .L_981)
.L_981:
        /*0090*/ 	.word	0x00000000
.L_982:


//--------------------- .nv.info._ZN5flash25flash_bwd_dot_do_o_kernelILb0E23Flash_bwd_kernel_traitsILi256ELi64ELi64ELi8ELi4ELi2ELi2ELb0ELb0EN7cutlass10bfloat16_tE19Flash_kernel_traitsILi256ELi64ELi64ELi8ES3_EEEEvNS_16Flash_bwd_paramsE --------------------------
	.section	.nv.info._ZN5flash25flash_bwd_dot_do_o_kernelILb0E23Flash_bwd_kernel_traitsILi256ELi64ELi64ELi8ELi4ELi2ELi2ELb0ELb0EN7cutlass10bfloat16_tE19Flash_kernel_traitsILi256ELi64ELi64ELi8ES3_EEEEvNS_16Flash_bwd_paramsE,"",@"SHT_CUDA_INFO"
	.sectionflags	@""
	.align	4


	//----- nvinfo : EIATTR_CUDA_API_VERSION
	.align		4
        /*0000*/ 	.byte	0x04, 0x37
        /*0002*/ 	.short	(.L_984 - .L_983)
.L_983:
        /*0004*/ 	.word	0x00000082


	//----- nvinfo : EIATTR_SW2861232_WAR
	.align		4
.L_984:
        /*0008*/ 	.byte	0x01, 0x35
	.zero		2


	//----- nvinfo : EIATTR_PARAM_CBANK
	.align		4
        /*000c*/ 	.byte	0x04, 0x0a
        /*000e*/ 	.short	(.L_986 - .L_985)
	.align		4
.L_985:
        /*0010*/ 	.word	index@(.nv.constant0._ZN5flash25flash_bwd_dot_do_o_kernelILb0E23Flash_bwd_kernel_traitsILi256ELi64ELi64ELi8ELi4ELi2ELi2ELb0ELb0EN7cutlass10bfloat16_tE19Flash_kernel_traitsILi256ELi64ELi64ELi8ES3_EEEEvNS_16Flash_bwd_paramsE)
        /*0014*/ 	.short	0x0160
        /*0016*/ 	.short	0x0280


	//----- nvinfo : EIATTR_CBANK_PARAM_SIZE
	.align		4
.L_986:
        /*0018*/ 	.byte	0x03, 0x19
        /*001a*/ 	.short	0x0280


	//----- nvinfo : EIATTR_KPARAM_INFO
	.align		4
        /*001c*/ 	.byte	0x04, 0x17
        /*001e*/ 	.short	(.L_988 - .L_987)
.L_987:
        /*0020*/ 	.word	0x00000000
        /*0024*/ 	.short	0x0000
        /*0026*/ 	.short	0x0000
        /*0028*/ 	.byte	0x00, 0xf0, 0x01, 0x0a


	//----- nvinfo : EIATTR_MAXREG_COUNT
	.align		4
.L_988:
        /*002c*/ 	.byte	0x03, 0x1b
        /*002e*/ 	.short	0x00ff


	//----- nvinfo : EIATTR_MERCURY_ISA_VERSION
	.align		4
        /*0030*/ 	.byte	0x03, 0x5f
        /*0032*/ 	.short	0x0000


	//----- nvinfo : EIATTR_COOP_GROUP_MASK_REGIDS
	.align		4
        /*0034*/ 	.byte	0x04, 0x29
        /*0036*/ 	.short	(.L_990 - .L_989)


	//   ....[0]....
.L_989:
        /*0038*/ 	.word	0xffffffff


	//   ....[1]....
        /*003c*/ 	.word	0xffffffff


	//   ....[2]....
        /*0040*/ 	.word	0xffffffff


	//   ....[3]....
        /*0044*/ 	.word	0xffffffff


	//   ....[4]....
        /*0048*/ 	.word	0xffffffff


	//   ....[5]....
        /*004c*/ 	.word	0xffffffff


	//----- nvinfo : EIATTR_COOP_GROUP_INSTR_OFFSETS
	.align		4
.L_990:
        /*0050*/ 	.byte	0x04, 0x28
        /*0052*/ 	.short	(.L_992 - .L_991)


	//   ....[0]....
.L_991:
        /*0054*/ 	.word	0x000018b0


	//   ....[1]....
        /*0058*/ 	.word	0x000018d0


	//   ....[2]....
        /*005c*/ 	.word	0x000018f0


	//   ....[3]....
        /*0060*/ 	.word	0x00001910


	//   ....[4]....
        /*0064*/ 	.word	0x00001940


	//   ....[5]....
        /*0068*/ 	.word	0x00001980


	//----- nvinfo : EIATTR_EXIT_INSTR_OFFSETS
	.align		4
.L_992:
        /*006c*/ 	.byte	0x04, 0x1c
        /*006e*/ 	.short	(.L_994 - .L_993)


	//   ....[0]....
.L_993:
        /*0070*/ 	.word	0x00000120


	//   ....[1]....
        /*0074*/ 	.word	0x000019e0


	//   ....[2]....
        /*0078*/ 	.word	0x00001a10


	//----- nvinfo : EIATTR_CTAIDZ_USED
	.align		4
.L_994:
        /*007c*/ 	.byte	0x01, 0x04
	.zero		2


	//----- nvinfo : EIATTR_CRS_STACK_SIZE
	.align		4
        /*0080*/ 	.byte	0x04, 0x1e
        /*0082*/ 	.short	(.L_996 - .L_995)
.L_995:
        /*0084*/ 	.word	0x00000000
.L_996:


//--------------------- .nv.info._ZN5flash25flash_bwd_dot_do_o_kernelILb1E23Flash_bwd_kernel_traitsILi256ELi64ELi64ELi8ELi4ELi2ELi2ELb0ELb0EN7cutlass10bfloat16_tE19Flash_kernel_traitsILi256ELi64ELi64ELi8ES3_EEEEvNS_16Flash_bwd_paramsE --------------------------
	.section	.nv.info._ZN5flash25flash_bwd_dot_do_o_kernelILb1E23Flash_bwd_kernel_traitsILi256ELi64ELi64ELi8ELi4ELi2ELi2ELb0ELb0EN7cutlass10bfloat16_tE19Flash_kernel_traitsILi256ELi64ELi64ELi8ES3_EEEEvNS_16Flash_bwd_paramsE,"",@"SHT_CUDA_INFO"
	.sectionflags	@""
	.align	4


	//----- nvinfo : EIATTR_CUDA_API_VERSION
	.align		4
        /*0000*/ 	.byte	0x04, 0x37
        /*0002*/ 	.short	(.L_998 - .L_997)
.L_997:
        /*0004*/ 	.word	0x00000082


	//----- nvinfo : EIATTR_SW2861232_WAR
	.align		4
.L_998:
        /*0008*/ 	.byte	0x01, 0x35
	.zero		2


	//----- nvinfo : EIATTR_PARAM_CBANK
	.align		4
        /*000c*/ 	.byte	0x04, 0x0a
        /*000e*/ 	.short	(.L_1000 - .L_999)
	.align		4
.L_999:
        /*0010*/ 	.word	index@(.nv.constant0._ZN5flash25flash_bwd_dot_do_o_kernelILb1E23Flash_bwd_kernel_traitsILi256ELi64ELi64ELi8ELi4ELi2ELi2ELb0ELb0EN7cutlass10bfloat16_tE19Flash_kernel_traitsILi256ELi64ELi64ELi8ES3_EEEEvNS_16Flash_bwd_paramsE)
        /*0014*/ 	.short	0x0160
        /*0016*/ 	.short	0x0280


	//----- nvinfo : EIATTR_CBANK_PARAM_SIZE
	.align		4
.L_1000:
        /*0018*/ 	.byte	0x03, 0x19
        /*001a*/ 	.short	0x0280


	//----- nvinfo : EIATTR_KPARAM_INFO
	.align		4
        /*001c*/ 	.byte	0x04, 0x17
        /*001e*/ 	.short	(.L_1002 - .L_1001)
.L_1001:
        /*0020*/ 	.word	0x00000000
        /*0024*/ 	.short	0x0000
        /*0026*/ 	.short	0x0000
        /*0028*/ 	.byte	0x00, 0xf0, 0x01, 0x0a


	//----- nvinfo : EIATTR_MAXREG_COUNT
	.align		4
.L_1002:
        /*002c*/ 	.byte	0x03, 0x1b
        /*002e*/ 	.short	0x00ff


	//----- nvinfo : EIATTR_MERCURY_ISA_VERSION
	.align		4
        /*0030*/ 	.byte	0x03, 0x5f
        /*0032*/ 	.short	0x0000


	//----- nvinfo : EIATTR_COOP_GROUP_MASK_REGIDS
	.align		4
        /*0034*/ 	.byte	0x04, 0x29
        /*0036*/ 	.short	(.L_1004 - .L_1003)


	//   ....[0]....
.L_1003:
        /*0038*/ 	.word	0xffffffff


	//   ....[1]....
        /*003c*/ 	.word	0xffffffff


	//   ....[2]....
        /*0040*/ 	.word	0xffffffff


	//   ....[3]....
        /*0044*/ 	.word	0xffffffff


	//   ....[4]....
        /*0048*/ 	.word	0xffffffff


	//   ....[5]....
        /*004c*/ 	.word	0xffffffff


	//----- nvinfo : EIATTR_COOP_GROUP_INSTR_OFFSETS
	.align		4
.L_1004:
        /*0050*/ 	.byte	0x04, 0x28
        /*0052*/ 	.short	(.L_1006 - .L_1005)


	//   ....[0]....
.L_1005:
        /*0054*/ 	.word	0x00001bf0


	//   ....[1]....
        /*0058*/ 	.word	0x00001c00


	//   ....[2]....
        /*005c*/ 	.word	0x00001c30


	//   ....[3]....
        /*0060*/ 	.word	0x00001c50


	//   ....[4]....
        /*0064*/ 	.word	0x00001c90


	//   ....[5]....
        /*0068*/ 	.word	0x00001cb0


	//----- nvinfo : EIATTR_EXIT_INSTR_OFFSETS
	.align		4
.L_1006:
        /*006c*/ 	.byte	0x04, 0x1c
        /*006e*/ 	.short	(.L_1008 - .L_1007)


	//   ....[0]....
.L_1007:
        /*0070*/ 	.word	0x00000120


	//   ....[1]....
        /*0074*/ 	.word	0x00001e70


	//----- nvinfo : EIATTR_CTAIDZ_USED
	.align		4
.L_1008:
        /*0078*/ 	.byte	0x01, 0x04
	.zero		2


	//----- nvinfo : EIATTR_CRS_STACK_SIZE
	.align		4
        /*007c*/ 	.byte	0x04, 0x1e
        /*007e*/ 	.short	(.L_1010 - .L_1009)
.L_1009:
        /*0080*/ 	.word	0x00000000
.L_1010:


//--------------------- .nv.callgraph             --------------------------
	.section	.nv.callgraph,"",@"SHT_CUDA_CALLGRAPH"
	.align	4
	.sectionentsize	8
	.align		4
        /*0000*/ 	.word	0x00000000
	.align		4
        /*0004*/ 	.word	0xffffffff
	.align		4
        /*0008*/ 	.word	0x00000000
	.align		4
        /*000c*/ 	.word	0xfffffffe
	.align		4
        /*0010*/ 	.word	0x00000000
	.align		4
        /*0014*/ 	.word	0xfffffffd
	.align		4
        /*0018*/ 	.word	0x00000000
	.align		4
        /*001c*/ 	.word	0xfffffffc


//--------------------- .nv.rel.action            --------------------------
	.section	.nv.rel.action,"",@"SHT_CUDA_RELOCINFO"
	.align	8
	.sectionentsize	8
        /*0000*/ 	.byte	0x73, 0x00, 0x00, 0x00, 0x00, 0x00, 0x00, 0x00, 0x00, 0x00, 0x00, 0x11, 0x25, 0x00, 0x05, 0x36


//--------------------- .nv.constant4             --------------------------
	.section	.nv.constant4,"a",@progbits
	.align	8
	.align		8
.nv.constant4:
        /*0000*/ 	.dword	_ZN66_INTERNAL_8dd3f9e9_30_flash_bwd_hdim256_bf16_sm80_cu_ea41c527_28304cuda3std3__45__cpo5beginE
	.align		8
        /*0008*/ 	.dword	_ZN66_INTERNAL_8dd3f9e9_30_flash_bwd_hdim256_bf16_sm80_cu_ea41c527_28304cuda3std3__45__cpo3endE
	.align		8
        /*0010*/ 	.dword	_ZN66_INTERNAL_8dd3f9e9_30_flash_bwd_hdim256_bf16_sm80_cu_ea41c527_28304cuda3std3__45__cpo6cbeginE
	.align		8
        /*0018*/ 	.dword	_ZN66_INTERNAL_8dd3f9e9_30_flash_bwd_hdim256_bf16_sm80_cu_ea41c527_28304cuda3std3__45__cpo4cendE
	.align		8
        /*0020*/ 	.dword	_ZN66_INTERNAL_8dd3f9e9_30_flash_bwd_hdim256_bf16_sm80_cu_ea41c527_28304cuda3std3__468_GLOBAL__N__8dd3f9e9_30_flash_bwd_hdim256_bf16_sm80_cu_ea41c527_28306ignoreE
	.align		8
        /*0028*/ 	.dword	_ZN66_INTERNAL_8dd3f9e9_30_flash_bwd_hdim256_bf16_sm80_cu_ea41c527_28304cuda3std3__419piecewise_constructE
	.align		8
        /*0030*/ 	.dword	_ZN66_INTERNAL_8dd3f9e9_30_flash_bwd_hdim256_bf16_sm80_cu_ea41c527_28304cuda3std3__48in_placeE
	.align		8
        /*0038*/ 	.dword	_ZN66_INTERNAL_8dd3f9e9_30_flash_bwd_hdim256_bf16_sm80_cu_ea41c527_28304cuda3std6ranges3__45__cpo4swapE
	.align		8
        /*0040*/ 	.dword	_ZN66_INTERNAL_8dd3f9e9_30_flash_bwd_hdim256_bf16_sm80_cu_ea41c527_28304cuda3std6ranges3__45__cpo9iter_moveE
	.align		8
        /*0048*/ 	.dword	_ZN66_INTERNAL_8dd3f9e9_30_flash_bwd_hdim256_bf16_sm80_cu_ea41c527_28304cute7productE
	.align		8
        /*0050*/ 	.dword	_ZN66_INTERNAL_8dd3f9e9_30_flash_bwd_hdim256_bf16_sm80_cu_ea41c527_28304cute1_E


//--------------------- .nv.constant0._ZN5flash27flash_bwd_convert_dq_kernelI23Flash_bwd_kernel_traitsILi256ELi64ELi32ELi8ELi4ELi1ELi2ELb1ELb1EN7cutlass10bfloat16_tE19Flash_kernel_traitsILi256ELi64ELi32ELi8ES3_EEEEvNS_16Flash_bwd_paramsEi --------------------------
	.section	.nv.constant0._ZN5flash27flash_bwd_convert_dq_kernelI23Flash_bwd_kernel_traitsILi256ELi64ELi32ELi8ELi4ELi1ELi2ELb1ELb1EN7cutlass10bfloat16_tE19Flash_kernel_traitsILi256ELi64ELi32ELi8ES3_EEEEvNS_16Flash_bwd_paramsEi,"a",@progbits
	.sectionflags	@""
	.align	4
.nv.constant0._ZN5flash27flash_bwd_convert_dq_kernelI23Flash_bwd_kernel_traitsILi256ELi64ELi32ELi8ELi4ELi1ELi2ELb1ELb1EN7cutlass10bfloat16_tE19Flash_kernel_traitsILi256ELi64ELi32ELi8ES3_EEEEvNS_16Flash_bwd_paramsEi:
	.zero		996


//--------------------- .nv.constant0._ZN5flash44flash_bwd_dq_dk_dv_loop_seqk_parallel_kernelI23Flash_bwd_kernel_traitsILi256ELi64ELi32ELi8ELi4ELi1ELi2ELb1ELb1EN7cutlass10bfloat16_tE19Flash_kernel_traitsILi256ELi64ELi32ELi8ES3_EELb0ELb0ELb0ELb0ELb0ELb0ELb0EEEvNS_16Flash_bwd_paramsE --------------------------
	.section	.nv.constant0._ZN5flash44flash_bwd_dq_dk_dv_loop_seqk_parallel_kernelI23Flash_bwd_kernel_traitsILi256ELi64ELi32ELi8ELi4ELi1ELi2ELb1ELb1EN7cutlass10bfloat16_tE19Flash_kernel_traitsILi256ELi64ELi32ELi8ES3_EELb0ELb0ELb0ELb0ELb0ELb0ELb0EEEvNS_16Flash_bwd_paramsE,"a",@progbits
	.sectionflags	@""
	.align	4
.nv.constant0._ZN5flash44flash_bwd_dq_dk_dv_loop_seqk_parallel_kernelI23Flash_bwd_kernel_traitsILi256ELi64ELi32ELi8ELi4ELi1ELi2ELb1ELb1EN7cutlass10bfloat16_tE19Flash_kernel_traitsILi256ELi64ELi32ELi8ES3_EELb0ELb0ELb0ELb0ELb0ELb0ELb0EEEvNS_16Flash_bwd_paramsE:
	.zero		992


//--------------------- .nv.constant0._ZN5flash44flash_bwd_dq_dk_dv_loop_seqk_parallel_kernelI23Flash_bwd_kernel_traitsILi256ELi64ELi32ELi8ELi4ELi1ELi2ELb1ELb1EN7cutlass10bfloat16_tE19Flash_kernel_traitsILi256ELi64ELi32ELi8ES3_EELb0ELb0ELb0ELb0ELb0ELb0ELb1EEEvNS_16Flash_bwd_paramsE --------------------------
	.section	.nv.constant0._ZN5flash44flash_bwd_dq_dk_dv_loop_seqk_parallel_kernelI23Flash_bwd_kernel_traitsILi256ELi64ELi32ELi8ELi4ELi1ELi2ELb1ELb1EN7cutlass10bfloat16_tE19Flash_kernel_traitsILi256ELi64ELi32ELi8ES3_EELb0ELb0ELb0ELb0ELb0ELb0ELb1EEEvNS_16Flash_bwd_paramsE,"a",@progbits
	.sectionflags	@""
	.align	4
.nv.constant0._ZN5flash44flash_bwd_dq_dk_dv_loop_seqk_parallel_kernelI23Flash_bwd_kernel_traitsILi256ELi64ELi32ELi8ELi4ELi1ELi2ELb1ELb1EN7cutlass10bfloat16_tE19Flash_kernel_traitsILi256ELi64ELi32ELi8ES3_EELb0ELb0ELb0ELb0ELb0ELb0ELb1EEEvNS_16Flash_bwd_paramsE:
	.zero		992


//--------------------- .nv.constant0._ZN5flash44flash_bwd_dq_dk_dv_loop_seqk_parallel_kernelI23Flash_bwd_kernel_traitsILi256ELi64ELi32ELi8ELi4ELi1ELi2ELb1ELb1EN7cutlass10bfloat16_tE19Flash_kernel_traitsILi256ELi64ELi32ELi8ES3_EELb0ELb0ELb1ELb0ELb0ELb0ELb0EEEvNS_16Flash_bwd_paramsE --------------------------
	.section	.nv.constant0._ZN5flash44flash_bwd_dq_dk_dv_loop_seqk_parallel_kernelI23Flash_bwd_kernel_traitsILi256ELi64ELi32ELi8ELi4ELi1ELi2ELb1ELb1EN7cutlass10bfloat16_tE19Flash_kernel_traitsILi256ELi64ELi32ELi8ES3_EELb0ELb0ELb1ELb0ELb0ELb0ELb0EEEvNS_16Flash_bwd_paramsE,"a",@progbits
	.sectionflags	@""
	.align	4
.nv.constant0._ZN5flash44flash_bwd_dq_dk_dv_loop_seqk_parallel_kernelI23Flash_bwd_kernel_traitsILi256ELi64ELi32ELi8ELi4ELi1ELi2ELb1ELb1EN7cutlass10bfloat16_tE19Flash_kernel_traitsILi256ELi64ELi32ELi8ES3_EELb0ELb0ELb1ELb0ELb0ELb0ELb0EEEvNS_16Flash_bwd_paramsE:
	.zero		992


//--------------------- .nv.constant0._ZN5flash44flash_bwd_dq_dk_dv_loop_seqk_parallel_kernelI23Flash_bwd_kernel_traitsILi256ELi64ELi32ELi8ELi4ELi1ELi2ELb1ELb1EN7cutlass10bfloat16_tE19Flash_kernel_traitsILi256ELi64ELi32ELi8ES3_EELb0ELb0ELb1ELb0ELb0ELb0ELb1EEEvNS_16Flash_bwd_paramsE --------------------------
	.section	.nv.constant0._ZN5flash44flash_bwd_dq_dk_dv_loop_seqk_parallel_kernelI23Flash_bwd_kernel_traitsILi256ELi64ELi32ELi8ELi4ELi1ELi2ELb1ELb1EN7cutlass10bfloat16_tE19Flash_kernel_traitsILi256ELi64ELi32ELi8ES3_EELb0ELb0ELb1ELb0ELb0ELb0ELb1EEEvNS_16Flash_bwd_paramsE,"a",@progbits
	.sectionflags	@""
	.align	4
.nv.constant0._ZN5flash44flash_bwd_dq_dk_dv_loop_seqk_parallel_kernelI23Flash_bwd_kernel_traitsILi256ELi64ELi32ELi8ELi4ELi1ELi2ELb1ELb1EN7cutlass10bfloat16_tE19Flash_kernel_traitsILi256ELi64ELi32ELi8ES3_EELb0ELb0ELb1ELb0ELb0ELb0ELb1EEEvNS_16Flash_bwd_paramsE:
	.zero		992


//--------------------- .nv.constant0._ZN5flash44flash_bwd_dq_dk_dv_loop_seqk_parallel_kernelI23Flash_bwd_kernel_traitsILi256ELi64ELi32ELi8ELi4ELi1ELi2ELb1ELb1EN7cutlass10bfloat16_tE19Flash_kernel_traitsILi256ELi64ELi32ELi8ES3_EELb0ELb0ELb0ELb0ELb0ELb1ELb0EEEvNS_16Flash_bwd_paramsE --------------------------
	.section	.nv.constant0._ZN5flash44flash_bwd_dq_dk_dv_loop_seqk_parallel_kernelI23Flash_bwd_kernel_traitsILi256ELi64ELi32ELi8ELi4ELi1ELi2ELb1ELb1EN7cutlass10bfloat16_tE19Flash_kernel_traitsILi256ELi64ELi32ELi8ES3_EELb0ELb0ELb0ELb0ELb0ELb1ELb0EEEvNS_16Flash_bwd_paramsE,"a",@progbits
	.sectionflags	@""
	.align	4
.nv.constant0._ZN5flash44flash_bwd_dq_dk_dv_loop_seqk_parallel_kernelI23Flash_bwd_kernel_traitsILi256ELi64ELi32ELi8ELi4ELi1ELi2ELb1ELb1EN7cutlass10bfloat16_tE19Flash_kernel_traitsILi256ELi64ELi32ELi8ES3_EELb0ELb0ELb0ELb0ELb0ELb1ELb0EEEvNS_16Flash_bwd_paramsE:
	.zero		992


//--------------------- .nv.constant0._ZN5flash44flash_bwd_dq_dk_dv_loop_seqk_parallel_kernelI23Flash_bwd_kernel_traitsILi256ELi64ELi32ELi8ELi4ELi1ELi2ELb1ELb1EN7cutlass10bfloat16_tE19Flash_kernel_traitsILi256ELi64ELi32ELi8ES3_EELb0ELb0ELb0ELb0ELb0ELb1ELb1EEEvNS_16Flash_bwd_paramsE --------------------------
	.section	.nv.constant0._ZN5flash44flash_bwd_dq_dk_dv_loop_seqk_parallel_kernelI23Flash_bwd_kernel_traitsILi256ELi64ELi32ELi8ELi4ELi1ELi2ELb1ELb1EN7cutlass10bfloat16_tE19Flash_kernel_traitsILi256ELi64ELi32ELi8ES3_EELb0ELb0ELb0ELb0ELb0ELb1ELb1EEEvNS_16Flash_bwd_paramsE,"a",@progbits
	.sectionflags	@""
	.align	4
.nv.constant0._ZN5flash44flash_bwd_dq_dk_dv_loop_seqk_parallel_kernelI23Flash_bwd_kernel_traitsILi256ELi64ELi32ELi8ELi4ELi1ELi2ELb1ELb1EN7cutlass10bfloat16_tE19Flash_kernel_traitsILi256ELi64ELi32ELi8ES3_EELb0ELb0ELb0ELb0ELb0ELb1ELb1EEEvNS_16Flash_bwd_paramsE:
	.zero		992


//--------------------- .nv.constant0._ZN5flash44flash_bwd_dq_dk_dv_loop_seqk_parallel_kernelI23Flash_bwd_kernel_traitsILi256ELi64ELi32ELi8ELi4ELi1ELi2ELb1ELb1EN7cutlass10bfloat16_tE19Flash_kernel_traitsILi256ELi64ELi32ELi8ES3_EELb0ELb0ELb0ELb1ELb0ELb0ELb0EEEvNS_16Flash_bwd_paramsE --------------------------
	.section	.nv.constant0._ZN5flash44flash_bwd_dq_dk_dv_loop_seqk_parallel_kernelI23Flash_bwd_kernel_traitsILi256ELi64ELi32ELi8ELi4ELi1ELi2ELb1ELb1EN7cutlass10bfloat16_tE19Flash_kernel_traitsILi256ELi64ELi32ELi8ES3_EELb0ELb0ELb0ELb1ELb0ELb0ELb0EEEvNS_16Flash_bwd_paramsE,"a",@progbits
	.sectionflags	@""
	.align	4
.nv.constant0._ZN5flash44flash_bwd_dq_dk_dv_loop_seqk_parallel_kernelI23Flash_bwd_kernel_traitsILi256ELi64ELi32ELi8ELi4ELi1ELi2ELb1ELb1EN7cutlass10bfloat16_tE19Flash_kernel_traitsILi256ELi64ELi32ELi8ES3_EELb0ELb0ELb0ELb1ELb0ELb0ELb0EEEvNS_16Flash_bwd_paramsE:
	.zero		992


//--------------------- .nv.constant0._ZN5flash44flash_bwd_dq_dk_dv_loop_seqk_parallel_kernelI23Flash_bwd_kernel_traitsILi256ELi64ELi32ELi8ELi4ELi1ELi2ELb1ELb1EN7cutlass10bfloat16_tE19Flash_kernel_traitsILi256ELi64ELi32ELi8ES3_EELb0ELb0ELb0ELb1ELb0ELb0ELb1EEEvNS_16Flash_bwd_paramsE --------------------------
	.section	.nv.constant0._ZN5flash44flash_bwd_dq_dk_dv_loop_seqk_parallel_kernelI23Flash_bwd_kernel_traitsILi256ELi64ELi32ELi8ELi4ELi1ELi2ELb1ELb1EN7cutlass10bfloat16_tE19Flash_kernel_traitsILi256ELi64ELi32ELi8ES3_EELb0ELb0ELb0ELb1ELb0ELb0ELb1EEEvNS_16Flash_bwd_paramsE,"a",@progbits
	.sectionflags	@""
	.align	4
.nv.constant0._ZN5flash44flash_bwd_dq_dk_dv_loop_seqk_parallel_kernelI23Flash_bwd_kernel_traitsILi256ELi64ELi32ELi8ELi4ELi1ELi2ELb1ELb1EN7cutlass10bfloat16_tE19Flash_kernel_traitsILi256ELi64ELi32ELi8ES3_EELb0ELb0ELb0ELb1ELb0ELb0ELb1EEEvNS_16Flash_bwd_paramsE:
	.zero		992


//--------------------- .nv.constant0._ZN5flash44flash_bwd_dq_dk_dv_loop_seqk_parallel_kernelI23Flash_bwd_kernel_traitsILi256ELi64ELi32ELi8ELi4ELi1ELi2ELb1ELb1EN7cutlass10bfloat16_tE19Flash_kernel_traitsILi256ELi64ELi32ELi8ES3_EELb0ELb0ELb1ELb0ELb0ELb1ELb0EEEvNS_16Flash_bwd_paramsE --------------------------
	.section	.nv.constant0._ZN5flash44flash_bwd_dq_dk_dv_loop_seqk_parallel_kernelI23Flash_bwd_kernel_traitsILi256ELi64ELi32ELi8ELi4ELi1ELi2ELb1ELb1EN7cutlass10bfloat16_tE19Flash_kernel_traitsILi256ELi64ELi32ELi8ES3_EELb0ELb0ELb1ELb0ELb0ELb1ELb0EEEvNS_16Flash_bwd_paramsE,"a",@progbits
	.sectionflags	@""
	.align	4
.nv.constant0._ZN5flash44flash_bwd_dq_dk_dv_loop_seqk_parallel_kernelI23Flash_bwd_kernel_traitsILi256ELi64ELi32ELi8ELi4ELi1ELi2ELb1ELb1EN7cutlass10bfloat16_tE19Flash_kernel_traitsILi256ELi64ELi32ELi8ES3_EELb0ELb0ELb1ELb0ELb0ELb1ELb0EEEvNS_16Flash_bwd_paramsE:
	.zero		992


//--------------------- .nv.constant0._ZN5flash44flash_bwd_dq_dk_dv_loop_seqk_parallel_kernelI23Flash_bwd_kernel_traitsILi256ELi64ELi32ELi8ELi4ELi1ELi2ELb1ELb1EN7cutlass10bfloat16_tE19Flash_kernel_traitsILi256ELi64ELi32ELi8ES3_EELb0ELb0ELb1ELb0ELb0ELb1ELb1EEEvNS_16Flash_bwd_paramsE --------------------------
	.section	.nv.constant0._ZN5flash44flash_bwd_dq_dk_dv_loop_seqk_parallel_kernelI23Flash_bwd_kernel_traitsILi256ELi64ELi32ELi8ELi4ELi1ELi2ELb1ELb1EN7cutlass10bfloat16_tE19Flash_kernel_traitsILi256ELi64ELi32ELi8ES3_EELb0ELb0ELb1ELb0ELb0ELb1ELb1EEEvNS_16Flash_bwd_paramsE,"a",@progbits
	.sectionflags	@""
	.align	4
.nv.constant0._ZN5flash44flash_bwd_dq_dk_dv_loop_seqk_parallel_kernelI23Flash_bwd_kernel_traitsILi256ELi64ELi32ELi8ELi4ELi1ELi2ELb1ELb1EN7cutlass10bfloat16_tE19Flash_kernel_traitsILi256ELi64ELi32ELi8ES3_EELb0ELb0ELb1ELb0ELb0ELb1ELb1EEEvNS_16Flash_bwd_paramsE:
	.zero		992


//--------------------- .nv.constant0._ZN5flash44flash_bwd_dq_dk_dv_loop_seqk_parallel_kernelI23Flash_bwd_kernel_traitsILi256ELi64ELi32ELi8ELi4ELi1ELi2ELb1ELb1EN7cutlass10bfloat16_tE19Flash_kernel_traitsILi256ELi64ELi32ELi8ES3_EELb0ELb0ELb1ELb1ELb0ELb0ELb0EEEvNS_16Flash_bwd_paramsE --------------------------
	.section	.nv.constant0._ZN5flash44flash_bwd_dq_dk_dv_loop_seqk_parallel_kernelI23Flash_bwd_kernel_traitsILi256ELi64ELi32ELi8ELi4ELi1ELi2ELb1ELb1EN7cutlass10bfloat16_tE19Flash_kernel_traitsILi256ELi64ELi32ELi8ES3_EELb0ELb0ELb1ELb1ELb0ELb0ELb0EEEvNS_16Flash_bwd_paramsE,"a",@progbits
	.sectionflags	@""
	.align	4
.nv.constant0._ZN5flash44flash_bwd_dq_dk_dv_loop_seqk_parallel_kernelI23Flash_bwd_kernel_traitsILi256ELi64ELi32ELi8ELi4ELi1ELi2ELb1ELb1EN7cutlass10bfloat16_tE19Flash_kernel_traitsILi256ELi64ELi32ELi8ES3_EELb0ELb0ELb1ELb1ELb0ELb0ELb0EEEvNS_16Flash_bwd_paramsE:
	.zero		992


//--------------------- .nv.constant0._ZN5flash44flash_bwd_dq_dk_dv_loop_seqk_parallel_kernelI23Flash_bwd_kernel_traitsILi256ELi64ELi32ELi8ELi4ELi1ELi2ELb1ELb1EN7cutlass10bfloat16_tE19Flash_kernel_traitsILi256ELi64ELi32ELi8ES3_EELb0ELb0ELb1ELb1ELb0ELb0ELb1EEEvNS_16Flash_bwd_paramsE --------------------------
	.section	.nv.constant0._ZN5flash44flash_bwd_dq_dk_dv_loop_seqk_parallel_kernelI23Flash_bwd_kernel_traitsILi256ELi64ELi32ELi8ELi4ELi1ELi2ELb1ELb1EN7cutlass10bfloat16_tE19Flash_kernel_traitsILi256ELi64ELi32ELi8ES3_EELb0ELb0ELb1ELb1ELb0ELb0ELb1EEEvNS_16Flash_bwd_paramsE,"a",@progbits
	.sectionflags	@""
	.align	4
.nv.constant0._ZN5flash44flash_bwd_dq_dk_dv_loop_seqk_parallel_kernelI23Flash_bwd_kernel_traitsILi256ELi64ELi32ELi8ELi4ELi1ELi2ELb1ELb1EN7cutlass10bfloat16_tE19Flash_kernel_traitsILi256ELi64ELi32ELi8ES3_EELb0ELb0ELb1ELb1ELb0ELb0ELb1EEEvNS_16Flash_bwd_paramsE:
	.zero		992


//--------------------- .nv.constant0._ZN5flash25flash_bwd_dot_do_o_kernelILb0E23Flash_bwd_kernel_traitsILi256ELi64ELi32ELi8ELi4ELi1ELi2ELb1ELb1EN7cutlass10bfloat16_tE19Flash_kernel_traitsILi256ELi64ELi32ELi8ES3_EEEEvNS_16Flash_bwd_paramsE --------------------------
	.section	.nv.constant0._ZN5flash25flash_bwd_dot_do_o_kernelILb0E23Flash_bwd_kernel_traitsILi256ELi64ELi32ELi8ELi4ELi1ELi2ELb1ELb1EN7cutlass10bfloat16_tE19Flash_kernel_traitsILi256ELi64ELi32ELi8ES3_EEEEvNS_16Flash_bwd_paramsE,"a",@progbits
	.sectionflags	@""
	.align	4
.nv.constant0._ZN5flash25flash_bwd_dot_do_o_kernelILb0E23Flash_bwd_kernel_traitsILi256ELi64ELi32ELi8ELi4ELi1ELi2ELb1ELb1EN7cutlass10bfloat16_tE19Flash_kernel_traitsILi256ELi64ELi32ELi8ES3_EEEEvNS_16Flash_bwd_paramsE:
	.zero		992


//--------------------- .nv.constant0._ZN5flash25flash_bwd_dot_do_o_kernelILb1E23Flash_bwd_kernel_traitsILi256ELi64ELi32ELi8ELi4ELi1ELi2ELb1ELb1EN7cutlass10bfloat16_tE19Flash_kernel_traitsILi256ELi64ELi32ELi8ES3_EEEEvNS_16Flash_bwd_paramsE --------------------------
	.section	.nv.constant0._ZN5flash25flash_bwd_dot_do_o_kernelILb1E23Flash_bwd_kernel_traitsILi256ELi64ELi32ELi8ELi4ELi1ELi2ELb1ELb1EN7cutlass10bfloat16_tE19Flash_kernel_traitsILi256ELi64ELi32ELi8ES3_EEEEvNS_16Flash_bwd_paramsE,"a",@progbits
	.sectionflags	@""
	.align	4
.nv.constant0._ZN5flash25flash_bwd_dot_do_o_kernelILb1E23Flash_bwd_kernel_traitsILi256ELi64ELi32ELi8ELi4ELi1ELi2ELb1ELb1EN7cutlass10bfloat16_tE19Flash_kernel_traitsILi256ELi64ELi32ELi8ES3_EEEEvNS_16Flash_bwd_paramsE:
	.zero		992


//--------------------- .nv.constant0._ZN5flash44flash_bwd_dq_dk_dv_loop_seqk_parallel_kernelI23Flash_bwd_kernel_traitsILi256ELi64ELi64ELi8ELi4ELi2ELi2ELb0ELb1EN7cutlass10bfloat16_tE19Flash_kernel_traitsILi256ELi64ELi64ELi8ES3_EELb0ELb0ELb0ELb0ELb0ELb0ELb0EEEvNS_16Flash_bwd_paramsE --------------------------
	.section	.nv.constant0._ZN5flash44flash_bwd_dq_dk_dv_loop_seqk_parallel_kernelI23Flash_bwd_kernel_traitsILi256ELi64ELi64ELi8ELi4ELi2ELi2ELb0ELb1EN7cutlass10bfloat16_tE19Flash_kernel_traitsILi256ELi64ELi64ELi8ES3_EELb0ELb0ELb0ELb0ELb0ELb0ELb0EEEvNS_16Flash_bwd_paramsE,"a",@progbits
	.sectionflags	@""
	.align	4
.nv.constant0._ZN5flash44flash_bwd_dq_dk_dv_loop_seqk_parallel_kernelI23Flash_bwd_kernel_traitsILi256ELi64ELi64ELi8ELi4ELi2ELi2ELb0ELb1EN7cutlass10bfloat16_tE19Flash_kernel_traitsILi256ELi64ELi64ELi8ES3_EELb0ELb0ELb0ELb0ELb0ELb0ELb0EEEvNS_16Flash_bwd_paramsE:
	.zero		992


//--------------------- .nv.constant0._ZN5flash44flash_bwd_dq_dk_dv_loop_seqk_parallel_kernelI23Flash_bwd_kernel_traitsILi256ELi64ELi64ELi8ELi4ELi2ELi2ELb0ELb1EN7cutlass10bfloat16_tE19Flash_kernel_traitsILi256ELi64ELi64ELi8ES3_EELb0ELb0ELb1ELb0ELb0ELb0ELb0EEEvNS_16Flash_bwd_paramsE --------------------------
	.section	.nv.constant0._ZN5flash44flash_bwd_dq_dk_dv_loop_seqk_parallel_kernelI23Flash_bwd_kernel_traitsILi256ELi64ELi64ELi8ELi4ELi2ELi2ELb0ELb1EN7cutlass10bfloat16_tE19Flash_kernel_traitsILi256ELi64ELi64ELi8ES3_EELb0ELb0ELb1ELb0ELb0ELb0ELb0EEEvNS_16Flash_bwd_paramsE,"a",@progbits
	.sectionflags	@""
	.align	4
.nv.constant0._ZN5flash44flash_bwd_dq_dk_dv_loop_seqk_parallel_kernelI23Flash_bwd_kernel_traitsILi256ELi64ELi64ELi8ELi4ELi2ELi2ELb0ELb1EN7cutlass10bfloat16_tE19Flash_kernel_traitsILi256ELi64ELi64ELi8ES3_EELb0ELb0ELb1ELb0ELb0ELb0ELb0EEEvNS_16Flash_bwd_paramsE:
	.zero		992


//--------------------- .nv.constant0._ZN5flash44flash_bwd_dq_dk_dv_loop_seqk_parallel_kernelI23Flash_bwd_kernel_traitsILi256ELi64ELi64ELi8ELi4ELi2ELi2ELb0ELb1EN7cutlass10bfloat16_tE19Flash_kernel_traitsILi256ELi64ELi64ELi8ES3_EELb0ELb0ELb0ELb0ELb0ELb1ELb0EEEvNS_16Flash_bwd_paramsE --------------------------
	.section	.nv.constant0._ZN5flash44flash_bwd_dq_dk_dv_loop_seqk_parallel_kernelI23Flash_bwd_kernel_traitsILi256ELi64ELi64ELi8ELi4ELi2ELi2ELb0ELb1EN7cutlass10bfloat16_tE19Flash_kernel_traitsILi256ELi64ELi64ELi8ES3_EELb0ELb0ELb0ELb0ELb0ELb1ELb0EEEvNS_16Flash_bwd_paramsE,"a",@progbits
	.sectionflags	@""
	.align	4
.nv.constant0._ZN5flash44flash_bwd_dq_dk_dv_loop_seqk_parallel_kernelI23Flash_bwd_kernel_traitsILi256ELi64ELi64ELi8ELi4ELi2ELi2ELb0ELb1EN7cutlass10bfloat16_tE19Flash_kernel_traitsILi256ELi64ELi64ELi8ES3_EELb0ELb0ELb0ELb0ELb0ELb1ELb0EEEvNS_16Flash_bwd_paramsE:
	.zero		992


//--------------------- .nv.constant0._ZN5flash44flash_bwd_dq_dk_dv_loop_seqk_parallel_kernelI23Flash_bwd_kernel_traitsILi256ELi64ELi64ELi8ELi4ELi2ELi2ELb0ELb1EN7cutlass10bfloat16_tE19Flash_kernel_traitsILi256ELi64ELi64ELi8ES3_EELb0ELb0ELb0ELb1ELb0ELb0ELb0EEEvNS_16Flash_bwd_paramsE --------------------------
	.section	.nv.constant0._ZN5flash44flash_bwd_dq_dk_dv_loop_seqk_parallel_kernelI23Flash_bwd_kernel_traitsILi256ELi64ELi64ELi8ELi4ELi2ELi2ELb0ELb1EN7cutlass10bfloat16_tE19Flash_kernel_traitsILi256ELi64ELi64ELi8ES3_EELb0ELb0ELb0ELb1ELb0ELb0ELb0EEEvNS_16Flash_bwd_paramsE,"a",@progbits
	.sectionflags	@""
	.align	4
.nv.constant0._ZN5flash44flash_bwd_dq_dk_dv_loop_seqk_parallel_kernelI23Flash_bwd_kernel_traitsILi256ELi64ELi64ELi8ELi4ELi2ELi2ELb0ELb1EN7cutlass10bfloat16_tE19Flash_kernel_traitsILi256ELi64ELi64ELi8ES3_EELb0ELb0ELb0ELb1ELb0ELb0ELb0EEEvNS_16Flash_bwd_paramsE:
	.zero		992


//--------------------- .nv.constant0._ZN5flash44flash_bwd_dq_dk_dv_loop_seqk_parallel_kernelI23Flash_bwd_kernel_traitsILi256ELi64ELi64ELi8ELi4ELi2ELi2ELb0ELb1EN7cutlass10bfloat16_tE19Flash_kernel_traitsILi256ELi64ELi64ELi8ES3_EELb0ELb0ELb1ELb0ELb0ELb1ELb0EEEvNS_16Flash_bwd_paramsE --------------------------
	.section	.nv.constant0._ZN5flash44flash_bwd_dq_dk_dv_loop_seqk_parallel_kernelI23Flash_bwd_kernel_traitsILi256ELi64ELi64ELi8ELi4ELi2ELi2ELb0ELb1EN7cutlass10bfloat16_tE19Flash_kernel_traitsILi256ELi64ELi64ELi8ES3_EELb0ELb0ELb1ELb0ELb0ELb1ELb0EEEvNS_16Flash_bwd_paramsE,"a",@progbits
	.sectionflags	@""
	.align	4
.nv.constant0._ZN5flash44flash_bwd_dq_dk_dv_loop_seqk_parallel_kernelI23Flash_bwd_kernel_traitsILi256ELi64ELi64ELi8ELi4ELi2ELi2ELb0ELb1EN7cutlass10bfloat16_tE19Flash_kernel_traitsILi256ELi64ELi64ELi8ES3_EELb0ELb0ELb1ELb0ELb0ELb1ELb0EEEvNS_16Flash_bwd_paramsE:
	.zero		992


//--------------------- .nv.constant0._ZN5flash44flash_bwd_dq_dk_dv_loop_seqk_parallel_kernelI23Flash_bwd_kernel_traitsILi256ELi64ELi64ELi8ELi4ELi2ELi2ELb0ELb1EN7cutlass10bfloat16_tE19Flash_kernel_traitsILi256ELi64ELi64ELi8ES3_EELb0ELb0ELb1ELb1ELb0ELb0ELb0EEEvNS_16Flash_bwd_paramsE --------------------------
	.section	.nv.constant0._ZN5flash44flash_bwd_dq_dk_dv_loop_seqk_parallel_kernelI23Flash_bwd_kernel_traitsILi256ELi64ELi64ELi8ELi4ELi2ELi2ELb0ELb1EN7cutlass10bfloat16_tE19Flash_kernel_traitsILi256ELi64ELi64ELi8ES3_EELb0ELb0ELb1ELb1ELb0ELb0ELb0EEEvNS_16Flash_bwd_paramsE,"a",@progbits
	.sectionflags	@""
	.align	4
.nv.constant0._ZN5flash44flash_bwd_dq_dk_dv_loop_seqk_parallel_kernelI23Flash_bwd_kernel_traitsILi256ELi64ELi64ELi8ELi4ELi2ELi2ELb0ELb1EN7cutlass10bfloat16_tE19Flash_kernel_traitsILi256ELi64ELi64ELi8ES3_EELb0ELb0ELb1ELb1ELb0ELb0ELb0EEEvNS_16Flash_bwd_paramsE:
	.zero		992


//--------------------- .nv.constant0._ZN5flash44flash_bwd_dq_dk_dv_loop_seqk_parallel_kernelI23Flash_bwd_kernel_traitsILi256ELi64ELi64ELi8ELi4ELi2ELi2ELb0ELb0EN7cutlass10bfloat16_tE19Flash_kernel_traitsILi256ELi64ELi64ELi8ES3_EELb0ELb0ELb0ELb0ELb0ELb0ELb0EEEvNS_16Flash_bwd_paramsE --------------------------
	.section	.nv.constant0._ZN5flash44flash_bwd_dq_dk_dv_loop_seqk_parallel_kernelI23Flash_bwd_kernel_traitsILi256ELi64ELi64ELi8ELi4ELi2ELi2ELb0ELb0EN7cutlass10bfloat16_tE19Flash_kernel_traitsILi256ELi64ELi64ELi8ES3_EELb0ELb0ELb0ELb0ELb0ELb0ELb0EEEvNS_16Flash_bwd_paramsE,"a",@progbits
	.sectionflags	@""
	.align	4
.nv.constant0._ZN5flash44flash_bwd_dq_dk_dv_loop_seqk_parallel_kernelI23Flash_bwd_kernel_traitsILi256ELi64ELi64ELi8ELi4ELi2ELi2ELb0ELb0EN7cutlass10bfloat16_tE19Flash_kernel_traitsILi256ELi64ELi64ELi8ES3_EELb0ELb0ELb0ELb0ELb0ELb0ELb0EEEvNS_16Flash_bwd_paramsE:
	.zero		992


//--------------------- .nv.constant0._ZN5flash44flash_bwd_dq_dk_dv_loop_seqk_parallel_kernelI23Flash_bwd_kernel_traitsILi256ELi64ELi64ELi8ELi4ELi2ELi2ELb0ELb0EN7cutlass10bfloat16_tE19Flash_kernel_traitsILi256ELi64ELi64ELi8ES3_EELb0ELb0ELb1ELb0ELb0ELb0ELb0EEEvNS_16Flash_bwd_paramsE --------------------------
	.section	.nv.constant0._ZN5flash44flash_bwd_dq_dk_dv_loop_seqk_parallel_kernelI23Flash_bwd_kernel_traitsILi256ELi64ELi64ELi8ELi4ELi2ELi2ELb0ELb0EN7cutlass10bfloat16_tE19Flash_kernel_traitsILi256ELi64ELi64ELi8ES3_EELb0ELb0ELb1ELb0ELb0ELb0ELb0EEEvNS_16Flash_bwd_paramsE,"a",@progbits
	.sectionflags	@""
	.align	4
.nv.constant0._ZN5flash44flash_bwd_dq_dk_dv_loop_seqk_parallel_kernelI23Flash_bwd_kernel_traitsILi256ELi64ELi64ELi8ELi4ELi2ELi2ELb0ELb0EN7cutlass10bfloat16_tE19Flash_kernel_traitsILi256ELi64ELi64ELi8ES3_EELb0ELb0ELb1ELb0ELb0ELb0ELb0EEEvNS_16Flash_bwd_paramsE:
	.zero		992


//--------------------- .nv.constant0._ZN5flash44flash_bwd_dq_dk_dv_loop_seqk_parallel_kernelI23Flash_bwd_kernel_traitsILi256ELi64ELi64ELi8ELi4ELi2ELi2ELb0ELb0EN7cutlass10bfloat16_tE19Flash_kernel_traitsILi256ELi64ELi64ELi8ES3_EELb0ELb0ELb0ELb0ELb0ELb1ELb0EEEvNS_16Flash_bwd_paramsE --------------------------
	.section	.nv.constant0._ZN5flash44flash_bwd_dq_dk_dv_loop_seqk_parallel_kernelI23Flash_bwd_kernel_traitsILi256ELi64ELi64ELi8ELi4ELi2ELi2ELb0ELb0EN7cutlass10bfloat16_tE19Flash_kernel_traitsILi256ELi64ELi64ELi8ES3_EELb0ELb0ELb0ELb0ELb0ELb1ELb0EEEvNS_16Flash_bwd_paramsE,"a",@progbits
	.sectionflags	@""
	.align	4
.nv.constant0._ZN5flash44flash_bwd_dq_dk_dv_loop_seqk_parallel_kernelI23Flash_bwd_kernel_traitsILi256ELi64ELi64ELi8ELi4ELi2ELi2ELb0ELb0EN7cutlass10bfloat16_tE19Flash_kernel_traitsILi256ELi64ELi64ELi8ES3_EELb0ELb0ELb0ELb0ELb0ELb1ELb0EEEvNS_16Flash_bwd_paramsE:
	.zero		992


//--------------------- .nv.constant0._ZN5flash44flash_bwd_dq_dk_dv_loop_seqk_parallel_kernelI23Flash_bwd_kernel_traitsILi256ELi64ELi64ELi8ELi4ELi2ELi2ELb0ELb0EN7cutlass10bfloat16_tE19Flash_kernel_traitsILi256ELi64ELi64ELi8ES3_EELb0ELb0ELb0ELb1ELb0ELb0ELb0EEEvNS_16Flash_bwd_paramsE --------------------------
	.section	.nv.constant0._ZN5flash44flash_bwd_dq_dk_dv_loop_seqk_parallel_kernelI23Flash_bwd_kernel_traitsILi256ELi64ELi64ELi8ELi4ELi2ELi2ELb0ELb0EN7cutlass10bfloat16_tE19Flash_kernel_traitsILi256ELi64ELi64ELi8ES3_EELb0ELb0ELb0ELb1ELb0ELb0ELb0EEEvNS_16Flash_bwd_paramsE,"a",@progbits
	.sectionflags	@""
	.align	4
.nv.constant0._ZN5flash44flash_bwd_dq_dk_dv_loop_seqk_parallel_kernelI23Flash_bwd_kernel_traitsILi256ELi64ELi64ELi8ELi4ELi2ELi2ELb0ELb0EN7cutlass10bfloat16_tE19Flash_kernel_traitsILi256ELi64ELi64ELi8ES3_EELb0ELb0ELb0ELb1ELb0ELb0ELb0EEEvNS_16Flash_bwd_paramsE:
	.zero		992


//--------------------- .nv.constant0._ZN5flash44flash_bwd_dq_dk_dv_loop_seqk_parallel_kernelI23Flash_bwd_kernel_traitsILi256ELi64ELi64ELi8ELi4ELi2ELi2ELb0ELb0EN7cutlass10bfloat16_tE19Flash_kernel_traitsILi256ELi64ELi64ELi8ES3_EELb0ELb0ELb1ELb0ELb0ELb1ELb0EEEvNS_16Flash_bwd_paramsE --------------------------
	.section	.nv.constant0._ZN5flash44flash_bwd_dq_dk_dv_loop_seqk_parallel_kernelI23Flash_bwd_kernel_traitsILi256ELi64ELi64ELi8ELi4ELi2ELi2ELb0ELb0EN7cutlass10bfloat16_tE19Flash_kernel_traitsILi256ELi64ELi64ELi8ES3_EELb0ELb0ELb1ELb0ELb0ELb1ELb0EEEvNS_16Flash_bwd_paramsE,"a",@progbits
	.sectionflags	@""
	.align	4
.nv.constant0._ZN5flash44flash_bwd_dq_dk_dv_loop_seqk_parallel_kernelI23Flash_bwd_kernel_traitsILi256ELi64ELi64ELi8ELi4ELi2ELi2ELb0ELb0EN7cutlass10bfloat16_tE19Flash_kernel_traitsILi256ELi64ELi64ELi8ES3_EELb0ELb0ELb1ELb0ELb0ELb1ELb0EEEvNS_16Flash_bwd_paramsE:
	.zero		992


//--------------------- .nv.constant0._ZN5flash44flash_bwd_dq_dk_dv_loop_seqk_parallel_kernelI23Flash_bwd_kernel_traitsILi256ELi64ELi64ELi8ELi4ELi2ELi2ELb0ELb0EN7cutlass10bfloat16_tE19Flash_kernel_traitsILi256ELi64ELi64ELi8ES3_EELb0ELb0ELb1ELb1ELb0ELb0ELb0EEEvNS_16Flash_bwd_paramsE --------------------------
	.section	.nv.constant0._ZN5flash44flash_bwd_dq_dk_dv_loop_seqk_parallel_kernelI23Flash_bwd_kernel_traitsILi256ELi64ELi64ELi8ELi4ELi2ELi2ELb0ELb0EN7cutlass10bfloat16_tE19Flash_kernel_traitsILi256ELi64ELi64ELi8ES3_EELb0ELb0ELb1ELb1ELb0ELb0ELb0EEEvNS_16Flash_bwd_paramsE,"a",@progbits
	.sectionflags	@""
	.align	4
.nv.constant0._ZN5flash44flash_bwd_dq_dk_dv_loop_seqk_parallel_kernelI23Flash_bwd_kernel_traitsILi256ELi64ELi64ELi8ELi4ELi2ELi2ELb0ELb0EN7cutlass10bfloat16_tE19Flash_kernel_traitsILi256ELi64ELi64ELi8ES3_EELb0ELb0ELb1ELb1ELb0ELb0ELb0EEEvNS_16Flash_bwd_paramsE:
	.zero		992


//--------------------- .nv.constant0._ZN5flash27flash_bwd_convert_dq_kernelI23Flash_bwd_kernel_traitsILi256ELi64ELi64ELi8ELi4ELi2ELi2ELb0ELb1EN7cutlass10bfloat16_tE19Flash_kernel_traitsILi256ELi64ELi64ELi8ES3_EEEEvNS_16Flash_bwd_paramsEi --------------------------
	.section	.nv.constant0._ZN5flash27flash_bwd_convert_dq_kernelI23Flash_bwd_kernel_traitsILi256ELi64ELi64ELi8ELi4ELi2ELi2ELb0ELb1EN7cutlass10bfloat16_tE19Flash_kernel_traitsILi256ELi64ELi64ELi8ES3_EEEEvNS_16Flash_bwd_paramsEi,"a",@progbits
	.sectionflags	@""
	.align	4
.nv.constant0._ZN5flash27flash_bwd_convert_dq_kernelI23Flash_bwd_kernel_traitsILi256ELi64ELi64ELi8ELi4ELi2ELi2ELb0ELb1EN7cutlass10bfloat16_tE19Flash_kernel_traitsILi256ELi64ELi64ELi8ES3_EEEEvNS_16Flash_bwd_paramsEi:
	.zero		996


//--------------------- .nv.constant0._ZN5flash44flash_bwd_dq_dk_dv_loop_seqk_parallel_kernelI23Flash_bwd_kernel_traitsILi256ELi64ELi64ELi8ELi4ELi2ELi2ELb0ELb1EN7cutlass10bfloat16_tE19Flash_kernel_traitsILi256ELi64ELi64ELi8ES3_EELb1ELb0ELb0ELb0ELb0ELb0ELb0EEEvNS_16Flash_bwd_paramsE --------------------------
	.section	.nv.constant0._ZN5flash44flash_bwd_dq_dk_dv_loop_seqk_parallel_kernelI23Flash_bwd_kernel_traitsILi256ELi64ELi64ELi8ELi4ELi2ELi2ELb0ELb1EN7cutlass10bfloat16_tE19Flash_kernel_traitsILi256ELi64ELi64ELi8ES3_EELb1ELb0ELb0ELb0ELb0ELb0ELb0EEEvNS_16Flash_bwd_paramsE,"a",@progbits
	.sectionflags	@""
	.align	4
.nv.constant0._ZN5flash44flash_bwd_dq_dk_dv_loop_seqk_parallel_kernelI23Flash_bwd_kernel_traitsILi256ELi64ELi64ELi8ELi4ELi2ELi2ELb0ELb1EN7cutlass10bfloat16_tE19Flash_kernel_traitsILi256ELi64ELi64ELi8ES3_EELb1ELb0ELb0ELb0ELb0ELb0ELb0EEEvNS_16Flash_bwd_paramsE:
	.zero		992


//--------------------- .nv.constant0._ZN5flash44flash_bwd_dq_dk_dv_loop_seqk_parallel_kernelI23Flash_bwd_kernel_traitsILi256ELi64ELi64ELi8ELi4ELi2ELi2ELb0ELb1EN7cutlass10bfloat16_tE19Flash_kernel_traitsILi256ELi64ELi64ELi8ES3_EELb0ELb0ELb0ELb0ELb0ELb0ELb1EEEvNS_16Flash_bwd_paramsE --------------------------
	.section	.nv.constant0._ZN5flash44flash_bwd_dq_dk_dv_loop_seqk_parallel_kernelI23Flash_bwd_kernel_traitsILi256ELi64ELi64ELi8ELi4ELi2ELi2ELb0ELb1EN7cutlass10bfloat16_tE19Flash_kernel_traitsILi256ELi64ELi64ELi8ES3_EELb0ELb0ELb0ELb0ELb0ELb0ELb1EEEvNS_16Flash_bwd_paramsE,"a",@progbits
	.sectionflags	@""
	.align	4
.nv.constant0._ZN5flash44flash_bwd_dq_dk_dv_loop_seqk_parallel_kernelI23Flash_bwd_kernel_traitsILi256ELi64ELi64ELi8ELi4ELi2ELi2ELb0ELb1EN7cutlass10bfloat16_tE19Flash_kernel_traitsILi256ELi64ELi64ELi8ES3_EELb0ELb0ELb0ELb0ELb0ELb0ELb1EEEvNS_16Flash_bwd_paramsE:
	.zero		992


//--------------------- .nv.constant0._ZN5flash44flash_bwd_dq_dk_dv_loop_seqk_parallel_kernelI23Flash_bwd_kernel_traitsILi256ELi64ELi64ELi8ELi4ELi2ELi2ELb0ELb1EN7cutlass10bfloat16_tE19Flash_kernel_traitsILi256ELi64ELi64ELi8ES3_EELb1ELb0ELb1ELb0ELb0ELb0ELb0EEEvNS_16Flash_bwd_paramsE --------------------------
	.section	.nv.constant0._ZN5flash44flash_bwd_dq_dk_dv_loop_seqk_parallel_kernelI23Flash_bwd_kernel_traitsILi256ELi64ELi64ELi8ELi4ELi2ELi2ELb0ELb1EN7cutlass10bfloat16_tE19Flash_kernel_traitsILi256ELi64ELi64ELi8ES3_EELb1ELb0ELb1ELb0ELb0ELb0ELb0EEEvNS_16Flash_bwd_paramsE,"a",@progbits
	.sectionflags	@""
	.align	4
.nv.constant0._ZN5flash44flash_bwd_dq_dk_dv_loop_seqk_parallel_kernelI23Flash_bwd_kernel_traitsILi256ELi64ELi64ELi8ELi4ELi2ELi2ELb0ELb1EN7cutlass10bfloat16_tE19Flash_kernel_traitsILi256ELi64ELi64ELi8ES3_EELb1ELb0ELb1ELb0ELb0ELb0ELb0EEEvNS_16Flash_bwd_paramsE:
	.zero		992


//--------------------- .nv.constant0._ZN5flash44flash_bwd_dq_dk_dv_loop_seqk_parallel_kernelI23Flash_bwd_kernel_traitsILi256ELi64ELi64ELi8ELi4ELi2ELi2ELb0ELb1EN7cutlass10bfloat16_tE19Flash_kernel_traitsILi256ELi64ELi64ELi8ES3_EELb0ELb0ELb1ELb0ELb0ELb0ELb1EEEvNS_16Flash_bwd_paramsE --------------------------
	.section	.nv.constant0._ZN5flash44flash_bwd_dq_dk_dv_loop_seqk_parallel_kernelI23Flash_bwd_kernel_traitsILi256ELi64ELi64ELi8ELi4ELi2ELi2ELb0ELb1EN7cutlass10bfloat16_tE19Flash_kernel_traitsILi256ELi64ELi64ELi8ES3_EELb0ELb0ELb1ELb0ELb0ELb0ELb1EEEvNS_16Flash_bwd_paramsE,"a",@progbits
	.sectionflags	@""
	.align	4
.nv.constant0._ZN5flash44flash_bwd_dq_dk_dv_loop_seqk_parallel_kernelI23Flash_bwd_kernel_traitsILi256ELi64ELi64ELi8ELi4ELi2ELi2ELb0ELb1EN7cutlass10bfloat16_tE19Flash_kernel_traitsILi256ELi64ELi64ELi8ES3_EELb0ELb0ELb1ELb0ELb0ELb0ELb1EEEvNS_16Flash_bwd_paramsE:
	.zero		992


//--------------------- .nv.constant0._ZN5flash44flash_bwd_dq_dk_dv_loop_seqk_parallel_kernelI23Flash_bwd_kernel_traitsILi256ELi64ELi64ELi8ELi4ELi2ELi2ELb0ELb1EN7cutlass10bfloat16_tE19Flash_kernel_traitsILi256ELi64ELi64ELi8ES3_EELb1ELb0ELb0ELb0ELb0ELb1ELb0EEEvNS_16Flash_bwd_paramsE --------------------------
	.section	.nv.constant0._ZN5flash44flash_bwd_dq_dk_dv_loop_seqk_parallel_kernelI23Flash_bwd_kernel_traitsILi256ELi64ELi64ELi8ELi4ELi2ELi2ELb0ELb1EN7cutlass10bfloat16_tE19Flash_kernel_traitsILi256ELi64ELi64ELi8ES3_EELb1ELb0ELb0ELb0ELb0ELb1ELb0EEEvNS_16Flash_bwd_paramsE,"a",@progbits
	.sectionflags	@""
	.align	4
.nv.constant0._ZN5flash44flash_bwd_dq_dk_dv_loop_seqk_parallel_kernelI23Flash_bwd_kernel_traitsILi256ELi64ELi64ELi8ELi4ELi2ELi2ELb0ELb1EN7cutlass10bfloat16_tE19Flash_kernel_traitsILi256ELi64ELi64ELi8ES3_EELb1ELb0ELb0ELb0ELb0ELb1ELb0EEEvNS_16Flash_bwd_paramsE:
	.zero		992


//--------------------- .nv.constant0._ZN5flash44flash_bwd_dq_dk_dv_loop_seqk_parallel_kernelI23Flash_bwd_kernel_traitsILi256ELi64ELi64ELi8ELi4ELi2ELi2ELb0ELb1EN7cutlass10bfloat16_tE19Flash_kernel_traitsILi256ELi64ELi64ELi8ES3_EELb0ELb0ELb0ELb0ELb0ELb1ELb1EEEvNS_16Flash_bwd_paramsE --------------------------
	.section	.nv.constant0._ZN5flash44flash_bwd_dq_dk_dv_loop_seqk_parallel_kernelI23Flash_bwd_kernel_traitsILi256ELi64ELi64ELi8ELi4ELi2ELi2ELb0ELb1EN7cutlass10bfloat16_tE19Flash_kernel_traitsILi256ELi64ELi64ELi8ES3_EELb0ELb0ELb0ELb0ELb0ELb1ELb1EEEvNS_16Flash_bwd_paramsE,"a",@progbits
	.sectionflags	@""
	.align	4
.nv.constant0._ZN5flash44flash_bwd_dq_dk_dv_loop_seqk_parallel_kernelI23Flash_bwd_kernel_traitsILi256ELi64ELi64ELi8ELi4ELi2ELi2ELb0ELb1EN7cutlass10bfloat16_tE19Flash_kernel_traitsILi256ELi64ELi64ELi8ES3_EELb0ELb0ELb0ELb0ELb0ELb1ELb1EEEvNS_16Flash_bwd_paramsE:
	.zero		992


//--------------------- .nv.constant0._ZN5flash44flash_bwd_dq_dk_dv_loop_seqk_parallel_kernelI23Flash_bwd_kernel_traitsILi256ELi64ELi64ELi8ELi4ELi2ELi2ELb0ELb1EN7cutlass10bfloat16_tE19Flash_kernel_traitsILi256ELi64ELi64ELi8ES3_EELb1ELb0ELb0ELb1ELb0ELb0ELb0EEEvNS_16Flash_bwd_paramsE --------------------------
	.section	.nv.constant0._ZN5flash44flash_bwd_dq_dk_dv_loop_seqk_parallel_kernelI23Flash_bwd_kernel_traitsILi256ELi64ELi64ELi8ELi4ELi2ELi2ELb0ELb1EN7cutlass10bfloat16_tE19Flash_kernel_traitsILi256ELi64ELi64ELi8ES3_EELb1ELb0ELb0ELb1ELb0ELb0ELb0EEEvNS_16Flash_bwd_paramsE,"a",@progbits
	.sectionflags	@""
	.align	4
.nv.constant0._ZN5flash44flash_bwd_dq_dk_dv_loop_seqk_parallel_kernelI23Flash_bwd_kernel_traitsILi256ELi64ELi64ELi8ELi4ELi2ELi2ELb0ELb1EN7cutlass10bfloat16_tE19Flash_kernel_traitsILi256ELi64ELi64ELi8ES3_EELb1ELb0ELb0ELb1ELb0ELb0ELb0EEEvNS_16Flash_bwd_paramsE:
	.zero		992


//--------------------- .nv.constant0._ZN5flash44flash_bwd_dq_dk_dv_loop_seqk_parallel_kernelI23Flash_bwd_kernel_traitsILi256ELi64ELi64ELi8ELi4ELi2ELi2ELb0ELb1EN7cutlass10bfloat16_tE19Flash_kernel_traitsILi256ELi64ELi64ELi8ES3_EELb0ELb0ELb0ELb1ELb0ELb0ELb1EEEvNS_16Flash_bwd_paramsE --------------------------
	.section	.nv.constant0._ZN5flash44flash_bwd_dq_dk_dv_loop_seqk_parallel_kernelI23Flash_bwd_kernel_traitsILi256ELi64ELi64ELi8ELi4ELi2ELi2ELb0ELb1EN7cutlass10bfloat16_tE19Flash_kernel_traitsILi256ELi64ELi64ELi8ES3_EELb0ELb0ELb0ELb1ELb0ELb0ELb1EEEvNS_16Flash_bwd_paramsE,"a",@progbits
	.sectionflags	@""
	.align	4
.nv.constant0._ZN5flash44flash_bwd_dq_dk_dv_loop_seqk_parallel_kernelI23Flash_bwd_kernel_traitsILi256ELi64ELi64ELi8ELi4ELi2ELi2ELb0ELb1EN7cutlass10bfloat16_tE19Flash_kernel_traitsILi256ELi64ELi64ELi8ES3_EELb0ELb0ELb0ELb1ELb0ELb0ELb1EEEvNS_16Flash_bwd_paramsE:
	.zero		992


//--------------------- .nv.constant0._ZN5flash44flash_bwd_dq_dk_dv_loop_seqk_parallel_kernelI23Flash_bwd_kernel_traitsILi256ELi64ELi64ELi8ELi4ELi2ELi2ELb0ELb1EN7cutlass10bfloat16_tE19Flash_kernel_traitsILi256ELi64ELi64ELi8ES3_EELb1ELb0ELb1ELb0ELb0ELb1ELb0EEEvNS_16Flash_bwd_paramsE --------------------------
	.section	.nv.constant0._ZN5flash44flash_bwd_dq_dk_dv_loop_seqk_parallel_kernelI23Flash_bwd_kernel_traitsILi256ELi64ELi64ELi8ELi4ELi2ELi2ELb0ELb1EN7cutlass10bfloat16_tE19Flash_kernel_traitsILi256ELi64ELi64ELi8ES3_EELb1ELb0ELb1ELb0ELb0ELb1ELb0EEEvNS_16Flash_bwd_paramsE,"a",@progbits
	.sectionflags	@""
	.align	4
.nv.constant0._ZN5flash44flash_bwd_dq_dk_dv_loop_seqk_parallel_kernelI23Flash_bwd_kernel_traitsILi256ELi64ELi64ELi8ELi4ELi2ELi2ELb0ELb1EN7cutlass10bfloat16_tE19Flash_kernel_traitsILi256ELi64ELi64ELi8ES3_EELb1ELb0ELb1ELb0ELb0ELb1ELb0EEEvNS_16Flash_bwd_paramsE:
	.zero		992


//--------------------- .nv.constant0._ZN5flash44flash_bwd_dq_dk_dv_loop_seqk_parallel_kernelI23Flash_bwd_kernel_traitsILi256ELi64ELi64ELi8ELi4ELi2ELi2ELb0ELb1EN7cutlass10bfloat16_tE19Flash_kernel_traitsILi256ELi64ELi64ELi8ES3_EELb0ELb0ELb1ELb0ELb0ELb1ELb1EEEvNS_16Flash_bwd_paramsE --------------------------
	.section	.nv.constant0._ZN5flash44flash_bwd_dq_dk_dv_loop_seqk_parallel_kernelI23Flash_bwd_kernel_traitsILi256ELi64ELi64ELi8ELi4ELi2ELi2ELb0ELb1EN7cutlass10bfloat16_tE19Flash_kernel_traitsILi256ELi64ELi64ELi8ES3_EELb0ELb0ELb1ELb0ELb0ELb1ELb1EEEvNS_16Flash_bwd_paramsE,"a",@progbits
	.sectionflags	@""
	.align	4
.nv.constant0._ZN5flash44flash_bwd_dq_dk_dv_loop_seqk_parallel_kernelI23Flash_bwd_kernel_traitsILi256ELi64ELi64ELi8ELi4ELi2ELi2ELb0ELb1EN7cutlass10bfloat16_tE19Flash_kernel_traitsILi256ELi64ELi64ELi8ES3_EELb0ELb0ELb1ELb0ELb0ELb1ELb1EEEvNS_16Flash_bwd_paramsE:
	.zero		992


//--------------------- .nv.constant0._ZN5flash44flash_bwd_dq_dk_dv_loop_seqk_parallel_kernelI23Flash_bwd_kernel_traitsILi256ELi64ELi64ELi8ELi4ELi2ELi2ELb0ELb1EN7cutlass10bfloat16_tE19Flash_kernel_traitsILi256ELi64ELi64ELi8ES3_EELb1ELb0ELb1ELb1ELb0ELb0ELb0EEEvNS_16Flash_bwd_paramsE --------------------------
	.section	.nv.constant0._ZN5flash44flash_bwd_dq_dk_dv_loop_seqk_parallel_kernelI23Flash_bwd_kernel_traitsILi256ELi64ELi64ELi8ELi4ELi2ELi2ELb0ELb1EN7cutlass10bfloat16_tE19Flash_kernel_traitsILi256ELi64ELi64ELi8ES3_EELb1ELb0ELb1ELb1ELb0ELb0ELb0EEEvNS_16Flash_bwd_paramsE,"a",@progbits
	.sectionflags	@""
	.align	4
.nv.constant0._ZN5flash44flash_bwd_dq_dk_dv_loop_seqk_parallel_kernelI23Flash_bwd_kernel_traitsILi256ELi64ELi64ELi8ELi4ELi2ELi2ELb0ELb1EN7cutlass10bfloat16_tE19Flash_kernel_traitsILi256ELi64ELi64ELi8ES3_EELb1ELb0ELb1ELb1ELb0ELb0ELb0EEEvNS_16Flash_bwd_paramsE:
	.zero		992


//--------------------- .nv.constant0._ZN5flash44flash_bwd_dq_dk_dv_loop_seqk_parallel_kernelI23Flash_bwd_kernel_traitsILi256ELi64ELi64ELi8ELi4ELi2ELi2ELb0ELb1EN7cutlass10bfloat16_tE19Flash_kernel_traitsILi256ELi64ELi64ELi8ES3_EELb0ELb0ELb1ELb1ELb0ELb0ELb1EEEvNS_16Flash_bwd_paramsE --------------------------
	.section	.nv.constant0._ZN5flash44flash_bwd_dq_dk_dv_loop_seqk_parallel_kernelI23Flash_bwd_kernel_traitsILi256ELi64ELi64ELi8ELi4ELi2ELi2ELb0ELb1EN7cutlass10bfloat16_tE19Flash_kernel_traitsILi256ELi64ELi64ELi8ES3_EELb0ELb0ELb1ELb1ELb0ELb0ELb1EEEvNS_16Flash_bwd_paramsE,"a",@progbits
	.sectionflags	@""
	.align	4
.nv.constant0._ZN5flash44flash_bwd_dq_dk_dv_loop_seqk_parallel_kernelI23Flash_bwd_kernel_traitsILi256ELi64ELi64ELi8ELi4ELi2ELi2ELb0ELb1EN7cutlass10bfloat16_tE19Flash_kernel_traitsILi256ELi64ELi64ELi8ES3_EELb0ELb0ELb1ELb1ELb0ELb0ELb1EEEvNS_16Flash_bwd_paramsE:
	.zero		992


//--------------------- .nv.constant0._ZN5flash25flash_bwd_dot_do_o_kernelILb0E23Flash_bwd_kernel_traitsILi256ELi64ELi64ELi8ELi4ELi2ELi2ELb0ELb1EN7cutlass10bfloat16_tE19Flash_kernel_traitsILi256ELi64ELi64ELi8ES3_EEEEvNS_16Flash_bwd_paramsE --------------------------
	.section	.nv.constant0._ZN5flash25flash_bwd_dot_do_o_kernelILb0E23Flash_bwd_kernel_traitsILi256ELi64ELi64ELi8ELi4ELi2ELi2ELb0ELb1EN7cutlass10bfloat16_tE19Flash_kernel_traitsILi256ELi64ELi64ELi8ES3_EEEEvNS_16Flash_bwd_paramsE,"a",@progbits
	.sectionflags	@""
	.align	4
.nv.constant0._ZN5flash25flash_bwd_dot_do_o_kernelILb0E23Flash_bwd_kernel_traitsILi256ELi64ELi64ELi8ELi4ELi2ELi2ELb0ELb1EN7cutlass10bfloat16_tE19Flash_kernel_traitsILi256ELi64ELi64ELi8ES3_EEEEvNS_16Flash_bwd_paramsE:
	.zero		992


//--------------------- .nv.constant0._ZN5flash25flash_bwd_dot_do_o_kernelILb1E23Flash_bwd_kernel_traitsILi256ELi64ELi64ELi8ELi4ELi2ELi2ELb0ELb1EN7cutlass10bfloat16_tE19Flash_kernel_traitsILi256ELi64ELi64ELi8ES3_EEEEvNS_16Flash_bwd_paramsE --------------------------
	.section	.nv.constant0._ZN5flash25flash_bwd_dot_do_o_kernelILb1E23Flash_bwd_kernel_traitsILi256ELi64ELi64ELi8ELi4ELi2ELi2ELb0ELb1EN7cutlass10bfloat16_tE19Flash_kernel_traitsILi256ELi64ELi64ELi8ES3_EEEEvNS_16Flash_bwd_paramsE,"a",@progbits
	.sectionflags	@""
	.align	4
.nv.constant0._ZN5flash25flash_bwd_dot_do_o_kernelILb1E23Flash_bwd_kernel_traitsILi256ELi64ELi64ELi8ELi4ELi2ELi2ELb0ELb1EN7cutlass10bfloat16_tE19Flash_kernel_traitsILi256ELi64ELi64ELi8ES3_EEEEvNS_16Flash_bwd_paramsE:
	.zero		992


//--------------------- .nv.constant0._ZN5flash27flash_bwd_convert_dq_kernelI23Flash_bwd_kernel_traitsILi256ELi64ELi64ELi8ELi4ELi2ELi2ELb0ELb0EN7cutlass10bfloat16_tE19Flash_kernel_traitsILi256ELi64ELi64ELi8ES3_EEEEvNS_16Flash_bwd_paramsEi --------------------------
	.section	.nv.constant0._ZN5flash27flash_bwd_convert_dq_kernelI23Flash_bwd_kernel_traitsILi256ELi64ELi64ELi8ELi4ELi2ELi2ELb0ELb0EN7cutlass10bfloat16_tE19Flash_kernel_traitsILi256ELi64ELi64ELi8ES3_EEEEvNS_16Flash_bwd_paramsEi,"a",@progbits
	.sectionflags	@""
	.align	4
.nv.constant0._ZN5flash27flash_bwd_convert_dq_kernelI23Flash_bwd_kernel_traitsILi256ELi64ELi64ELi8ELi4ELi2ELi2ELb0ELb0EN7cutlass10bfloat16_tE19Flash_kernel_traitsILi256ELi64ELi64ELi8ES3_EEEEvNS_16Flash_bwd_paramsEi:
	.zero		996


//--------------------- .nv.constant0._ZN5flash44flash_bwd_dq_dk_dv_loop_seqk_parallel_kernelI23Flash_bwd_kernel_traitsILi256ELi64ELi64ELi8ELi4ELi2ELi2ELb0ELb0EN7cutlass10bfloat16_tE19Flash_kernel_traitsILi256ELi64ELi64ELi8ES3_EELb1ELb0ELb0ELb0ELb0ELb0ELb0EEEvNS_16Flash_bwd_paramsE --------------------------
	.section	.nv.constant0._ZN5flash44flash_bwd_dq_dk_dv_loop_seqk_parallel_kernelI23Flash_bwd_kernel_traitsILi256ELi64ELi64ELi8ELi4ELi2ELi2ELb0ELb0EN7cutlass10bfloat16_tE19Flash_kernel_traitsILi256ELi64ELi64ELi8ES3_EELb1ELb0ELb0ELb0ELb0ELb0ELb0EEEvNS_16Flash_bwd_paramsE,"a",@progbits
	.sectionflags	@""
	.align	4
.nv.constant0._ZN5flash44flash_bwd_dq_dk_dv_loop_seqk_parallel_kernelI23Flash_bwd_kernel_traitsILi256ELi64ELi64ELi8ELi4ELi2ELi2ELb0ELb0EN7cutlass10bfloat16_tE19Flash_kernel_traitsILi256ELi64ELi64ELi8ES3_EELb1ELb0ELb0ELb0ELb0ELb0ELb0EEEvNS_16Flash_bwd_paramsE:
	.zero		992


//--------------------- .nv.constant0._ZN5flash44flash_bwd_dq_dk_dv_loop_seqk_parallel_kernelI23Flash_bwd_kernel_traitsILi256ELi64ELi64ELi8ELi4ELi2ELi2ELb0ELb0EN7cutlass10bfloat16_tE19Flash_kernel_traitsILi256ELi64ELi64ELi8ES3_EELb0ELb0ELb0ELb0ELb0ELb0ELb1EEEvNS_16Flash_bwd_paramsE --------------------------
	.section	.nv.constant0._ZN5flash44flash_bwd_dq_dk_dv_loop_seqk_parallel_kernelI23Flash_bwd_kernel_traitsILi256ELi64ELi64ELi8ELi4ELi2ELi2ELb0ELb0EN7cutlass10bfloat16_tE19Flash_kernel_traitsILi256ELi64ELi64ELi8ES3_EELb0ELb0ELb0ELb0ELb0ELb0ELb1EEEvNS_16Flash_bwd_paramsE,"a",@progbits
	.sectionflags	@""
	.align	4
.nv.constant0._ZN5flash44flash_bwd_dq_dk_dv_loop_seqk_parallel_kernelI23Flash_bwd_kernel_traitsILi256ELi64ELi64ELi8ELi4ELi2ELi2ELb0ELb0EN7cutlass10bfloat16_tE19Flash_kernel_traitsILi256ELi64ELi64ELi8ES3_EELb0ELb0ELb0ELb0ELb0ELb0ELb1EEEvNS_16Flash_bwd_paramsE:
	.zero		992


//--------------------- .nv.constant0._ZN5flash44flash_bwd_dq_dk_dv_loop_seqk_parallel_kernelI23Flash_bwd_kernel_traitsILi256ELi64ELi64ELi8ELi4ELi2ELi2ELb0ELb0EN7cutlass10bfloat16_tE19Flash_kernel_traitsILi256ELi64ELi64ELi8ES3_EELb1ELb0ELb1ELb0ELb0ELb0ELb0EEEvNS_16Flash_bwd_paramsE --------------------------
	.section	.nv.constant0._ZN5flash44flash_bwd_dq_dk_dv_loop_seqk_parallel_kernelI23Flash_bwd_kernel_traitsILi256ELi64ELi64ELi8ELi4ELi2ELi2ELb0ELb0EN7cutlass10bfloat16_tE19Flash_kernel_traitsILi256ELi64ELi64ELi8ES3_EELb1ELb0ELb1ELb0ELb0ELb0ELb0EEEvNS_16Flash_bwd_paramsE,"a",@progbits
	.sectionflags	@""
	.align	4
.nv.constant0._ZN5flash44flash_bwd_dq_dk_dv_loop_seqk_parallel_kernelI23Flash_bwd_kernel_traitsILi256ELi64ELi64ELi8ELi4ELi2ELi2ELb0ELb0EN7cutlass10bfloat16_tE19Flash_kernel_traitsILi256ELi64ELi64ELi8ES3_EELb1ELb0ELb1ELb0ELb0ELb0ELb0EEEvNS_16Flash_bwd_paramsE:
	.zero		992


//--------------------- .nv.constant0._ZN5flash44flash_bwd_dq_dk_dv_loop_seqk_parallel_kernelI23Flash_bwd_kernel_traitsILi256ELi64ELi64ELi8ELi4ELi2ELi2ELb0ELb0EN7cutlass10bfloat16_tE19Flash_kernel_traitsILi256ELi64ELi64ELi8ES3_EELb0ELb0ELb1ELb0ELb0ELb0ELb1EEEvNS_16Flash_bwd_paramsE --------------------------
	.section	.nv.constant0._ZN5flash44flash_bwd_dq_dk_dv_loop_seqk_parallel_kernelI23Flash_bwd_kernel_traitsILi256ELi64ELi64ELi8ELi4ELi2ELi2ELb0ELb0EN7cutlass10bfloat16_tE19Flash_kernel_traitsILi256ELi64ELi64ELi8ES3_EELb0ELb0ELb1ELb0ELb0ELb0ELb1EEEvNS_16Flash_bwd_paramsE,"a",@progbits
	.sectionflags	@""
	.align	4
.nv.constant0._ZN5flash44flash_bwd_dq_dk_dv_loop_seqk_parallel_kernelI23Flash_bwd_kernel_traitsILi256ELi64ELi64ELi8ELi4ELi2ELi2ELb0ELb0EN7cutlass10bfloat16_tE19Flash_kernel_traitsILi256ELi64ELi64ELi8ES3_EELb0ELb0ELb1ELb0ELb0ELb0ELb1EEEvNS_16Flash_bwd_paramsE:
	.zero		992


//--------------------- .nv.constant0._ZN5flash44flash_bwd_dq_dk_dv_loop_seqk_parallel_kernelI23Flash_bwd_kernel_traitsILi256ELi64ELi64ELi8ELi4ELi2ELi2ELb0ELb0EN7cutlass10bfloat16_tE19Flash_kernel_traitsILi256ELi64ELi64ELi8ES3_EELb1ELb0ELb0ELb0ELb0ELb1ELb0EEEvNS_16Flash_bwd_paramsE --------------------------
	.section	.nv.constant0._ZN5flash44flash_bwd_dq_dk_dv_loop_seqk_parallel_kernelI23Flash_bwd_kernel_traitsILi256ELi64ELi64ELi8ELi4ELi2ELi2ELb0ELb0EN7cutlass10bfloat16_tE19Flash_kernel_traitsILi256ELi64ELi64ELi8ES3_EELb1ELb0ELb0ELb0ELb0ELb1ELb0EEEvNS_16Flash_bwd_paramsE,"a",@progbits
	.sectionflags	@""
	.align	4
.nv.constant0._ZN5flash44flash_bwd_dq_dk_dv_loop_seqk_parallel_kernelI23Flash_bwd_kernel_traitsILi256ELi64ELi64ELi8ELi4ELi2ELi2ELb0ELb0EN7cutlass10bfloat16_tE19Flash_kernel_traitsILi256ELi64ELi64ELi8ES3_EELb1ELb0ELb0ELb0ELb0ELb1ELb0EEEvNS_16Flash_bwd_paramsE:
	.zero		992


//--------------------- .nv.constant0._ZN5flash44flash_bwd_dq_dk_dv_loop_seqk_parallel_kernelI23Flash_bwd_kernel_traitsILi256ELi64ELi64ELi8ELi4ELi2ELi2ELb0ELb0EN7cutlass10bfloat16_tE19Flash_kernel_traitsILi256ELi64ELi64ELi8ES3_EELb0ELb0ELb0ELb0ELb0ELb1ELb1EEEvNS_16Flash_bwd_paramsE --------------------------
	.section	.nv.constant0._ZN5flash44flash_bwd_dq_dk_dv_loop_seqk_parallel_kernelI23Flash_bwd_kernel_traitsILi256ELi64ELi64ELi8ELi4ELi2ELi2ELb0ELb0EN7cutlass10bfloat16_tE19Flash_kernel_traitsILi256ELi64ELi64ELi8ES3_EELb0ELb0ELb0ELb0ELb0ELb1ELb1EEEvNS_16Flash_bwd_paramsE,"a",@progbits
	.sectionflags	@""
	.align	4
.nv.constant0._ZN5flash44flash_bwd_dq_dk_dv_loop_seqk_parallel_kernelI23Flash_bwd_kernel_traitsILi256ELi64ELi64ELi8ELi4ELi2ELi2ELb0ELb0EN7cutlass10bfloat16_tE19Flash_kernel_traitsILi256ELi64ELi64ELi8ES3_EELb0ELb0ELb0ELb0ELb0ELb1ELb1EEEvNS_16Flash_bwd_paramsE:
	.zero		992


//--------------------- .nv.constant0._ZN5flash44flash_bwd_dq_dk_dv_loop_seqk_parallel_kernelI23Flash_bwd_kernel_traitsILi256ELi64ELi64ELi8ELi4ELi2ELi2ELb0ELb0EN7cutlass10bfloat16_tE19Flash_kernel_traitsILi256ELi64ELi64ELi8ES3_EELb1ELb0ELb0ELb1ELb0ELb0ELb0EEEvNS_16Flash_bwd_paramsE --------------------------
	.section	.nv.constant0._ZN5flash44flash_bwd_dq_dk_dv_loop_seqk_parallel_kernelI23Flash_bwd_kernel_traitsILi256ELi64ELi64ELi8ELi4ELi2ELi2ELb0ELb0EN7cutlass10bfloat16_tE19Flash_kernel_traitsILi256ELi64ELi64ELi8ES3_EELb1ELb0ELb0ELb1ELb0ELb0ELb0EEEvNS_16Flash_bwd_paramsE,"a",@progbits
	.sectionflags	@""
	.align	4
.nv.constant0._ZN5flash44flash_bwd_dq_dk_dv_loop_seqk_parallel_kernelI23Flash_bwd_kernel_traitsILi256ELi64ELi64ELi8ELi4ELi2ELi2ELb0ELb0EN7cutlass10bfloat16_tE19Flash_kernel_traitsILi256ELi64ELi64ELi8ES3_EELb1ELb0ELb0ELb1ELb0ELb0ELb0EEEvNS_16Flash_bwd_paramsE:
	.zero		992


//--------------------- .nv.constant0._ZN5flash44flash_bwd_dq_dk_dv_loop_seqk_parallel_kernelI23Flash_bwd_kernel_traitsILi256ELi64ELi64ELi8ELi4ELi2ELi2ELb0ELb0EN7cutlass10bfloat16_tE19Flash_kernel_traitsILi256ELi64ELi64ELi8ES3_EELb0ELb0ELb0ELb1ELb0ELb0ELb1EEEvNS_16Flash_bwd_paramsE --------------------------
	.section	.nv.constant0._ZN5flash44flash_bwd_dq_dk_dv_loop_seqk_parallel_kernelI23Flash_bwd_kernel_traitsILi256ELi64ELi64ELi8ELi4ELi2ELi2ELb0ELb0EN7cutlass10bfloat16_tE19Flash_kernel_traitsILi256ELi64ELi64ELi8ES3_EELb0ELb0ELb0ELb1ELb0ELb0ELb1EEEvNS_16Flash_bwd_paramsE,"a",@progbits
	.sectionflags	@""
	.align	4
.nv.constant0._ZN5flash44flash_bwd_dq_dk_dv_loop_seqk_parallel_kernelI23Flash_bwd_kernel_traitsILi256ELi64ELi64ELi8ELi4ELi2ELi2ELb0ELb0EN7cutlass10bfloat16_tE19Flash_kernel_traitsILi256ELi64ELi64ELi8ES3_EELb0ELb0ELb0ELb1ELb0ELb0ELb1EEEvNS_16Flash_bwd_paramsE:
	.zero		992


//--------------------- .nv.constant0._ZN5flash44flash_bwd_dq_dk_dv_loop_seqk_parallel_kernelI23Flash_bwd_kernel_traitsILi256ELi64ELi64ELi8ELi4ELi2ELi2ELb0ELb0EN7cutlass10bfloat16_tE19Flash_kernel_traitsILi256ELi64ELi64ELi8ES3_EELb1ELb0ELb1ELb0ELb0ELb1ELb0EEEvNS_16Flash_bwd_paramsE --------------------------
	.section	.nv.constant0._ZN5flash44flash_bwd_dq_dk_dv_loop_seqk_parallel_kernelI23Flash_bwd_kernel_traitsILi256ELi64ELi64ELi8ELi4ELi2ELi2ELb0ELb0EN7cutlass10bfloat16_tE19Flash_kernel_traitsILi256ELi64ELi64ELi8ES3_EELb1ELb0ELb1ELb0ELb0ELb1ELb0EEEvNS_16Flash_bwd_paramsE,"a",@progbits
	.sectionflags	@""
	.align	4
.nv.constant0._ZN5flash44flash_bwd_dq_dk_dv_loop_seqk_parallel_kernelI23Flash_bwd_kernel_traitsILi256ELi64ELi64ELi8ELi4ELi2ELi2ELb0ELb0EN7cutlass10bfloat16_tE19Flash_kernel_traitsILi256ELi64ELi64ELi8ES3_EELb1ELb0ELb1ELb0ELb0ELb1ELb0EEEvNS_16Flash_bwd_paramsE:
	.zero		992


//--------------------- .nv.constant0._ZN5flash44flash_bwd_dq_dk_dv_loop_seqk_parallel_kernelI23Flash_bwd_kernel_traitsILi256ELi64ELi64ELi8ELi4ELi2ELi2ELb0ELb0EN7cutlass10bfloat16_tE19Flash_kernel_traitsILi256ELi64ELi64ELi8ES3_EELb0ELb0ELb1ELb0ELb0ELb1ELb1EEEvNS_16Flash_bwd_paramsE --------------------------
	.section	.nv.constant0._ZN5flash44flash_bwd_dq_dk_dv_loop_seqk_parallel_kernelI23Flash_bwd_kernel_traitsILi256ELi64ELi64ELi8ELi4ELi2ELi2ELb0ELb0EN7cutlass10bfloat16_tE19Flash_kernel_traitsILi256ELi64ELi64ELi8ES3_EELb0ELb0ELb1ELb0ELb0ELb1ELb1EEEvNS_16Flash_bwd_paramsE,"a",@progbits
	.sectionflags	@""
	.align	4
.nv.constant0._ZN5flash44flash_bwd_dq_dk_dv_loop_seqk_parallel_kernelI23Flash_bwd_kernel_traitsILi256ELi64ELi64ELi8ELi4ELi2ELi2ELb0ELb0EN7cutlass10bfloat16_tE19Flash_kernel_traitsILi256ELi64ELi64ELi8ES3_EELb0ELb0ELb1ELb0ELb0ELb1ELb1EEEvNS_16Flash_bwd_paramsE:
	.zero		992


//--------------------- .nv.constant0._ZN5flash44flash_bwd_dq_dk_dv_loop_seqk_parallel_kernelI23Flash_bwd_kernel_traitsILi256ELi64ELi64ELi8ELi4ELi2ELi2ELb0ELb0EN7cutlass10bfloat16_tE19Flash_kernel_traitsILi256ELi64ELi64ELi8ES3_EELb1ELb0ELb1ELb1ELb0ELb0ELb0EEEvNS_16Flash_bwd_paramsE --------------------------
	.section	.nv.constant0._ZN5flash44flash_bwd_dq_dk_dv_loop_seqk_parallel_kernelI23Flash_bwd_kernel_traitsILi256ELi64ELi64ELi8ELi4ELi2ELi2ELb0ELb0EN7cutlass10bfloat16_tE19Flash_kernel_traitsILi256ELi64ELi64ELi8ES3_EELb1ELb0ELb1ELb1ELb0ELb0ELb0EEEvNS_16Flash_bwd_paramsE,"a",@progbits
	.sectionflags	@""
	.align	4
.nv.constant0._ZN5flash44flash_bwd_dq_dk_dv_loop_seqk_parallel_kernelI23Flash_bwd_kernel_traitsILi256ELi64ELi64ELi8ELi4ELi2ELi2ELb0ELb0EN7cutlass10bfloat16_tE19Flash_kernel_traitsILi256ELi64ELi64ELi8ES3_EELb1ELb0ELb1ELb1ELb0ELb0ELb0EEEvNS_16Flash_bwd_paramsE:
	.zero		992


//--------------------- .nv.constant0._ZN5flash44flash_bwd_dq_dk_dv_loop_seqk_parallel_kernelI23Flash_bwd_kernel_traitsILi256ELi64ELi64ELi8ELi4ELi2ELi2ELb0ELb0EN7cutlass10bfloat16_tE19Flash_kernel_traitsILi256ELi64ELi64ELi8ES3_EELb0ELb0ELb1ELb1ELb0ELb0ELb1EEEvNS_16Flash_bwd_paramsE --------------------------
	.section	.nv.constant0._ZN5flash44flash_bwd_dq_dk_dv_loop_seqk_parallel_kernelI23Flash_bwd_kernel_traitsILi256ELi64ELi64ELi8ELi4ELi2ELi2ELb0ELb0EN7cutlass10bfloat16_tE19Flash_kernel_traitsILi256ELi64ELi64ELi8ES3_EELb0ELb0ELb1ELb1ELb0ELb0ELb1EEEvNS_16Flash_bwd_paramsE,"a",@progbits
	.sectionflags	@""
	.align	4
.nv.constant0._ZN5flash44flash_bwd_dq_dk_dv_loop_seqk_parallel_kernelI23Flash_bwd_kernel_traitsILi256ELi64ELi64ELi8ELi4ELi2ELi2ELb0ELb0EN7cutlass10bfloat16_tE19Flash_kernel_traitsILi256ELi64ELi64ELi8ES3_EELb0ELb0ELb1ELb1ELb0ELb0ELb1EEEvNS_16Flash_bwd_paramsE:
	.zero		992


//--------------------- .nv.constant0._ZN5flash25flash_bwd_dot_do_o_kernelILb0E23Flash_bwd_kernel_traitsILi256ELi64ELi64ELi8ELi4ELi2ELi2ELb0ELb0EN7cutlass10bfloat16_tE19Flash_kernel_traitsILi256ELi64ELi64ELi8ES3_EEEEvNS_16Flash_bwd_paramsE --------------------------
	.section	.nv.constant0._ZN5flash25flash_bwd_dot_do_o_kernelILb0E23Flash_bwd_kernel_traitsILi256ELi64ELi64ELi8ELi4ELi2ELi2ELb0ELb0EN7cutlass10bfloat16_tE19Flash_kernel_traitsILi256ELi64ELi64ELi8ES3_EEEEvNS_16Flash_bwd_paramsE,"a",@progbits
	.sectionflags	@""
	.align	4
.nv.constant0._ZN5flash25flash_bwd_dot_do_o_kernelILb0E23Flash_bwd_kernel_traitsILi256ELi64ELi64ELi8ELi4ELi2ELi2ELb0ELb0EN7cutlass10bfloat16_tE19Flash_kernel_traitsILi256ELi64ELi64ELi8ES3_EEEEvNS_16Flash_bwd_paramsE:
	.zero		992


//--------------------- .nv.constant0._ZN5flash25flash_bwd_dot_do_o_kernelILb1E23Flash_bwd_kernel_traitsILi256ELi64ELi64ELi8ELi4ELi2ELi2ELb0ELb0EN7cutlass10bfloat16_tE19Flash_kernel_traitsILi256ELi64ELi64ELi8ES3_EEEEvNS_16Flash_bwd_paramsE --------------------------
	.section	.nv.constant0._ZN5flash25flash_bwd_dot_do_o_kernelILb1E23Flash_bwd_kernel_traitsILi256ELi64ELi64ELi8ELi4ELi2ELi2ELb0ELb0EN7cutlass10bfloat16_tE19Flash_kernel_traitsILi256ELi64ELi64ELi8ES3_EEEEvNS_16Flash_bwd_paramsE,"a",@progbits
	.sectionflags	@""
	.align	4
.nv.constant0._ZN5flash25flash_bwd_dot_do_o_kernelILb1E23Flash_bwd_kernel_traitsILi256ELi64ELi64ELi8ELi4ELi2ELi2ELb0ELb0EN7cutlass10bfloat16_tE19Flash_kernel_traitsILi256ELi64ELi64ELi8ES3_EEEEvNS_16Flash_bwd_paramsE:
	.zero		992


//--------------------- .text._ZN5flash27flash_bwd_convert_dq_kernelI23Flash_bwd_kernel_traitsILi256ELi64ELi32ELi8ELi4ELi1ELi2ELb1ELb1EN7cutlass10bfloat16_tE19Flash_kernel_traitsILi256ELi64ELi32ELi8ES3_EEEEvNS_16Flash_bwd_paramsEi --------------------------
	.section	.text._ZN5flash27flash_bwd_convert_dq_kernelI23Flash_bwd_kernel_traitsILi256ELi64ELi32ELi8ELi4ELi1ELi2ELb1ELb1EN7cutlass10bfloat16_tE19Flash_kernel_traitsILi256ELi64ELi32ELi8ES3_EEEEvNS_16Flash_bwd_paramsEi,"ax",@progbits
	.sectioninfo	@"SHI_REGISTERS=96"
	.align	128
        .global         _ZN5flash27flash_bwd_convert_dq_kernelI23Flash_bwd_kernel_traitsILi256ELi64ELi32ELi8ELi4ELi1ELi2ELb1ELb1EN7cutlass10bfloat16_tE19Flash_kernel_traitsILi256ELi64ELi32ELi8ES3_EEEEvNS_16Flash_bwd_paramsEi
        .type           _ZN5flash27flash_bwd_convert_dq_kernelI23Flash_bwd_kernel_traitsILi256ELi64ELi32ELi8ELi4ELi1ELi2ELb1ELb1EN7cutlass10bfloat16_tE19Flash_kernel_traitsILi256ELi64ELi32ELi8ES3_EEEEvNS_16Flash_bwd_paramsEi,@function
        .size           _ZN5flash27flash_bwd_convert_dq_kernelI23Flash_bwd_kernel_traitsILi256ELi64ELi32ELi8ELi4ELi1ELi2ELb1ELb1EN7cutlass10bfloat16_tE19Flash_kernel_traitsILi256ELi64ELi32ELi8ES3_EEEEvNS_16Flash_bwd_paramsEi,(.L_x_1997 - _ZN5flash27flash_bwd_convert_dq_kernelI23Flash_bwd_kernel_traitsILi256ELi64ELi32ELi8ELi4ELi1ELi2ELb1ELb1EN7cutlass10bfloat16_tE19Flash_kernel_traitsILi256ELi64ELi32ELi8ES3_EEEEvNS_16Flash_bwd_paramsEi)
        .other          _ZN5flash27flash_bwd_convert_dq_kernelI23Flash_bwd_kernel_traitsILi256ELi64ELi32ELi8ELi4ELi1ELi2ELb1ELb1EN7cutlass10bfloat16_tE19Flash_kernel_traitsILi256ELi64ELi32ELi8ES3_EEEEvNS_16Flash_bwd_paramsEi,@"STO_CUDA_ENTRY STV_DEFAULT"
_ZN5flash27flash_bwd_convert_dq_kernelI23Flash_bwd_kernel_traitsILi256ELi64ELi32ELi8ELi4ELi1ELi2ELb1ELb1EN7cutlass10bfloat16_tE19Flash_kernel_traitsILi256ELi64ELi32ELi8ES3_EEEEvNS_16Flash_bwd_paramsEi:
.text._ZN5flash27flash_bwd_convert_dq_kernelI23Flash_bwd_kernel_traitsILi256ELi64ELi32ELi8ELi4ELi1ELi2ELb1ELb1EN7cutlass10bfloat16_tE19Flash_kernel_traitsILi256ELi64ELi32ELi8ES3_EEEEvNS_16Flash_bwd_paramsEi:
[----:B------:R-:W-:Y:S02]  /*0000*/  MOV R1, c[0x0][0x28] ;  /* 0x00000a0000017a02 */ /* 0x000fe40000000f00 */
[----:B------:R-:W0:Y:S01]  /*0010*/  S2UR UR9, SR_CTAID.Y ;  /* 0x00000000000979c3 */ /* 0x000e220000002600 */
[----:B------:R-:W-:Y:S02]  /*0020*/  ULDC.64 UR4, c[0x0][0x240] ;  /* 0x0000900000047ab9 */ /* 0x000fe40000000a00 */
[----:B------:R-:W-:Y:S02]  /*0030*/  UISETP.NE.U32.AND UP0, UPT, URZ, UR4, UPT ;  /* 0x000000043f00728c */ /* 0x000fe4000bf05070 */
[----:B------:R-:W-:Y:S02]  /*0040*/  UMOV UR6, 0x4 ;  /* 0x0000000400067882 */ /* 0x000fe40000000000 */
[----:B------:R-:W-:Y:S02]  /*0050*/  UISETP.NE.AND.EX UP0, UPT, URZ, UR5, UPT, UP0 ;  /* 0x000000053f00728c */ /* 0x000fe4000bf05300 */
[----:B------:R-:W-:Y:S02]  /*0060*/  ULDC.64 UR22, c[0x0][0x118] ;  /* 0x0000460000167ab9 */ /* 0x000fe40000000a00 */
[----:B------:R-:W-:-:S02]  /*0070*/  ULDC.64 UR4, c[0x0][0x240] ;  /* 0x0000900000047ab9 */ /* 0x000fc40000000a00 */
[----:B------:R-:W-:Y:S01]  /*0080*/  PLOP3.LUT P0, PT, PT, PT, UP0, 0x80, 0x0 ;  /* 0x000000000000781c */ /* 0x000fe20003f0f008 */
[----:B0-----:R-:W-:-:S06]  /*0090*/  UIMAD.WIDE UR4, UR9, UR6, UR4 ;  /* 0x00000006090472a5 */ /* 0x001fcc000f8e0204 */
[----:B------:R-:W-:Y:S02]  /*00a0*/  MOV R2, UR4 ;  /* 0x0000000400027c02 */ /* 0x000fe40008000f00 */
[----:B------:R-:W-:-:S05]  /*00b0*/  MOV R3, UR5 ;  /* 0x0000000500037c02 */ /* 0x000fca0008000f00 */
[----:B------:R-:W2:Y:S04]  /*00c0*/  @P0 LDG.E R4, [R2.64] ;  /* 0x0000001602040981 */ /* 0x000ea8000c1e1900 */
[----:B------:R-:W3:Y:S01]  /*00d0*/  @P0 LDG.E R0, [R2.64+0x4] ;  /* 0x0000041602000981 */ /* 0x000ee2000c1e1900 */
[----:B------:R-:W-:Y:S01]  /*00e0*/  UMOV UR17, 0xffffffff ;  /* 0xffffffff00117882 */ /* 0x000fe20000000000 */
[----:B------:R-:W0:Y:S02]  /*00f0*/  S2UR UR6, SR_CTAID.X ;  /* 0x00000000000679c3 */ /* 0x000e240000002500 */
[----:B0-----:R-:W-:-:S06]  /*0100*/  USHF.L.U32 UR6, UR6, 0x6, URZ ;  /* 0x0000000606067899 */ /* 0x001fcc000800063f */
[----:B--2---:R-:W0:Y:S08]  /*0110*/  @P0 R2UR UR17, R4 ;  /* 0x00000000041103c2 */ /* 0x004e3000000e0000 */
[----:B---3--:R-:W0:Y:S02]  /*0120*/  @P0 R2UR UR5, R0 ;  /* 0x00000000000503c2 */ /* 0x008e2400000e0000 */
[----:B0-----:R-:W-:-:S07]  /*0130*/  @UP0 UIADD3 UR5, UR5, -UR17, URZ ;  /* 0x8000001105050290 */ /* 0x001fce000fffe03f */
[----:B------:R-:W-:Y:S02]  /*0140*/  @!UP0 ULDC UR5, c[0x0][0x214] ;  /* 0x0000850000058ab9 */ /* 0x000fe40000000800 */
[----:B------:R-:W-:-:S06]  /*0150*/  UISETP.GT.AND UP1, UPT, UR5, UR6, UPT ;  /* 0x000000060500728c */ /* 0x000fcc000bf24270 */
[----:B------:R-:W-:-:S13]  /*0160*/  PLOP3.LUT P0, PT, PT, PT, UP1, 0x80, 0x0 ;  /* 0x000000000000781c */ /* 0x000fda0003f0f018 */
[----:B------:R-:W-:Y:S05]  /*0170*/  @!P0 EXIT ;  /* 0x000000000000894d */ /* 0x000fea0003800000 */
[----:B------:R-:W0:Y:S01]  /*0180*/  S2R R9, SR_TID.X ;  /* 0x0000000000097919 */ /* 0x000e220000002100 */
[----:B------:R-:W1:Y:S01]  /*0190*/  S2UR UR7, SR_CTAID.Z ;  /* 0x00000000000779c3 */ /* 0x000e620000002700 */
[----:B------:R-:W-:Y:S01]  /*01a0*/  MOV R2, c[0x0][0x3e0] ;  /* 0x0000f80000027a02 */ /* 0x000fe20000000f00 */
[----:B------:R-:W-:Y:S01]  /*01b0*/  ULDC UR18, c[0x0][0x224] ;  /* 0x0000890000127ab9 */ /* 0x000fe20000000800 */
[----:B------:R-:W-:Y:S01]  /*01c0*/  HFMA2.MMA R57, -RZ, RZ, 0, 0 ;  /* 0x00000000ff397435 */ /* 0x000fe200000001ff */
[----:B------:R-:W-:Y:S01]  /*01d0*/  UIMAD.WIDE UR18, UR9, UR18, URZ ;  /* 0x00000012091272a5 */ /* 0x000fe2000f8e023f */
[----:B------:R-:W-:Y:S01]  /*01e0*/  ISETP.GE.AND P1, PT, R2, 0x1, PT ;  /* 0x000000010200780c */ /* 0x000fe20003f26270 */
[----:B------:R-:W-:Y:S01]  /*01f0*/  UISETP.NE.AND UP1, UPT, UR17, -0x1, UPT ;  /* 0xffffffff1100788c */ /* 0x000fe2000bf25270 */
[----:B------:R-:W-:Y:S01]  /*0200*/  HFMA2.MMA R22, -RZ, RZ, 0, 0 ;  /* 0x00000000ff167435 */ /* 0x000fe200000001ff */
[----:B------:R-:W-:Y:S01]  /*0210*/  ULDC UR16, c[0x0][0x1c0] ;  /* 0x0000700000107ab9 */ /* 0x000fe20000000800 */
[----:B------:R-:W-:Y:S01]  /*0220*/  CS2R R26, SRZ ;  /* 0x00000000001a7805 */ /* 0x000fe2000001ff00 */
[----:B------:R-:W-:Y:S01]  /*0230*/  UIMAD.WIDE UR14, UR9, 0x80, URZ ;  /* 0x00000080090e78a5 */ /* 0x000fe2000f8e023f */
[----:B------:R-:W-:Y:S01]  /*0240*/  CS2R R28, SRZ ;  /* 0x00000000001c7805 */ /* 0x000fe2000001ff00 */
[----:B------:R-:W-:Y:S01]  /*0250*/  USHF.R.S32.HI UR20, URZ, 0x1f, UR16 ;  /* 0x0000001f3f147899 */ /* 0x000fe20008011410 */
[----:B------:R-:W-:Y:S01]  /*0260*/  CS2R R30, SRZ ;  /* 0x00000000001e7805 */ /* 0x000fe2000001ff00 */
[----:B------:R-:W-:Y:S01]  /*0270*/  UIMAD UR19, UR19, UR16, URZ ;  /* 0x00000010131372a4 */ /* 0x000fe2000f8e023f */
[----:B------:R-:W-:Y:S01]  /*0280*/  CS2R R70, SRZ ;  /* 0x0000000000467805 */ /* 0x000fe2000001ff00 */
[----:B------:R-:W-:Y:S01]  /*0290*/  USEL UR24, UR14, URZ, UP0 ;  /* 0x0000003f0e187287 */ /* 0x000fe20008000000 */
[----:B------:R-:W-:Y:S01]  /*02a0*/  CS2R R32, SRZ ;  /* 0x0000000000207805 */ /* 0x000fe2000001ff00 */
[----:B------:R-:W-:Y:S01]  /*02b0*/  USEL UR25, UR15, URZ, UP0 ;  /* 0x0000003f0f197287 */ /* 0x000fe20008000000 */
[----:B------:R-:W-:Y:S01]  /*02c0*/  CS2R R34, SRZ ;  /* 0x0000000000227805 */ /* 0x000fe2000001ff00 */
[----:B------:R-:W-:Y:S01]  /*02d0*/  UIMAD.WIDE.U32 UR14, UR18, UR16, URZ ;  /* 0x00000010120e72a5 */ /* 0x000fe2000f8e003f */
[----:B------:R-:W-:Y:S01]  /*02e0*/  CS2R R36, SRZ ;  /* 0x0000000000247805 */ /* 0x000fe2000001ff00 */
[----:B------:R-:W-:Y:S01]  /*02f0*/  UIMAD UR28, UR18, UR20, UR19 ;  /* 0x00000014121c72a4 */ /* 0x000fe2000f8e0213 */
[----:B0-----:R-:W-:Y:S01]  /*0300*/  SHF.R.S32.HI R0, RZ, 0x1f, R9 ;  /* 0x0000001fff007819 */ /* 0x001fe20000011409 */
[----:B------:R-:W-:Y:S01]  /*0310*/  ULDC UR29, c[0x0][0x22c] ;  /* 0x00008b00001d7ab9 */ /* 0x000fe20000000800 */
[----:B------:R-:W-:Y:S01]  /*0320*/  CS2R R38, SRZ ;  /* 0x0000000000267805 */ /* 0x000fe2000001ff00 */
[----:B------:R-:W-:Y:S01]  /*0330*/  UIMAD.WIDE UR12, UR16, UR29, URZ ;  /* 0x0000001d100c72a5 */ /* 0x000fe2000f8e023f */
[CC--:B------:R-:W-:Y:S01]  /*0340*/  LEA.HI R2, R0.reuse, R9.reuse, RZ, 0x2 ;  /* 0x0000000900027211 */ /* 0x0c0fe200078f10ff */
[----:B------:R-:W-:Y:S01]  /*0350*/  UIADD3 UR15, UR15, UR28, URZ ;  /* 0x0000001c0f0f7290 */ /* 0x000fe2000fffe03f */
[CC--:B------:R-:W-:Y:S01]  /*0360*/  LEA.HI R5, R0.reuse, R9.reuse, RZ, 0x6 ;  /* 0x0000000900057211 */ /* 0x0c0fe200078f30ff */
[----:B------:R-:W-:Y:S01]  /*0370*/  @UP1 UMOV UR27, UR17 ;  /* 0x00000011001b1c82 */ /* 0x000fe20008000000 */
[--C-:B------:R-:W-:Y:S01]  /*0380*/  SHF.R.S32.HI R3, RZ, 0x2, R2.reuse ;  /* 0x00000002ff037819 */ /* 0x100fe20000011402 */
[----:B------:R-:W-:Y:S01]  /*0390*/  @!UP1 UMOV UR27, 0xffffffff ;  /* 0xffffffff001b9882 */ /* 0x000fe20000000000 */
[----:B------:R-:W-:Y:S01]  /*03a0*/  SHF.R.S32.HI R4, RZ, 0x1f, R2 ;  /* 0x0000001fff047819 */ /* 0x000fe20000011402 */
[----:B------:R-:W-:Y:S01]  /*03b0*/  USHF.R.S32.HI UR21, URZ, 0x1f, UR29 ;  /* 0x0000001f3f157899 */ /* 0x000fe2000801141d */
[----:B------:R-:W-:Y:S01]  /*03c0*/  LEA.HI R6, R0, R9, RZ, 0x5 ;  /* 0x0000000900067211 */ /* 0x000fe200078f28ff */
[----:B------:R-:W-:Y:S01]  /*03d0*/  UIMAD.WIDE.U32 UR30, UR12, UR27, URZ ;  /* 0x0000001b0c1e72a5 */ /* 0x000fe2000f8e003f */
[----:B------:R-:W-:Y:S01]  /*03e0*/  LEA.HI R4, R4, R3, RZ, 0x3 ;  /* 0x0000000304047211 */ /* 0x000fe200078f18ff */
[----:B------:R-:W-:Y:S01]  /*03f0*/  UIMAD UR15, UR15, UR29, URZ ;  /* 0x0000001d0f0f72a4 */ /* 0x000fe2000f8e023f */
[----:B------:R-:W-:Y:S01]  /*0400*/  LEA.HI R0, R0, R9, RZ, 0x3 ;  /* 0x0000000900007211 */ /* 0x000fe200078f18ff */
[----:B------:R-:W-:Y:S01]  /*0410*/  UIMAD.WIDE.U32 UR18, UR14, UR29, URZ ;  /* 0x0000001d0e1272a5 */ /* 0x000fe2000f8e003f */
[----:B------:R-:W-:Y:S01]  /*0420*/  LOP3.LUT R4, R4, 0xfffffff8, RZ, 0xc0, !PT ;  /* 0xfffffff804047812 */ /* 0x000fe200078ec0ff */
[----:B------:R-:W-:Y:S01]  /*0430*/  UIMAD UR27, UR13, UR27, URZ ;  /* 0x0000001b0d1b72a4 */ /* 0x000fe2000f8e023f */
[----:B------:R-:W-:Y:S01]  /*0440*/  LOP3.LUT R7, R0, 0x1ffffff8, RZ, 0xc0, !PT ;  /* 0x1ffffff800077812 */ /* 0x000fe200078ec0ff */
[----:B------:R-:W-:Y:S01]  /*0450*/  UMOV UR4, URZ ;  /* 0x0000003f00047c82 */ /* 0x000fe20008000000 */
[----:B------:R-:W-:Y:S01]  /*0460*/  IADD3 R4, R3, -R4, RZ ;  /* 0x8000000403047210 */ /* 0x000fe20007ffe0ff */
[----:B------:R-:W-:Y:S01]  /*0470*/  USHF.R.S32.HI UR8, URZ, 0x1f, UR6 ;  /* 0x0000001f3f087899 */ /* 0x000fe20008011406 */
[----:B------:R-:W-:Y:S01]  /*0480*/  SHF.R.S32.HI R3, RZ, 0x5, R6 ;  /* 0x00000005ff037819 */ /* 0x000fe20000011406 */
[----:B------:R-:W-:Y:S01]  /*0490*/  UIADD3 UR24, UP0, UR6, UR24, URZ ;  /* 0x0000001806187290 */ /* 0x000fe2000ff1e03f */
[----:B------:R-:W-:Y:S01]  /*04a0*/  SHF.R.S32.HI R17, RZ, 0x3, R0 ;  /* 0x00000003ff117819 */ /* 0x000fe20000011400 */
[----:B------:R-:W-:Y:S01]  /*04b0*/  UIMAD UR15, UR21, UR14, UR15 ;  /* 0x0000000e150f72a4 */ /* 0x000fe2000f8e020f */
[C---:B------:R-:W-:Y:S01]  /*04c0*/  LOP3.LUT R8, R6.reuse, 0xffffffe0, RZ, 0xc0, !PT ;  /* 0xffffffe006087812 */ /* 0x040fe200078ec0ff */
[----:B-1----:R-:W-:Y:S01]  /*04d0*/  UIMAD UR32, UR7, UR29, URZ ;  /* 0x0000001d072072a4 */ /* 0x002fe2000f8e023f */
[----:B------:R-:W-:Y:S01]  /*04e0*/  IMAD.IADD R7, R9, 0x1, -R7 ;  /* 0x0000000109077824 */ /* 0x000fe200078e0a07 */
[----:B------:R-:W-:Y:S01]  /*04f0*/  UIMAD UR4, UR12, UR4, UR27 ;  /* 0x000000040c0472a4 */ /* 0x000fe2000f8e021b */
[----:B------:R-:W-:Y:S01]  /*0500*/  LEA.HI R6, R6, R3, RZ, 0x1 ;  /* 0x0000000306067211 */ /* 0x000fe200078f08ff */
[----:B------:R-:W-:Y:S01]  /*0510*/  USEL UR18, UR18, UR30, !UP1 ;  /* 0x0000001e12127287 */ /* 0x000fe2000c800000 */
[----:B------:R-:W-:Y:S01]  /*0520*/  SHF.L.U32 R0, R17, 0x6, RZ ;  /* 0x0000000611007819 */ /* 0x000fe200000006ff */
[----:B------:R-:W-:Y:S01]  /*0530*/  UIADD3.X UR20, UR8, UR25, URZ, UP0, !UPT ;  /* 0x0000001908147290 */ /* 0x000fe200087fe43f */
[-C--:B------:R-:W-:Y:S01]  /*0540*/  IADD3 R8, -R8, R9.reuse, RZ ;  /* 0x0000000908087210 */ /* 0x080fe20007ffe1ff */
[----:B------:R-:W-:Y:S01]  /*0550*/  UIADD3 UR19, UR19, UR15, URZ ;  /* 0x0000000f13137290 */ /* 0x000fe2000fffe03f */
[----:B------:R-:W-:Y:S01]  /*0560*/  LOP3.LUT R6, R6, 0x3ffffe, RZ, 0xc0, !PT ;  /* 0x003ffffe06067812 */ /* 0x000fe200078ec0ff */
[----:B------:R-:W-:Y:S01]  /*0570*/  UIMAD UR26, UR29, UR16, URZ ;  /* 0x000000101d1a72a4 */ /* 0x000fe2000f8e023f */
[----:B------:R-:W-:Y:S01]  /*0580*/  SHF.L.U32 R46, R7, 0x3, RZ ;  /* 0x00000003072e7819 */ /* 0x000fe200000006ff */
[----:B------:R-:W-:Y:S01]  /*0590*/  UIADD3 UR18, UP0, UR32, UR18, URZ ;  /* 0x0000001220127290 */ /* 0x000fe2000ff1e03f */
[----:B------:R-:W-:Y:S01]  /*05a0*/  LOP3.LUT R2, R2, 0x7ffffffc, RZ, 0xc0, !PT ;  /* 0x7ffffffc02027812 */ /* 0x000fe200078ec0ff */
[----:B------:R-:W-:Y:S01]  /*05b0*/  @UP1 UIADD3 UR19, UR31, UR4, URZ ;  /* 0x000000041f131290 */ /* 0x000fe2000fffe03f */
[----:B------:R-:W-:Y:S01]  /*05c0*/  LOP3.LUT R7, R0, 0x1c0, RZ, 0xc0, !PT ;  /* 0x000001c000077812 */ /* 0x000fe200078ec0ff */
[----:B------:R-:W-:Y:S01]  /*05d0*/  UIMAD UR20, UR20, UR12, URZ ;  /* 0x0000000c141472a4 */ /* 0x000fe2000f8e023f */
[C---:B------:R-:W-:Y:S01]  /*05e0*/  IMAD R8, R3.reuse, UR26, R8 ;  /* 0x0000001a03087c24 */ /* 0x040fe2000f8e0208 */
[----:B------:R-:W-:Y:S01]  /*05f0*/  ULEA.HI.X.SX32 UR19, UR32, UR19, 0x1, UP0 ;  /* 0x0000001320137291 */ /* 0x000fe200080f0e3f */
[----:B------:R-:W-:Y:S01]  /*0600*/  IMAD.IADD R3, R3, 0x1, -R6 ;  /* 0x0000000103037824 */ /* 0x000fe200078e0a06 */
[----:B------:R-:W-:Y:S01]  /*0610*/  UIMAD UR20, UR13, UR24, UR20 ;  /* 0x000000180d1472a4 */ /* 0x000fe2000f8e0214 */
[----:B------:R-:W-:Y:S01]  /*0620*/  IADD3 R2, -R2, R9, RZ ;  /* 0x0000000902027210 */ /* 0x000fe20007ffe1ff */
[----:B------:R-:W-:Y:S01]  /*0630*/  UIMAD.WIDE.U32 UR12, UR12, UR24, UR18 ;  /* 0x000000180c0c72a5 */ /* 0x000fe2000f8e0012 */
[----:B------:R-:W-:Y:S01]  /*0640*/  LOP3.LUT R0, R7, 0x38, R46, 0xf8, !PT ;  /* 0x0000003807007812 */ /* 0x000fe200078ef82e */
[----:B------:R-:W-:Y:S01]  /*0650*/  @!UP1 USHF.R.S32.HI UR4, URZ, 0x1f, UR9 ;  /* 0x0000001f3f049899 */ /* 0x000fe20008011409 */
[----:B------:R-:W-:Y:S01]  /*0660*/  SHF.R.U32.HI R7, RZ, 0x3, R7 ;  /* 0x00000003ff077819 */ /* 0x000fe20000011607 */
[----:B------:R-:W-:Y:S01]  /*0670*/  ULDC.64 UR10, c[0x0][0x398] ;  /* 0x0000e600000a7ab9 */ /* 0x000fe20000000a00 */
[----:B------:R-:W-:Y:S01]  /*0680*/  LEA R18, R3, R2, 0x9 ;  /* 0x0000000203127211 */ /* 0x000fe200078e48ff */
[----:B------:R-:W-:Y:S01]  /*0690*/  ULDC.64 UR18, c[0x0][0x380] ;  /* 0x0000e00000127ab9 */ /* 0x000fe20000000a00 */
[----:B------:R-:W-:Y:S01]  /*06a0*/  LOP3.LUT R0, R0, R7, RZ, 0x3c, !PT ;  /* 0x0000000700007212 */ /* 0x000fe200078e3cff */
[----:B------:R-:W-:Y:S01]  /*06b0*/  @UP1 UIMAD.WIDE.U32 UR14, UR17, UR10, URZ ;  /* 0x0000000a110e12a5 */ /* 0x000fe2000f8e003f */
[----:B------:R-:W-:Y:S01]  /*06c0*/  SHF.R.S32.HI R5, RZ, 0x6, R5 ;  /* 0x00000006ff057819 */ /* 0x000fe20000011405 */
[----:B------:R-:W-:Y:S01]  /*06d0*/  @!UP1 UIMAD UR4, UR4, UR18, URZ ;  /* 0x00000012040492a4 */ /* 0x000fe2000f8e023f */
[----:B------:R-:W-:Y:S01]  /*06e0*/  SHF.R.S32.HI R2, RZ, 0x1f, R8 ;  /* 0x0000001fff027819 */ /* 0x000fe20000011408 */
[----:B------:R-:W-:Y:S01]  /*06f0*/  @UP1 UIMAD UR11, UR17, UR11, UR15 ;  /* 0x0000000b110b12a4 */ /* 0x000fe2000f8e020f */
[----:B------:R-:W-:Y:S01]  /*0700*/  MOV R23, UR20 ;  /* 0x0000001400177c02 */ /* 0x000fe20008000f00 */
[----:B------:R-:W-:Y:S01]  /*0710*/  @!UP1 UIMAD UR4, UR9, UR19, UR4 ;  /* 0x00000013090492a4 */ /* 0x000fe2000f8e0204 */
[----:B------:R-:W-:Y:S01]  /*0720*/  LOP3.LUT P0, RZ, R4, 0x4, RZ, 0xc0, !PT ;  /* 0x0000000404ff7812 */ /* 0x000fe2000780c0ff */
[----:B------:R-:W-:Y:S01]  /*0730*/  @UP1 UMOV UR20, UR14 ;  /* 0x0000000e00141c82 */ /* 0x000fe20008000000 */
[----:B------:R-:W-:Y:S01]  /*0740*/  IADD3 R8, P2, R8, UR12, RZ ;  /* 0x0000000c08087c10 */ /* 0x000fe2000ff5e0ff */
[----:B------:R-:W-:Y:S01]  /*0750*/  CS2R R40, SRZ ;  /* 0x0000000000287805 */ /* 0x000fe2000001ff00 */
[----:B------:R-:W-:Y:S01]  /*0760*/  SHF.L.U32 R4, R4, 0x6, RZ ;  /* 0x0000000604047819 */ /* 0x000fe200000006ff */
[----:B------:R-:W-:Y:S01]  /*0770*/  CS2R R68, SRZ ;  /* 0x0000000000447805 */ /* 0x000fe2000001ff00 */
[C---:B------:R-:W-:Y:S01]  /*0780*/  LEA R19, R5.reuse, R0, 0x9 ;  /* 0x0000000005137211 */ /* 0x040fe200078e48ff */
[----:B------:R-:W-:Y:S01]  /*0790*/  IMAD.SHL.U32 R5, R5, 0x8, RZ ;  /* 0x0000000805057824 */ /* 0x000fe200078e00ff */
[----:B------:R-:W-:Y:S01]  /*07a0*/  IADD3.X R23, R2, UR13, R23, P2, !PT ;  /* 0x0000000d02177c10 */ /* 0x000fe200097fe417 */
[----:B------:R-:W-:Y:S01]  /*07b0*/  @!UP1 UIMAD.WIDE.U32 UR12, UR9, UR18, URZ ;  /* 0x00000012090c92a5 */ /* 0x000fe2000f8e003f */
[----:B------:R-:W-:Y:S01]  /*07c0*/  LOP3.LUT R4, R4, 0x1c0, RZ, 0xc0, !PT ;  /* 0x000001c004047812 */ /* 0x000fe200078ec0ff */
[----:B------:R-:W-:Y:S01]  /*07d0*/  USHF.R.S32.HI UR9, URZ, 0x1f, UR7 ;  /* 0x0000001f3f097899 */ /* 0x000fe20008011407 */
[----:B------:R-:W-:Y:S01]  /*07e0*/  LEA R56, P2, R8, c[0x0][0x350], 0x2 ;  /* 0x0000d40008387a11 */ /* 0x000fe200078410ff */
[----:B------:R-:W-:Y:S01]  /*07f0*/  @!UP1 UIADD3 UR11, UR13, UR4, URZ ;  /* 0x000000040d0b9290 */ /* 0x000fe2000fffe03f */
[----:B------:R-:W-:Y:S01]  /*0800*/  LOP3.LUT R5, R4, 0x18, R5, 0xf8, !PT ;  /* 0x0000001804057812 */ /* 0x000fe200078ef805 */
[----:B------:R-:W-:Y:S01]  /*0810*/  HFMA2.MMA R0, -RZ, RZ, 0, 0 ;  /* 0x00000000ff007435 */ /* 0x000fe200000001ff */
[----:B------:R-:W-:Y:S01]  /*0820*/  SHF.R.U32.HI R4, RZ, 0x3, R4 ;  /* 0x00000003ff047819 */ /* 0x000fe20000011604 */
[----:B------:R-:W-:Y:S01]  /*0830*/  @!UP1 UMOV UR20, UR12 ;  /* 0x0000000c00149c82 */ /* 0x000fe20008000000 */
[----:B------:R-:W-:Y:S01]  /*0840*/  LEA.HI.X R23, R8, c[0x0][0x354], R23, 0x2, P2 ;  /* 0x0000d50008177a11 */ /* 0x000fe200010f1417 */
[----:B------:R-:W-:Y:S01]  /*0850*/  CS2R R74, SRZ ;  /* 0x00000000004a7805 */ /* 0x000fe2000001ff00 */
[----:B------:R-:W-:Y:S01]  /*0860*/  LOP3.LUT R21, R5, R4, RZ, 0x3c, !PT ;  /* 0x0000000405157212 */ /* 0x000fe200078e3cff */
[----:B------:R-:W-:Y:S01]  /*0870*/  CS2R R8, SRZ ;  /* 0x0000000000087805 */ /* 0x000fe2000001ff00 */
[----:B------:R-:W-:Y:S01]  /*0880*/  CS2R R72, SRZ ;  /* 0x0000000000487805 */ /* 0x000fe2000001ff00 */
[----:B------:R-:W-:Y:S01]  /*0890*/  CS2R R10, SRZ ;  /* 0x00000000000a7805 */ /* 0x000fe2000001ff00 */
[----:B------:R-:W-:Y:S01]  /*08a0*/  CS2R R2, SRZ ;  /* 0x0000000000027805 */ /* 0x000fe2000001ff00 */
[----:B------:R-:W-:Y:S01]  /*08b0*/  CS2R R42, SRZ ;  /* 0x00000000002a7805 */ /* 0x000fe2000001ff00 */
[----:B------:R-:W-:Y:S01]  /*08c0*/  CS2R R44, SRZ ;  /* 0x00000000002c7805 */ /* 0x000fe2000001ff00 */
[----:B------:R-:W-:Y:S01]  /*08d0*/  CS2R R52, SRZ ;  /* 0x0000000000347805 */ /* 0x000fe2000001ff00 */
[----:B------:R-:W-:Y:S01]  /*08e0*/  CS2R R54, SRZ ;  /* 0x0000000000367805 */ /* 0x000fe2000001ff00 */
[----:B------:R-:W-:Y:S01]  /*08f0*/  MOV R76, RZ ;  /* 0x000000ff004c7202 */ /* 0x000fe20000000f00 */
        /* <DEDUP_REMOVED lines=9> */
[----:B------:R-:W-:Y:S01]  /*0990*/  IMAD.MOV.U32 R16, RZ, RZ, RZ ;  /* 0x000000ffff107224 */ /* 0x000fe200078e00ff */
[----:B------:R-:W-:Y:S01]  /*09a0*/  CS2R R64, SRZ ;  /* 0x0000000000407805 */ /* 0x000fe2000001ff00 */
[----:B------:R-:W-:Y:S01]  /*09b0*/  CS2R R66, SRZ ;  /* 0x0000000000427805 */ /* 0x000fe2000001ff00 */
[----:B------:R-:W-:Y:S05]  /*09c0*/  @!P1 BRA `(.L_x_0) ;  /* 0x00000c7000009947 */ /* 0x000fea0003800000 */
[----:B------:R-:W-:Y:S01]  /*09d0*/  USHF.L.U32 UR21, UR26, 0x3, URZ ;  /* 0x000000031a157899 */ /* 0x000fe2000800063f */
[----:B------:R-:W-:Y:S01]  /*09e0*/  MOV R27, RZ ;  /* 0x000000ff001b7202 */ /* 0x000fe20000000f00 */
[----:B------:R-:W-:-:S02]  /*09f0*/  UMOV UR13, 0x2 ;  /* 0x00000002000d7882 */ /* 0x000fc40000000000 */
[----:B------:R-:W-:Y:S02]  /*0a00*/  UIADD3 UR27, UR21, 0x20, UR21 ;  /* 0x00000020151b7890 */ /* 0x000fe4000fffe015 */
[----:B------:R-:W-:Y:S02]  /*0a10*/  ULDC.64 UR24, c[0x0][0x3d8] ;  /* 0x0000f60000187ab9 */ /* 0x000fe40000000a00 */
[----:B------:R-:W-:Y:S02]  /*0a20*/  UIADD3 UR28, UR21, UR27, URZ ;  /* 0x0000001b151c7290 */ /* 0x000fe4000fffe03f */
[----:B------:R-:W-:Y:S02]  /*0a30*/  USHF.L.U64.HI UR13, UR24, UR13, UR25 ;  /* 0x0000000d180d7299 */ /* 0x000fe40008010219 */
[----:B------:R-:W-:Y:S02]  /*0a40*/  UIADD3 UR25, UR21, UR28, URZ ;  /* 0x0000001c15197290 */ /* 0x000fe4000fffe03f */
[----:B------:R-:W-:-:S02]  /*0a50*/  ULDC UR10, c[0x0][0x22c] ;  /* 0x00008b00000a7ab9 */ /* 0x000fc40000000800 */
[----:B------:R-:W-:Y:S02]  /*0a60*/  USHF.R.S32.HI UR4, URZ, 0x1f, UR21 ;  /* 0x0000001f3f047899 */ /* 0x000fe40008011415 */
[----:B------:R-:W-:Y:S02]  /*0a70*/  UIADD3 UR29, UR21, UR25, URZ ;  /* 0x00000019151d7290 */ /* 0x000fe4000fffe03f */
[----:B------:R-:W-:Y:S02]  /*0a80*/  UIMAD UR16, UR16, UR10, URZ ;  /* 0x0000000a101072a4 */ /* 0x000fe4000f8e023f */
[----:B------:R-:W-:Y:S02]  /*0a90*/  USHF.R.S32.HI UR10, URZ, 0x1f, UR27 ;  /* 0x0000001f3f0a7899 */ /* 0x000fe4000801141b */
[----:B------:R-:W-:Y:S02]  /*0aa0*/  USHF.L.U64.HI UR19, UR21, 0x2, UR4 ;  /* 0x0000000215137899 */ /* 0x000fe40008010204 */
[----:B------:R-:W-:-:S02]  /*0ab0*/  USHF.R.S32.HI UR4, URZ, 0x1f, UR28 ;  /* 0x0000001f3f047899 */ /* 0x000fc4000801141c */
[----:B------:R-:W-:Y:S02]  /*0ac0*/  UIADD3 UR30, UR21, UR29, URZ ;  /* 0x0000001d151e7290 */ /* 0x000fe4000fffe03f */
[----:B------:R-:W-:Y:S02]  /*0ad0*/  USHF.L.U64.HI UR18, UR27, 0x2, UR10 ;  /* 0x000000021b127899 */ /* 0x000fe4000801020a */
[----:B------:R-:W-:Y:S02]  /*0ae0*/  USHF.R.S32.HI UR10, URZ, 0x1f, UR25 ;  /* 0x0000001f3f0a7899 */ /* 0x000fe40008011419 */
[----:B------:R-:W-:Y:S02]  /*0af0*/  USHF.L.U64.HI UR17, UR28, 0x2, UR4 ;  /* 0x000000021c117899 */ /* 0x000fe40008010204 */
[----:B------:R-:W-:Y:S02]  /*0b00*/  UIADD3 UR31, UR21, UR30, URZ ;  /* 0x0000001e151f7290 */ /* 0x000fe4000fffe03f */
[----:B------:R-:W-:-:S02]  /*0b10*/  USHF.R.S32.HI UR4, URZ, 0x1f, UR29 ;  /* 0x0000001f3f047899 */ /* 0x000fc4000801141d */
[----:B------:R-:W-:Y:S02]  /*0b20*/  USHF.L.U64.HI UR15, UR25, 0x2, UR10 ;  /* 0x00000002190f7899 */ /* 0x000fe4000801020a */
[----:B------:R-:W-:Y:S02]  /*0b30*/  USHF.R.S32.HI UR10, URZ, 0x1f, UR30 ;  /* 0x0000001f3f0a7899 */ /* 0x000fe4000801141e */
[----:B------:R-:W-:Y:S02]  /*0b40*/  USHF.R.S32.HI UR12, URZ, 0x1f, UR31 ;  /* 0x0000001f3f0c7899 */ /* 0x000fe4000801141f */
[----:B------:R-:W-:Y:S02]  /*0b50*/  USHF.L.U64.HI UR14, UR29, 0x2, UR4 ;  /* 0x000000021d0e7899 */ /* 0x000fe40008010204 */
[----:B------:R-:W-:Y:S02]  /*0b60*/  USHF.L.U64.HI UR10, UR30, 0x2, UR10 ;  /* 0x000000021e0a7899 */ /* 0x000fe4000801020a */
[----:B------:R-:W-:-:S02]  /*0b70*/  USHF.L.U64.HI UR12, UR31, 0x2, UR12 ;  /* 0x000000021f0c7899 */ /* 0x000fc4000801020c */
[----:B------:R-:W-:Y:S02]  /*0b80*/  UMOV UR4, URZ ;  /* 0x0000003f00047c82 */ /* 0x000fe40008000000 */
.L_x_1:
[----:B------:R-:W-:Y:S01]  /*0b90*/  MOV R49, UR21 ;  /* 0x0000001500317c02 */ /* 0x000fe20008000f00 */
[----:B------:R-:W-:Y:S01]  /*0ba0*/  IMAD.U32 R85, RZ, RZ, UR16 ;  /* 0x00000010ff557e24 */ /* 0x000fe2000f8e00ff */
[----:B------:R-:W-:Y:S02]  /*0bb0*/  MOV R81, UR26 ;  /* 0x0000001a00517c02 */ /* 0x000fe40008000f00 */
[----:B------:R-:W-:Y:S02]  /*0bc0*/  LEA R48, P1, R49, R56, 0x2 ;  /* 0x0000003831307211 */ /* 0x000fe400078210ff */
[----:B------:R-:W-:Y:S02]  /*0bd0*/  MOV R83, UR16 ;  /* 0x0000001000537c02 */ /* 0x000fe40008000f00 */
[----:B------:R-:W-:Y:S02]  /*0be0*/  IADD3.X R49, R23, UR19, RZ, P1, !PT ;  /* 0x0000001317317c10 */ /* 0x000fe40008ffe4ff */
[----:B------:R-:W-:-:S02]  /*0bf0*/  MOV R89, UR16 ;  /* 0x0000001000597c02 */ /* 0x000fc40008000f00 */
[----:B------:R-:W-:Y:S01]  /*0c00*/  MOV R51, UR16 ;  /* 0x0000001000337c02 */ /* 0x000fe20008000f00 */
[----:B------:R-:W-:Y:S01]  /*0c10*/  IMAD.WIDE R80, R81, 0x20, R48 ;  /* 0x0000002051507825 */ /* 0x000fe200078e0230 */
[----:B------:R-:W-:Y:S01]  /*0c20*/  MOV R77, UR16 ;  /* 0x00000010004d7c02 */ /* 0x000fe20008000f00 */
[----:B------:R0:W2:Y:S04]  /*0c30*/  LDG.E R90, [R48.64] ;  /* 0x00000016305a7981 */ /* 0x0000a8000c1e1900 */
[----:B------:R-:W-:Y:S01]  /*0c40*/  IMAD.WIDE R82, R83, 0x20, R80 ;  /* 0x0000002053527825 */ /* 0x000fe200078e0250 */
[----:B------:R1:W3:Y:S04]  /*0c50*/  LDG.E R86, [R80.64] ;  /* 0x0000001650567981 */ /* 0x0002e8000c1e1900 */
[----:B------:R0:W4:Y:S01]  /*0c60*/  LDG.E R79, [R48.64+0x80] ;  /* 0x00008016304f7981 */ /* 0x000122000c1e1900 */
[----:B------:R-:W-:-:S03]  /*0c70*/  IMAD.WIDE R88, R89, 0x20, R82 ;  /* 0x0000002059587825 */ /* 0x000fc600078e0252 */
[----:B------:R5:W2:Y:S03]  /*0c80*/  LDG.E R83, [R82.64] ;  /* 0x0000001652537981 */ /* 0x000aa6000c1e1900 */
[----:B------:R-:W-:Y:S01]  /*0c90*/  IMAD.WIDE R84, R85, 0x20, R88 ;  /* 0x0000002055547825 */ /* 0x000fe200078e0258 */
[----:B-1----:R0:W4:Y:S04]  /*0ca0*/  LDG.E R80, [R48.64+0x100] ;  /* 0x0001001630507981 */ /* 0x002128000c1e1900 */
[----:B------:R1:W4:Y:S01]  /*0cb0*/  LDG.E R88, [R88.64] ;  /* 0x0000001658587981 */ /* 0x000322000c1e1900 */
[----:B------:R-:W-:-:S03]  /*0cc0*/  IMAD.WIDE R50, R51, 0x20, R84 ;  /* 0x0000002033327825 */ /* 0x000fc600078e0254 */
[----:B------:R0:W4:Y:S04]  /*0cd0*/  LDG.E R85, [R84.64] ;  /* 0x0000001654557981 */ /* 0x000128000c1e1900 */
[----:B------:R0:W4:Y:S04]  /*0ce0*/  LDG.E R87, [R50.64] ;  /* 0x0000001632577981 */ /* 0x000128000c1e1900 */
[----:B------:R1:W4:Y:S04]  /*0cf0*/  LDG.E R78, [R48.64+0x200] ;  /* 0x00020016304e7981 */ /* 0x000328000c1e1900 */
[----:B------:R1:W4:Y:S01]  /*0d00*/  LDG.E R81, [R48.64+0x280] ;  /* 0x0002801630517981 */ /* 0x000322000c1e1900 */
[----:B0-----:R-:W-:-:S03]  /*0d10*/  IMAD.WIDE R50, R77, 0x20, R50 ;  /* 0x000000204d327825 */ /* 0x001fc600078e0232 */
[----:B------:R1:W4:Y:S04]  /*0d20*/  LDG.E R77, [R48.64+0x180] ;  /* 0x00018016304d7981 */ /* 0x000328000c1e1900 */
[----:B------:R0:W4:Y:S04]  /*0d30*/  LDG.E R93, [R50.64] ;  /* 0x00000016325d7981 */ /* 0x000128000c1e1900 */
[----:B------:R1:W4:Y:S04]  /*0d40*/  LDG.E R84, [R48.64+0x300] ;  /* 0x0003001630547981 */ /* 0x000328000c1e1900 */
[----:B------:R1:W4:Y:S01]  /*0d50*/  LDG.E R92, [R48.64+0x380] ;  /* 0x00038016305c7981 */ /* 0x000322000c1e1900 */
[----:B0-----:R-:W-:-:S02]  /*0d60*/  MOV R50, R56 ;  /* 0x0000003800327202 */ /* 0x001fc40000000f00 */
[----:B------:R-:W-:-:S05]  /*0d70*/  MOV R51, R23 ;  /* 0x0000001700337202 */ /* 0x000fca0000000f00 */
[----:B-----5:R0:W5:Y:S01]  /*0d80*/  LDG.E R82, [R50.64] ;  /* 0x0000001632527981 */ /* 0x020162000c1e1900 */
[----:B-1----:R-:W-:-:S03]  /*0d90*/  MOV R49, UR27 ;  /* 0x0000001b00317c02 */ /* 0x002fc60008000f00 */
[----:B------:R0:W5:Y:S01]  /*0da0*/  LDG.E R89, [R50.64+0x300] ;  /* 0x0003001632597981 */ /* 0x000162000c1e1900 */
[----:B------:R-:W-:-:S03]  /*0db0*/  LEA R48, P1, R49, R56, 0x2 ;  /* 0x0000003831307211 */ /* 0x000fc600078210ff */
[----:B------:R0:W5:Y:S01]  /*0dc0*/  LDG.E R91, [R50.64+0x380] ;  /* 0x00038016325b7981 */ /* 0x000162000c1e1900 */
[----:B------:R-:W-:Y:S01]  /*0dd0*/  IADD3.X R49, R23, UR18, RZ, P1, !PT ;  /* 0x0000001217317c10 */ /* 0x000fe20008ffe4ff */
[----:B---3--:R-:W-:Y:S02]  /*0de0*/  FADD.FTZ R67, R86, R67 ;  /* 0x0000004356437221 */ /* 0x008fe40000010000 */
[----:B------:R0:W3:Y:S01]  /*0df0*/  LDG.E R86, [R50.64+0x100] ;  /* 0x0001001632567981 */ /* 0x0000e2000c1e1900 */
[----:B--2---:R-:W-:-:S03]  /*0e00*/  FADD.FTZ R66, R83, R66 ;  /* 0x0000004253427221 */ /* 0x004fc60000010000 */
[----:B------:R0:W2:Y:S01]  /*0e10*/  LDG.E R83, [R50.64+0x80] ;  /* 0x0000801632537981 */ /* 0x0000a2000c1e1900 */
[----:B----4-:R-:W-:-:S03]  /*0e20*/  FADD.FTZ R65, R88, R65 ;  /* 0x0000004158417221 */ /* 0x010fc60000010000 */
[----:B------:R0:W4:Y:S01]  /*0e30*/  LDG.E R88, [R50.64+0x200] ;  /* 0x0002001632587981 */ /* 0x000122000c1e1900 */
[----:B------:R-:W-:-:S03]  /*0e40*/  FADD.FTZ R64, R85, R64 ;  /* 0x0000004055407221 */ /* 0x000fc60000010000 */
[----:B------:R0:W4:Y:S01]  /*0e50*/  LDG.E R85, [R50.64+0x180] ;  /* 0x0001801632557981 */ /* 0x000122000c1e1900 */
[----:B------:R-:W-:-:S03]  /*0e60*/  FADD.FTZ R63, R87, R63 ;  /* 0x0000003f573f7221 */ /* 0x000fc60000010000 */
[----:B------:R0:W4:Y:S02]  /*0e70*/  LDG.E R87, [R50.64+0x280] ;  /* 0x0002801632577981 */ /* 0x000124000c1e1900 */
[----:B0-----:R-:W-:Y:S02]  /*0e80*/  IMAD.U32 R51, RZ, RZ, UR28 ;  /* 0x0000001cff337e24 */ /* 0x001fe4000f8e00ff */
[----:B------:R-:W-:Y:S02]  /*0e90*/  FADD.FTZ R12, R77, R12 ;  /* 0x0000000c4d0c7221 */ /* 0x000fe40000010000 */
[----:B------:R0:W4:Y:S01]  /*0ea0*/  LDG.E R77, [R48.64+0x100] ;  /* 0x00010016304d7981 */ /* 0x000122000c1e1900 */
[----:B------:R-:W-:Y:S01]  /*0eb0*/  LEA R50, P1, R51, R56, 0x2 ;  /* 0x0000003833327211 */ /* 0x000fe200078210ff */
[----:B------:R-:W-:Y:S02]  /*0ec0*/  FADD.FTZ R16, R93, R16 ;  /* 0x000000105d107221 */ /* 0x000fe40000010000 */
[----:B------:R-:W-:Y:S01]  /*0ed0*/  FADD.FTZ R15, R90, R15 ;  /* 0x0000000f5a0f7221 */ /* 0x000fe20000010000 */
[----:B------:R-:W-:Y:S01]  /*0ee0*/  IADD3.X R51, R23, UR17, RZ, P1, !PT ;  /* 0x0000001117337c10 */ /* 0x000fe20008ffe4ff */
[----:B------:R-:W-:Y:S01]  /*0ef0*/  FADD.FTZ R14, R79, R14 ;  /* 0x0000000e4f0e7221 */ /* 0x000fe20000010000 */
[----:B------:R0:W4:Y:S01]  /*0f00*/  LDG.E R93, [R48.64] ;  /* 0x00000016305d7981 */ /* 0x000122000c1e1900 */
[----:B------:R-:W-:-:S02]  /*0f10*/  FADD.FTZ R13, R80, R13 ;  /* 0x0000000d500d7221 */ /* 0x000fc40000010000 */
[----:B------:R-:W-:Y:S01]  /*0f20*/  FADD.FTZ R11, R78, R11 ;  /* 0x0000000b4e0b7221 */ /* 0x000fe20000010000 */
[----:B------:R0:W4:Y:S01]  /*0f30*/  LDG.E R90, [R48.64+0x80] ;  /* 0x00008016305a7981 */ /* 0x000122000c1e1900 */
[----:B------:R-:W-:-:S03]  /*0f40*/  FADD.FTZ R10, R81, R10 ;  /* 0x0000000a510a7221 */ /* 0x000fc60000010000 */
[----:B------:R0:W4:Y:S01]  /*0f50*/  LDG.E R79, [R48.64+0x180] ;  /* 0x00018016304f7981 */ /* 0x000122000c1e1900 */
[----:B-----5:R-:W-:-:S03]  /*0f60*/  FADD.FTZ R7, R82, R7 ;  /* 0x0000000752077221 */ /* 0x020fc60000010000 */
[----:B------:R0:W5:Y:S04]  /*0f70*/  LDG.E R78, [R48.64+0x200] ;  /* 0x00020016304e7981 */ /* 0x000168000c1e1900 */
[----:B------:R0:W5:Y:S04]  /*0f80*/  LDG.E R81, [R48.64+0x280] ;  /* 0x0002801630517981 */ /* 0x000168000c1e1900 */
[----:B------:R0:W5:Y:S04]  /*0f90*/  LDG.E R80, [R48.64+0x300] ;  /* 0x0003001630507981 */ /* 0x000168000c1e1900 */
[----:B------:R1:W5:Y:S01]  /*0fa0*/  LDG.E R82, [R50.64] ;  /* 0x0000001632527981 */ /* 0x000362000c1e1900 */
[----:B0-----:R-:W-:-:S04]  /*0fb0*/  MOV R49, UR25 ;  /* 0x0000001900317c02 */ /* 0x001fc80008000f00 */
[----:B------:R-:W-:Y:S01]  /*0fc0*/  LEA R48, P1, R49, R56, 0x2 ;  /* 0x0000003831307211 */ /* 0x000fe200078210ff */
[----:B------:R-:W-:Y:S02]  /*0fd0*/  FADD.FTZ R9, R84, R9 ;  /* 0x0000000954097221 */ /* 0x000fe40000010000 */
[----:B------:R-:W-:Y:S01]  /*0fe0*/  FADD.FTZ R8, R92, R8 ;  /* 0x000000085c087221 */ /* 0x000fe20000010000 */
[----:B------:R-:W-:Y:S01]  /*0ff0*/  IADD3.X R49, R23, UR15, RZ, P1, !PT ;  /* 0x0000000f17317c10 */ /* 0x000fe20008ffe4ff */
[----:B------:R1:W5:Y:S04]  /*1000*/  LDG.E R84, [R50.64+0x80] ;  /* 0x0000801632547981 */ /* 0x000368000c1e1900 */
[----:B------:R1:W5:Y:S01]  /*1010*/  LDG.E R92, [R50.64+0x300] ;  /* 0x00030016325c7981 */ /* 0x000362000c1e1900 */
[----:B------:R-:W-:-:S03]  /*1020*/  FADD.FTZ R32, R91, R32 ;  /* 0x000000205b207221 */ /* 0x000fc60000010000 */
[----:B------:R0:W5:Y:S01]  /*1030*/  LDG.E R91, [R48.64+0x80] ;  /* 0x00008016305b7981 */ /* 0x000162000c1e1900 */
[----:B---3--:R-:W-:-:S03]  /*1040*/  FADD.FTZ R5, R86, R5 ;  /* 0x0000000556057221 */ /* 0x008fc60000010000 */
[----:B------:R1:W3:Y:S01]  /*1050*/  LDG.E R86, [R50.64+0x180] ;  /* 0x0001801632567981 */ /* 0x0002e2000c1e1900 */
[----:B--2---:R-:W-:-:S03]  /*1060*/  FADD.FTZ R6, R83, R6 ;  /* 0x0000000653067221 */ /* 0x004fc60000010000 */
[----:B------:R1:W2:Y:S01]  /*1070*/  LDG.E R83, [R50.64+0x100] ;  /* 0x0001001632537981 */ /* 0x0002a2000c1e1900 */
[----:B----4-:R-:W-:-:S03]  /*1080*/  FADD.FTZ R3, R88, R3 ;  /* 0x0000000358037221 */ /* 0x010fc60000010000 */
[----:B------:R1:W4:Y:S01]  /*1090*/  LDG.E R88, [R50.64+0x280] ;  /* 0x0002801632587981 */ /* 0x000322000c1e1900 */
[----:B------:R-:W-:-:S03]  /*10a0*/  FADD.FTZ R4, R85, R4 ;  /* 0x0000000455047221 */ /* 0x000fc60000010000 */
[----:B------:R1:W4:Y:S02]  /*10b0*/  LDG.E R85, [R50.64+0x200] ;  /* 0x0002001632557981 */ /* 0x000324000c1e1900 */
[----:B-1----:R-:W-:Y:S01]  /*10c0*/  MOV R51, UR29 ;  /* 0x0000001d00337c02 */ /* 0x002fe20008000f00 */
[----:B------:R-:W-:Y:S02]  /*10d0*/  FADD.FTZ R76, R77, R76 ;  /* 0x0000004c4d4c7221 */ /* 0x000fe40000010000 */
[----:B------:R0:W4:Y:S01]  /*10e0*/  LDG.E R77, [R48.64+0x180] ;  /* 0x00018016304d7981 */ /* 0x000122000c1e1900 */
[----:B------:R-:W-:-:S04]  /*10f0*/  LEA R50, P1, R51, R56, 0x2 ;  /* 0x0000003833327211 */ /* 0x000fc800078210ff */
[----:B------:R-:W-:Y:S01]  /*1100*/  IADD3.X R51, R23, UR14, RZ, P1, !PT ;  /* 0x0000000e17337c10 */ /* 0x000fe20008ffe4ff */
[----:B------:R-:W-:Y:S02]  /*1110*/  FADD.FTZ R26, R93, R26 ;  /* 0x0000001a5d1a7221 */ /* 0x000fe40000010000 */
[----:B------:R0:W4:Y:S01]  /*1120*/  LDG.E R93, [R48.64] ;  /* 0x00000016305d7981 */ /* 0x000122000c1e1900 */
[----:B------:R-:W-:-:S03]  /*1130*/  FADD.FTZ R62, R90, R62 ;  /* 0x0000003e5a3e7221 */ /* 0x000fc60000010000 */
[----:B------:R0:W4:Y:S01]  /*1140*/  LDG.E R90, [R48.64+0x100] ;  /* 0x00010016305a7981 */ /* 0x000122000c1e1900 */
[----:B------:R-:W-:-:S03]  /*1150*/  FADD.FTZ R54, R79, R54 ;  /* 0x000000364f367221 */ /* 0x000fc60000010000 */
[----:B------:R0:W4:Y:S01]  /*1160*/  LDG.E R79, [R48.64+0x200] ;  /* 0x00020016304f7981 */ /* 0x000122000c1e1900 */
[----:B-----5:R-:W-:-:S03]  /*1170*/  FADD.FTZ R41, R78, R41 ;  /* 0x000000294e297221 */ /* 0x020fc60000010000 */
[----:B------:R1:W5:Y:S01]  /*1180*/  LDG.E R78, [R50.64+0x80] ;  /* 0x00008016324e7981 */ /* 0x000362000c1e1900 */
[----:B------:R-:W-:-:S03]  /*1190*/  FADD.FTZ R38, R81, R38 ;  /* 0x0000002651267221 */ /* 0x000fc60000010000 */
[----:B------:R1:W5:Y:S01]  /*11a0*/  LDG.E R81, [R50.64] ;  /* 0x0000001632517981 */ /* 0x000362000c1e1900 */
[----:B------:R-:W-:-:S03]  /*11b0*/  FADD.FTZ R71, R80, R71 ;  /* 0x0000004750477221 */ /* 0x000fc60000010000 */
[----:B------:R1:W5:Y:S01]  /*11c0*/  LDG.E R80, [R50.64+0x180] ;  /* 0x0001801632507981 */ /* 0x000362000c1e1900 */
[----:B------:R-:W-:-:S03]  /*11d0*/  FADD.FTZ R73, R82, R73 ;  /* 0x0000004952497221 */ /* 0x000fc60000010000 */
[----:B------:R1:W5:Y:S01]  /*11e0*/  LDG.E R82, [R50.64+0x100] ;  /* 0x0001001632527981 */ /* 0x000362000c1e1900 */
[----:B------:R-:W-:Y:S02]  /*11f0*/  FADD.FTZ R2, R87, R2 ;  /* 0x0000000257027221 */ /* 0x000fe40000010000 */
[----:B------:R-:W-:Y:S01]  /*1200*/  FADD.FTZ R0, R89, R0 ;  /* 0x0000000059007221 */ /* 0x000fe20000010000 */
[----:B------:R0:W5:Y:S04]  /*1210*/  LDG.E R87, [R48.64+0x280] ;  /* 0x0002801630577981 */ /* 0x000168000c1e1900 */
[----:B------:R0:W5:Y:S02]  /*1220*/  LDG.E R89, [R48.64+0x300] ;  /* 0x0003001630597981 */ /* 0x000164000c1e1900 */
[----:B0-----:R-:W-:-:S04]  /*1230*/  MOV R49, UR30 ;  /* 0x0000001e00317c02 */ /* 0x001fc80008000f00 */
[----:B------:R-:W-:Y:S01]  /*1240*/  LEA R48, P1, R49, R56, 0x2 ;  /* 0x0000003831307211 */ /* 0x000fe200078210ff */
[----:B------:R-:W-:Y:S02]  /*1250*/  FADD.FTZ R61, R84, R61 ;  /* 0x0000003d543d7221 */ /* 0x000fe40000010000 */
[----:B------:R1:W5:Y:S01]  /*1260*/  LDG.E R84, [R50.64+0x200] ;  /* 0x0002001632547981 */ /* 0x000362000c1e1900 */
[----:B------:R-:W-:Y:S01]  /*1270*/  IADD3.X R49, R23, UR10, RZ, P1, !PT ;  /* 0x0000000a17317c10 */ /* 0x000fe20008ffe4ff */
[----:B------:R-:W-:Y:S02]  /*1280*/  FADD.FTZ R31, R92, R31 ;  /* 0x0000001f5c1f7221 */ /* 0x000fe40000010000 */
[----:B------:R-:W-:Y:S02]  /*1290*/  FADD.FTZ R60, R91, R60 ;  /* 0x0000003c5b3c7221 */ /* 0x000fe40000010000 */
[----:B------:R0:W5:Y:S04]  /*12a0*/  LDG.E R91, [R48.64+0x200] ;  /* 0x00020016305b7981 */ /* 0x000168000c1e1900 */
[----:B------:R0:W5:Y:S01]  /*12b0*/  LDG.E R92, [R48.64+0x300] ;  /* 0x00030016305c7981 */ /* 0x000162000c1e1900 */
[----:B---3--:R-:W-:-:S03]  /*12c0*/  FADD.FTZ R53, R86, R53 ;  /* 0x0000003556357221 */ /* 0x008fc60000010000 */
[----:B------:R1:W3:Y:S01]  /*12d0*/  LDG.E R86, [R50.64+0x280] ;  /* 0x0002801632567981 */ /* 0x0002e2000c1e1900 */
[----:B--2---:R-:W-:-:S03]  /*12e0*/  FADD.FTZ R42, R83, R42 ;  /* 0x0000002a532a7221 */ /* 0x004fc60000010000 */
[----:B------:R1:W2:Y:S02]  /*12f0*/  LDG.E R83, [R50.64+0x300] ;  /* 0x0003001632537981 */ /* 0x0002a4000c1e1900 */
[----:B-1----:R-:W-:-:S04]  /*1300*/  MOV R51, UR31 ;  /* 0x0000001f00337c02 */ /* 0x002fc80008000f00 */
[----:B------:R-:W-:Y:S01]  /*1310*/  LEA R50, P1, R51, R56, 0x2 ;  /* 0x0000003833327211 */ /* 0x000fe200078210ff */
[----:B----4-:R-:W-:Y:S02]  /*1320*/  FADD.FTZ R72, R85, R72 ;  /* 0x0000004855487221 */ /* 0x010fe40000010000 */
[----:B------:R-:W-:Y:S01]  /*1330*/  FADD.FTZ R37, R88, R37 ;  /* 0x0000002558257221 */ /* 0x000fe20000010000 */
[----:B------:R-:W-:Y:S01]  /*1340*/  IADD3.X R51, R23, UR12, RZ, P1, !PT ;  /* 0x0000000c17337c10 */ /* 0x000fe20008ffe4ff */
[----:B------:R0:W4:Y:S04]  /*1350*/  LDG.E R88, [R48.64+0x100] ;  /* 0x0001001630587981 */ /* 0x000128000c1e1900 */
[----:B------:R0:W4:Y:S01]  /*1360*/  LDG.E R85, [R48.64+0x280] ;  /* 0x0002801630557981 */ /* 0x000122000c1e1900 */
[----:B------:R-:W-:-:S03]  /*1370*/  FADD.FTZ R52, R77, R52 ;  /* 0x000000344d347221 */ /* 0x000fc60000010000 */
[----:B------:R0:W4:Y:S01]  /*1380*/  LDG.E R77, [R48.64] ;  /* 0x00000016304d7981 */ /* 0x000122000c1e1900 */
[----:B------:R-:W-:-:S03]  /*1390*/  FADD.FTZ R25, R93, R25 ;  /* 0x000000195d197221 */ /* 0x000fc60000010000 */
[----:B------:R0:W4:Y:S01]  /*13a0*/  LDG.E R93, [R48.64+0x180] ;  /* 0x00018016305d7981 */ /* 0x000122000c1e1900 */
[----:B------:R-:W-:-:S03]  /*13b0*/  FADD.FTZ R75, R90, R75 ;  /* 0x0000004b5a4b7221 */ /* 0x000fc60000010000 */
[----:B------:R0:W4:Y:S01]  /*13c0*/  LDG.E R90, [R48.64+0x80] ;  /* 0x00008016305a7981 */ /* 0x000122000c1e1900 */
[----:B------:R-:W-:-:S03]  /*13d0*/  FADD.FTZ R74, R79, R74 ;  /* 0x0000004a4f4a7221 */ /* 0x000fc60000010000 */
[----:B------:R-:W4:Y:S01]  /*13e0*/  LDG.E R79, [R50.64+0x280] ;  /* 0x00028016324f7981 */ /* 0x000f22000c1e1900 */
[----:B-----5:R-:W-:-:S03]  /*13f0*/  FADD.FTZ R59, R78, R59 ;  /* 0x0000003b4e3b7221 */ /* 0x020fc60000010000 */
[----:B------:R-:W5:Y:S01]  /*1400*/  LDG.E R78, [R50.64+0x100] ;  /* 0x00010016324e7981 */ /* 0x000f62000c1e1900 */
[----:B------:R-:W-:-:S03]  /*1410*/  FADD.FTZ R24, R81, R24 ;  /* 0x0000001851187221 */ /* 0x000fc60000010000 */
[----:B0-----:R-:W5:Y:S01]  /*1420*/  LDG.E R49, [R50.64] ;  /* 0x0000001632317981 */ /* 0x001f62000c1e1900 */
[----:B------:R-:W-:-:S03]  /*1430*/  FADD.FTZ R45, R80, R45 ;  /* 0x0000002d502d7221 */ /* 0x000fc60000010000 */
[----:B------:R-:W5:Y:S01]  /*1440*/  LDG.E R48, [R50.64+0x80] ;  /* 0x0000801632307981 */ /* 0x000f62000c1e1900 */
[----:B------:R-:W-:-:S03]  /*1450*/  FADD.FTZ R70, R82, R70 ;  /* 0x0000004652467221 */ /* 0x000fc60000010000 */
[----:B------:R-:W5:Y:S04]  /*1460*/  LDG.E R80, [R50.64+0x180] ;  /* 0x0001801632507981 */ /* 0x000f68000c1e1900 */
[----:B------:R-:W5:Y:S04]  /*1470*/  LDG.E R82, [R50.64+0x200] ;  /* 0x0002001632527981 */ /* 0x000f68000c1e1900 */
[----:B------:R-:W5:Y:S01]  /*1480*/  LDG.E R81, [R50.64+0x300] ;  /* 0x0003001632517981 */ /* 0x000f62000c1e1900 */
[----:B------:R-:W-:Y:S02]  /*1490*/  UIADD3 UR4, UR4, 0x1, URZ ;  /* 0x0000000104047890 */ /* 0x000fe4000fffe03f */
[----:B------:R-:W-:-:S02]  /*14a0*/  ULDC UR32, c[0x0][0x3e0] ;  /* 0x0000f80000207ab9 */ /* 0x000fc40000000800 */
[----:B------:R-:W-:-:S06]  /*14b0*/  UISETP.GE.AND UP0, UPT, UR4, UR32, UPT ;  /* 0x000000200400728c */ /* 0x000fcc000bf06270 */
[----:B------:R-:W-:Y:S01]  /*14c0*/  PLOP3.LUT P2, PT, PT, PT, UP0, 0x80, 0x0 ;  /* 0x000000000000781c */ /* 0x000fe20003f4f008 */
[----:B------:R-:W-:Y:S02]  /*14d0*/  FADD.FTZ R36, R87, R36 ;  /* 0x0000002457247221 */ /* 0x000fe40000010000 */
[----:B------:R-:W-:Y:S02]  /*14e0*/  FADD.FTZ R30, R89, R30 ;  /* 0x0000001e591e7221 */ /* 0x000fe40000010000 */
[----:B------:R-:W-:Y:S02]  /*14f0*/  FADD.FTZ R69, R84, R69 ;  /* 0x0000004554457221 */ /* 0x000fe40000010000 */
[----:B------:R-:W-:Y:S02]  /*1500*/  FADD.FTZ R40, R91, R40 ;  /* 0x000000285b287221 */ /* 0x000fe40000010000 */
[----:B------:R-:W-:Y:S02]  /*1510*/  FADD.FTZ R28, R92, R28 ;  /* 0x0000001c5c1c7221 */ /* 0x000fe40000010000 */
[----:B---3--:R-:W-:-:S02]  /*1520*/  FADD.FTZ R35, R86, R35 ;  /* 0x0000002356237221 */ /* 0x008fc40000010000 */
[----:B--2---:R-:W-:Y:S02]  /*1530*/  FADD.FTZ R29, R83, R29 ;  /* 0x0000001d531d7221 */ /* 0x004fe40000010000 */
[----:B----4-:R-:W-:Y:S01]  /*1540*/  FADD.FTZ R22, R77, R22 ;  /* 0x000000164d167221 */ /* 0x010fe20000010000 */
[----:B------:R-:W-:-:S04]  /*1550*/  MOV R77, UR24 ;  /* 0x00000018004d7c02 */ /* 0x000fc80008000f00 */
[----:B------:R-:W-:Y:S01]  /*1560*/  LEA R56, P1, R77, R56, 0x2 ;  /* 0x000000384d387211 */ /* 0x000fe200078210ff */
[----:B------:R-:W-:-:S03]  /*1570*/  FADD.FTZ R68, R88, R68 ;  /* 0x0000004458447221 */ /* 0x000fc60000010000 */
[----:B------:R-:W-:Y:S01]  /*1580*/  IADD3.X R23, R23, UR13, RZ, P1, !PT ;  /* 0x0000000d17177c10 */ /* 0x000fe20008ffe4ff */
[----:B------:R-:W-:Y:S02]  /*1590*/  FADD.FTZ R44, R93, R44 ;  /* 0x0000002c5d2c7221 */ /* 0x000fe40000010000 */
[----:B------:R-:W-:Y:S02]  /*15a0*/  FADD.FTZ R58, R90, R58 ;  /* 0x0000003a5a3a7221 */ /* 0x000fe40000010000 */
[----:B------:R-:W-:Y:S02]  /*15b0*/  FADD.FTZ R34, R85, R34 ;  /* 0x0000002255227221 */ /* 0x000fe40000010000 */
[----:B------:R-:W-:Y:S02]  /*15c0*/  FADD.FTZ R33, R79, R33 ;  /* 0x000000214f217221 */ /* 0x000fe40000010000 */
[----:B-----5:R-:W-:Y:S02]  /*15d0*/  FADD.FTZ R55, R78, R55 ;  /* 0x000000374e377221 */ /* 0x020fe40000010000 */
[----:B------:R-:W-:-:S02]  /*15e0*/  FADD.FTZ R20, R49, R20 ;  /* 0x0000001431147221 */ /* 0x000fc40000010000 */
[----:B------:R-:W-:Y:S02]  /*15f0*/  FADD.FTZ R57, R48, R57 ;  /* 0x0000003930397221 */ /* 0x000fe40000010000 */
[----:B------:R-:W-:Y:S02]  /*1600*/  FADD.FTZ R43, R80, R43 ;  /* 0x0000002b502b7221 */ /* 0x000fe40000010000 */
[----:B------:R-:W-:Y:S02]  /*1610*/  FADD.FTZ R39, R82, R39 ;  /* 0x0000002752277221 */ /* 0x000fe40000010000 */
[----:B------:R-:W-:Y:S01]  /*1620*/  FADD.FTZ R27, R81, R27 ;  /* 0x0000001b511b7221 */ /* 0x000fe20000010000 */
[----:B------:R-:W-:Y:S05]  /*1630*/  @!P2 BRA `(.L_x_1) ;  /* 0xfffff5500000a947 */ /* 0x000fea000383ffff */
.L_x_0:
[----:B------:R-:W-:Y:S01]  /*1640*/  FMUL.FTZ R6, R6, c[0x0][0x2e0] ;  /* 0x0000b80006067a20 */ /* 0x000fe20000410000 */
[----:B------:R-:W-:Y:S01]  /*1650*/  ULDC.64 UR12, c[0x0][0x398] ;  /* 0x0000e600000c7ab9 */ /* 0x000fe20000000a00 */
[----:B------:R-:W-:Y:S01]  /*1660*/  FMUL.FTZ R23, R14, c[0x0][0x2e0] ;  /* 0x0000b8000e177a20 */ /* 0x000fe20000410000 */
[----:B------:R-:W-:Y:S01]  /*1670*/  UIMAD UR8, UR8, UR12, URZ ;  /* 0x0000000c080872a4 */ /* 0x000fe2000f8e023f */
[----:B------:R-:W-:Y:S01]  /*1680*/  FMUL.FTZ R25, R25, c[0x0][0x2e0] ;  /* 0x0000b80019197a20 */ /* 0x000fe20000410000 */
[----:B------:R-:W-:Y:S01]  /*1690*/  UIADD3 UR5, -UR6, UR5, URZ ;  /* 0x0000000506057290 */ /* 0x000fe2000fffe13f */
[----:B------:R-:W-:Y:S01]  /*16a0*/  FMUL.FTZ R24, R24, c[0x0][0x2e0] ;  /* 0x0000b80018187a20 */ /* 0x000fe20000410000 */
[----:B------:R-:W-:Y:S01]  /*16b0*/  UIMAD UR8, UR6, UR13, UR8 ;  /* 0x0000000d060872a4 */ /* 0x000fe2000f8e0208 */
[----:B------:R-:W-:Y:S01]  /*16c0*/  FMUL.FTZ R47, R20, c[0x0][0x2e0] ;  /* 0x0000b800142f7a20 */ /* 0x000fe20000410000 */
[----:B------:R-:W-:Y:S01]  /*16d0*/  BSSY B0, `(.L_x_2) ;  /* 0x00000ac000007945 */ /* 0x000fe20003800000 */
[----:B------:R-:W-:Y:S01]  /*16e0*/  FMUL.FTZ R20, R5, c[0x0][0x2e0] ;  /* 0x0000b80005147a20 */ /* 0x000fe20000410000 */
[----:B------:R-:W-:Y:S01]  /*16f0*/  F2FP.BF16.PACK_AB R5, R23, R6 ;  /* 0x000000061705723e */ /* 0x000fe200000010ff */
[----:B------:R-:W-:Y:S01]  /*1700*/  FMUL.FTZ R49, R13, c[0x0][0x2e0] ;  /* 0x0000b8000d317a20 */ /* 0x000fe20000410000 */
[----:B------:R-:W-:Y:S01]  /*1710*/  F2FP.BF16.PACK_AB R13, R24, R25 ;  /* 0x00000019180d723e */ /* 0x000fe200000010ff */
[----:B------:R-:W-:Y:S01]  /*1720*/  FMUL.FTZ R23, R4, c[0x0][0x2e0] ;  /* 0x0000b80004177a20 */ /* 0x000fe20000410000 */
[----:B------:R-:W-:Y:S01]  /*1730*/  ULDC.64 UR12, c[0x0][0x3b0] ;  /* 0x0000ec00000c7ab9 */ /* 0x000fe20000000a00 */
[----:B------:R-:W-:Y:S01]  /*1740*/  FMUL.FTZ R24, R12, c[0x0][0x2e0] ;  /* 0x0000b8000c187a20 */ /* 0x000fe20000410000 */
[----:B------:R-:W-:Y:S01]  /*1750*/  F2FP.BF16.PACK_AB R20, R49, R20 ;  /* 0x000000143114723e */ /* 0x000fe200000010ff */
[----:B------:R-:W-:Y:S01]  /*1760*/  FMUL.FTZ R26, R26, c[0x0][0x2e0] ;  /* 0x0000b8001a1a7a20 */ /* 0x000fe20000410000 */
[----:B------:R-:W-:Y:S01]  /*1770*/  ISETP.GE.AND P1, PT, R17, UR5, PT ;  /* 0x0000000511007c0c */ /* 0x000fe2000bf26270 */
[----:B------:R-:W-:Y:S01]  /*1780*/  FMUL.FTZ R73, R73, c[0x0][0x2e0] ;  /* 0x0000b80049497a20 */ /* 0x000fe20000410000 */
[----:B------:R-:W-:Y:S01]  /*1790*/  F2FP.BF16.PACK_AB R23, R24, R23 ;  /* 0x000000171817723e */ /* 0x000fe200000010ff */
[----:B------:R-:W-:Y:S01]  /*17a0*/  FMUL.FTZ R76, R76, c[0x0][0x2e0] ;  /* 0x0000b8004c4c7a20 */ /* 0x000fe20000410000 */
[----:B------:R-:W-:Y:S01]  /*17b0*/  UIMAD UR9, UR9, UR12, URZ ;  /* 0x0000000c090972a4 */ /* 0x000fe2000f8e023f */
[----:B------:R-:W-:Y:S01]  /*17c0*/  FMUL.FTZ R25, R42, c[0x0][0x2e0] ;  /* 0x0000b8002a197a20 */ /* 0x000fe20000410000 */
[----:B------:R-:W-:Y:S01]  /*17d0*/  F2FP.BF16.PACK_AB R6, R73, R26 ;  /* 0x0000001a4906723e */ /* 0x000fe200000010ff */
[----:B------:R-:W-:Y:S01]  /*17e0*/  IMAD.U32 R18, R18, 0x2, R21 ;  /* 0x0000000212127824 */ /* 0x000fe200078e0015 */
[----:B------:R-:W-:Y:S01]  /*17f0*/  UIMAD UR9, UR7, UR13, UR9 ;  /* 0x0000000d070972a4 */ /* 0x000fe2000f8e0209 */
[----:B------:R-:W-:Y:S01]  /*1800*/  FMUL.FTZ R48, R15, c[0x0][0x2e0] ;  /* 0x0000b8000f307a20 */ /* 0x000fe20000410000 */
[----:B------:R-:W-:Y:S01]  /*1810*/  F2FP.BF16.PACK_AB R24, R25, R76 ;  /* 0x0000004c1918723e */ /* 0x000fe200000010ff */
[----:B------:R-:W-:Y:S01]  /*1820*/  FMUL.FTZ R25, R3, c[0x0][0x2e0] ;  /* 0x0000b80003197a20 */ /* 0x000fe20000410000 */
[----:B------:R-:W-:Y:S01]  /*1830*/  SHF.L.U32 R18, R18, 0x1, RZ ;  /* 0x0000000112127819 */ /* 0x000fe200000006ff */
[----:B------:R-:W-:Y:S01]  /*1840*/  FMUL.FTZ R26, R11, c[0x0][0x2e0] ;  /* 0x0000b8000b1a7a20 */ /* 0x000fe20000410000 */
[----:B------:R-:W-:Y:S01]  /*1850*/  IADD3 R42, R46, 0xc0, RZ ;  /* 0x000000c02e2a7810 */ /* 0x000fe20007ffe0ff */
[----:B------:R-:W-:-:S02]  /*1860*/  FMUL.FTZ R7, R7, c[0x0][0x2e0] ;  /* 0x0000b80007077a20 */ /* 0x000fc40000410000 */
[----:B------:R-:W-:Y:S01]  /*1870*/  FMUL.FTZ R15, R67, c[0x0][0x2e0] ;  /* 0x0000b800430f7a20 */ /* 0x000fe20000410000 */
[----:B------:R-:W-:Y:S01]  /*1880*/  F2FP.BF16.PACK_AB R25, R26, R25 ;  /* 0x000000191a19723e */ /* 0x000fe200000010ff */
[----:B------:R-:W-:Y:S01]  /*1890*/  FMUL.FTZ R66, R66, c[0x0][0x2e0] ;  /* 0x0000b80042427a20 */ /* 0x000fe20000410000 */
[----:B------:R-:W-:Y:S01]  /*18a0*/  F2FP.BF16.PACK_AB R7, R48, R7 ;  /* 0x000000073007723e */ /* 0x000fe200000010ff */
[----:B------:R-:W-:Y:S01]  /*18b0*/  FMUL.FTZ R65, R65, c[0x0][0x2e0] ;  /* 0x0000b80041417a20 */ /* 0x000fe20000410000 */
[----:B------:R-:W-:Y:S01]  /*18c0*/  IADD3 R26, R18, 0x40, RZ ;  /* 0x00000040121a7810 */ /* 0x000fe20007ffe0ff */
[----:B------:R-:W-:Y:S01]  /*18d0*/  FMUL.FTZ R64, R64, c[0x0][0x2e0] ;  /* 0x0000b80040407a20 */ /* 0x000fe20000410000 */
[----:B------:R-:W-:Y:S01]  /*18e0*/  F2FP.BF16.PACK_AB R15, R66, R15 ;  /* 0x0000000f420f723e */ /* 0x000fe200000010ff */
[----:B------:R-:W-:Y:S01]  /*18f0*/  FMUL.FTZ R63, R63, c[0x0][0x2e0] ;  /* 0x0000b8003f3f7a20 */ /* 0x000fe20000410000 */
[----:B------:R-:W-:Y:S01]  /*1900*/  @P0 IADD3 R26, R18, -0x40, RZ ;  /* 0xffffffc0121a0810 */ /* 0x000fe20007ffe0ff */
[----:B------:R-:W-:Y:S01]  /*1910*/  FMUL.FTZ R50, R16, c[0x0][0x2e0] ;  /* 0x0000b80010327a20 */ /* 0x000fe20000410000 */
[----:B------:R-:W-:Y:S01]  /*1920*/  F2FP.BF16.PACK_AB R16, R64, R65 ;  /* 0x000000414010723e */ /* 0x000fe200000010ff */
[----:B------:R-:W-:Y:S01]  /*1930*/  FMUL.FTZ R14, R22, c[0x0][0x2e0] ;  /* 0x0000b800160e7a20 */ /* 0x000fe20000410000 */
[----:B------:R-:W-:Y:S01]  /*1940*/  STS [R18], R7 ;  /* 0x0000000712007388 */ /* 0x000fe20000000800 */
[----:B------:R-:W-:Y:S01]  /*1950*/  FMUL.FTZ R52, R52, c[0x0][0x2e0] ;  /* 0x0000b80034347a20 */ /* 0x000fe20000410000 */
[----:B------:R-:W-:Y:S01]  /*1960*/  F2FP.BF16.PACK_AB R21, R50, R63 ;  /* 0x0000003f3215723e */ /* 0x000fe200000010ff */
[----:B------:R-:W-:Y:S01]  /*1970*/  FMUL.FTZ R45, R45, c[0x0][0x2e0] ;  /* 0x0000b8002d2d7a20 */ /* 0x000fe20000410000 */
[----:B------:R-:W-:Y:S01]  /*1980*/  F2FP.BF16.PACK_AB R14, R47, R14 ;  /* 0x0000000e2f0e723e */ /* 0x000fe200000010ff */
[----:B------:R-:W-:Y:S01]  /*1990*/  FMUL.FTZ R62, R62, c[0x0][0x2e0] ;  /* 0x0000b8003e3e7a20 */ /* 0x000fe20000410000 */
[----:B------:R-:W-:Y:S01]  /*19a0*/  STS [R18+0x400], R15 ;  /* 0x0004000f12007388 */ /* 0x000fe20000000800 */
[----:B------:R-:W-:Y:S01]  /*19b0*/  FMUL.FTZ R61, R61, c[0x0][0x2e0] ;  /* 0x0000b8003d3d7a20 */ /* 0x000fe20000410000 */
[----:B------:R-:W-:Y:S01]  /*19c0*/  F2FP.BF16.PACK_AB R52, R45, R52 ;  /* 0x000000342d34723e */ /* 0x000fe200000010ff */
[----:B------:R-:W-:Y:S01]  /*19d0*/  FMUL.FTZ R60, R60, c[0x0][0x2e0] ;  /* 0x0000b8003c3c7a20 */ /* 0x000fe20000410000 */
[----:B------:R-:W-:Y:S01]  /*19e0*/  STS [R26], R5 ;  /* 0x000000051a007388 */ /* 0x000fe20000000800 */
[----:B------:R-:W-:Y:S01]  /*19f0*/  FMUL.FTZ R59, R59, c[0x0][0x2e0] ;  /* 0x0000b8003b3b7a20 */ /* 0x000fe20000410000 */
[----:B------:R-:W-:Y:S01]  /*1a00*/  F2FP.BF16.PACK_AB R4, R61, R62 ;  /* 0x0000003e3d04723e */ /* 0x000fe200000010ff */
[----:B------:R-:W-:Y:S01]  /*1a10*/  FMUL.FTZ R22, R58, c[0x0][0x2e0] ;  /* 0x0000b8003a167a20 */ /* 0x000fe20000410000 */
[----:B------:R-:W-:Y:S01]  /*1a20*/  STS [R26+0x400], R6 ;  /* 0x000400061a007388 */ /* 0x000fe20000000800 */
[----:B------:R-:W-:Y:S01]  /*1a30*/  FMUL.FTZ R57, R57, c[0x0][0x2e0] ;  /* 0x0000b80039397a20 */ /* 0x000fe20000410000 */
[----:B------:R-:W-:Y:S01]  /*1a40*/  F2FP.BF16.PACK_AB R12, R59, R60 ;  /* 0x0000003c3b0c723e */ /* 0x000fe200000010ff */
[----:B------:R-:W-:Y:S01]  /*1a50*/  FMUL.FTZ R75, R75, c[0x0][0x2e0] ;  /* 0x0000b8004b4b7a20 */ /* 0x000fe20000410000 */
[----:B------:R0:W-:Y:S01]  /*1a60*/  STS [R18+0x1000], R16 ;  /* 0x0010001012007388 */ /* 0x0001e20000000800 */
[----:B------:R-:W-:Y:S01]  /*1a70*/  FMUL.FTZ R70, R70, c[0x0][0x2e0] ;  /* 0x0000b80046467a20 */ /* 0x000fe20000410000 */
[----:B------:R-:W-:Y:S01]  /*1a80*/  F2FP.BF16.PACK_AB R22, R57, R22 ;  /* 0x000000163916723e */ /* 0x000fe200000010ff */
[----:B------:R-:W-:Y:S01]  /*1a90*/  FMUL.FTZ R68, R68, c[0x0][0x2e0] ;  /* 0x0000b80044447a20 */ /* 0x000fe20000410000 */
[----:B------:R-:W-:Y:S01]  /*1aa0*/  STS [R18+0x1400], R21 ;  /* 0x0014001512007388 */ /* 0x000fe20000000800 */
        /* <DEDUP_REMOVED lines=9> */
[----:B0-----:R-:W-:Y:S01]  /*1b40*/  SHF.L.U32 R16, R19, 0x1, RZ ;  /* 0x0000000113107819 */ /* 0x001fe200000006ff */
[----:B------:R-:W-:Y:S01]  /*1b50*/  FMUL.FTZ R2, R2, c[0x0][0x2e0] ;  /* 0x0000b80002027a20 */ /* 0x000fe20000410000 */
[----:B------:R-:W-:Y:S01]  /*1b60*/  STS [R18+0x2000], R20 ;  /* 0x0020001412007388 */ /* 0x000fe20000000800 */
[----:B------:R-:W-:Y:S01]  /*1b70*/  FMUL.FTZ R45, R10, c[0x0][0x2e0] ;  /* 0x0000b8000a2d7a20 */ /* 0x000fe20000410000 */
[----:B------:R-:W-:Y:S01]  /*1b80*/  F2FP.BF16.PACK_AB R10, R9, R0 ;  /* 0x00000000090a723e */ /* 0x000fe200000010ff */
        /* <DEDUP_REMOVED lines=43> */
[----:B------:R-:W-:-:S02]  /*1e40*/  F2FP.BF16.PACK_AB R29, R29, R30 ;  /* 0x0000001e1d1d723e */ /* 0x000fc400000010ff */
[----:B------:R2:W-:Y:S01]  /*1e50*/  STS [R26+0x4400], R41 ;  /* 0x004400291a007388 */ /* 0x0005e20000000800 */
[--C-:B------:R-:W-:Y:S02]  /*1e60*/  SHF.R.S32.HI R47, RZ, 0x1f, R46.reuse ;  /* 0x0000001fff2f7819 */ /* 0x100fe4000001142e */
[----:B------:R-:W-:Y:S01]  /*1e70*/  F2FP.BF16.PACK_AB R27, R27, R28 ;  /* 0x0000001c1b1b723e */ /* 0x000fe200000010ff */
[----:B------:R-:W-:Y:S01]  /*1e80*/  STS [R18+0x5000], R52 ;  /* 0x0050003412007388 */ /* 0x000fe20000000800 */
[----:B0-----:R-:W-:Y:S02]  /*1e90*/  MOV R3, UR6 ;  /* 0x0000000600037c02 */ /* 0x001fe40008000f00 */
[----:B------:R-:W-:Y:S01]  /*1ea0*/  MOV R19, UR8 ;  /* 0x0000000800137c02 */ /* 0x000fe20008000f00 */
[----:B------:R-:W-:Y:S01]  /*1eb0*/  STS [R18+0x5400], R43 ;  /* 0x0054002b12007388 */ /* 0x000fe20000000800 */
[C---:B------:R-:W-:Y:S01]  /*1ec0*/  IADD3 R40, R46.reuse, 0x40, RZ ;  /* 0x000000402e287810 */ /* 0x040fe20007ffe0ff */
[----:B-1----:R-:W-:Y:S01]  /*1ed0*/  IMAD.WIDE.U32 R2, R3, c[0x0][0x398], R46 ;  /* 0x0000e60003027a25 */ /* 0x002fe200078e002e */
[----:B--2---:R-:W-:Y:S01]  /*1ee0*/  IADD3 R41, R46, 0x80, RZ ;  /* 0x000000802e297810 */ /* 0x004fe20007ffe0ff */
[----:B------:R-:W-:Y:S03]  /*1ef0*/  STS [R26+0x5000], R69 ;  /* 0x005000451a007388 */ /* 0x000fe60000000800 */
[----:B------:R-:W-:Y:S01]  /*1f00*/  IADD3 R2, P0, R2, UR20, RZ ;  /* 0x0000001402027c10 */ /* 0x000fe2000ff1e0ff */
[----:B------:R-:W-:Y:S03]  /*1f10*/  STS [R26+0x5400], R39 ;  /* 0x005400271a007388 */ /* 0x000fe60000000800 */
[----:B------:R-:W-:Y:S01]  /*1f20*/  IADD3.X R3, R3, UR11, R19, P0, !PT ;  /* 0x0000000b03037c10 */ /* 0x000fe200087fe413 */
[----:B------:R-:W-:Y:S04]  /*1f30*/  STS [R18+0x6000], R10 ;  /* 0x0060000a12007388 */ /* 0x000fe80000000800 */
[----:B------:R0:W-:Y:S04]  /*1f40*/  STS [R18+0x6400], R37 ;  /* 0x0064002512007388 */ /* 0x0001e80000000800 */
[----:B------:R-:W-:Y:S04]  /*1f50*/  STS [R26+0x6000], R32 ;  /* 0x006000201a007388 */ /* 0x000fe80000000800 */
[----:B------:R1:W-:Y:S01]  /*1f60*/  STS [R26+0x6400], R0 ;  /* 0x006400001a007388 */ /* 0x0003e20000000800 */
[----:B0-----:R-:W-:-:S03]  /*1f70*/  MOV R37, UR7 ;  /* 0x0000000700257c02 */ /* 0x001fc60008000f00 */
[----:B------:R0:W-:Y:S02]  /*1f80*/  STS [R18+0x7000], R35 ;  /* 0x0070002312007388 */ /* 0x0001e40000000800 */
[----:B------:R-:W-:Y:S02]  /*1f90*/  IMAD.WIDE.U32 R36, R37, c[0x0][0x3b0], R2 ;  /* 0x0000ec0025247a25 */ /* 0x000fe400078e0002 */
[----:B------:R0:W-:Y:S01]  /*1fa0*/  STS [R18+0x7400], R33 ;  /* 0x0074002112007388 */ /* 0x0001e20000000800 */
[----:B-1----:R-:W-:-:S03]  /*1fb0*/  IADD3 R0, R17, 0x20, RZ ;  /* 0x0000002011007810 */ /* 0x002fc60007ffe0ff */
[----:B------:R0:W-:Y:S01]  /*1fc0*/  STS [R26+0x7000], R29 ;  /* 0x0070001d1a007388 */ /* 0x0001e20000000800 */
[----:B------:R-:W-:Y:S02]  /*1fd0*/  IADD3 R19, R37, UR9, RZ ;  /* 0x0000000925137c10 */ /* 0x000fe4000fffe0ff */
[----:B------:R-:W-:Y:S01]  /*1fe0*/  ISETP.GE.AND P0, PT, R0, UR5, PT ;  /* 0x0000000500007c0c */ /* 0x000fe2000bf06270 */
[----:B------:R0:W-:Y:S01]  /*1ff0*/  STS [R26+0x7400], R27 ;  /* 0x0074001b1a007388 */ /* 0x0001e20000000800 */
[----:B------:R-:W-:-:S03]  /*2000*/  SHF.R.S32.HI R0, RZ, 0x1f, R17 ;  /* 0x0000001fff007819 */ /* 0x000fc60000011411 */
[----:B------:R-:W-:Y:S06]  /*2010*/  BAR.SYNC.DEFER_BLOCKING 0x0 ;  /* 0x0000000000007b1d */ /* 0x000fec0000010000 */
[----:B------:R0:W1:Y:S04]  /*2020*/  LDS.128 R12, [R16+0x1000] ;  /* 0x00100000100c7984 */ /* 0x0000680000000c00 */
[----:B------:R0:W2:Y:S04]  /*2030*/  LDS.128 R8, [R16+0x3000] ;  /* 0x0030000010087984 */ /* 0x0000a80000000c00 */
[----:B------:R0:W3:Y:S01]  /*2040*/  LDS.128 R4, [R16+0x5000] ;  /* 0x0050000010047984 */ /* 0x0000e20000000c00 */
[----:B------:R-:W-:Y:S05]  /*2050*/  @P1 BRA `(.L_x_3) ;  /* 0x0000013000001947 */ /* 0x000fea0003800000 */
[----:B------:R-:W-:Y:S01]  /*2060*/  ISETP.GE.AND P1, PT, R46, c[0x0][0x220], PT ;  /* 0x000088002e007a0c */ /* 0x000fe20003f26270 */
[----:B------:R-:W4:Y:S01]  /*2070*/  LDS.128 R20, [R16+0x2000] ;  /* 0x0020000010147984 */ /* 0x000f220000000c00 */
[----:B------:R-:W-:Y:S01]  /*2080*/  IMAD R38, R0, c[0x0][0x398], RZ ;  /* 0x0000e60000267a24 */ /* 0x000fe200078e02ff */
[----:B------:R-:W-:Y:S01]  /*2090*/  ISETP.GE.AND P2, PT, R40, c[0x0][0x220], PT ;  /* 0x0000880028007a0c */ /* 0x000fe20003f46270 */
[----:B0-----:R-:W-:Y:S01]  /*20a0*/  IMAD.MOV.U32 R18, RZ, RZ, R36 ;  /* 0x000000ffff127224 */ /* 0x001fe200078e0024 */
[----:B------:R-:W0:Y:S01]  /*20b0*/  LDS.128 R24, [R16+0x4000] ;  /* 0x0040000010187984 */ /* 0x000e220000000c00 */
[----:B------:R-:W-:Y:S01]  /*20c0*/  IMAD R39, R17, c[0x0][0x39c], R38 ;  /* 0x0000e70011277a24 */ /* 0x000fe200078e0226 */
[----:B------:R-:W-:Y:S01]  /*20d0*/  ISETP.GE.AND P3, PT, R41, c[0x0][0x220], PT ;  /* 0x0000880029007a0c */ /* 0x000fe20003f66270 */
[----:B------:R-:W-:Y:S01]  /*20e0*/  IMAD.WIDE.U32 R2, R17, c[0x0][0x398], R18 ;  /* 0x0000e60011027a25 */ /* 0x000fe200078e0012 */
[----:B------:R-:W5:Y:S01]  /*20f0*/  LDS.128 R28, [R16+0x6000] ;  /* 0x00600000101c7984 */ /* 0x000f620000000c00 */
[----:B------:R-:W-:-:S03]  /*2100*/  ISETP.GE.AND P4, PT, R42, c[0x0][0x220], PT ;  /* 0x000088002a007a0c */ /* 0x000fc60003f86270 */
[----:B------:R-:W3:Y:S01]  /*2110*/  @!P1 LDS.128 R32, [R16] ;  /* 0x0000000010209984 */ /* 0x000ee20000000c00 */
[----:B------:R-:W-:Y:S02]  /*2120*/  IADD3 R3, R3, R39, RZ ;  /* 0x0000002703037210 */ /* 0x000fe40007ffe0ff */
[----:B------:R-:W-:-:S04]  /*2130*/  LEA R38, P5, R2, c[0x0][0x338], 0x1 ;  /* 0x0000ce0002267a11 */ /* 0x000fc800078a08ff */
[----:B------:R-:W-:-:S05]  /*2140*/  LEA.HI.X R39, R2, c[0x0][0x33c], R3, 0x1, P5 ;  /* 0x0000cf0002277a11 */ /* 0x000fca00028f0c03 */
[----:B----4-:R4:W-:Y:S04]  /*2150*/  @!P2 STG.E.128 [R38.64+0x80], R20 ;  /* 0x000080142600a986 */ /* 0x0109e8000c101d16 */
[----:B0-----:R4:W-:Y:S04]  /*2160*/  @!P3 STG.E.128 [R38.64+0x100], R24 ;  /* 0x000100182600b986 */ /* 0x0019e8000c101d16 */
[----:B-----5:R4:W-:Y:S04]  /*2170*/  @!P4 STG.E.128 [R38.64+0x180], R28 ;  /* 0x0001801c2600c986 */ /* 0x0209e8000c101d16 */
[----:B---3--:R4:W-:Y:S02]  /*2180*/  @!P1 STG.E.128 [R38.64], R32 ;  /* 0x0000002026009986 */ /* 0x0089e4000c101d16 */
.L_x_3:
[----:B------:R-:W-:Y:S05]  /*2190*/  BSYNC B0 ;  /* 0x0000000000007941 */ /* 0x000fea0003800000 */
.L_x_2:
[----:B----4-:R4:W0:Y:S01]  /*21a0*/  LDS.128 R20, [R16+0x7000] ;  /* 0x0070000010147984 */ /* 0x0108220000000c00 */
[----:B------:R-:W-:Y:S05]  /*21b0*/  @P0 EXIT ;  /* 0x000000000000094d */ /* 0x000fea0003800000 */
[----:B------:R-:W-:Y:S02]  /*21c0*/  IADD3 R17, P0, R17, 0x20, RZ ;  /* 0x0000002011117810 */ /* 0x000fe40007f1e0ff */
[----:B------:R-:W-:-:S02]  /*21d0*/  MOV R2, R36 ;  /* 0x0000002400027202 */ /* 0x000fc40000000f00 */
[----:B------:R-:W-:Y:S02]  /*21e0*/  IADD3.X R0, RZ, R0, RZ, P0, !PT ;  /* 0x00000000ff007210 */ /* 0x000fe400007fe4ff */
[----:B------:R-:W-:Y:S02]  /*21f0*/  MOV R3, R19 ;  /* 0x0000001300037202 */ /* 0x000fe40000000f00 */
[----:B------:R-:W-:Y:S01]  /*2200*/  ISETP.GE.AND P1, PT, R46, c[0x0][0x220], PT ;  /* 0x000088002e007a0c */ /* 0x000fe20003f26270 */
[----:B------:R-:W-:Y:S01]  /*2210*/  IMAD R0, R0, c[0x0][0x398], RZ ;  /* 0x0000e60000007a24 */ /* 0x000fe200078e02ff */
[----:B------:R-:W-:Y:S01]  /*2220*/  ISETP.GE.AND P2, PT, R40, c[0x0][0x220], PT ;  /* 0x0000880028007a0c */ /* 0x000fe20003f46270 */
[----:B------:R-:W-:Y:S01]  /*2230*/  IMAD.WIDE.U32 R2, R17, c[0x0][0x398], R2 ;  /* 0x0000e60011027a25 */ /* 0x000fe200078e0002 */
[----:B------:R-:W-:-:S03]  /*2240*/  ISETP.GE.AND P3, PT, R41, c[0x0][0x220], PT ;  /* 0x0000880029007a0c */ /* 0x000fc60003f66270 */
[----:B------:R-:W-:Y:S01]  /*2250*/  IMAD R17, R17, c[0x0][0x39c], R0 ;  /* 0x0000e70011117a24 */ /* 0x000fe200078e0200 */
[----:B0---4-:R-:W-:-:S04]  /*2260*/  LEA R16, P0, R2, c[0x0][0x338], 0x1 ;  /* 0x0000ce0002107a11 */ /* 0x011fc800078008ff */
[----:B------:R-:W-:-:S04]  /*2270*/  IADD3 R3, R3, R17, RZ ;  /* 0x0000001103037210 */ /* 0x000fc80007ffe0ff */
[----:B------:R-:W-:Y:S02]  /*2280*/  LEA.HI.X R17, R2, c[0x0][0x33c], R3, 0x1, P0 ;  /* 0x0000cf0002117a11 */ /* 0x000fe400000f0c03 */
[----:B------:R-:W-:-:S03]  /*2290*/  ISETP.GE.AND P0, PT, R42, c[0x0][0x220], PT ;  /* 0x000088002a007a0c */ /* 0x000fc60003f06270 */
[----:B-1----:R0:W-:Y:S04]  /*22a0*/  @!P1 STG.E.128 [R16.64], R12 ;  /* 0x0000000c10009986 */ /* 0x0021e8000c101d16 */
[----:B--2---:R0:W-:Y:S04]  /*22b0*/  @!P2 STG.E.128 [R16.64+0x80], R8 ;  /* 0x000080081000a986 */ /* 0x0041e8000c101d16 */
[----:B---3--:R0:W-:Y:S02]  /*22c0*/  @!P3 STG.E.128 [R16.64+0x100], R4 ;  /* 0x000100041000b986 */ /* 0x0081e4000c101d16 */
[----:B------:R-:W-:Y:S05]  /*22d0*/  @P0 EXIT ;  /* 0x000000000000094d */ /* 0x000fea0003800000 */
[----:B------:R-:W-:Y:S01]  /*22e0*/  STG.E.128 [R16.64+0x180], R20 ;  /* 0x0001801410007986 */ /* 0x000fe2000c101d16 */
[----:B------:R-:W-:Y:S05]  /*22f0*/  EXIT ;  /* 0x000000000000794d */ /* 0x000fea0003800000 */
.L_x_4:
[----:B------:R-:W-:-:S00]  /*2300*/  BRA `(.L_x_4) ;  /* 0xfffffff000007947 */ /* 0x000fc0000383ffff */
[----:B------:R-:W-:-:S00]  /*2310*/  NOP ;  /* 0x0000000000007918 */ /* 0x000fc00000000000 */
        /* <DEDUP_REMOVED lines=14> */
.L_x_1997:


//--------------------- .text._ZN5flash44flash_bwd_dq_dk_dv_loop_seqk_parallel_kernelI23Flash_bwd_kernel_traitsILi256ELi64ELi32ELi8ELi4ELi1ELi2ELb1ELb1EN7cutlass10bfloat16_tE19Flash_kernel_traitsILi256ELi64ELi32ELi8ES3_EELb0ELb0ELb0ELb0ELb0ELb0ELb0EEEvNS_16Flash_bwd_paramsE --------------------------
	.section	.text._ZN5flash44flash_bwd_dq_dk_dv_loop_seqk_parallel_kernelI23Flash_bwd_kernel_traitsILi256ELi64ELi32ELi8ELi4ELi1ELi2ELb1ELb1EN7cutlass10bfloat16_tE19Flash_kernel_traitsILi256ELi64ELi32ELi8ES3_EELb0ELb0ELb0ELb0ELb0ELb0ELb0EEEvNS_16Flash_bwd_paramsE,"ax",@progbits
	.sectioninfo	@"SHI_REGISTERS=255"
	.align	128
        .global         _ZN5flash44flash_bwd_dq_dk_dv_loop_seqk_parallel_kernelI23Flash_bwd_kernel_traitsILi256ELi64ELi32ELi8ELi4ELi1ELi2ELb1ELb1EN7cutlass10bfloat16_tE19Flash_kernel_traitsILi256ELi64ELi32ELi8ES3_EELb0ELb0ELb0ELb0ELb0ELb0ELb0EEEvNS_16Flash_bwd_paramsE
        .type           _ZN5flash44flash_bwd_dq_dk_dv_loop_seqk_parallel_kernelI23Flash_bwd_kernel_traitsILi256ELi64ELi32ELi8ELi4ELi1ELi2ELb1ELb1EN7cutlass10bfloat16_tE19Flash_kernel_traitsILi256ELi64ELi32ELi8ES3_EELb0ELb0ELb0ELb0ELb0ELb0ELb0EEEvNS_16Flash_bwd_paramsE,@function
        .size           _ZN5flash44flash_bwd_dq_dk_dv_loop_seqk_parallel_kernelI23Flash_bwd_kernel_traitsILi256ELi64ELi32ELi8ELi4ELi1ELi2ELb1ELb1EN7cutlass10bfloat16_tE19Flash_kernel_traitsILi256ELi64ELi32ELi8ES3_EELb0ELb0ELb0ELb0ELb0ELb0ELb0EEEvNS_16Flash_bwd_paramsE,(.L_x_1998 - _ZN5flash44flash_bwd_dq_dk_dv_loop_seqk_parallel_kernelI23Flash_bwd_kernel_traitsILi256ELi64ELi32ELi8ELi4ELi1ELi2ELb1ELb1EN7cutlass10bfloat16_tE19Flash_kernel_traitsILi256ELi64ELi32ELi8ES3_EELb0ELb0ELb0ELb0ELb0ELb0ELb0EEEvNS_16Flash_bwd_paramsE)
        .other          _ZN5flash44flash_bwd_dq_dk_dv_loop_seqk_parallel_kernelI23Flash_bwd_kernel_traitsILi256ELi64ELi32ELi8ELi4ELi1ELi2ELb1ELb1EN7cutlass10bfloat16_tE19Flash_kernel_traitsILi256ELi64ELi32ELi8ES3_EELb0ELb0ELb0ELb0ELb0ELb0ELb0EEEvNS_16Flash_bwd_paramsE,@"STO_CUDA_ENTRY STV_DEFAULT"
_ZN5flash44flash_bwd_dq_dk_dv_loop_seqk_parallel_kernelI23Flash_bwd_kernel_traitsILi256ELi64ELi32ELi8ELi4ELi1ELi2ELb1ELb1EN7cutlass10bfloat16_tE19Flash_kernel_traitsILi256ELi64ELi32ELi8ES3_EELb0ELb0ELb0ELb0ELb0ELb0ELb0EEEvNS_16Flash_bwd_paramsE:
.text._ZN5flash44flash_bwd_dq_dk_dv_loop_seqk_parallel_kernelI23Flash_bwd_kernel_traitsILi256ELi64ELi32ELi8ELi4ELi1ELi2ELb1ELb1EN7cutlass10bfloat16_tE19Flash_kernel_traitsILi256ELi64ELi32ELi8ES3_EELb0ELb0ELb0ELb0ELb0ELb0ELb0EEEvNS_16Flash_bwd_paramsE:
[----:B------:R-:W-:Y:S02]  /*0000*/  MOV R1, c[0x0][0x28] ;  /* 0x00000a0000017a02 */ /* 0x000fe40000000f00 */
[----:B------:R-:W1:Y:S01]  /*0010*/  S2UR UR18, SR_CTAID.X ;  /* 0x00000000001279c3 */ /* 0x000e620000002500 */
[----:B------:R-:W-:Y:S01]  /*0020*/  UMOV UR5, 0x1f ;  /* 0x0000001f00057882 */ /* 0x000fe20000000000 */
[----:B------:R-:W-:Y:S01]  /*0030*/  IADD3 R1, R1, -0x18, RZ ;  /* 0xffffffe801017810 */ /* 0x000fe20007ffe0ff */
[----:B------:R-:W-:Y:S02]  /*0040*/  ULDC UR4, c[0x0][0x218] ;  /* 0x0000860000047ab9 */ /* 0x000fe40000000800 */
[----:B------:R-:W-:-:S04]  /*0050*/  UIADD3 UR4, UR5, UR4, URZ ;  /* 0x0000000405047290 */ /* 0x000fc8000fffe03f */
[----:B------:R-:W-:-:S04]  /*0060*/  USHF.R.S32.HI UR5, URZ, 0x1f, UR4 ;  /* 0x0000001f3f057899 */ /* 0x000fc80008011404 */
[----:B------:R-:W-:-:S04]  /*0070*/  ULEA.HI UR4, UR5, UR4, URZ, 0x5 ;  /* 0x0000000405047291 */ /* 0x000fc8000f8f283f */
[----:B------:R-:W-:-:S04]  /*0080*/  USHF.R.S32.HI UR4, URZ, 0x5, UR4 ;  /* 0x000000053f047899 */ /* 0x000fc80008011404 */
[----:B-1----:R-:W-:-:S06]  /*0090*/  UISETP.GE.AND UP0, UPT, UR18, UR4, UPT ;  /* 0x000000041200728c */ /* 0x002fcc000bf06270 */
[----:B------:R-:W-:-:S13]  /*00a0*/  PLOP3.LUT P0, PT, PT, PT, UP0, 0x80, 0x0 ;  /* 0x000000000000781c */ /* 0x000fda0003f0f008 */
[----:B------:R-:W-:Y:S05]  /*00b0*/  @P0 EXIT ;  /* 0x000000000000094d */ /* 0x000fea0003800000 */
[----:B------:R-:W1:Y:S01]  /*00c0*/  S2R R12, SR_TID.X ;  /* 0x00000000000c7919 */ /* 0x000e620000002100 */
[----:B------:R-:W2:Y:S01]  /*00d0*/  S2UR UR33, SR_CTAID.Y ;  /* 0x00000000002179c3 */ /* 0x000ea20000002600 */
[----:B------:R-:W-:Y:S01]  /*00e0*/  ULDC UR14, c[0x0][0x224] ;  /* 0x00008900000e7ab9 */ /* 0x000fe20000000800 */
[----:B------:R-:W-:Y:S01]  /*00f0*/  IMAD.MOV.U32 R227, RZ, RZ, 0x40 ;  /* 0x00000040ffe37424 */ /* 0x000fe200078e00ff */
[----:B------:R-:W-:Y:S01]  /*0100*/  USHF.R.S32.HI UR7, URZ, 0x1f, UR14 ;  /* 0x0000001f3f077899 */ /* 0x000fe2000801140e */
[----:B------:R-:W-:Y:S01]  /*0110*/  IMAD.MOV.U32 R251, RZ, RZ, 0x1c0 ;  /* 0x000001c0fffb7424 */ /* 0x000fe200078e00ff */
[----:B------:R-:W-:Y:S02]  /*0120*/  ULDC.U8 UR9, c[0x0][0x328] ;  /* 0x0000ca0000097ab9 */ /* 0x000fe40000000000 */
[----:B------:R-:W-:Y:S01]  /*0130*/  UISETP.NE.AND UP2, UPT, UR9, URZ, UPT ;  /* 0x0000003f0900728c */ /* 0x000fe2000bf45270 */
[----:B------:R-:W3:Y:S01]  /*0140*/  S2UR UR34, SR_CTAID.Z ;  /* 0x00000000002279c3 */ /* 0x000ee20000002700 */
[----:B------:R-:W-:-:S02]  /*0150*/  ULDC UR44, c[0x0][0x22c] ;  /* 0x00008b00002c7ab9 */ /* 0x000fc40000000800 */
[----:B------:R-:W-:Y:S02]  /*0160*/  ULDC UR36, c[0x0][0x1c0] ;  /* 0x0000700000247ab9 */ /* 0x000fe40000000800 */
[----:B------:R-:W-:Y:S02]  /*0170*/  ULDC UR12, c[0x0][0x1c0] ;  /* 0x00007000000c7ab9 */ /* 0x000fe40000000800 */
[----:B------:R-:W-:Y:S01]  /*0180*/  UIMAD.WIDE UR36, UR44, UR36, URZ ;  /* 0x000000242c2472a5 */ /* 0x000fe2000f8e023f */
[----:B------:R-:W4:Y:S01]  /*0190*/  S2UR UR60, SR_CTAID.X ;  /* 0x00000000003c79c3 */ /* 0x000f220000002500 */
[----:B------:R-:W-:Y:S02]  /*01a0*/  UMOV UR8, 0x80 ;  /* 0x0000008000087882 */ /* 0x000fe40000000000 */
[----:B------:R-:W-:Y:S02]  /*01b0*/  ULDC UR6, c[0x0][0x210] ;  /* 0x0000840000067ab9 */ /* 0x000fe40000000800 */
[----:B------:R-:W-:Y:S01]  /*01c0*/  ULDC UR53, c[0x0][0x234] ;  /* 0x00008d0000357ab9 */ /* 0x000fe20000000800 */
[----:B-1----:R-:W-:Y:S01]  /*01d0*/  SHF.R.S32.HI R8, RZ, 0x1f, R12 ;  /* 0x0000001fff087819 */ /* 0x002fe2000001140c */
[----:B--2---:R-:W-:-:S02]  /*01e0*/  UIMAD.WIDE.U32 UR42, UR33, UR14, URZ ;  /* 0x0000000e212a72a5 */ /* 0x004fc4000f8e003f */
[----:B------:R-:W-:Y:S01]  /*01f0*/  USHF.L.U32 UR14, UR33, 0x7, URZ ;  /* 0x00000007210e7899 */ /* 0x000fe2000800063f */
[CC--:B------:R-:W-:Y:S01]  /*0200*/  LEA.HI R13, R8.reuse, R12.reuse, RZ, 0x2 ;  /* 0x0000000c080d7211 */ /* 0x0c0fe200078f10ff */
[----:B------:R-:W-:Y:S01]  /*0210*/  ULDC UR13, c[0x0][0x1c0] ;  /* 0x00007000000d7ab9 */ /* 0x000fe20000000800 */
[----:B------:R-:W-:Y:S01]  /*0220*/  LEA.HI R5, R8, R12, RZ, 0x4 ;  /* 0x0000000c08057211 */ /* 0x000fe200078f20ff */
[----:B------:R-:W-:Y:S01]  /*0230*/  ULDC UR11, c[0x0][0x1c0] ;  /* 0x00007000000b7ab9 */ /* 0x000fe20000000800 */
[--C-:B------:R-:W-:Y:S01]  /*0240*/  SHF.R.S32.HI R4, RZ, 0x2, R13.reuse ;  /* 0x00000002ff047819 */ /* 0x100fe2000001140d */
[----:B---3--:R-:W-:Y:S01]  /*0250*/  UIMAD UR45, UR34, UR44, URZ ;  /* 0x0000002c222d72a4 */ /* 0x008fe2000f8e023f */
[----:B------:R-:W-:Y:S01]  /*0260*/  SHF.R.S32.HI R0, RZ, 0x1f, R13 ;  /* 0x0000001fff007819 */ /* 0x000fe2000001140d */
[----:B------:R-:W-:Y:S01]  /*0270*/  UIMAD UR44, UR44, UR12, URZ ;  /* 0x0000000c2c2c72a4 */ /* 0x000fe2000f8e023f */
[----:B------:R-:W-:Y:S01]  /*0280*/  SHF.R.S32.HI R3, RZ, 0x4, R5 ;  /* 0x00000004ff037819 */ /* 0x000fe20000011405 */
[----:B------:R-:W-:Y:S01]  /*0290*/  UIMAD UR53, UR8, UR6, UR53 ;  /* 0x00000006083572a4 */ /* 0x000fe2000f8e0235 */
[----:B------:R-:W-:Y:S01]  /*02a0*/  LEA.HI R0, R0, R4, RZ, 0x3 ;  /* 0x0000000400007211 */ /* 0x000fe200078f18ff */
[----:B------:R-:W-:Y:S01]  /*02b0*/  UIMAD UR50, UR7, UR33, URZ ;  /* 0x00000021073272a4 */ /* 0x000fe2000f8e023f */
[----:B------:R-:W-:Y:S01]  /*02c0*/  LEA.HI R2, R5, R3, RZ, 0x1 ;  /* 0x0000000305027211 */ /* 0x000fe200078f08ff */
[----:B------:R-:W-:Y:S01]  /*02d0*/  UIMAD UR6, UR33, UR11, UR34 ;  /* 0x0000000b210672a4 */ /* 0x000fe2000f8e0222 */
[----:B------:R-:W-:Y:S01]  /*02e0*/  LOP3.LUT R0, R0, 0xfffffff8, RZ, 0xc0, !PT ;  /* 0xfffffff800007812 */ /* 0x000fe200078ec0ff */
[----:B------:R-:W-:Y:S01]  /*02f0*/  @!UP2 UIMAD UR7, UR33, UR13, UR34 ;  /* 0x0000000d2107a2a4 */ /* 0x000fe2000f8e0222 */
[CC--:B------:R-:W-:Y:S01]  /*0300*/  LEA.HI R10, R8.reuse, R12.reuse, RZ, 0x5 ;  /* 0x0000000c080a7211 */ /* 0x0c0fe200078f28ff */
[----:B------:R-:W-:Y:S01]  /*0310*/  USHF.L.U32 UR39, UR44, 0x6, URZ ;  /* 0x000000062c277899 */ /* 0x000fe2000800063f */
[-C--:B------:R-:W-:Y:S01]  /*0320*/  LEA.HI R16, R8, R12.reuse, RZ, 0x3 ;  /* 0x0000000c08107211 */ /* 0x080fe200078f18ff */
[----:B------:R-:W-:Y:S01]  /*0330*/  IMAD.IADD R9, R4, 0x1, -R0 ;  /* 0x0000000104097824 */ /* 0x000fe200078e0a00 */
[----:B------:R-:W-:Y:S01]  /*0340*/  LOP3.LUT R2, R2, 0xfffffffe, RZ, 0xc0, !PT ;  /* 0xfffffffe02027812 */ /* 0x000fe200078ec0ff */
[----:B------:R-:W-:Y:S01]  /*0350*/  ULDC UR47, c[0x0][0x214] ;  /* 0x00008500002f7ab9 */ /* 0x000fe20000000800 */
[----:B------:R-:W-:Y:S01]  /*0360*/  LOP3.LUT R0, R10, 0xffffffe0, RZ, 0xc0, !PT ;  /* 0xffffffe00a007812 */ /* 0x000fe200078ec0ff */
[----:B------:R-:W-:Y:S01]  /*0370*/  ULDC UR54, c[0x0][0x1c8] ;  /* 0x0000720000367ab9 */ /* 0x000fe20000000800 */
[----:B------:R-:W-:Y:S01]  /*0380*/  SHF.R.S32.HI R6, RZ, 0x3, R16 ;  /* 0x00000003ff067819 */ /* 0x000fe20000011410 */
[----:B------:R-:W-:Y:S01]  /*0390*/  IMAD.IADD R11, R3, 0x1, -R2 ;  /* 0x00000001030b7824 */ /* 0x000fe200078e0a02 */
[----:B------:R-:W-:Y:S01]  /*03a0*/  LOP3.LUT R4, R16, 0xfffffff8, RZ, 0xc0, !PT ;  /* 0xfffffff810047812 */ /* 0x000fe200078ec0ff */
[----:B------:R-:W-:Y:S01]  /*03b0*/  IMAD.IADD R3, R12, 0x1, -R0 ;  /* 0x000000010c037824 */ /* 0x000fe200078e0a00 */
[C---:B------:R-:W-:Y:S01]  /*03c0*/  LOP3.LUT P2, RZ, R9.reuse, 0x2, RZ, 0xc0, !PT ;  /* 0x0000000209ff7812 */ /* 0x040fe2000784c0ff */
[----:B------:R-:W-:Y:S01]  /*03d0*/  IMAD.SHL.U32 R2, R6, 0x40, RZ ;  /* 0x0000004006027824 */ /* 0x000fe200078e00ff */
[-C--:B------:R-:W-:Y:S01]  /*03e0*/  LEA.HI R6, R8, R12.reuse, RZ, 0x7 ;  /* 0x0000000c08067211 */ /* 0x080fe200078f38ff */
[----:B------:R-:W-:Y:S01]  /*03f0*/  IMAD.IADD R0, R12, 0x1, -R4 ;  /* 0x000000010c007824 */ /* 0x000fe200078e0a04 */
[----:B------:R-:W-:Y:S01]  /*0400*/  SHF.R.S32.HI R4, RZ, 0x1f, R3 ;  /* 0x0000001fff047819 */ /* 0x000fe20000011403 */
[----:B------:R-:W-:Y:S01]  /*0410*/  ULDC.U8 UR10, c[0x0][0x3d0] ;  /* 0x0000f400000a7ab9 */ /* 0x000fe20000000000 */
[----:B------:R-:W-:Y:S01]  /*0420*/  LOP3.LUT R2, R2, 0x1c0, RZ, 0xc0, !PT ;  /* 0x000001c002027812 */ /* 0x000fe200078ec0ff */
[----:B------:R-:W-:Y:S01]  /*0430*/  IMAD.SHL.U32 R240, R0, 0x8, RZ ;  /* 0x0000000800f07824 */ /* 0x000fe200078e00ff */
[----:B------:R-:W-:Y:S01]  /*0440*/  LEA.HI R17, R4, R3, RZ, 0x2 ;  /* 0x0000000304117211 */ /* 0x000fe200078f10ff */
[----:B------:R-:W-:Y:S01]  /*0450*/  IMAD.SHL.U32 R4, R0, 0x40, RZ ;  /* 0x0000004000047824 */ /* 0x000fe200078e00ff */
[----:B------:R-:W-:Y:S01]  /*0460*/  SHF.R.U32.HI R3, RZ, 0x3, R2 ;  /* 0x00000003ff037819 */ /* 0x000fe20000011602 */
[----:B------:R-:W-:Y:S01]  /*0470*/  ULDC UR48, c[0x0][0x224] ;  /* 0x0000890000307ab9 */ /* 0x000fe20000000800 */
[----:B------:R-:W-:Y:S01]  /*0480*/  LOP3.LUT R2, R2, 0x38, R240, 0xf8, !PT ;  /* 0x0000003802027812 */ /* 0x000fe200078ef8f0 */
[----:B------:R-:W-:Y:S01]  /*0490*/  @UP2 UIMAD UR52, UR33, UR47, URZ ;  /* 0x0000002f213422a4 */ /* 0x000fe2000f8e023f */
[----:B------:R-:W-:Y:S01]  /*04a0*/  LOP3.LUT P0, RZ, R0, 0x4, RZ, 0xc0, !PT ;  /* 0x0000000400ff7812 */ /* 0x000fe2000780c0ff */
[----:B------:R-:W-:Y:S01]  /*04b0*/  ULDC.64 UR4, c[0x0][0x118] ;  /* 0x0000460000047ab9 */ /* 0x000fe20000000a00 */
[----:B------:R-:W-:Y:S01]  /*04c0*/  LOP3.LUT R7, R2, R3, RZ, 0x3c, !PT ;  /* 0x0000000302077212 */ /* 0x000fe200078e3cff */
[----:B------:R-:W-:Y:S01]  /*04d0*/  UMOV UR61, 0x4 ;  /* 0x00000004003d7882 */ /* 0x000fe20000000000 */
[----:B------:R-:W-:Y:S01]  /*04e0*/  LOP3.LUT R2, R4, 0x1c0, RZ, 0xc0, !PT ;  /* 0x000001c004027812 */ /* 0x000fe200078ec0ff */
[----:B------:R-:W-:Y:S01]  /*04f0*/  ULOP3.LUT UR54, UR34, UR54, URZ, 0x3c, !UPT ;  /* 0x0000003622367292 */ /* 0x000fe2000f8e3c3f */
[----:B------:R-:W-:Y:S01]  /*0500*/  LOP3.LUT P5, RZ, R0, 0x2, RZ, 0xc0, !PT ;  /* 0x0000000200ff7812 */ /* 0x000fe200078ac0ff */
[----:B------:R-:W-:Y:S01]  /*0510*/  UISETP.NE.AND UP3, UPT, UR10, URZ, UPT ;  /* 0x0000003f0a00728c */ /* 0x000fe2000bf65270 */
[----:B------:R-:W-:Y:S01]  /*0520*/  LOP3.LUT R4, R2, 0x8, R16, 0xf8, !PT ;  /* 0x0000000802047812 */ /* 0x000fe200078ef810 */
[----:B------:R-:W-:Y:S01]  /*0530*/  USHF.R.S32.HI UR59, URZ, 0x1f, UR34 ;  /* 0x0000001f3f3b7899 */ /* 0x000fe20008011422 */
[----:B------:R-:W-:Y:S01]  /*0540*/  SHF.R.U32.HI R3, RZ, 0x3, R2 ;  /* 0x00000003ff037819 */ /* 0x000fe20000011602 */
[----:B------:R-:W-:Y:S01]  /*0550*/  USHF.R.S32.HI UR58, URZ, 0x1f, UR33 ;  /* 0x0000001f3f3a7899 */ /* 0x000fe20008011421 */
[----:B------:R-:W-:Y:S01]  /*0560*/  LOP3.LUT R2, R9, 0x1, RZ, 0xc0, !PT ;  /* 0x0000000109027812 */ /* 0x000fe200078ec0ff */
[----:B------:R-:W-:Y:S01]  /*0570*/  USHF.R.S32.HI UR57, URZ, 0x1f, UR34 ;  /* 0x0000001f3f397899 */ /* 0x000fe20008011422 */
[----:B------:R-:W-:Y:S01]  /*0580*/  LOP3.LUT R4, R4, R3, RZ, 0x3c, !PT ;  /* 0x0000000304047212 */ /* 0x000fe200078e3cff */
[----:B------:R-:W-:Y:S01]  /*0590*/  IMAD.SHL.U32 R3, R0, 0x20, RZ ;  /* 0x0000002000037824 */ /* 0x000fe200078e00ff */
[----:B------:R-:W-:Y:S01]  /*05a0*/  ISETP.NE.U32.AND P1, PT, R2, 0x1, PT ;  /* 0x000000010200780c */ /* 0x000fe20003f25070 */
[----:B------:R-:W-:Y:S01]  /*05b0*/  IMAD.SHL.U32 R2, R11, 0x100, RZ ;  /* 0x000001000b027824 */ /* 0x000fe200078e00ff */
[----:B------:R-:W-:Y:S01]  /*05c0*/  SHF.R.S32.HI R6, RZ, 0x7, R6 ;  /* 0x00000007ff067819 */ /* 0x000fe20000011406 */
[----:B------:R-:W-:Y:S01]  /*05d0*/  USHF.R.S32.HI UR56, URZ, 0x1f, UR33 ;  /* 0x0000001f3f387899 */ /* 0x000fe20008011421 */
[----:B------:R-:W-:Y:S01]  /*05e0*/  SEL R232, R227, 0xffffffc0, !P0 ;  /* 0xffffffc0e3e87807 */ /* 0x000fe20004000000 */
[----:B------:R-:W-:Y:S01]  /*05f0*/  USHF.R.S32.HI UR55, URZ, 0x1f, UR34 ;  /* 0x0000001f3f377899 */ /* 0x000fe20008011422 */
[----:B------:R-:W-:Y:S01]  /*0600*/  LOP3.LUT R0, R2, 0x100, RZ, 0xc0, !PT ;  /* 0x0000010002007812 */ /* 0x000fe200078ec0ff */
[----:B------:R-:W-:Y:S01]  /*0610*/  UIMAD.WIDE.U32 UR40, UR36, UR42, URZ ;  /* 0x0000002a242872a5 */ /* 0x000fe2000f8e003f */
[----:B------:R-:W-:Y:S01]  /*0620*/  LOP3.LUT R2, R5, 0xfffffff0, RZ, 0xc0, !PT ;  /* 0xfffffff005027812 */ /* 0x000fe200078ec0ff */
[----:B------:R-:W-:Y:S01]  /*0630*/  UIMAD UR49, UR37, UR42, URZ ;  /* 0x0000002a253172a4 */ /* 0x000fe2000f8e023f */
[----:B------:R-:W-:Y:S01]  /*0640*/  LOP3.LUT R226, R0, 0xe0, R3, 0xf8, !PT ;  /* 0x000000e000e27812 */ /* 0x000fe200078ef803 */
[----:B------:R-:W-:Y:S01]  /*0650*/  IMAD R0, R6, 0x2, R11 ;  /* 0x0000000206007824 */ /* 0x000fe200078e020b */
[----:B------:R-:W-:Y:S01]  /*0660*/  LEA.HI R3, R8, R12, RZ, 0x6 ;  /* 0x0000000c08037211 */ /* 0x000fe200078f30ff */
[----:B------:R-:W-:Y:S01]  /*0670*/  IMAD.IADD R2, R12, 0x1, -R2 ;  /* 0x000000010c027824 */ /* 0x000fe200078e0a02 */
[----:B------:R-:W-:Y:S01]  /*0680*/  LOP3.LUT R5, R13, 0x7ffffffc, RZ, 0xc0, !PT ;  /* 0x7ffffffc0d057812 */ /* 0x000fe200078ec0ff */
[----:B------:R-:W-:Y:S01]  /*0690*/  IMAD.U32 R0, R0, 0x200, R4 ;  /* 0x0000020000007824 */ /* 0x000fe200078e0004 */
[----:B------:R-:W-:Y:S01]  /*06a0*/  SHF.R.S32.HI R3, RZ, 0x6, R3 ;  /* 0x00000006ff037819 */ /* 0x000fe20000011403 */
[----:B------:R-:W-:Y:S01]  /*06b0*/  IMAD.SHL.U32 R4, R11, 0x20, RZ ;  /* 0x000000200b047824 */ /* 0x000fe200078e00ff */
[----:B------:R-:W-:Y:S01]  /*06c0*/  SHF.R.S32.HI R8, RZ, 0x1f, R10 ;  /* 0x0000001fff087819 */ /* 0x000fe2000001140a */
[----:B------:R-:W-:Y:S01]  /*06d0*/  IMAD.IADD R14, R12, 0x1, -R5 ;  /* 0x000000010c0e7824 */ /* 0x000fe200078e0a05 */
[----:B------:R-:W-:Y:S01]  /*06e0*/  LOP3.LUT P6, RZ, R2, 0x4, RZ, 0xc0, !PT ;  /* 0x0000000402ff7812 */ /* 0x000fe200078cc0ff */
[C---:B------:R-:W-:Y:S01]  /*06f0*/  IMAD R237, R3.reuse, 0x200, R7 ;  /* 0x0000020003ed7824 */ /* 0x040fe200078e0207 */
[----:B------:R-:W-:Y:S01]  /*0700*/  LOP3.LUT R4, R4, 0x20, RZ, 0xc0, !PT ;  /* 0x0000002004047812 */ /* 0x000fe200078ec0ff */
[----:B------:R-:W-:Y:S01]  /*0710*/  IMAD.SHL.U32 R7, R3, 0x8, RZ ;  /* 0x0000000803077824 */ /* 0x000fe200078e00ff */
[----:B------:R-:W-:Y:S01]  /*0720*/  SEL R251, R251, 0x240, !P1 ;  /* 0x00000240fbfb7807 */ /* 0x000fe20004800000 */
[----:B------:R-:W-:Y:S01]  /*0730*/  IMAD.SHL.U32 R12, R12, 0x2, RZ ;  /* 0x000000020c0c7824 */ /* 0x000fe200078e00ff */
[----:B------:R-:W-:Y:S01]  /*0740*/  USHF.R.S32.HI UR51, URZ, 0x1f, UR45 ;  /* 0x0000001f3f337899 */ /* 0x000fe2000801142d */
[----:B------:R-:W-:Y:S01]  /*0750*/  IMAD.SHL.U32 R3, R6, 0x10, RZ ;  /* 0x0000001006037824 */ /* 0x000fe200078e00ff */
[----:B------:R-:W-:Y:S01]  /*0760*/  LOP3.LUT R15, R4, 0x18, R7, 0xf8, !PT ;  /* 0x00000018040f7812 */ /* 0x000fe200078ef807 */
[----:B------:R-:W-:Y:S01]  /*0770*/  IMAD.SHL.U32 R5, R9, 0x20, RZ ;  /* 0x0000002009057824 */ /* 0x000fe200078e00ff */
[----:B------:R-:W-:Y:S01]  /*0780*/  UIMAD UR48, UR6, UR48, URZ ;  /* 0x00000030063072a4 */ /* 0x000fe2000f8e023f */
[----:B------:R-:W-:Y:S01]  /*0790*/  IMAD.SHL.U32 R6, R2, 0x20, RZ ;  /* 0x0000002002067824 */ /* 0x000fe200078e00ff */
[----:B------:R-:W-:Y:S01]  /*07a0*/  LOP3.LUT R4, R3, 0x6, R12, 0xf8, !PT ;  /* 0x0000000603047812 */ /* 0x000fe200078ef80c */
[----:B------:R-:W-:Y:S01]  /*07b0*/  IMAD.SHL.U32 R229, R0, 0x2, RZ ;  /* 0x0000000200e57824 */ /* 0x000fe200078e00ff */
[----:B------:R-:W-:Y:S01]  /*07c0*/  LOP3.LUT R5, R5, 0xe0, RZ, 0xc0, !PT ;  /* 0x000000e005057812 */ /* 0x000fe200078ec0ff */
[----:B------:R-:W-:Y:S01]  /*07d0*/  IMAD.SHL.U32 R237, R237, 0x2, RZ ;  /* 0x00000002eded7824 */ /* 0x000fe200078e00ff */
[----:B------:R-:W-:Y:S01]  /*07e0*/  @!UP2 UIMAD UR47, UR7, UR47, URZ ;  /* 0x0000002f072fa2a4 */ /* 0x000fe2000f8e023f */
[----:B------:R1:W-:Y:S01]  /*07f0*/  STL [R1+0x4], R4 ;  /* 0x0000040401007387 */ /* 0x0003e20000100800 */
[----:B------:R-:W-:Y:S01]  /*0800*/  LOP3.LUT R13, R5, 0x10, R3, 0xf8, !PT ;  /* 0x00000010050d7812 */ /* 0x000fe200078ef803 */
[----:B------:R-:W-:Y:S01]  /*0810*/  IMAD.U32 R5, RZ, RZ, UR14 ;  /* 0x0000000eff057e24 */ /* 0x000fe2000f8e00ff */
[----:B------:R-:W-:Y:S01]  /*0820*/  SHF.R.S32.HI R3, RZ, 0x5, R10 ;  /* 0x00000005ff037819 */ /* 0x000fe2000001140a */
[----:B------:R-:W-:Y:S01]  /*0830*/  IMAD.IADD R231, R229, 0x1, R232 ;  /* 0x00000001e5e77824 */ /* 0x000fe200078e02e8 */
[----:B------:R-:W-:Y:S01]  /*0840*/  IADD3 R236, R232, 0x14000, R229 ;  /* 0x00014000e8ec7810 */ /* 0x000fe20007ffe0e5 */
[----:B------:R-:W-:Y:S01]  /*0850*/  USHF.R.S32.HI UR46, URZ, 0x1f, UR39 ;  /* 0x0000001f3f2e7899 */ /* 0x000fe20008011427 */
[----:B------:R-:W-:-:S02]  /*0860*/  LEA.HI R8, R8, R3, RZ, 0x2 ;  /* 0x0000000308087211 */ /* 0x000fc400078f10ff */
[----:B-1----:R-:W-:-:S04]  /*0870*/  SHF.R.S32.HI R4, RZ, 0x1f, R2 ;  /* 0x0000001fff047819 */ /* 0x002fc80000011402 */
[----:B------:R-:W-:Y:S01]  /*0880*/  LEA.HI R225, R4, R2, RZ, 0x3 ;  /* 0x0000000204e17211 */ /* 0x000fe200078f18ff */
[----:B------:R-:W-:-:S03]  /*0890*/  IMAD.SHL.U32 R4, R11, 0x8, RZ ;  /* 0x000000080b047824 */ /* 0x000fc600078e00ff */
[C---:B------:R-:W-:Y:S01]  /*08a0*/  LOP3.LUT R5, R225.reuse, 0xfffffff8, RZ, 0xc0, !PT ;  /* 0xfffffff8e1057812 */ /* 0x040fe200078ec0ff */
[----:B------:R-:W-:Y:S01]  /*08b0*/  IMAD.SHL.U32 R225, R225, 0x40, RZ ;  /* 0x00000040e1e17824 */ /* 0x000fe200078e00ff */
[----:B------:R-:W-:-:S03]  /*08c0*/  LOP3.LUT R12, R4, 0x8, RZ, 0xc0, !PT ;  /* 0x00000008040c7812 */ /* 0x000fc600078ec0ff */
[----:B------:R-:W-:Y:S01]  /*08d0*/  IMAD.IADD R7, R2, 0x1, -R5 ;  /* 0x0000000102077824 */ /* 0x000fe200078e0a05 */
[----:B------:R-:W-:Y:S01]  /*08e0*/  LOP3.LUT R4, R12, 0x1e0, R6, 0xf8, !PT ;  /* 0x000001e00c047812 */ /* 0x000fe200078ef806 */
[----:B------:R-:W-:Y:S01]  /*08f0*/  IMAD.SHL.U32 R5, R2, 0x4, RZ ;  /* 0x0000000402057824 */ /* 0x000fe200078e00ff */
[----:B------:R-:W-:Y:S02]  /*0900*/  LEA.HI R2, R10, R3, RZ, 0x1 ;  /* 0x000000030a027211 */ /* 0x000fe400078f08ff */
[----:B------:R-:W-:Y:S02]  /*0910*/  LOP3.LUT R6, R8, 0xfffffffc, RZ, 0xc0, !PT ;  /* 0xfffffffc08067812 */ /* 0x000fe400078ec0ff */
[----:B------:R-:W-:Y:S02]  /*0920*/  LOP3.LUT R2, R2, 0x3ffffe, RZ, 0xc0, !PT ;  /* 0x003ffffe02027812 */ /* 0x000fe400078ec0ff */
[----:B------:R-:W-:Y:S01]  /*0930*/  LOP3.LUT R10, R4, 0x38, R5, 0x78, !PT ;  /* 0x00000038040a7812 */ /* 0x000fe200078e7805 */
[----:B------:R-:W-:Y:S01]  /*0940*/  IMAD.SHL.U32 R4, R9, 0x40, RZ ;  /* 0x0000004009047824 */ /* 0x000fe200078e00ff */
[----:B------:R-:W-:Y:S01]  /*0950*/  LOP3.LUT R225, R225, 0xfffffe00, RZ, 0xc0, !PT ;  /* 0xfffffe00e1e17812 */ /* 0x000fe200078ec0ff */
[----:B------:R-:W-:Y:S01]  /*0960*/  IMAD.IADD R6, R3, 0x1, -R6 ;  /* 0x0000000103067824 */ /* 0x000fe200078e0a06 */
[----:B------:R-:W-:Y:S01]  /*0970*/  LOP3.LUT P4, RZ, R7, 0x4, RZ, 0xc0, !PT ;  /* 0x0000000407ff7812 */ /* 0x000fe2000788c0ff */
[----:B------:R-:W-:Y:S01]  /*0980*/  IMAD.SHL.U32 R5, R9, 0x4, RZ ;  /* 0x0000000409057824 */ /* 0x000fe200078e00ff */
[----:B------:R-:W-:Y:S01]  /*0990*/  LOP3.LUT P3, RZ, R7, 0x2, RZ, 0xc0, !PT ;  /* 0x0000000207ff7812 */ /* 0x000fe2000786c0ff */
[C---:B------:R-:W-:Y:S01]  /*09a0*/  IMAD.IADD R233, R3.reuse, 0x1, -R2 ;  /* 0x0000000103e97824 */ /* 0x040fe200078e0a02 */
[----:B------:R-:W-:Y:S01]  /*09b0*/  LOP3.LUT R2, R4, 0x1c0, RZ, 0xc0, !PT ;  /* 0x000001c004027812 */ /* 0x000fe200078ec0ff */
[----:B------:R-:W-:Y:S01]  /*09c0*/  IMAD.SHL.U32 R3, R3, 0x8, RZ ;  /* 0x0000000803037824 */ /* 0x000fe200078e00ff */
[----:B------:R-:W-:Y:S01]  /*09d0*/  LOP3.LUT R9, R13, 0x18, R5, 0x78, !PT ;  /* 0x000000180d097812 */ /* 0x000fe200078e7805 */
[----:B------:R-:W-:Y:S01]  /*09e0*/  IMAD R233, R233, 0x200, R10 ;  /* 0x00000200e9e97824 */ /* 0x000fe200078e020a */
[----:B------:R-:W-:-:S02]  /*09f0*/  LOP3.LUT R4, R226, 0x8, R16, 0xf8, !PT ;  /* 0x00000008e2047812 */ /* 0x000fc400078ef810 */
[----:B------:R-:W-:Y:S02]  /*0a00*/  LOP3.LUT R5, R3, 0x38, RZ, 0xc0, !PT ;  /* 0x0000003803057812 */ /* 0x000fe400078ec0ff */
[----:B------:R-:W-:Y:S02]  /*0a10*/  SHF.R.U32.HI R3, RZ, 0x3, R2 ;  /* 0x00000003ff037819 */ /* 0x000fe40000011602 */
[----:B------:R-:W-:Y:S02]  /*0a20*/  SHF.R.U32.HI R226, RZ, 0x3, R226 ;  /* 0x00000003ffe27819 */ /* 0x000fe400000116e2 */
[----:B------:R-:W-:Y:S01]  /*0a30*/  LOP3.LUT R8, R3, R2, R5, 0x1e, !PT ;  /* 0x0000000203087212 */ /* 0x000fe200078e1e05 */
[----:B------:R-:W-:Y:S01]  /*0a40*/  IMAD.SHL.U32 R2, R7, 0x40, RZ ;  /* 0x0000004007027824 */ /* 0x000fe200078e00ff */
[----:B------:R-:W-:Y:S01]  /*0a50*/  LOP3.LUT R226, R4, 0x38, R226, 0x78, !PT ;  /* 0x0000003804e27812 */ /* 0x000fe200078e78e2 */
[----:B------:R-:W-:Y:S01]  /*0a60*/  IMAD.SHL.U32 R4, R14, 0x2, RZ ;  /* 0x000000020e047824 */ /* 0x000fe200078e00ff */
[----:B------:R-:W-:-:S02]  /*0a70*/  LEA R233, R233, 0x14000, 0x1 ;  /* 0x00014000e9e97811 */ /* 0x000fc400078e08ff */
[----:B------:R-:W-:Y:S01]  /*0a80*/  LOP3.LUT R2, R2, 0x1c0, RZ, 0xc0, !PT ;  /* 0x000001c002027812 */ /* 0x000fe200078ec0ff */
[----:B------:R-:W-:Y:S01]  /*0a90*/  IMAD R3, R6, 0x200, R4 ;  /* 0x0000020006037824 */ /* 0x000fe200078e0204 */
[----:B------:R-:W-:Y:S01]  /*0aa0*/  SEL R227, R227, 0xffffffc0, !P4 ;  /* 0xffffffc0e3e37807 */ /* 0x000fe20006000000 */
[----:B------:R-:W-:Y:S01]  /*0ab0*/  IMAD.IADD R8, R4, 0x1, R8 ;  /* 0x0000000104087824 */ /* 0x000fe200078e0208 */
[----:B------:R-:W-:Y:S01]  /*0ac0*/  IADD3 R234, R233, 0x20, RZ ;  /* 0x00000020e9ea7810 */ /* 0x000fe20007ffe0ff */
[----:B------:R-:W-:Y:S01]  /*0ad0*/  IMAD.IADD R9, R3, 0x1, R9 ;  /* 0x0000000103097824 */ /* 0x000fe200078e0209 */
[----:B------:R-:W-:Y:S01]  /*0ae0*/  SHF.R.U32.HI R3, RZ, 0x3, R2 ;  /* 0x00000003ff037819 */ /* 0x000fe20000011602 */
[----:B------:R-:W-:Y:S01]  /*0af0*/  IMAD R4, R11, 0x1000, R225 ;  /* 0x000010000b047824 */ /* 0x000fe200078e02e1 */
[----:B------:R-:W-:Y:S01]  /*0b00*/  @P6 IADD3 R234, R233, -0x20, RZ ;  /* 0xffffffe0e9ea6810 */ /* 0x000fe20007ffe0ff */
[----:B------:R-:W-:Y:S01]  /*0b10*/  IMAD.SHL.U32 R249, R9, 0x2, RZ ;  /* 0x0000000209f97824 */ /* 0x000fe200078e00ff */
[----:B------:R-:W-:-:S02]  /*0b20*/  LOP3.LUT R7, R3, R2, R12, 0x1e, !PT ;  /* 0x0000000203077212 */ /* 0x000fc400078e1e0c */
[----:B------:R-:W-:Y:S01]  /*0b30*/  LOP3.LUT R5, R3, R2, R5, 0x1e, !PT ;  /* 0x0000000203057212 */ /* 0x000fe200078e1e05 */
[----:B------:R-:W-:Y:S01]  /*0b40*/  IMAD.IADD R252, R249, 0x1, R251 ;  /* 0x00000001f9fc7824 */ /* 0x000fe200078e02fb */
[----:B------:R-:W-:Y:S02]  /*0b50*/  LOP3.LUT R3, R3, R15, R2, 0x1e, !PT ;  /* 0x0000000f03037212 */ /* 0x000fe400078e1e02 */
[----:B------:R-:W-:Y:S01]  /*0b60*/  SHF.R.S32.HI R2, RZ, 0x2, R17 ;  /* 0x00000002ff027819 */ /* 0x000fe20000011411 */
[----:B------:R-:W-:Y:S01]  /*0b70*/  IMAD.IADD R4, R4, 0x1, R5 ;  /* 0x0000000104047824 */ /* 0x000fe200078e0205 */
[C---:B------:R-:W-:Y:S02]  /*0b80*/  IADD3 R250, R249.reuse, 0x10, RZ ;  /* 0x00000010f9fa7810 */ /* 0x040fe40007ffe0ff */
[----:B------:R-:W-:Y:S01]  /*0b90*/  @P2 IADD3 R250, R249, -0x10, RZ ;  /* 0xfffffff0f9fa2810 */ /* 0x000fe20007ffe0ff */
[----:B------:R-:W-:Y:S01]  /*0ba0*/  IMAD R5, R6, 0x10, R2 ;  /* 0x0000001006057824 */ /* 0x000fe200078e0202 */
[----:B------:R-:W-:Y:S01]  /*0bb0*/  IADD3 R235, R234, 0x800, RZ ;  /* 0x00000800eaeb7810 */ /* 0x000fe20007ffe0ff */
[----:B------:R-:W-:Y:S01]  /*0bc0*/  IMAD R2, R6, 0x400, R225 ;  /* 0x0000040006027824 */ /* 0x000fe200078e02e1 */
[----:B------:R-:W-:Y:S01]  /*0bd0*/  LOP3.LUT R225, R3, R225, RZ, 0xfc, !PT ;  /* 0x000000e103e17212 */ /* 0x000fe200078efcff */
[----:B------:R-:W-:Y:S01]  /*0be0*/  IMAD.MOV.U32 R3, RZ, RZ, 0x20 ;  /* 0x00000020ff037424 */ /* 0x000fe200078e00ff */
[----:B------:R-:W-:Y:S01]  /*0bf0*/  STL [R1+0x10], R5 ;  /* 0x0000100501007387 */ /* 0x000fe20000100800 */
[----:B------:R-:W-:Y:S01]  /*0c00*/  IMAD.IADD R2, R2, 0x1, R7 ;  /* 0x0000000102027824 */ /* 0x000fe200078e0207 */
[----:B------:R-:W-:Y:S01]  /*0c10*/  LEA R225, R225, 0x10000, 0x1 ;  /* 0x00010000e1e17811 */ /* 0x000fe200078e08ff */
[----:B------:R-:W-:Y:S01]  /*0c20*/  IMAD.IADD R251, R251, 0x1, R250 ;  /* 0x00000001fbfb7824 */ /* 0x000fe200078e02fa */
[C---:B------:R-:W-:Y:S01]  /*0c30*/  SEL R0, R3.reuse, 0xffffffe0, !P5 ;  /* 0xffffffe003007807 */ /* 0x040fe20006800000 */
[----:B------:R-:W-:Y:S01]  /*0c40*/  IMAD.SHL.U32 R2, R2, 0x2, RZ ;  /* 0x0000000202027824 */ /* 0x000fe200078e00ff */
[----:B------:R-:W-:-:S02]  /*0c50*/  SEL R224, R3, 0xffffffe0, !P0 ;  /* 0xffffffe003e07807 */ /* 0x000fc40004000000 */
[----:B------:R-:W-:Y:S01]  /*0c60*/  SEL R3, R3, 0xffffffe0, !P3 ;  /* 0xffffffe003037807 */ /* 0x000fe20005800000 */
[----:B------:R-:W-:Y:S02]  /*0c70*/  IMAD.IADD R236, R0, 0x1, R236 ;  /* 0x0000000100ec7824 */ /* 0x000fe400078e02ec */
[----:B------:R-:W-:Y:S01]  /*0c80*/  IMAD.IADD R230, R229, 0x1, R0 ;  /* 0x00000001e5e67824 */ /* 0x000fe200078e0200 */
[----:B------:R-:W-:Y:S01]  /*0c90*/  LEA R0, R8, 0x10000, 0x1 ;  /* 0x0001000008007811 */ /* 0x000fe200078e08ff */
[----:B------:R-:W-:Y:S02]  /*0ca0*/  IMAD.IADD R3, R2, 0x1, R3 ;  /* 0x0000000102037824 */ /* 0x000fe400078e0203 */
[----:B------:R-:W-:Y:S02]  /*0cb0*/  IMAD R224, R226, 0x2, R224 ;  /* 0x00000002e2e07824 */ /* 0x000fe400078e02e0 */
[----:B------:R1:W-:Y:S01]  /*0cc0*/  STL [R1], R0 ;  /* 0x0000000001007387 */ /* 0x0003e20000100800 */
[----:B------:R-:W-:-:S02]  /*0cd0*/  IMAD.IADD R228, R2, 0x1, R227 ;  /* 0x0000000102e47824 */ /* 0x000fc400078e02e3 */
[----:B------:R-:W-:Y:S02]  /*0ce0*/  IMAD.IADD R232, R232, 0x1, R230 ;  /* 0x00000001e8e87824 */ /* 0x000fe400078e02e6 */
[----:B------:R-:W-:Y:S02]  /*0cf0*/  IMAD.SHL.U32 R226, R226, 0x2, RZ ;  /* 0x00000002e2e27824 */ /* 0x000fe400078e00ff */
[----:B------:R-:W-:Y:S02]  /*0d00*/  IMAD.IADD R227, R3, 0x1, R227 ;  /* 0x0000000103e37824 */ /* 0x000fe400078e02e3 */
[----:B-1--4-:R-:W-:Y:S02]  /*0d10*/  IMAD.SHL.U32 R0, R4, 0x2, RZ ;  /* 0x0000000204007824 */ /* 0x012fe400078e00ff */
.L_x_37:
[----:B------:R-:W-:Y:S02]  /*0d20*/  ULDC.64 UR6, c[0x0][0x240] ;  /* 0x0000900000067ab9 */ /* 0x000fe40000000a00 */
[----:B------:R-:W-:Y:S02]  /*0d30*/  UISETP.NE.U32.AND UP6, UPT, URZ, UR6, UPT ;  /* 0x000000063f00728c */ /* 0x000fe4000bfc5070 */
[----:B------:R-:W-:-:S02]  /*0d40*/  USHF.L.U32 UR13, UR33, 0x2, URZ ;  /* 0x00000002210d7899 */ /* 0x000fc4000800063f */
[----:B------:R-:W-:Y:S02]  /*0d50*/  USHF.R.S32.HI UR38, URZ, 0x1f, UR33 ;  /* 0x0000001f3f267899 */ /* 0x000fe40008011421 */
[----:B------:R-:W-:Y:S02]  /*0d60*/  UISETP.NE.AND.EX UP6, UPT, URZ, UR7, UPT, UP6 ;  /* 0x000000073f00728c */ /* 0x000fe4000bfc5360 */
[----:B------:R-:W-:Y:S02]  /*0d70*/  USHF.L.U64.HI UR12, UR33, 0x2, UR38 ;  /* 0x00000002210c7899 */ /* 0x000fe40008010226 */
[----:B------:R-:W-:Y:S02]  /*0d80*/  UIADD3 UR6, UP0, UR13, UR6, URZ ;  /* 0x000000060d067290 */ /* 0x000fe4000ff1e03f */
[----:B------:R-:W-:Y:S01]  /*0d90*/  PLOP3.LUT P0, PT, PT, PT, UP6, 0x80, 0x0 ;  /* 0x000000000000781c */ /* 0x000fe20003f0f068 */
[----:B------:R-:W-:Y:S02]  /*0da0*/  ULDC.64 UR10, c[0x0][0x250] ;  /* 0x00009400000a7ab9 */ /* 0x000fe40000000a00 */
[----:B------:R-:W-:Y:S01]  /*0db0*/  UIADD3.X UR7, UR12, UR7, URZ, UP0, !UPT ;  /* 0x000000070c077290 */ /* 0x000fe200087fe43f */
[----:B-12---:R-:W-:Y:S01]  /*0dc0*/  IMAD.U32 R4, RZ, RZ, UR6 ;  /* 0x00000006ff047e24 */ /* 0x006fe2000f8e00ff */
[----:B------:R-:W-:-:S02]  /*0dd0*/  UISETP.NE.U32.AND UP4, UPT, URZ, UR10, UPT ;  /* 0x0000000a3f00728c */ /* 0x000fc4000bf85070 */
[----:B------:R-:W-:Y:S02]  /*0de0*/  ULDC.U8 UR14, c[0x0][0x312] ;  /* 0x0000c480000e7ab9 */ /* 0x000fe40000000000 */
[----:B------:R-:W-:Y:S01]  /*0df0*/  IMAD.U32 R5, RZ, RZ, UR7 ;  /* 0x00000007ff057e24 */ /* 0x000fe2000f8e00ff */
[----:B------:R-:W-:Y:S02]  /*0e00*/  UISETP.NE.AND.EX UP4, UPT, URZ, UR11, UPT, UP4 ;  /* 0x0000000b3f00728c */ /* 0x000fe4000bf85340 */
[----:B------:R-:W-:Y:S02]  /*0e10*/  ULDC.64 UR8, c[0x0][0x248] ;  /* 0x0000920000087ab9 */ /* 0x000fe40000000a00 */
[----:B------:R1:W2:Y:S01]  /*0e20*/  @P0 LDG.E R9, [R4.64] ;  /* 0x0000000404090981 */ /* 0x0002a2000c1e1900 */
[----:B------:R-:W-:Y:S02]  /*0e30*/  UISETP.NE.AND UP5, UPT, UR14, URZ, UPT ;  /* 0x0000003f0e00728c */ /* 0x000fe4000bfa5270 */
[----:B------:R-:W-:Y:S01]  /*0e40*/  UISETP.EQ.U32.AND UP1, UPT, URZ, UR8, UPT ;  /* 0x000000083f00728c */ /* 0x000fe2000bf22070 */
[----:B---3--:R1:W3:Y:S03]  /*0e50*/  @P0 LDG.E R8, [R4.64+0x4] ;  /* 0x0000040404080981 */ /* 0x0082e6000c1e1900 */
[----:B------:R-:W-:-:S02]  /*0e60*/  @UP4 UIADD3 UR6, UP0, UR13, UR10, URZ ;  /* 0x0000000a0d064290 */ /* 0x000fc4000ff1e03f */
[----:B------:R-:W-:Y:S02]  /*0e70*/  UISETP.EQ.OR.EX UP1, UPT, URZ, UR9, !UP5, UP1 ;  /* 0x000000093f00728c */ /* 0x000fe4000ef22710 */
[----:B------:R-:W-:Y:S01]  /*0e80*/  @UP4 UIADD3.X UR7, UR12, UR11, URZ, UP0, !UPT ;  /* 0x0000000b0c074290 */ /* 0x000fe200087fe43f */
[----:B------:R-:W-:Y:S01]  /*0e90*/  PLOP3.LUT P1, PT, PT, PT, UP4, 0x80, 0x0 ;  /* 0x000000000000781c */ /* 0x000fe20003f2f048 */
[----:B------:R-:W-:Y:S02]  /*0ea0*/  UIADD3 UR8, UP0, UR13, UR8, URZ ;  /* 0x000000080d087290 */ /* 0x000fe4000ff1e03f */
[----:B------:R-:W-:Y:S02]  /*0eb0*/  PLOP3.LUT P2, PT, PT, PT, UP1, 0x80, 0x0 ;  /* 0x000000000000781c */ /* 0x000fe40003f4f018 */
[----:B------:R-:W-:Y:S01]  /*0ec0*/  UIADD3.X UR9, UR12, UR9, URZ, UP0, !UPT ;  /* 0x000000090c097290 */ /* 0x000fe200087fe43f */
[----:B------:R-:W-:Y:S01]  /*0ed0*/  MOV R6, UR6 ;  /* 0x0000000600067c02 */ /* 0x000fe20008000f00 */
[----:B------:R-:W-:-:S06]  /*0ee0*/  IMAD.U32 R7, RZ, RZ, UR7 ;  /* 0x00000007ff077e24 */ /* 0x000fcc000f8e00ff */
[----:B----45:R4:W5:Y:S01]  /*0ef0*/  @P1 LDG.E R6, [R6.64] ;  /* 0x0000000406061981 */ /* 0x030962000c1e1900 */
[----:B-1----:R-:W-:Y:S01]  /*0f00*/  IMAD.U32 R4, RZ, RZ, UR8 ;  /* 0x00000008ff047e24 */ /* 0x002fe2000f8e00ff */
[----:B------:R-:W-:-:S05]  /*0f10*/  MOV R5, UR9 ;  /* 0x0000000900057c02 */ /* 0x000fca0008000f00 */
[----:B----4-:R-:W4:Y:S01]  /*0f20*/  @!P2 LDG.E R7, [R4.64] ;  /* 0x000000040407a981 */ /* 0x010f22000c1e1900 */
[----:B------:R-:W-:Y:S02]  /*0f30*/  UMOV UR16, 0xffffffff ;  /* 0xffffffff00107882 */ /* 0x000fe40000000000 */
[----:B------:R-:W-:Y:S02]  /*0f40*/  UMOV UR17, URZ ;  /* 0x0000003f00117c82 */ /* 0x000fe40008000000 */
[----:B------:R-:W-:Y:S02]  /*0f50*/  UMOV UR24, 0xffffffff ;  /* 0xffffffff00187882 */ /* 0x000fe40000000000 */
[----:B------:R-:W-:Y:S01]  /*0f60*/  ULDC UR8, c[0x0][0x218] ;  /* 0x0000860000087ab9 */ /* 0x000fe20000000800 */
[----:B--2---:R-:W1:Y:S08]  /*0f70*/  @P0 R2UR UR16, R9 ;  /* 0x00000000091003c2 */ /* 0x004e7000000e0000 */
[----:B---3--:R-:W1:Y:S01]  /*0f80*/  @P0 R2UR UR6, R8 ;  /* 0x00000000080603c2 */ /* 0x008e6200000e0000 */
[----:B------:R-:W-:-:S04]  /*0f90*/  ISETP.NE.U32.AND P0, PT, RZ, c[0x0][0x248], PT ;  /* 0x00009200ff007a0c */ /* 0x000fc80003f05070 */
[----:B------:R-:W-:-:S03]  /*0fa0*/  ISETP.NE.AND.EX P0, PT, RZ, c[0x0][0x24c], PT, P0 ;  /* 0x00009300ff007a0c */ /* 0x000fc60003f05300 */
[----:B-----5:R2:W3:Y:S01]  /*0fb0*/  @P1 R2UR UR17, R6 ;  /* 0x00000000061113c2 */ /* 0x0204e200000e0000 */
[----:B-1----:R-:W-:-:S07]  /*0fc0*/  @UP6 UIADD3 UR28, UR6, -UR16, URZ ;  /* 0x80000010061c6290 */ /* 0x002fce000fffe03f */
[----:B------:R-:W-:Y:S01]  /*0fd0*/  @!UP6 ULDC UR28, c[0x0][0x214] ;  /* 0x00008500001ceab9 */ /* 0x000fe20000000800 */
[----:B----4-:R2:W1:Y:S01]  /*0fe0*/  @!P2 R2UR UR24, R7 ;  /* 0x000000000718a3c2 */ /* 0x01046200000e0000 */
[----:B------:R-:W-:Y:S05]  /*0ff0*/  @!P0 BRA `(.L_x_5) ;  /* 0x0000007000008947 */ /* 0x000fea0003800000 */
[----:B---3--:R-:W-:-:S13]  /*1000*/  PLOP3.LUT P0, PT, PT, PT, UP5, 0x80, 0x0 ;  /* 0x000000000000781c */ /* 0x008fda0003f0f058 */
[----:B--2---:R-:W2:Y:S04]  /*1010*/  @P0 LDG.E R6, [R4.64+0x4] ;  /* 0x0000040404060981 */ /* 0x004ea8000c1e1900 */
[----:B------:R-:W3:Y:S01]  /*1020*/  @!P0 LDG.E R4, [R4.64] ;  /* 0x0000000404048981 */ /* 0x000ee2000c1e1900 */
[----:B--2---:R-:W2:Y:S02]  /*1030*/  @P0 R2UR UR6, R6 ;  /* 0x00000000060603c2 */ /* 0x004ea400000e0000 */
[----:B-12---:R-:W-:-:S11]  /*1040*/  @UP5 UIADD3 UR8, UR6, -UR24, URZ ;  /* 0x8000001806085290 */ /* 0x006fd6000fffe03f */
[----:B---3--:R1:W2:Y:S01]  /*1050*/  @!P0 R2UR UR8, R4 ;  /* 0x00000000040883c2 */ /* 0x0082a200000e0000 */
[----:B------:R-:W-:-:S07]  /*1060*/  DEPBAR.LE SB1, 0x0, {2} ;  /* 0x000090040000791a */ /* 0x000fce0000000000 */
.L_x_5:
[----:B---3--:R-:W-:Y:S02]  /*1070*/  ULDC.64 UR6, c[0x0][0x258] ;  /* 0x0000960000067ab9 */ /* 0x008fe40000000a00 */
[----:B------:R-:W-:-:S04]  /*1080*/  UISETP.NE.U32.AND UP1, UPT, URZ, UR6, UPT ;  /* 0x000000063f00728c */ /* 0x000fc8000bf25070 */
[----:B------:R-:W-:-:S06]  /*1090*/  UISETP.NE.AND.EX UP1, UPT, URZ, UR7, UPT, UP1 ;  /* 0x000000073f00728c */ /* 0x000fcc000bf25310 */
[----:B------:R-:W-:-:S05]  /*10a0*/  PLOP3.LUT P0, PT, PT, PT, UP1, 0x80, 0x0 ;  /* 0x000000000000781c */ /* 0x000fca0003f0f018 */
[----:B------:R-:W-:-:S04]  /*10b0*/  @UP1 UIADD3 UR6, UP0, UR13, UR6, URZ ;  /* 0x000000060d061290 */ /* 0x000fc8000ff1e03f */
[----:B------:R-:W-:Y:S02]  /*10c0*/  @UP1 UIADD3.X UR7, UR12, UR7, URZ, UP0, !UPT ;  /* 0x000000070c071290 */ /* 0x000fe400087fe43f */
[----:B------:R-:W-:-:S04]  /*10d0*/  IMAD.U32 R4, RZ, RZ, UR6 ;  /* 0x00000006ff047e24 */ /* 0x000fc8000f8e00ff */
[----:B------:R-:W-:Y:S01]  /*10e0*/  IMAD.U32 R5, RZ, RZ, UR7 ;  /* 0x00000007ff057e24 */ /* 0x000fe2000f8e00ff */
[----:B------:R-:W-:-:S04]  /*10f0*/  ULDC.64 UR6, c[0x0][0x268] ;  /* 0x00009a0000067ab9 */ /* 0x000fc80000000a00 */
[----:B------:R-:W3:Y:S01]  /*1100*/  @P0 LDG.E R4, [R4.64] ;  /* 0x0000000404040981 */ /* 0x000ee2000c1e1900 */
[----:B------:R-:W-:Y:S02]  /*1110*/  @!UP1 UISETP.NE.U32.AND UP0, UPT, URZ, UR6, UPT ;  /* 0x000000063f00928c */ /* 0x000fe4000bf05070 */
[----:B------:R-:W-:Y:S02]  /*1120*/  ULDC UR9, c[0x0][0x21c] ;  /* 0x0000870000097ab9 */ /* 0x000fe40000000800 */
[----:B------:R-:W-:Y:S02]  /*1130*/  @!UP1 UISETP.NE.AND.EX UP0, UPT, URZ, UR7, UPT, UP0 ;  /* 0x000000073f00928c */ /* 0x000fe4000bf05300 */
[----:B------:R-:W-:Y:S02]  /*1140*/  USHF.L.U32 UR23, UR18, 0x5, URZ ;  /* 0x0000000512177899 */ /* 0x000fe4000800063f */
[----:B------:R-:W-:Y:S01]  /*1150*/  @!UP1 USEL UR6, URZ, UR9, !UP0 ;  /* 0x000000093f069287 */ /* 0x000fe2000c000000 */
[----:B---3--:R-:W3:Y:S02]  /*1160*/  @P0 R2UR UR13, R4 ;  /* 0x00000000040d03c2 */ /* 0x008ee400000e0000 */
[----:B---3--:R-:W-:-:S02]  /*1170*/  @UP1 UIADD3 UR13, UR13, -UR17, URZ ;  /* 0x800000110d0d1290 */ /* 0x008fc4000fffe03f */
[----:B------:R-:W-:-:S04]  /*1180*/  @!UP1 UIADD3 UR13, UR6, UR8, -UR17 ;  /* 0x00000008060d9290 */ /* 0x000fc8000fffe811 */
[----:B------:R-:W-:-:S06]  /*1190*/  UISETP.GT.AND UP0, UPT, UR13, UR23, UPT ;  /* 0x000000170d00728c */ /* 0x000fcc000bf04270 */
[----:B------:R-:W-:-:S13]  /*11a0*/  PLOP3.LUT P0, PT, PT, PT, UP0, 0x80, 0x0 ;  /* 0x000000000000781c */ /* 0x000fda0003f0f008 */
[----:B------:R-:W-:Y:S05]  /*11b0*/  @!P0 BRA `(.L_x_6) ;  /* 0x000065a000008947 */ /* 0x000fea0003800000 */
[----:B-1----:R-:W-:Y:S02]  /*11c0*/  UISETP.NE.AND UP0, UPT, UR24, -0x1, UPT ;  /* 0xffffffff1800788c */ /* 0x002fe4000bf05270 */
[----:B------:R-:W-:Y:S02]  /*11d0*/  ULDC.64 UR6, c[0x0][0x190] ;  /* 0x0000640000067ab9 */ /* 0x000fe40000000a00 */
[----:B------:R-:W-:Y:S02]  /*11e0*/  UIMAD.WIDE.U32 UR8, UR16, UR6, URZ ;  /* 0x00000006100872a5 */ /* 0x000fe4000f8e003f */
[----:B------:R-:W-:Y:S01]  /*11f0*/  UIADD3 UR6, UR28, 0x3f, URZ ;  /* 0x0000003f1c067890 */ /* 0x000fe2000fffe03f */
[----:B------:R-:W-:Y:S01]  /*1200*/  PLOP3.LUT P0, PT, PT, PT, UP0, 0x80, 0x0 ;  /* 0x000000000000781c */ /* 0x000fe20003f0f008 */
[----:B------:R-:W-:Y:S02]  /*1210*/  UIMAD UR22, UR16, UR7, URZ ;  /* 0x00000007101672a4 */ /* 0x000fe4000f8e023f */
[----:B------:R-:W-:-:S02]  /*1220*/  USHF.R.S32.HI UR7, URZ, 0x1f, UR6 ;  /* 0x0000001f3f077899 */ /* 0x000fc40008011406 */
[----:B------:R-:W-:Y:S02]  /*1230*/  @UP0 UIADD3 UR12, UR17, UR24, URZ ;  /* 0x00000018110c0290 */ /* 0x000fe4000fffe03f */
[----:B------:R-:W-:Y:S02]  /*1240*/  ULDC.64 UR20, c[0x0][0x198] ;  /* 0x0000660000147ab9 */ /* 0x000fe40000000a00 */
[----:B------:R-:W-:Y:S02]  /*1250*/  ULEA.HI UR35, UR7, UR6, URZ, 0x6 ;  /* 0x0000000607237291 */ /* 0x000fe4000f8f303f */
[----:B------:R-:W-:Y:S02]  /*1260*/  @UP0 UIMAD.WIDE.U32 UR6, UR12, UR20, URZ ;  /* 0x000000140c0602a5 */ /* 0x000fe4000f8e003f */
[----:B------:R-:W-:Y:S02]  /*1270*/  UISETP.NE.AND UP1, UPT, UR16, -0x1, UPT ;  /* 0xffffffff1000788c */ /* 0x000fe4000bf25270 */
[----:B------:R-:W-:-:S02]  /*1280*/  ULDC.64 UR14, c[0x0][0x178] ;  /* 0x00005e00000e7ab9 */ /* 0x000fc40000000a00 */
[----:B------:R-:W-:Y:S02]  /*1290*/  UIMAD UR19, UR38, UR14, URZ ;  /* 0x0000000e261372a4 */ /* 0x000fe4000f8e023f */
[----:B------:R-:W-:Y:S02]  /*12a0*/  @UP0 UIMAD UR32, UR12, UR21, UR7 ;  /* 0x000000150c2002a4 */ /* 0x000fe4000f8e0207 */
[----:B------:R-:W-:Y:S02]  /*12b0*/  ULOP3.LUT UR7, UR35, 0xffffffc0, URZ, 0xc0, !UPT ;  /* 0xffffffc023077892 */ /* 0x000fe4000f8ec03f */
[----:B------:R-:W-:Y:S02]  /*12c0*/  UIMAD.WIDE.U32 UR10, UR33, UR14, URZ ;  /* 0x0000000e210a72a5 */ /* 0x000fe4000f8e003f */
[----:B------:R-:W-:Y:S02]  /*12d0*/  UIMAD UR15, UR33, UR15, UR19 ;  /* 0x0000000f210f72a4 */ /* 0x000fe4000f8e0213 */
[----:B------:R-:W-:-:S02]  /*12e0*/  UIADD3 UR20, UR7, -0x40, URZ ;  /* 0xffffffc007147890 */ /* 0x000fc4000fffe03f */
[----:B------:R-:W-:Y:S02]  /*12f0*/  UIADD3 UR26, UR11, UR15, URZ ;  /* 0x0000000f0b1a7290 */ /* 0x000fe4000fffe03f */
[----:B------:R-:W-:Y:S02]  /*1300*/  USEL UR29, UR10, UR8, !UP1 ;  /* 0x000000080a1d7287 */ /* 0x000fe4000c800000 */
[----:B------:R-:W-:Y:S02]  /*1310*/  @UP1 UIADD3 UR26, UR9, UR22, URZ ;  /* 0x00000016091a1290 */ /* 0x000fe4000fffe03f */
[----:B------:R-:W-:Y:S02]  /*1320*/  USHF.R.S32.HI UR30, URZ, 0x1f, UR20 ;  /* 0x0000001f3f1e7899 */ /* 0x000fe40008011414 */
[----:B------:R-:W-:Y:S01]  /*1330*/  @UP0 UMOV UR31, UR6 ;  /* 0x00000006001f0c82 */ /* 0x000fe20008000000 */
[----:B------:R-:W-:Y:S05]  /*1340*/  @P0 BRA `(.L_x_7) ;  /* 0x000000c000000947 */ /* 0x000fea0003800000 */
[----:B------:R-:W-:Y:S02]  /*1350*/  USHF.R.S32.HI UR6, URZ, 0x1f, UR17 ;  /* 0x0000001f3f067899 */ /* 0x000fe40008011411 */
[----:B------:R-:W-:-:S02]  /*1360*/  ULDC.64 UR8, c[0x0][0x198] ;  /* 0x0000660000087ab9 */ /* 0x000fc40000000a00 */
[----:B------:R-:W-:Y:S02]  /*1370*/  UIMAD UR10, UR6, UR8, URZ ;  /* 0x00000008060a72a4 */ /* 0x000fe4000f8e023f */
[----:B------:R-:W-:Y:S02]  /*1380*/  UIMAD.WIDE.U32 UR6, UR17, UR8, URZ ;  /* 0x00000008110672a5 */ /* 0x000fe4000f8e003f */
[----:B------:R-:W-:-:S03]  /*1390*/  UIMAD UR9, UR17, UR9, UR10 ;  /* 0x00000009110972a4 */ /* 0x000fc6000f8e020a */
[----:B------:R-:W-:Y:S02]  /*13a0*/  ULDC.64 UR10, c[0x0][0x180] ;  /* 0x00006000000a7ab9 */ /* 0x000fe40000000a00 */
[----:B------:R-:W-:Y:S02]  /*13b0*/  UIADD3 UR7, UR7, UR9, URZ ;  /* 0x0000000907077290 */ /* 0x000fe4000fffe03f */
[----:B------:R-:W-:Y:S02]  /*13c0*/  UIMAD UR8, UR38, UR10, URZ ;  /* 0x0000000a260872a4 */ /* 0x000fe4000f8e023f */
[----:B------:R-:W-:Y:S02]  /*13d0*/  UIMAD.WIDE.U32 UR6, UR33, UR10, UR6 ;  /* 0x0000000a210672a5 */ /* 0x000fe4000f8e0006 */
[----:B------:R-:W-:-:S04]  /*13e0*/  UIMAD UR8, UR33, UR11, UR8 ;  /* 0x0000000b210872a4 */ /* 0x000fc8000f8e0208 */
[----:B------:R-:W-:Y:S02]  /*13f0*/  UIADD3 UR32, UR7, UR8, URZ ;  /* 0x0000000807207290 */ /* 0x000fe4000fffe03f */
[----:B------:R-:W-:Y:S02]  /*1400*/  UMOV UR31, UR6 ;  /* 0x00000006001f7c82 */ /* 0x000fe40008000000 */
.L_x_7:
[----:B------:R-:W-:Y:S02]  /*1410*/  @UP0 UIADD3 UR8, UR17, UR24, URZ ;  /* 0x0000001811080290 */ /* 0x000fe4000fffe03f */
[----:B------:R-:W-:Y:S02]  /*1420*/  ULDC.64 UR10, c[0x0][0x1a0] ;  /* 0x00006800000a7ab9 */ /* 0x000fe40000000a00 */
[----:B------:R-:W-:-:S04]  /*1430*/  @UP0 UIMAD.WIDE.U32 UR6, UR8, UR10, URZ ;  /* 0x0000000a080602a5 */ /* 0x000fc8000f8e003f */
[----:B------:R-:W-:-:S03]  /*1440*/  @UP0 UIMAD UR27, UR8, UR11, UR7 ;  /* 0x0000000b081b02a4 */ /* 0x000fc6000f8e0207 */
[----:B------:R-:W-:Y:S01]  /*1450*/  @UP0 UMOV UR25, UR6 ;  /* 0x0000000600190c82 */ /* 0x000fe20008000000 */
[----:B------:R-:W-:Y:S05]  /*1460*/  @P0 BRA `(.L_x_8) ;  /* 0x000000c000000947 */ /* 0x000fea0003800000 */
[----:B------:R-:W-:Y:S02]  /*1470*/  USHF.R.S32.HI UR6, URZ, 0x1f, UR17 ;  /* 0x0000001f3f067899 */ /* 0x000fe40008011411 */
[----:B------:R-:W-:Y:S02]  /*1480*/  ULDC.64 UR8, c[0x0][0x1a0] ;  /* 0x0000680000087ab9 */ /* 0x000fe40000000a00 */
        /* <DEDUP_REMOVED lines=10> */
.L_x_8:
[----:B------:R-:W-:Y:S01]  /*1530*/  IABS R8, c[0x0][0x1c8] ;  /* 0x0000720000087a13 */ /* 0x000fe20000000000 */
[----:B------:R-:W-:Y:S01]  /*1540*/  ULDC.64 UR8, c[0x0][0x370] ;  /* 0x0000dc0000087ab9 */ /* 0x000fe20000000a00 */
[----:B--2---:R-:W-:Y:S01]  /*1550*/  IABS R7, UR34 ;  /* 0x0000002200077c13 */ /* 0x004fe20008000000 */
[----:B------:R-:W-:Y:S01]  /*1560*/  @UP1 UIMAD.WIDE.U32 UR6, UR16, UR8, URZ ;  /* 0x00000008100612a5 */ /* 0x000fe2000f8e003f */
[----:B------:R-:W1:Y:S01]  /*1570*/  I2F.RP R4, R8 ;  /* 0x0000000800047306 */ /* 0x000e620000209400 */
[----:B------:R-:W-:Y:S01]  /*1580*/  ULDC UR10, c[0x0][0x224] ;  /* 0x00008900000a7ab9 */ /* 0x000fe20000000800 */
[----:B------:R-:W-:Y:S01]  /*1590*/  ISETP.LE.AND P1, PT, RZ, UR54, PT ;  /* 0x00000036ff007c0c */ /* 0x000fe2000bf23270 */
[----:B------:R-:W-:-:S03]  /*15a0*/  @UP1 UIMAD UR21, UR16, UR9, UR7 ;  /* 0x00000009101512a4 */ /* 0x000fc6000f8e0207 */
[----:B------:R-:W-:Y:S02]  /*15b0*/  @UP1 UMOV UR19, UR6 ;  /* 0x0000000600131c82 */ /* 0x000fe40008000000 */
[----:B------:R-:W-:Y:S02]  /*15c0*/  ULDC.64 UR6, c[0x0][0x368] ;  /* 0x0000da0000067ab9 */ /* 0x000fe40000000a00 */
[----:B------:R-:W-:-:S04]  /*15d0*/  @!UP1 UIMAD UR8, UR38, UR6, URZ ;  /* 0x00000006260892a4 */ /* 0x000fc8000f8e023f */
[----:B------:R-:W-:Y:S01]  /*15e0*/  @!UP1 UIMAD UR8, UR33, UR7, UR8 ;  /* 0x00000007210892a4 */ /* 0x000fe2000f8e0208 */
[----:B-1----:R-:W1:Y:S01]  /*15f0*/  MUFU.RCP R4, R4 ;  /* 0x0000000400047308 */ /* 0x002e620000001000 */
[----:B------:R-:W-:-:S04]  /*1600*/  @!UP1 UIMAD.WIDE.U32 UR6, UR33, UR6, URZ ;  /* 0x00000006210692a5 */ /* 0x000fc8000f8e003f */
[----:B------:R-:W-:Y:S02]  /*1610*/  @!UP1 UIADD3 UR21, UR7, UR8, URZ ;  /* 0x0000000807159290 */ /* 0x000fe4000fffe03f */
[----:B------:R-:W-:Y:S02]  /*1620*/  UIMAD UR8, UR37, UR16, URZ ;  /* 0x00000010250872a4 */ /* 0x000fe4000f8e023f */
[----:B------:R-:W-:Y:S02]  /*1630*/  @!UP1 UMOV UR19, UR6 ;  /* 0x0000000600139c82 */ /* 0x000fe40008000000 */
[----:B------:R-:W-:Y:S02]  /*1640*/  UIMAD UR6, UR38, UR10, UR50 ;  /* 0x0000000a260672a4 */ /* 0x000fe4000f8e0232 */
[----:B------:R-:W-:Y:S02]  /*1650*/  USHF.L.U32 UR10, UR33, 0x7, URZ ;  /* 0x00000007210a7899 */ /* 0x000fe4000800063f */
[----:B------:R-:W-:Y:S01]  /*1660*/  UIADD3 UR6, UR43, UR6, URZ ;  /* 0x000000062b067290 */ /* 0x000fe2000fffe03f */
[----:B-1----:R-:W-:-:S03]  /*1670*/  IADD3 R4, R4, 0xffffffe, RZ ;  /* 0x0ffffffe04047810 */ /* 0x002fc60007ffe0ff */
[----:B------:R-:W-:Y:S01]  /*1680*/  UIMAD UR6, UR36, UR6, UR49 ;  /* 0x00000006240672a4 */ /* 0x000fe2000f8e0231 */
[----:B------:R-:W1:Y:S03]  /*1690*/  F2I.FTZ.U32.TRUNC.NTZ R5, R4 ;  /* 0x0000000400057305 */ /* 0x000e66000021f000 */
[----:B------:R-:W-:Y:S02]  /*16a0*/  UIADD3 UR15, UR41, UR6, URZ ;  /* 0x00000006290f7290 */ /* 0x000fe4000fffe03f */
[----:B------:R-:W-:-:S04]  /*16b0*/  UIMAD.WIDE.U32 UR6, UR36, UR16, URZ ;  /* 0x00000010240672a5 */ /* 0x000fc8000f8e003f */
[----:B------:R-:W-:Y:S02]  /*16c0*/  @UP1 UIADD3 UR15, UR7, UR8, URZ ;  /* 0x00000008070f1290 */ /* 0x000fe4000fffe03f */
[----:B------:R-:W-:Y:S02]  /*16d0*/  USEL UR22, UR40, UR6, !UP1 ;  /* 0x0000000628167287 */ /* 0x000fe4000c800000 */
[----:B------:R-:W-:Y:S02]  /*16e0*/  ULDC.64 UR8, c[0x0][0x3d8] ;  /* 0x0000f60000087ab9 */ /* 0x000fe40000000a00 */
[----:B------:R-:W-:Y:S01]  /*16f0*/  UIMAD.WIDE.U32 UR6, UR60, UR8, URZ ;  /* 0x000000083c0672a5 */ /* 0x000fe2000f8e003f */
[----:B-1----:R-:W-:-:S03]  /*1700*/  IMAD.MOV R4, RZ, RZ, -R5 ;  /* 0x000000ffff047224 */ /* 0x002fc600078e0a05 */
[----:B------:R-:W-:Y:S01]  /*1710*/  USEL UR12, UR6, URZ, UP3 ;  /* 0x0000003f060c7287 */ /* 0x000fe20009800000 */
[----:B------:R-:W-:Y:S01]  /*1720*/  IMAD R6, R4, R8, RZ ;  /* 0x0000000804067224 */ /* 0x000fe200078e02ff */
[----:B------:R-:W-:Y:S01]  /*1730*/  USHF.L.U64.HI UR6, UR33, 0x7, UR38 ;  /* 0x0000000721067899 */ /* 0x000fe20008010226 */
[----:B------:R-:W-:Y:S01]  /*1740*/  IMAD.MOV.U32 R4, RZ, RZ, RZ ;  /* 0x000000ffff047224 */ /* 0x000fe200078e00ff */
[----:B------:R-:W-:Y:S02]  /*1750*/  UIMAD UR9, UR60, UR9, UR7 ;  /* 0x000000093c0972a4 */ /* 0x000fe4000f8e0207 */
[----:B------:R-:W-:Y:S01]  /*1760*/  USEL UR7, UR6, URZ, UP6 ;  /* 0x0000003f06077287 */ /* 0x000fe2000b000000 */
[----:B------:R-:W-:Y:S01]  /*1770*/  IMAD.HI.U32 R4, R5, R6, R4 ;  /* 0x0000000605047227 */ /* 0x000fe200078e0004 */
[----:B------:R-:W-:Y:S02]  /*1780*/  USEL UR6, UR10, URZ, UP6 ;  /* 0x0000003f0a067287 */ /* 0x000fe4000b000000 */
[----:B------:R-:W-:Y:S01]  /*1790*/  USEL UR11, UR9, URZ, UP3 ;  /* 0x0000003f090b7287 */ /* 0x000fe20009800000 */
[----:B------:R-:W-:Y:S01]  /*17a0*/  IMAD.MOV.U32 R5, RZ, RZ, R7 ;  /* 0x000000ffff057224 */ /* 0x000fe200078e0007 */
[----:B------:R-:W-:-:S02]  /*17b0*/  UIADD3 UR6, UP0, UR20, UR6, URZ ;  /* 0x0000000614067290 */ /* 0x000fc4000ff1e03f */
[----:B------:R-:W-:Y:S01]  /*17c0*/  ULDC UR10, c[0x0][0x234] ;  /* 0x00008d00000a7ab9 */ /* 0x000fe20000000800 */
[----:B------:R-:W-:Y:S01]  /*17d0*/  IMAD.HI.U32 R4, R4, R5, RZ ;  /* 0x0000000504047227 */ /* 0x000fe200078e00ff */
[----:B------:R-:W-:Y:S02]  /*17e0*/  UIADD3.X UR8, UR30, UR7, URZ, UP0, !UPT ;  /* 0x000000071e087290 */ /* 0x000fe400087fe43f */
[----:B------:R-:W-:Y:S01]  /*17f0*/  UIMAD UR7, UR37, UR6, URZ ;  /* 0x00000006250772a4 */ /* 0x000fe2000f8e023f */
[----:B------:R-:W-:-:S03]  /*1800*/  IMAD.MOV R6, RZ, RZ, -R4 ;  /* 0x000000ffff067224 */ /* 0x000fc600078e0a04 */
[----:B------:R-:W-:Y:S01]  /*1810*/  UIMAD UR8, UR36, UR8, UR7 ;  /* 0x00000008240872a4 */ /* 0x000fe2000f8e0207 */
[----:B------:R-:W-:Y:S01]  /*1820*/  IMAD R5, R8, R6, R5 ;  /* 0x0000000608057224 */ /* 0x000fe200078e0205 */
[----:B------:R-:W-:-:S04]  /*1830*/  @UP2 USEL UR7, UR52, UR16, !UP1 ;  /* 0x0000001034072287 */ /* 0x000fc8000c800000 */
[----:B------:R-:W-:Y:S01]  /*1840*/  ISETP.GT.U32.AND P0, PT, R8, R5, PT ;  /* 0x000000050800720c */ /* 0x000fe20003f04070 */
[----:B------:R-:W-:Y:S02]  /*1850*/  @UP2 UIMAD UR14, UR34, UR10, UR7 ;  /* 0x0000000a220e22a4 */ /* 0x000fe4000f8e0207 */
[----:B------:R-:W-:-:S04]  /*1860*/  UIMAD.WIDE.U32 UR6, UR36, UR6, URZ ;  /* 0x00000006240672a5 */ /* 0x000fc8000f8e003f */
[----:B------:R-:W-:Y:S02]  /*1870*/  UIADD3 UR9, UR7, UR8, URZ ;  /* 0x0000000807097290 */ /* 0x000fe4000fffe03f */
[----:B------:R-:W-:-:S04]  /*1880*/  @!UP2 UMOV UR14, UR47 ;  /* 0x0000002f000eac82 */ /* 0x000fc80008000000 */
[----:B------:R-:W-:Y:S01]  /*1890*/  @!P0 IMAD.IADD R5, R5, 0x1, -R8 ;  /* 0x0000000105058824 */ /* 0x000fe200078e0a08 */
[----:B------:R-:W-:Y:S02]  /*18a0*/  @!P0 IADD3 R4, R4, 0x1, RZ ;  /* 0x0000000104048810 */ /* 0x000fe40007ffe0ff */
[----:B------:R-:W-:Y:S02]  /*18b0*/  PLOP3.LUT P0, PT, PT, PT, UP2, 0x80, 0x0 ;  /* 0x000000000000781c */ /* 0x000fe40003f0f028 */
[----:B------:R-:W-:-:S13]  /*18c0*/  ISETP.GE.U32.AND P2, PT, R5, R8, PT ;  /* 0x000000080500720c */ /* 0x000fda0003f46070 */
[----:B------:R-:W-:Y:S02]  /*18d0*/  @P2 IADD3 R4, R4, 0x1, RZ ;  /* 0x0000000104042810 */ /* 0x000fe40007ffe0ff */
[----:B------:R-:W-:-:S03]  /*18e0*/  ISETP.NE.AND P2, PT, RZ, c[0x0][0x1c8], PT ;  /* 0x00007200ff007a0c */ /* 0x000fc60003f45270 */
[----:B------:R-:W-:-:S04]  /*18f0*/  IMAD.MOV.U32 R18, RZ, RZ, R4 ;  /* 0x000000ffff127224 */ /* 0x000fc800078e0004 */
[----:B------:R-:W-:-:S06]  /*1900*/  @!P1 IMAD.MOV R18, RZ, RZ, -R18 ;  /* 0x000000ffff129224 */ /* 0x000fcc00078e0a12 */
[----:B------:R-:W-:-:S04]  /*1910*/  @!P2 LOP3.LUT R18, RZ, c[0x0][0x1c8], RZ, 0x33, !PT ;  /* 0x00007200ff12aa12 */ /* 0x000fc800078e33ff */
[----:B------:R-:W-:Y:S01]  /*1920*/  SHF.R.S32.HI R26, RZ, 0x1f, R18 ;  /* 0x0000001fff1a7819 */ /* 0x000fe20000011412 */
[----:B------:R-:W-:Y:S05]  /*1930*/  @!P0 BRA `(.L_x_9) ;  /* 0x0000005000008947 */ /* 0x000fea0003800000 */
[----:B------:R-:W-:Y:S02]  /*1940*/  ULDC UR8, c[0x0][0x224] ;  /* 0x0000890000087ab9 */ /* 0x000fe40000000800 */
[----:B------:R-:W-:-:S04]  /*1950*/  @!UP1 UIMAD UR16, UR33, UR8, URZ ;  /* 0x00000008211092a4 */ /* 0x000fc8000f8e023f */
[----:B------:R-:W-:-:S04]  /*1960*/  ULEA UR8, UR33, UR16, 0x7 ;  /* 0x0000001021087291 */ /* 0x000fc8000f8e383f */
[----:B------:R-:W-:Y:S01]  /*1970*/  UIMAD UR10, UR53, UR34, UR8 ;  /* 0x00000022350a72a4 */ /* 0x000fe2000f8e0208 */
[----:B------:R-:W-:Y:S05]  /*1980*/  BRA `(.L_x_10) ;  /* 0x0000001000007947 */ /* 0x000fea0003800000 */
.L_x_9:
[----:B------:R-:W-:Y:S02]  /*1990*/  UMOV UR10, UR48 ;  /* 0x00000030000a7c82 */ /* 0x000fe40008000000 */
.L_x_10:
[----:B------:R-:W1:Y:S01]  /*19a0*/  S2R R30, SR_TID.X ;  /* 0x00000000001e7919 */ /* 0x000e620000002100 */
[--C-:B------:R-:W-:Y:S01]  /*19b0*/  SHF.R.S32.HI R29, RZ, 0x1f, R240.reuse ;  /* 0x0000001fff1d7819 */ /* 0x100fe200000114f0 */
[----:B------:R-:W-:Y:S01]  /*19c0*/  IMAD.U32 R6, RZ, RZ, UR20 ;  /* 0x00000014ff067e24 */ /* 0x000fe2000f8e00ff */
[----:B------:R-:W-:Y:S01]  /*19d0*/  UIADD3 UR6, UP5, UP4, UR6, UR39, UR45 ;  /* 0x0000002706067290 */ /* 0x000fe2000fcbe02d */
[----:B------:R-:W2:Y:S01]  /*19e0*/  S2R R31, SR_TID.X ;  /* 0x00000000001f7919 */ /* 0x000ea20000002100 */
[C---:B------:R-:W-:Y:S01]  /*19f0*/  IADD3 R33, R240.reuse, 0x40, RZ ;  /* 0x00000040f0217810 */ /* 0x040fe20007ffe0ff */
[----:B------:R-:W-:Y:S01]  /*1a00*/  IMAD.MOV.U32 R28, RZ, RZ, R240 ;  /* 0x000000ffff1c7224 */ /* 0x000fe200078e00f0 */
[----:B------:R-:W-:Y:S01]  /*1a10*/  UIADD3 UR12, UP1, UP0, UR12, UR6, UR22 ;  /* 0x000000060c0c7290 */ /* 0x000fe2000f83e016 */
[----:B------:R-:W3:Y:S01]  /*1a20*/  S2R R8, SR_TID.X ;  /* 0x0000000000087919 */ /* 0x000ee20000002100 */
[----:B------:R-:W-:Y:S01]  /*1a30*/  ISETP.GE.AND P1, PT, R33, c[0x0][0x220], PT ;  /* 0x0000880021007a0c */ /* 0x000fe20003f26270 */
[----:B------:R-:W-:Y:S01]  /*1a40*/  UIADD3.X UR6, UR9, UR46, UR51, UP5, UP4 ;  /* 0x0000002e09067290 */ /* 0x000fe2000afe8433 */
[C---:B------:R-:W-:Y:S01]  /*1a50*/  ISETP.GE.AND P5, PT, R240.reuse, c[0x0][0x220], PT ;  /* 0x00008800f0007a0c */ /* 0x040fe20003fa6270 */
[----:B------:R4:W-:Y:S01]  /*1a60*/  STL.64 [R1+0x8], R28 ;  /* 0x0000081c01007387 */ /* 0x0009e20000100a00 */
[----:B------:R-:W-:Y:S01]  /*1a70*/  SEL R9, RZ, 0xffffffff, P1 ;  /* 0xffffffffff097807 */ /* 0x000fe20000800000 */
[----:B------:R-:W-:Y:S01]  /*1a80*/  UIADD3.X UR11, UR11, UR6, UR15, UP1, UP0 ;  /* 0x000000060b0b7290 */ /* 0x000fe20008fe040f */
[----:B------:R-:W-:Y:S01]  /*1a90*/  SEL R12, RZ, 0x1, P5 ;  /* 0x00000001ff0c7807 */ /* 0x000fe20002800000 */
[----:B------:R-:W-:Y:S01]  /*1aa0*/  UISETP.GE.AND UP0, UPT, UR28, 0x1, UPT ;  /* 0x000000011c00788c */ /* 0x000fe2000bf06270 */
[----:B------:R-:W-:Y:S01]  /*1ab0*/  IADD3 R32, R240, 0xc0, RZ ;  /* 0x000000c0f0207810 */ /* 0x000fe20007ffe0ff */
[----:B------:R-:W-:Y:S01]  /*1ac0*/  ULDC.64 UR6, c[0x0][0x370] ;  /* 0x0000dc0000067ab9 */ /* 0x000fe20000000a00 */
[----:B------:R-:W-:Y:S01]  /*1ad0*/  BSSY B1, `(.L_x_6) ;  /* 0x00005c8000017945 */ /* 0x000fe20003800000 */
[----:B------:R-:W-:Y:S01]  /*1ae0*/  UIMAD UR6, UR30, UR6, URZ ;  /* 0x000000061e0672a4 */ /* 0x000fe2000f8e023f */
[----:B------:R-:W-:Y:S01]  /*1af0*/  ISETP.GE.AND P2, PT, R32, c[0x0][0x220], PT ;  /* 0x0000880020007a0c */ /* 0x000fe20003f46270 */
[----:B------:R-:W-:Y:S01]  /*1b00*/  UIADD3 UR14, UR20, UR14, URZ ;  /* 0x0000000e140e7290 */ /* 0x000fe2000fffe03f */
[----:B-1----:R-:W-:Y:S01]  /*1b10*/  SHF.R.S32.HI R30, RZ, 0x1f, R30 ;  /* 0x0000001fff1e7819 */ /* 0x002fe2000001141e */
[----:B------:R-:W-:-:S02]  /*1b20*/  UIMAD UR8, UR20, UR7, UR6 ;  /* 0x00000007140872a4 */ /* 0x000fc4000f8e0206 */
[----:B------:R-:W-:Y:S01]  /*1b30*/  ULEA.HI.SX32 UR22, UR35, 0xffffffff, 0x1a ;  /* 0xffffffff23167891 */ /* 0x000fe2000f8fd23f */
[----:B--2---:R-:W-:Y:S01]  /*1b40*/  LEA.HI R30, R30, R31, RZ, 0x3 ;  /* 0x0000001f1e1e7211 */ /* 0x004fe200078f18ff */
[----:B------:R-:W-:Y:S02]  /*1b50*/  ULDC.64 UR6, c[0x0][0x378] ;  /* 0x0000de0000067ab9 */ /* 0x000fe40000000a00 */
[----:B------:R-:W-:Y:S01]  /*1b60*/  UIMAD UR6, UR59, UR6, URZ ;  /* 0x000000063b0672a4 */ /* 0x000fe2000f8e023f */
[----:B------:R-:W-:-:S03]  /*1b70*/  SHF.R.S32.HI R30, RZ, 0x3, R30 ;  /* 0x00000003ff1e7819 */ /* 0x000fc6000001141e */
[----:B------:R-:W-:Y:S01]  /*1b80*/  UIMAD UR16, UR34, UR7, UR6 ;  /* 0x00000007221072a4 */ /* 0x000fe2000f8e0206 */
[----:B------:R-:W-:Y:S01]  /*1b90*/  SHF.R.S32.HI R27, RZ, 0x1f, R30 ;  /* 0x0000001fff1b7819 */ /* 0x000fe2000001141e */
[----:B------:R-:W-:Y:S01]  /*1ba0*/  UIADD3 UR6, UR20, UR10, URZ ;  /* 0x0000000a14067290 */ /* 0x000fe2000fffe03f */
[----:B------:R-:W-:-:S04]  /*1bb0*/  IADD3 R19, P0, R30, UR20, RZ ;  /* 0x000000141e137c10 */ /* 0x000fc8000ff1e0ff */
[----:B------:R-:W-:Y:S02]  /*1bc0*/  IADD3.X R23, R27, UR30, RZ, P0, !PT ;  /* 0x0000001e1b177c10 */ /* 0x000fe400087fe4ff */
[----:B------:R-:W-:-:S04]  /*1bd0*/  IADD3 R4, P0, R240, UR19, RZ ;  /* 0x00000013f0047c10 */ /* 0x000fc8000ff1e0ff */
[----:B------:R-:W-:-:S05]  /*1be0*/  IADD3.X R5, R29, UR21, RZ, P0, !PT ;  /* 0x000000151d057c10 */ /* 0x000fca00087fe4ff */
[----:B------:R-:W-:Y:S01]  /*1bf0*/  IMAD.WIDE.U32 R4, R6, c[0x0][0x370], R4 ;  /* 0x0000dc0006047a25 */ /* 0x000fe200078e0004 */
[----:B---3--:R-:W-:-:S04]  /*1c00*/  SHF.R.S32.HI R6, RZ, 0x1f, R8 ;  /* 0x0000001fff067819 */ /* 0x008fc80000011408 */
[----:B------:R-:W-:Y:S02]  /*1c10*/  LEA.HI R6, R6, R8, RZ, 0x5 ;  /* 0x0000000806067211 */ /* 0x000fe400078f28ff */
[----:B------:R-:W-:Y:S01]  /*1c20*/  IADD3 R5, R5, UR8, RZ ;  /* 0x0000000805057c10 */ /* 0x000fe2000fffe0ff */
[----:B------:R-:W-:Y:S01]  /*1c30*/  ULDC.64 UR8, c[0x0][0x200] ;  /* 0x0000800000087ab9 */ /* 0x000fe20000000a00 */
[----:B------:R-:W-:Y:S01]  /*1c40*/  LOP3.LUT R7, R6, 0xffffffe0, RZ, 0xc0, !PT ;  /* 0xffffffe006077812 */ /* 0x000fe200078ec0ff */
[----:B------:R-:W-:Y:S01]  /*1c50*/  UIMAD.WIDE UR14, UR14, UR61, UR8 ;  /* 0x0000003d0e0e72a5 */ /* 0x000fe2000f8e0208 */
[----:B------:R-:W-:Y:S02]  /*1c60*/  SHF.R.S32.HI R10, RZ, 0x5, R6 ;  /* 0x00000005ff0a7819 */ /* 0x000fe40000011406 */
[----:B------:R-:W-:Y:S01]  /*1c70*/  IADD3 R6, R240, 0x80, RZ ;  /* 0x00000080f0067810 */ /* 0x000fe20007ffe0ff */
[----:B------:R-:W-:Y:S02]  /*1c80*/  IMAD.IADD R7, R8, 0x1, -R7 ;  /* 0x0000000108077824 */ /* 0x000fe400078e0a07 */
[----:B------:R-:W-:Y:S01]  /*1c90*/  IMAD R8, R23, c[0x0][0x190], RZ ;  /* 0x0000640017087a24 */ /* 0x000fe200078e02ff */
[----:B------:R-:W-:Y:S01]  /*1ca0*/  ISETP.GE.AND P6, PT, R6, c[0x0][0x220], PT ;  /* 0x0000880006007a0c */ /* 0x000fe20003fc6270 */
[----:B------:R-:W-:-:S02]  /*1cb0*/  IMAD R10, R10, UR44, R7 ;  /* 0x0000002c0a0a7c24 */ /* 0x000fc4000f8e0207 */
[----:B------:R-:W-:-:S03]  /*1cc0*/  IMAD.WIDE.U32 R6, R19, c[0x0][0x190], R28 ;  /* 0x0000640013067a25 */ /* 0x000fc600078e001c */
[----:B------:R-:W-:Y:S01]  /*1cd0*/  IADD3 R11, P0, R10, UR12, RZ ;  /* 0x0000000c0a0b7c10 */ /* 0x000fe2000ff1e0ff */
[----:B------:R-:W-:Y:S01]  /*1ce0*/  IMAD R25, R19, c[0x0][0x194], R8 ;  /* 0x0000650013197a24 */ /* 0x000fe200078e0208 */
[----:B------:R-:W-:Y:S01]  /*1cf0*/  IADD3 R8, P1, R6, UR29, RZ ;  /* 0x0000001d06087c10 */ /* 0x000fe2000ff3e0ff */
[----:B------:R-:W-:-:S03]  /*1d00*/  IMAD.SHL.U32 R6, R9, 0x2, RZ ;  /* 0x0000000209067824 */ /* 0x000fc600078e00ff */
[----:B------:R-:W-:Y:S02]  /*1d10*/  IADD3.X R9, R7, UR26, R25, P1, !PT ;  /* 0x0000001a07097c10 */ /* 0x000fe40008ffe419 */
[----:B------:R-:W-:Y:S01]  /*1d20*/  LOP3.LUT R13, R6, 0x2, R12, 0xe2, !PT ;  /* 0x00000002060d7812 */ /* 0x000fe200078ee20c */
[----:B------:R-:W-:Y:S01]  /*1d30*/  IMAD.U32 R6, RZ, RZ, UR34 ;  /* 0x00000022ff067e24 */ /* 0x000fe2000f8e00ff */
[----:B------:R-:W-:Y:S01]  /*1d40*/  LEA.HI.X.SX32 R12, R10, UR11, 0x1, P0 ;  /* 0x0000000b0a0c7c11 */ /* 0x000fe200080f0eff */
[----:B------:R-:W-:Y:S01]  /*1d50*/  ULDC.64 UR10, c[0x0][0x3c8] ;  /* 0x0000f200000a7ab9 */ /* 0x000fe20000000a00 */
[----:B------:R-:W-:Y:S01]  /*1d60*/  PLOP3.LUT P0, PT, PT, PT, UP0, 0x80, 0x0 ;  /* 0x000000000000781c */ /* 0x000fe20003f0f008 */
[----:B------:R-:W-:Y:S01]  /*1d70*/  IMAD.WIDE.U32 R4, R6, c[0x0][0x378], R4 ;  /* 0x0000de0006047a25 */ /* 0x000fe200078e0004 */
[----:B------:R-:W-:Y:S01]  /*1d80*/  SEL R10, RZ, 0x4, P6 ;  /* 0x00000004ff0a7807 */ /* 0x000fe20003000000 */
[----:B------:R-:W-:Y:S01]  /*1d90*/  UIMAD.WIDE UR6, UR6, UR61, UR10 ;  /* 0x0000003d060672a5 */ /* 0x000fe2000f8e020a */
[----:B------:R-:W-:-:S02]  /*1da0*/  SEL R6, RZ, 0x8, P2 ;  /* 0x00000008ff067807 */ /* 0x000fc40001000000 */
[----:B------:R-:W-:Y:S02]  /*1db0*/  LEA R238, P1, R11, c[0x0][0x350], 0x2 ;  /* 0x0000d4000bee7a11 */ /* 0x000fe400078210ff */
[----:B------:R-:W-:Y:S01]  /*1dc0*/  LOP3.LUT R20, R6, R13, R10, 0xfe, !PT ;  /* 0x0000000d06147212 */ /* 0x000fe200078efe0a */
[----:B------:R-:W-:Y:S01]  /*1dd0*/  IMAD.MOV.U32 R6, RZ, RZ, R4 ;  /* 0x000000ffff067224 */ /* 0x000fe200078e0004 */
[----:B------:R-:W-:Y:S02]  /*1de0*/  IADD3 R7, R5, UR16, RZ ;  /* 0x0000001005077c10 */ /* 0x000fe4000fffe0ff */
[----:B------:R-:W-:Y:S01]  /*1df0*/  LEA.HI.X R239, R11, c[0x0][0x354], R12, 0x2, P1 ;  /* 0x0000d5000bef7a11 */ /* 0x000fe200008f140c */
[----:B------:R-:W-:Y:S05]  /*1e00*/  @!P0 BRA `(.L_x_11) ;  /* 0x000052e000008947 */ /* 0x000fea0003800000 */
[----:B----4-:R-:W-:Y:S01]  /*1e10*/  PLOP3.LUT P0, PT, PT, PT, UP3, 0x80, 0x0 ;  /* 0x000000000000781c */ /* 0x010fe20003f0f038 */
[----:B------:R-:W-:Y:S01]  /*1e20*/  UMOV UR10, UR6 ;  /* 0x00000006000a7c82 */ /* 0x000fe20008000000 */
[----:B------:R-:W-:Y:S01]  /*1e30*/  IMAD.U32 R16, RZ, RZ, UR34 ;  /* 0x00000022ff107e24 */ /* 0x000fe2000f8e00ff */
[----:B------:R-:W-:Y:S01]  /*1e40*/  UMOV UR9, UR7 ;  /* 0x0000000700097c82 */ /* 0x000fe20008000000 */
[----:B------:R-:W-:Y:S01]  /*1e50*/  IMAD R4, R27, c[0x0][0x370], RZ ;  /* 0x0000dc001b047a24 */ /* 0x000fe200078e02ff */
[----:B------:R-:W-:Y:S01]  /*1e60*/  ULDC.64 UR6, c[0x0][0x1a8] ;  /* 0x00006a0000067ab9 */ /* 0x000fe20000000a00 */
[----:B------:R-:W-:Y:S01]  /*1e70*/  IMAD.WIDE.U32 R6, R30, c[0x0][0x370], R6 ;  /* 0x0000dc001e067a25 */ /* 0x000fe200078e0006 */
[----:B------:R-:W-:Y:S01]  /*1e80*/  UIMAD UR12, UR59, UR6, URZ ;  /* 0x000000063b0c72a4 */ /* 0x000fe2000f8e023f */
[----:B------:R-:W-:Y:S01]  /*1e90*/  BSSY B0, `(.L_x_12) ;  /* 0x0000045000007945 */ /* 0x000fe20003800000 */
[----:B------:R-:W-:Y:S01]  /*1ea0*/  UIMAD UR6, UR18, -0x20, UR13 ;  /* 0xffffffe0120678a4 */ /* 0x000fe2000f8e020d */
[----:B------:R-:W-:Y:S01]  /*1eb0*/  IMAD.WIDE.U32 R16, R16, c[0x0][0x1a8], R8 ;  /* 0x00006a0010107a25 */ /* 0x000fe200078e0008 */
[----:B------:R-:W-:-:S02]  /*1ec0*/  UIMAD UR12, UR34, UR7, UR12 ;  /* 0x00000007220c72a4 */ /* 0x000fc4000f8e020c */
[----:B------:R-:W-:Y:S01]  /*1ed0*/  @P0 BAR.SYNC.DEFER_BLOCKING 0x0 ;  /* 0x0000000000000b1d */ /* 0x000fe20000010000 */
[C---:B------:R-:W-:Y:S01]  /*1ee0*/  IMAD R4, R30.reuse, c[0x0][0x374], R4 ;  /* 0x0000dd001e047a24 */ /* 0x040fe200078e0204 */
[----:B------:R-:W-:Y:S02]  /*1ef0*/  ISETP.GE.AND P2, PT, R30, UR6, PT ;  /* 0x000000061e007c0c */ /* 0x000fe4000bf46270 */
[----:B------:R-:W-:Y:S01]  /*1f00*/  LEA R242, P0, R6, c[0x0][0x330], 0x1 ;  /* 0x0000cc0006f27a11 */ /* 0x000fe200078008ff */
[----:B------:R-:W-:Y:S01]  /*1f10*/  IMAD.IADD R21, R7, 0x1, R4 ;  /* 0x0000000107157824 */ /* 0x000fe200078e0204 */
[----:B------:R-:W-:Y:S01]  /*1f20*/  LEA R241, P1, R16, c[0x0][0x160], 0x1 ;  /* 0x0000580010f17a11 */ /* 0x000fe200078208ff */
[----:B------:R-:W-:Y:S01]  /*1f30*/  UMOV UR8, UR14 ;  /* 0x0000000e00087c82 */ /* 0x000fe20008000000 */
[----:B------:R-:W-:Y:S01]  /*1f40*/  IADD3 R24, R17, UR12, RZ ;  /* 0x0000000c11187c10 */ /* 0x000fe2000fffe0ff */
[----:B------:R-:W-:Y:S01]  /*1f50*/  UMOV UR7, UR15 ;  /* 0x0000000f00077c82 */ /* 0x000fe20008000000 */
[----:B------:R-:W-:Y:S01]  /*1f60*/  LEA.HI.X R244, R6, c[0x0][0x334], R21, 0x1, P0 ;  /* 0x0000cd0006f47a11 */ /* 0x000fe200000f0c15 */
[----:B------:R-:W-:Y:S01]  /*1f70*/  UMOV UR6, UR22 ;  /* 0x0000001600067c82 */ /* 0x000fe20008000000 */
[----:B------:R-:W-:-:S03]  /*1f80*/  LEA.HI.X R243, R16, c[0x0][0x164], R24, 0x1, P1 ;  /* 0x0000590010f37a11 */ /* 0x000fc600008f0c18 */
[----:B------:R1:W-:Y:S04]  /*1f90*/  @P2 STS.128 [R237+0x14000], RZ ;  /* 0x014000ffed002388 */ /* 0x0003e80000000c00 */
[----:B------:R1:W-:Y:S04]  /*1fa0*/  @P2 STS.128 [R237+0x15000], RZ ;  /* 0x015000ffed002388 */ /* 0x0003e80000000c00 */
[----:B------:R1:W-:Y:S04]  /*1fb0*/  @P2 STS.128 [R237+0x16000], RZ ;  /* 0x016000ffed002388 */ /* 0x0003e80000000c00 */
[----:B------:R1:W-:Y:S01]  /*1fc0*/  @P2 STS.128 [R237+0x17000], RZ ;  /* 0x017000ffed002388 */ /* 0x0003e20000000c00 */
[----:B------:R-:W-:Y:S05]  /*1fd0*/  @P2 BRA `(.L_x_13) ;  /* 0x0000030000002947 */ /* 0x000fea0003800000 */
[----:B------:R-:W-:Y:S01]  /*1fe0*/  IMAD.U32 R4, RZ, RZ, UR23 ;  /* 0x00000017ff047e24 */ /* 0x000fe2000f8e00ff */
[----:B------:R-:W-:-:S02]  /*1ff0*/  IADD3 R8, P0, R30, UR23, RZ ;  /* 0x000000171e087c10 */ /* 0x000fc4000ff1e0ff */
[----:B------:R-:W-:Y:S02]  /*2000*/  LOP3.LUT R10, R20, 0x1, RZ, 0xc0, !PT ;  /* 0x00000001140a7812 */ /* 0x000fe400078ec0ff */
[----:B------:R-:W-:Y:S01]  /*2010*/  LEA.HI.X.SX32 R9, R4, R27, 0x1, P0 ;  /* 0x0000001b04097211 */ /* 0x000fe200000f0eff */
[----:B------:R-:W-:Y:S01]  /*2020*/  IMAD.WIDE.U32 R4, R8, c[0x0][0x1a0], R28 ;  /* 0x0000680008047a25 */ /* 0x000fe200078e001c */
[----:B------:R-:W-:Y:S02]  /*2030*/  ISETP.NE.U32.AND P4, PT, R10, 0x1, PT ;  /* 0x000000010a00780c */ /* 0x000fe40003f85070 */
[----:B------:R-:W-:Y:S01]  /*2040*/  P2R R22, PR, RZ, 0x4 ;  /* 0x00000004ff167803 */ /* 0x000fe20000000000 */
[----:B------:R-:W-:Y:S01]  /*2050*/  IMAD R9, R9, c[0x0][0x1a0], RZ ;  /* 0x0000680009097a24 */ /* 0x000fe200078e02ff */
[----:B------:R-:W-:-:S03]  /*2060*/  IADD3 R4, P0, R4, UR25, RZ ;  /* 0x0000001904047c10 */ /* 0x000fc6000ff1e0ff */
[----:B------:R-:W-:Y:S02]  /*2070*/  IMAD R9, R8, c[0x0][0x1a4], R9 ;  /* 0x0000690008097a24 */ /* 0x000fe400078e0209 */
[----:B------:R-:W-:-:S03]  /*2080*/  IMAD R8, R26, c[0x0][0x1b8], RZ ;  /* 0x00006e001a087a24 */ /* 0x000fc600078e02ff */
[----:B------:R-:W-:Y:S01]  /*2090*/  IADD3.X R5, R5, UR27, R9, P0, !PT ;  /* 0x0000001b05057c10 */ /* 0x000fe200087fe409 */
[----:B------:R-:W-:-:S04]  /*20a0*/  IMAD R8, R18, c[0x0][0x1bc], R8 ;  /* 0x00006f0012087a24 */ /* 0x000fc800078e0208 */
[----:B------:R-:W-:-:S04]  /*20b0*/  IMAD.WIDE.U32 R4, R18, c[0x0][0x1b8], R4 ;  /* 0x00006e0012047a25 */ /* 0x000fc800078e0004 */
[----:B------:R-:W-:Y:S01]  /*20c0*/  IMAD.IADD R9, R5, 0x1, R8 ;  /* 0x0000000105097824 */ /* 0x000fe200078e0208 */
[----:B------:R-:W-:Y:S02]  /*20d0*/  LOP3.LUT R5, R20, 0xff, RZ, 0xc0, !PT ;  /* 0x000000ff14057812 */ /* 0x000fe400078ec0ff */
[C---:B------:R-:W-:Y:S02]  /*20e0*/  @!P4 LEA R14, P0, R4.reuse, c[0x0][0x170], 0x1 ;  /* 0x00005c00040eca11 */ /* 0x040fe400078008ff */
[C---:B------:R-:W-:Y:S02]  /*20f0*/  LOP3.LUT P3, RZ, R5.reuse, 0x2, RZ, 0xc0, !PT ;  /* 0x0000000205ff7812 */ /* 0x040fe4000786c0ff */
[----:B------:R-:W-:Y:S02]  /*2100*/  LOP3.LUT P1, RZ, R5, 0x4, RZ, 0xc0, !PT ;  /* 0x0000000405ff7812 */ /* 0x000fe4000782c0ff */
[----:B------:R-:W-:-:S05]  /*2110*/  @!P4 LEA.HI.X R15, R4, c[0x0][0x174], R9, 0x1, P0 ;  /* 0x00005d00040fca11 */ /* 0x000fca00000f0c09 */
[----:B------:R-:W-:Y:S01]  /*2120*/  @!PT LDS RZ, [RZ] ;  /* 0x00000000fffff984 */ /* 0x000fe20000000800 */
[----:B------:R-:W-:Y:S01]  /*2130*/  @!PT LDS RZ, [RZ] ;  /* 0x00000000fffff984 */ /* 0x000fe20000000800 */
[----:B------:R-:W-:Y:S01]  /*2140*/  @!PT LDS RZ, [RZ] ;  /* 0x00000000fffff984 */ /* 0x000fe20000000800 */
[----:B------:R2:W-:Y:S04]  /*2150*/  @!P4 LDGSTS.E.BYPASS.LTC128B.128 [R237+0x14000], [R14.64] ;  /* 0x140000000eedcfae */ /* 0x0005e8000b901d44 */
[C---:B------:R-:W-:Y:S01]  /*2160*/  @P3 LEA R12, P0, R4.reuse, c[0x0][0x170], 0x1 ;  /* 0x00005c00040c3a11 */ /* 0x040fe200078008ff */
[----:B------:R2:W-:Y:S03]  /*2170*/  @P4 STS.128 [R237+0x14000], RZ ;  /* 0x014000ffed004388 */ /* 0x0005e60000000c00 */
[C---:B------:R-:W-:Y:S02]  /*2180*/  @P3 LEA.HI.X R13, R4.reuse, c[0x0][0x174], R9, 0x1, P0 ;  /* 0x00005d00040d3a11 */ /* 0x040fe400000f0c09 */
[----:B------:R-:W-:-:S03]  /*2190*/  @P1 LEA R10, P0, R4, c[0x0][0x170], 0x1 ;  /* 0x00005c00040a1a11 */ /* 0x000fc600078008ff */
[----:B------:R-:W-:Y:S01]  /*21a0*/  @!PT LDS RZ, [RZ] ;  /* 0x00000000fffff984 */ /* 0x000fe20000000800 */
[----:B------:R-:W-:Y:S01]  /*21b0*/  @!PT LDS RZ, [RZ] ;  /* 0x00000000fffff984 */ /* 0x000fe20000000800 */
[----:B------:R-:W-:Y:S01]  /*21c0*/  @!PT LDS RZ, [RZ] ;  /* 0x00000000fffff984 */ /* 0x000fe20000000800 */
[----:B------:R2:W-:Y:S01]  /*21d0*/  @P3 LDGSTS.E.BYPASS.LTC128B.128 [R237+0x15000], [R12.64+0x80] ;  /* 0x150000800ced3fae */ /* 0x0005e2000b901d44 */
[C---:B------:R-:W-:Y:S02]  /*21e0*/  @P1 LEA.HI.X R11, R4.reuse, c[0x0][0x174], R9, 0x1, P0 ;  /* 0x00005d00040b1a11 */ /* 0x040fe400000f0c09 */
[----:B------:R-:W-:Y:S01]  /*21f0*/  LOP3.LUT P0, RZ, R5, 0x8, RZ, 0xc0, !PT ;  /* 0x0000000805ff7812 */ /* 0x000fe2000780c0ff */
[----:B------:R2:W-:Y:S04]  /*2200*/  @!P3 STS.128 [R237+0x15000], RZ ;  /* 0x015000ffed00b388 */ /* 0x0005e80000000c00 */
[----:B------:R-:W-:Y:S01]  /*2210*/  @!PT LDS RZ, [RZ] ;  /* 0x00000000fffff984 */ /* 0x000fe20000000800 */
[----:B------:R-:W-:Y:S01]  /*2220*/  @!PT LDS RZ, [RZ] ;  /* 0x00000000fffff984 */ /* 0x000fe20000000800 */
[----:B------:R-:W-:Y:S01]  /*2230*/  @!PT LDS RZ, [RZ] ;  /* 0x00000000fffff984 */ /* 0x000fe20000000800 */
[----:B------:R2:W-:Y:S04]  /*2240*/  @P1 LDGSTS.E.BYPASS.LTC128B.128 [R237+0x16000], [R10.64+0x100] ;  /* 0x160001000aed1fae */ /* 0x0005e8000b901d44 */
[----:B------:R2:W-:Y:S04]  /*2250*/  @!P1 STS.128 [R237+0x16000], RZ ;  /* 0x016000ffed009388 */ /* 0x0005e80000000c00 */
[----:B------:R-:W-:-:S04]  /*2260*/  @P0 LEA R8, P2, R4, c[0x0][0x170], 0x1 ;  /* 0x00005c0004080a11 */ /* 0x000fc800078408ff */
[----:B------:R-:W-:Y:S02]  /*2270*/  @P0 LEA.HI.X R9, R4, c[0x0][0x174], R9, 0x1, P2 ;  /* 0x00005d0004090a11 */ /* 0x000fe400010f0c09 */
[----:B------:R-:W-:-:S03]  /*2280*/  ISETP.NE.AND P2, PT, R22, RZ, PT ;  /* 0x000000ff1600720c */ /* 0x000fc60003f45270 */
[----:B------:R-:W-:Y:S01]  /*2290*/  @!PT LDS RZ, [RZ] ;  /* 0x00000000fffff984 */ /* 0x000fe20000000800 */
[----:B------:R-:W-:Y:S01]  /*22a0*/  @!PT LDS RZ, [RZ] ;  /* 0x00000000fffff984 */ /* 0x000fe20000000800 */
[----:B------:R-:W-:Y:S01]  /*22b0*/  @!PT LDS RZ, [RZ] ;  /* 0x00000000fffff984 */ /* 0x000fe20000000800 */
[----:B------:R2:W-:Y:S04]  /*22c0*/  @P0 LDGSTS.E.BYPASS.LTC128B.128 [R237+0x17000], [R8.64+0x180] ;  /* 0x1700018008ed0fae */ /* 0x0005e8000b901d44 */
[----:B------:R2:W-:Y:S04]  /*22d0*/  @!P0 STS.128 [R237+0x17000], RZ ;  /* 0x017000ffed008388 */ /* 0x0005e80000000c00 */
.L_x_13:
[----:B------:R-:W-:Y:S05]  /*22e0*/  BSYNC B0 ;  /* 0x0000000000007941 */ /* 0x000fea0003800000 */
.L_x_12:
[----:B------:R-:W-:Y:S01]  /*22f0*/  UIMAD UR11, UR6, -0x40, UR28 ;  /* 0xffffffc0060b78a4 */ /* 0x000fe2000f8e021c */
[----:B------:R-:W0:Y:S01]  /*2300*/  LDGDEPBAR ;  /* 0x00000000000079af */ /* 0x000e220000000000 */
[----:B------:R-:W-:Y:S04]  /*2310*/  BSSY B0, `(.L_x_14) ;  /* 0x000002d000007945 */ /* 0x000fe80003800000 */
[----:B------:R-:W-:-:S13]  /*2320*/  ISETP.GE.AND P1, PT, R30, UR11, PT ;  /* 0x0000000b1e007c0c */ /* 0x000fda000bf26270 */
[----:B------:R3:W-:Y:S04]  /*2330*/  @P1 STS.128 [R237+0x8000], RZ ;  /* 0x008000ffed001388 */ /* 0x0007e80000000c00 */
[----:B------:R3:W-:Y:S04]  /*2340*/  @P1 STS.128 [R237+0xa000], RZ ;  /* 0x00a000ffed001388 */ /* 0x0007e80000000c00 */
[----:B------:R3:W-:Y:S04]  /*2350*/  @P1 STS.128 [R237+0xc000], RZ ;  /* 0x00c000ffed001388 */ /* 0x0007e80000000c00 */
[----:B------:R3:W-:Y:S01]  /*2360*/  @P1 STS.128 [R237+0xe000], RZ ;  /* 0x00e000ffed001388 */ /* 0x0007e20000000c00 */
[----:B------:R-:W-:Y:S05]  /*2370*/  @P1 BRA `(.L_x_15) ;  /* 0x0000026000001947 */ /* 0x000fea0003800000 */
[----:B------:R-:W-:Y:S01]  /*2380*/  MOV R4, UR19 ;  /* 0x0000001300047c02 */ /* 0x000fe20008000f00 */
[----:B--2---:R-:W-:Y:S01]  /*2390*/  IMAD R8, R23, c[0x0][0x370], RZ ;  /* 0x0000dc0017087a24 */ /* 0x004fe200078e02ff */
[----:B------:R-:W-:Y:S01]  /*23a0*/  MOV R5, UR21 ;  /* 0x0000001500057c02 */ /* 0x000fe20008000f00 */
[----:B------:R-:W-:Y:S01]  /*23b0*/  IMAD.MOV.U32 R10, RZ, RZ, 0x2 ;  /* 0x00000002ff0a7424 */ /* 0x000fe200078e00ff */
[----:B------:R-:W-:Y:S01]  /*23c0*/  ISETP.GE.AND P4, PT, R33, c[0x0][0x220], PT ;  /* 0x0000880021007a0c */ /* 0x000fe20003f86270 */
[C---:B------:R-:W-:Y:S01]  /*23d0*/  IMAD R8, R19.reuse, c[0x0][0x374], R8 ;  /* 0x0000dd0013087a24 */ /* 0x040fe200078e0208 */
[----:B------:R-:W-:Y:S01]  /*23e0*/  ISETP.GE.AND P3, PT, R32, c[0x0][0x220], PT ;  /* 0x0000880020007a0c */ /* 0x000fe20003f66270 */
[----:B------:R-:W-:Y:S01]  /*23f0*/  IMAD.WIDE.U32 R4, R19, c[0x0][0x370], R4 ;  /* 0x0000dc0013047a25 */ /* 0x000fe200078e0004 */
[----:B------:R2:W-:Y:S03]  /*2400*/  @P5 STS.128 [R237+0x8000], RZ ;  /* 0x008000ffed005388 */ /* 0x0005e60000000c00 */
[----:B------:R-:W-:Y:S01]  /*2410*/  IMAD.IADD R5, R5, 0x1, R8 ;  /* 0x0000000105057824 */ /* 0x000fe200078e0208 */
[----:B------:R-:W-:Y:S01]  /*2420*/  MOV R8, UR34 ;  /* 0x0000002200087c02 */ /* 0x000fe20008000f00 */
[----:B------:R-:W-:-:S04]  /*2430*/  IMAD.WIDE R10, R240, R10, c[0x0][0x330] ;  /* 0x0000cc00f00a7625 */ /* 0x000fc800078e020a */
[----:B------:R-:W-:-:S05]  /*2440*/  IMAD.WIDE.U32 R8, R8, c[0x0][0x378], R4 ;  /* 0x0000de0008087a25 */ /* 0x000fca00078e0004 */
[----:B------:R-:W-:Y:S01]  /*2450*/  IADD3 R5, R9, UR16, RZ ;  /* 0x0000001009057c10 */ /* 0x000fe2000fffe0ff */
[----:B------:R-:W-:Y:S01]  /*2460*/  @!P5 IMAD.MOV.U32 R9, RZ, RZ, R244 ;  /* 0x000000ffff09d224 */ /* 0x000fe200078e00f4 */
[----:B------:R-:W-:-:S04]  /*2470*/  LEA R4, P0, R8, R10, 0x1 ;  /* 0x0000000a08047211 */ /* 0x000fc800078008ff */
[----:B------:R-:W-:Y:S02]  /*2480*/  LEA.HI.X R5, R8, R11, R5, 0x1, P0 ;  /* 0x0000000b08057211 */ /* 0x000fe400000f0c05 */
[----:B------:R-:W-:-:S05]  /*2490*/  @!P5 MOV R8, R242 ;  /* 0x000000f20008d202 */ /* 0x000fca0000000f00 */
[----:B------:R-:W-:Y:S01]  /*24a0*/  @!PT LDS RZ, [RZ] ;  /* 0x00000000fffff984 */ /* 0x000fe20000000800 */
[----:B------:R-:W-:Y:S01]  /*24b0*/  @!PT LDS RZ, [RZ] ;  /* 0x00000000fffff984 */ /* 0x000fe20000000800 */
[----:B------:R-:W-:Y:S01]  /*24c0*/  @!PT LDS RZ, [RZ] ;  /* 0x00000000fffff984 */ /* 0x000fe20000000800 */
[----:B------:R2:W-:Y:S04]  /*24d0*/  @!P5 LDGSTS.E.BYPASS.LTC128B.128 [R237+0x8000], [R8.64] ;  /* 0x0800000008eddfae */ /* 0x0005e8000b901d44 */
[----:B------:R2:W-:Y:S04]  /*24e0*/  @P4 STS.128 [R237+0xa000], RZ ;  /* 0x00a000ffed004388 */ /* 0x0005e80000000c00 */
[----:B------:R-:W-:Y:S01]  /*24f0*/  @!PT LDS RZ, [RZ] ;  /* 0x00000000fffff984 */ /* 0x000fe20000000800 */
[----:B------:R-:W-:Y:S01]  /*2500*/  @!PT LDS RZ, [RZ] ;  /* 0x00000000fffff984 */ /* 0x000fe20000000800 */
[----:B------:R-:W-:Y:S01]  /*2510*/  @!PT LDS RZ, [RZ] ;  /* 0x00000000fffff984 */ /* 0x000fe20000000800 */
[----:B------:R2:W-:Y:S04]  /*2520*/  @!P4 LDGSTS.E.BYPASS.LTC128B.128 [R237+0xa000], [R4.64+0x80] ;  /* 0x0a00008004edcfae */ /* 0x0005e8000b901d44 */
[----:B------:R2:W-:Y:S04]  /*2530*/  @P6 STS.128 [R237+0xc000], RZ ;  /* 0x00c000ffed006388 */ /* 0x0005e80000000c00 */
[----:B------:R-:W-:Y:S01]  /*2540*/  @!PT LDS RZ, [RZ] ;  /* 0x00000000fffff984 */ /* 0x000fe20000000800 */
[----:B------:R-:W-:Y:S01]  /*2550*/  @!PT LDS RZ, [RZ] ;  /* 0x00000000fffff984 */ /* 0x000fe20000000800 */
[----:B------:R-:W-:Y:S01]  /*2560*/  @!PT LDS RZ, [RZ] ;  /* 0x00000000fffff984 */ /* 0x000fe20000000800 */
[----:B------:R2:W-:Y:S04]  /*2570*/  @!P6 LDGSTS.E.BYPASS.LTC128B.128 [R237+0xc000], [R4.64+0x100] ;  /* 0x0c00010004edefae */ /* 0x0005e8000b901d44 */
[----:B------:R2:W-:Y:S01]  /*2580*/  @P3 STS.128 [R237+0xe000], RZ ;  /* 0x00e000ffed003388 */ /* 0x0005e20000000c00 */
[----:B------:R-:W-:Y:S05]  /*2590*/  @P3 BRA `(.L_x_15) ;  /* 0x0000004000003947 */ /* 0x000fea0003800000 */
[----:B------:R-:W-:Y:S01]  /*25a0*/  @!PT LDS RZ, [RZ] ;  /* 0x00000000fffff984 */ /* 0x000fe20000000800 */
[----:B------:R-:W-:Y:S01]  /*25b0*/  @!PT LDS RZ, [RZ] ;  /* 0x00000000fffff984 */ /* 0x000fe20000000800 */
[----:B------:R-:W-:Y:S01]  /*25c0*/  @!PT LDS RZ, [RZ] ;  /* 0x00000000fffff984 */ /* 0x000fe20000000800 */
[----:B------:R4:W-:Y:S02]  /*25d0*/  LDGSTS.E.BYPASS.LTC128B.128 [R237+0xe000], [R4.64+0x180] ;  /* 0x0e00018004ed7fae */ /* 0x0009e4000b901d44 */
.L_x_15:
[----:B------:R-:W-:Y:S05]  /*25e0*/  BSYNC B0 ;  /* 0x0000000000007941 */ /* 0x000fea0003800000 */
.L_x_14:
[----:B--2-4-:R-:W-:Y:S01]  /*25f0*/  IADD3 R4, R30, 0x20, RZ ;  /* 0x000000201e047810 */ /* 0x014fe20007ffe0ff */
[----:B------:R-:W-:Y:S01]  /*2600*/  BSSY B0, `(.L_x_16) ;  /* 0x000002e000007945 */ /* 0x000fe20003800000 */
[----:B------:R-:W-:-:S02]  /*2610*/  IMAD.MOV.U32 R12, RZ, RZ, 0x20 ;  /* 0x00000020ff0c7424 */ /* 0x000fc400078e00ff */
[----:B------:R-:W-:-:S13]  /*2620*/  ISETP.GE.AND P0, PT, R4, UR11, PT ;  /* 0x0000000b04007c0c */ /* 0x000fda000bf06270 */
[----:B------:R2:W-:Y:S04]  /*2630*/  @P0 STS.128 [R237+0x9000], RZ ;  /* 0x009000ffed000388 */ /* 0x0005e80000000c00 */
[----:B------:R2:W-:Y:S04]  /*2640*/  @P0 STS.128 [R237+0xb000], RZ ;  /* 0x00b000ffed000388 */ /* 0x0005e80000000c00 */
[----:B------:R2:W-:Y:S04]  /*2650*/  @P0 STS.128 [R237+0xd000], RZ ;  /* 0x00d000ffed000388 */ /* 0x0005e80000000c00 */
[----:B------:R2:W-:Y:S01]  /*2660*/  @P0 STS.128 [R237+0xf000], RZ ;  /* 0x00f000ffed000388 */ /* 0x0005e20000000c00 */
[----:B------:R-:W-:Y:S05]  /*2670*/  @P0 BRA `(.L_x_17) ;  /* 0x0000026000000947 */ /* 0x000fea0003800000 */
[C---:B------:R-:W-:Y:S01]  /*2680*/  IMAD.WIDE.U32 R4, R12.reuse, c[0x0][0x370], RZ ;  /* 0x0000dc000c047a25 */ /* 0x040fe200078e00ff */
[----:B------:R-:W-:Y:S01]  /*2690*/  ISETP.GE.AND P4, PT, R33, c[0x0][0x220], PT ;  /* 0x0000880021007a0c */ /* 0x000fe20003f86270 */
[----:B------:R4:W-:Y:S02]  /*26a0*/  @P5 STS.128 [R237+0x9000], RZ ;  /* 0x009000ffed005388 */ /* 0x0009e40000000c00 */
[----:B------:R-:W-:Y:S01]  /*26b0*/  IMAD R7, R12, c[0x0][0x374], RZ ;  /* 0x0000dd000c077a24 */ /* 0x000fe200078e02ff */
[----:B------:R-:W-:Y:S01]  /*26c0*/  IADD3 R4, P3, R6, R4, RZ ;  /* 0x0000000406047210 */ /* 0x000fe20007f7e0ff */
[----:B------:R-:W-:-:S03]  /*26d0*/  @!P5 IMAD.MOV.U32 R6, RZ, RZ, c[0x0][0x370] ;  /* 0x0000dc00ff06d624 */ /* 0x000fc600078e00ff */
[----:B------:R-:W-:Y:S01]  /*26e0*/  IADD3.X R5, R21, R5, R7, P3, !PT ;  /* 0x0000000515057210 */ /* 0x000fe20001ffe407 */
[----:B------:R-:W-:Y:S01]  /*26f0*/  @!P5 IMAD.MOV.U32 R7, RZ, RZ, c[0x0][0x374] ;  /* 0x0000dd00ff07d624 */ /* 0x000fe200078e00ff */
[----:B------:R-:W-:-:S04]  /*2700*/  @!P5 LEA R10, P3, R6, R242, 0x6 ;  /* 0x000000f2060ad211 */ /* 0x000fc800078630ff */
[----:B------:R-:W-:Y:S02]  /*2710*/  @!P5 LEA.HI.X R11, R6, R244, R7, 0x6, P3 ;  /* 0x000000f4060bd211 */ /* 0x000fe400018f3407 */
[----:B------:R-:W-:-:S03]  /*2720*/  @!P4 LEA R8, P3, R4, c[0x0][0x330], 0x1 ;  /* 0x0000cc000408ca11 */ /* 0x000fc600078608ff */
[----:B------:R-:W-:Y:S01]  /*2730*/  @!PT LDS RZ, [RZ] ;  /* 0x00000000fffff984 */ /* 0x000fe20000000800 */
[----:B------:R-:W-:Y:S01]  /*2740*/  @!PT LDS RZ, [RZ] ;  /* 0x00000000fffff984 */ /* 0x000fe20000000800 */
[----:B------:R-:W-:Y:S01]  /*2750*/  @!PT LDS RZ, [RZ] ;  /* 0x00000000fffff984 */ /* 0x000fe20000000800 */
[----:B------:R4:W-:Y:S01]  /*2760*/  @!P5 LDGSTS.E.BYPASS.LTC128B.128 [R237+0x9000], [R10.64] ;  /* 0x090000000aeddfae */ /* 0x0009e2000b901d44 */
[C-C-:B------:R-:W-:Y:S02]  /*2770*/  @!P4 LEA.HI.X R9, R4.reuse, c[0x0][0x334], R5.reuse, 0x1, P3 ;  /* 0x0000cd000409ca11 */ /* 0x140fe400018f0c05 */
[----:B------:R-:W-:Y:S02]  /*2780*/  @!P6 LEA R6, P3, R4, c[0x0][0x330], 0x1 ;  /* 0x0000cc000406ea11 */ /* 0x000fe400078608ff */
[----:B------:R-:W-:Y:S02]  /*2790*/  ISETP.GE.AND P4, PT, R32, c[0x0][0x220], PT ;  /* 0x0000880020007a0c */ /* 0x000fe40003f86270 */
[----:B------:R-:W-:Y:S02]  /*27a0*/  @!P6 LEA.HI.X R7, R4, c[0x0][0x334], R5, 0x1, P3 ;  /* 0x0000cd000407ea11 */ /* 0x000fe400018f0c05 */
[----:B------:R-:W-:-:S13]  /*27b0*/  ISETP.GE.AND P3, PT, R33, c[0x0][0x220], PT ;  /* 0x0000880021007a0c */ /* 0x000fda0003f66270 */
        /* <DEDUP_REMOVED lines=12> */
[----:B----4-:R-:W-:-:S04]  /*2880*/  LEA R6, P3, R4, c[0x0][0x330], 0x1 ;  /* 0x0000cc0004067a11 */ /* 0x010fc800078608ff */
[----:B------:R-:W-:-:S05]  /*2890*/  LEA.HI.X R7, R4, c[0x0][0x334], R5, 0x1, P3 ;  /* 0x0000cd0004077a11 */ /* 0x000fca00018f0c05 */
[----:B------:R-:W-:Y:S01]  /*28a0*/  @!PT LDS RZ, [RZ] ;  /* 0x00000000fffff984 */ /* 0x000fe20000000800 */
[----:B------:R-:W-:Y:S01]  /*28b0*/  @!PT LDS RZ, [RZ] ;  /* 0x00000000fffff984 */ /* 0x000fe20000000800 */
[----:B------:R-:W-:Y:S01]  /*28c0*/  @!PT LDS RZ, [RZ] ;  /* 0x00000000fffff984 */ /* 0x000fe20000000800 */
[----:B------:R4:W-:Y:S04]  /*28d0*/  LDGSTS.E.BYPASS.LTC128B.128 [R237+0xf000], [R6.64+0x180] ;  /* 0x0f00018006ed7fae */ /* 0x0009e8000b901d44 */
.L_x_17:
[----:B------:R-:W-:Y:S05]  /*28e0*/  BSYNC B0 ;  /* 0x0000000000007941 */ /* 0x000fea0003800000 */
.L_x_16:
[----:B------:R1:W-:Y:S01]  /*28f0*/  @P1 STS.128 [R237], RZ ;  /* 0x000000ffed001388 */ /* 0x0003e20000000c00 */
[----:B------:R-:W-:Y:S03]  /*2900*/  BSSY B0, `(.L_x_18) ;  /* 0x0000029000007945 */ /* 0x000fe60003800000 */
[----:B------:R1:W-:Y:S04]  /*2910*/  @P1 STS.128 [R237+0x2000], RZ ;  /* 0x002000ffed001388 */ /* 0x0003e80000000c00 */
[----:B------:R1:W-:Y:S04]  /*2920*/  @P1 STS.128 [R237+0x4000], RZ ;  /* 0x004000ffed001388 */ /* 0x0003e80000000c00 */
[----:B------:R1:W-:Y:S01]  /*2930*/  @P1 STS.128 [R237+0x6000], RZ ;  /* 0x006000ffed001388 */ /* 0x0003e20000000c00 */
[----:B------:R-:W-:Y:S05]  /*2940*/  @P1 BRA `(.L_x_19) ;  /* 0x0000024000001947 */ /* 0x000fea0003800000 */
[----:B------:R-:W-:Y:S01]  /*2950*/  MOV R5, UR26 ;  /* 0x0000001a00057c02 */ /* 0x000fe20008000f00 */
[----:B------:R-:W-:Y:S01]  /*2960*/  IMAD.U32 R4, RZ, RZ, UR29 ;  /* 0x0000001dff047e24 */ /* 0x000fe2000f8e00ff */
[----:B----4-:R-:W-:Y:S01]  /*2970*/  MOV R6, UR34 ;  /* 0x0000002200067c02 */ /* 0x010fe20008000f00 */
[----:B------:R-:W-:Y:S01]  /*2980*/  IMAD.MOV.U32 R8, RZ, RZ, 0x2 ;  /* 0x00000002ff087424 */ /* 0x000fe200078e00ff */
[----:B------:R-:W-:Y:S01]  /*2990*/  ISETP.GE.AND P4, PT, R33, c[0x0][0x220], PT ;  /* 0x0000880021007a0c */ /* 0x000fe20003f86270 */
[----:B------:R-:W-:Y:S01]  /*29a0*/  IMAD.WIDE.U32 R4, R19, c[0x0][0x190], R4 ;  /* 0x0000640013047a25 */ /* 0x000fe200078e0004 */
[----:B------:R-:W-:Y:S01]  /*29b0*/  ISETP.GE.AND P3, PT, R32, c[0x0][0x220], PT ;  /* 0x0000880020007a0c */ /* 0x000fe20003f66270 */
[----:B------:R4:W-:Y:S02]  /*29c0*/  @P5 STS.128 [R237], RZ ;  /* 0x000000ffed005388 */ /* 0x0009e40000000c00 */
[----:B------:R-:W-:-:S02]  /*29d0*/  IMAD.IADD R5, R25, 0x1, R5 ;  /* 0x0000000119057824 */ /* 0x000fc400078e0205 */
        /* <DEDUP_REMOVED lines=10> */
[----:B------:R4:W-:Y:S04]  /*2a80*/  @!P5 LDGSTS.E.BYPASS.LTC128B.128 [R237], [R6.64] ;  /* 0x0000000006eddfae */ /* 0x0009e8000b901d44 */
        /* <DEDUP_REMOVED lines=16> */
.L_x_19:
[----:B------:R-:W-:Y:S05]  /*2b90*/  BSYNC B0 ;  /* 0x0000000000007941 */ /* 0x000fea0003800000 */
.L_x_18:
[----:B------:R1:W-:Y:S01]  /*2ba0*/  @P0 STS.128 [R237+0x1000], RZ ;  /* 0x001000ffed000388 */ /* 0x0003e20000000c00 */
[----:B------:R-:W-:Y:S03]  /*2bb0*/  BSSY B0, `(.L_x_20) ;  /* 0x000002a000007945 */ /* 0x000fe60003800000 */
[----:B------:R1:W-:Y:S04]  /*2bc0*/  @P0 STS.128 [R237+0x3000], RZ ;  /* 0x003000ffed000388 */ /* 0x0003e80000000c00 */
[----:B------:R1:W-:Y:S04]  /*2bd0*/  @P0 STS.128 [R237+0x5000], RZ ;  /* 0x005000ffed000388 */ /* 0x0003e80000000c00 */
[----:B------:R1:W-:Y:S01]  /*2be0*/  @P0 STS.128 [R237+0x7000], RZ ;  /* 0x007000ffed000388 */ /* 0x0003e20000000c00 */
[----:B------:R-:W-:Y:S05]  /*2bf0*/  @P0 BRA `(.L_x_21) ;  /* 0x0000025000000947 */ /* 0x000fea0003800000 */
[----:B------:R-:W-:Y:S01]  /*2c00*/  ISETP.GE.AND P4, PT, R33, c[0x0][0x220], PT ;  /* 0x0000880021007a0c */ /* 0x000fe20003f86270 */
[----:B-1--4-:R-:W-:Y:S01]  /*2c10*/  IMAD.WIDE.U32 R4, R12, c[0x0][0x190], RZ ;  /* 0x000064000c047a25 */ /* 0x012fe200078e00ff */
[----:B------:R-:W-:Y:S01]  /*2c20*/  ISETP.GE.AND P3, PT, R32, c[0x0][0x220], PT ;  /* 0x0000880020007a0c */ /* 0x000fe20003f66270 */
[----:B------:R1:W-:Y:S02]  /*2c30*/  @P5 STS.128 [R237+0x1000], RZ ;  /* 0x001000ffed005388 */ /* 0x0003e40000000c00 */
[----:B------:R-:W-:Y:S01]  /*2c40*/  @!P5 IMAD.MOV.U32 R7, RZ, RZ, c[0x0][0x190] ;  /* 0x00006400ff07d624 */ /* 0x000fe200078e00ff */
[----:B------:R-:W-:Y:S01]  /*2c50*/  IADD3 R4, P1, R16, R4, RZ ;  /* 0x0000000410047210 */ /* 0x000fe20007f3e0ff */
[----:B------:R-:W-:-:S02]  /*2c60*/  IMAD R12, R12, c[0x0][0x194], RZ ;  /* 0x000065000c0c7a24 */ /* 0x000fc400078e02ff */
[----:B------:R-:W-:Y:S01]  /*2c70*/  @!P5 IMAD.MOV.U32 R6, RZ, RZ, c[0x0][0x194] ;  /* 0x00006500ff06d624 */ /* 0x000fe200078e00ff */
[C---:B------:R-:W-:Y:S02]  /*2c80*/  @!P5 LEA R10, P0, R7.reuse, R241, 0x6 ;  /* 0x000000f1070ad211 */ /* 0x040fe400078030ff */
[----:B------:R-:W-:Y:S02]  /*2c90*/  IADD3.X R5, R24, R5, R12, P1, !PT ;  /* 0x0000000518057210 */ /* 0x000fe40000ffe40c */
[C---:B------:R-:W-:Y:S02]  /*2ca0*/  @!P4 LEA R8, P1, R4.reuse, c[0x0][0x160], 0x1 ;  /* 0x000058000408ca11 */ /* 0x040fe400078208ff */
[----:B------:R-:W-:Y:S02]  /*2cb0*/  @!P5 LEA.HI.X R11, R7, R243, R6, 0x6, P0 ;  /* 0x000000f3070bd211 */ /* 0x000fe400000f3406 */
[C---:B------:R-:W-:Y:S02]  /*2cc0*/  @!P6 LEA R6, P0, R4.reuse, c[0x0][0x160], 0x1 ;  /* 0x000058000406ea11 */ /* 0x040fe400078008ff */
[C-C-:B------:R-:W-:Y:S01]  /*2cd0*/  @!P4 LEA.HI.X R9, R4.reuse, c[0x0][0x164], R5.reuse, 0x1, P1 ;  /* 0x000059000409ca11 */ /* 0x140fe200008f0c05 */
[----:B------:R-:W-:Y:S01]  /*2ce0*/  @!PT LDS RZ, [RZ] ;  /* 0x00000000fffff984 */ /* 0x000fe20000000800 */
[----:B------:R-:W-:Y:S01]  /*2cf0*/  @!PT LDS RZ, [RZ] ;  /* 0x00000000fffff984 */ /* 0x000fe20000000800 */
[----:B------:R-:W-:Y:S01]  /*2d00*/  @!PT LDS RZ, [RZ] ;  /* 0x00000000fffff984 */ /* 0x000fe20000000800 */
[----:B------:R1:W-:Y:S01]  /*2d10*/  @!P5 LDGSTS.E.BYPASS.LTC128B.128 [R237+0x1000], [R10.64] ;  /* 0x010000000aeddfae */ /* 0x0003e2000b901d44 */
[----:B------:R-:W-:-:S03]  /*2d20*/  @!P6 LEA.HI.X R7, R4, c[0x0][0x164], R5, 0x1, P0 ;  /* 0x000059000407ea11 */ /* 0x000fc600000f0c05 */
        /* <DEDUP_REMOVED lines=12> */
[----:B-1----:R-:W-:-:S04]  /*2df0*/  LEA R6, P0, R4, c[0x0][0x160], 0x1 ;  /* 0x0000580004067a11 */ /* 0x002fc800078008ff */
[----:B------:R-:W-:-:S05]  /*2e00*/  LEA.HI.X R7, R4, c[0x0][0x164], R5, 0x1, P0 ;  /* 0x0000590004077a11 */ /* 0x000fca00000f0c05 */
[----:B------:R-:W-:Y:S01]  /*2e10*/  @!PT LDS RZ, [RZ] ;  /* 0x00000000fffff984 */ /* 0x000fe20000000800 */
[----:B------:R-:W-:Y:S01]  /*2e20*/  @!PT LDS RZ, [RZ] ;  /* 0x00000000fffff984 */ /* 0x000fe20000000800 */
[----:B------:R-:W-:Y:S01]  /*2e30*/  @!PT LDS RZ, [RZ] ;  /* 0x00000000fffff984 */ /* 0x000fe20000000800 */
[----:B------:R1:W-:Y:S04]  /*2e40*/  LDGSTS.E.BYPASS.LTC128B.128 [R237+0x7000], [R6.64+0x180] ;  /* 0x0700018006ed7fae */ /* 0x0003e8000b901d44 */
.L_x_21:
[----:B------:R-:W-:Y:S05]  /*2e50*/  BSYNC B0 ;  /* 0x0000000000007941 */ /* 0x000fea0003800000 */
.L_x_20:
[----:B-1--4-:R-:W4:Y:S01]  /*2e60*/  LDL R7, [R1+0x10] ;  /* 0x0000100001077983 */ /* 0x012f220000100800 */
[----:B------:R-:W-:Y:S02]  /*2e70*/  IMAD.MOV.U32 R245, RZ, RZ, 0x7f800000 ;  /* 0x7f800000fff57424 */ /* 0x000fe400078e00ff */
[----:B------:R-:W-:Y:S01]  /*2e80*/  IMAD.MOV.U32 R246, RZ, RZ, 0x7f800000 ;  /* 0x7f800000fff67424 */ /* 0x000fe200078e00ff */
[----:B----4-:R-:W-:Y:S01]  /*2e90*/  SHF.R.S32.HI R4, RZ, 0x1f, R7 ;  /* 0x0000001fff047819 */ /* 0x010fe20000011407 */
[C---:B------:R-:W-:Y:S01]  /*2ea0*/  IMAD.SHL.U32 R248, R7.reuse, 0x4, RZ ;  /* 0x0000000407f87824 */ /* 0x040fe200078e00ff */
[C---:B------:R-:W-:Y:S02]  /*2eb0*/  IADD3 R6, R7.reuse, 0x8, RZ ;  /* 0x0000000807067810 */ /* 0x040fe40007ffe0ff */
[----:B------:R-:W-:Y:S02]  /*2ec0*/  SHF.L.U64.HI R247, R7, 0x2, R4 ;  /* 0x0000000207f77819 */ /* 0x000fe40000010204 */
[----:B------:R-:W-:-:S02]  /*2ed0*/  IADD3 R4, P0, R248, UR8, RZ ;  /* 0x00000008f8047c10 */ /* 0x000fc4000ff1e0ff */
[----:B------:R-:W-:Y:S02]  /*2ee0*/  ISETP.GE.AND P1, PT, R7, UR11, PT ;  /* 0x0000000b07007c0c */ /* 0x000fe4000bf26270 */
[----:B------:R-:W-:Y:S02]  /*2ef0*/  IADD3.X R5, R247, UR7, RZ, P0, !PT ;  /* 0x00000007f7057c10 */ /* 0x000fe400087fe4ff */
[----:B------:R-:W-:-:S09]  /*2f00*/  ISETP.GE.AND P0, PT, R6, UR11, PT ;  /* 0x0000000b06007c0c */ /* 0x000fd2000bf06270 */
[----:B------:R1:W5:Y:S04]  /*2f10*/  @!P1 LDG.E R245, [R4.64] ;  /* 0x0000000404f59981 */ /* 0x000368000c1e1900 */
[----:B------:R1:W5:Y:S01]  /*2f20*/  @!P0 LDG.E R246, [R4.64+0x20] ;  /* 0x0000200404f68981 */ /* 0x000362000c1e1900 */
[----:B------:R-:W-:Y:S03]  /*2f30*/  BSSY B0, `(.L_x_22) ;  /* 0x0000034000007945 */ /* 0x000fe60003800000 */
[----:B------:R1:W-:Y:S04]  /*2f40*/  @P2 STS.128 [R237+0x10000], RZ ;  /* 0x010000ffed002388 */ /* 0x0003e80000000c00 */
[----:B------:R1:W-:Y:S04]  /*2f50*/  @P2 STS.128 [R237+0x11000], RZ ;  /* 0x011000ffed002388 */ /* 0x0003e80000000c00 */
[----:B------:R1:W-:Y:S04]  /*2f60*/  @P2 STS.128 [R237+0x12000], RZ ;  /* 0x012000ffed002388 */ /* 0x0003e80000000c00 */
[----:B------:R1:W-:Y:S01]  /*2f70*/  @P2 STS.128 [R237+0x13000], RZ ;  /* 0x013000ffed002388 */ /* 0x0003e20000000c00 */
[----:B------:R-:W-:Y:S05]  /*2f80*/  @P2 BRA `(.L_x_23) ;  /* 0x000002e000002947 */ /* 0x000fea0003800000 */
[----:B-1----:R-:W-:Y:S01]  /*2f90*/  IMAD.U32 R4, RZ, RZ, UR23 ;  /* 0x00000017ff047e24 */ /* 0x002fe2000f8e00ff */
[----:B------:R-:W-:-:S02]  /*2fa0*/  IADD3 R6, P0, R30, UR23, RZ ;  /* 0x000000171e067c10 */ /* 0x000fc4000ff1e0ff */
[----:B------:R-:W-:Y:S02]  /*2fb0*/  LOP3.LUT R8, R20, 0x1, RZ, 0xc0, !PT ;  /* 0x0000000114087812 */ /* 0x000fe400078ec0ff */
[----:B------:R-:W-:Y:S01]  /*2fc0*/  LEA.HI.X.SX32 R7, R4, R27, 0x1, P0 ;  /* 0x0000001b04077211 */ /* 0x000fe200000f0eff */
[----:B------:R-:W-:Y:S01]  /*2fd0*/  IMAD.WIDE.U32 R4, R6, c[0x0][0x198], R28 ;  /* 0x0000660006047a25 */ /* 0x000fe200078e001c */
[----:B------:R-:W-:-:S03]  /*2fe0*/  ISETP.NE.U32.AND P3, PT, R8, 0x1, PT ;  /* 0x000000010800780c */ /* 0x000fc60003f65070 */
[----:B------:R-:W-:Y:S01]  /*2ff0*/  IMAD R7, R7, c[0x0][0x198], RZ ;  /* 0x0000660007077a24 */ /* 0x000fe200078e02ff */
[----:B------:R-:W-:Y:S01]  /*3000*/  IADD3 R4, P0, R4, UR31, RZ ;  /* 0x0000001f04047c10 */ /* 0x000fe2000ff1e0ff */
[----:B------:R-:W-:Y:S02]  /*3010*/  IMAD R8, R26, c[0x0][0x1b0], RZ ;  /* 0x00006c001a087a24 */ /* 0x000fe400078e02ff */
[----:B------:R-:W-:Y:S01]  /*3020*/  IMAD R7, R6, c[0x0][0x19c], R7 ;  /* 0x0000670006077a24 */ /* 0x000fe200078e0207 */
[----:B------:R-:W-:-:S04]  /*3030*/  LOP3.LUT R6, R20, 0xff, RZ, 0xc0, !PT ;  /* 0x000000ff14067812 */ /* 0x000fc800078ec0ff */
[----:B------:R-:W-:Y:S01]  /*3040*/  IADD3.X R5, R5, UR32, R7, P0, !PT ;  /* 0x0000002005057c10 */ /* 0x000fe200087fe407 */
[----:B------:R-:W-:Y:S01]  /*3050*/  IMAD R7, R18, c[0x0][0x1b4], R8 ;  /* 0x00006d0012077a24 */ /* 0x000fe200078e0208 */
[C---:B------:R-:W-:Y:S02]  /*3060*/  LOP3.LUT P2, RZ, R6.reuse, 0x2, RZ, 0xc0, !PT ;  /* 0x0000000206ff7812 */ /* 0x040fe4000784c0ff */
[----:B------:R-:W-:Y:S01]  /*3070*/  LOP3.LUT P1, RZ, R6, 0x4, RZ, 0xc0, !PT ;  /* 0x0000000406ff7812 */ /* 0x000fe2000782c0ff */
[----:B------:R-:W-:-:S04]  /*3080*/  IMAD.WIDE.U32 R4, R18, c[0x0][0x1b0], R4 ;  /* 0x00006c0012047a25 */ /* 0x000fc800078e0004 */
[----:B------:R-:W-:Y:S01]  /*3090*/  IMAD.IADD R7, R5, 0x1, R7 ;  /* 0x0000000105077824 */ /* 0x000fe200078e0207 */
[----:B------:R-:W-:-:S04]  /*30a0*/  @!P3 LEA R12, P0, R4, c[0x0][0x168], 0x1 ;  /* 0x00005a00040cba11 */ /* 0x000fc800078008ff */
[C---:B------:R-:W-:Y:S02]  /*30b0*/  @!P3 LEA.HI.X R13, R4.reuse, c[0x0][0x16c], R7, 0x1, P0 ;  /* 0x00005b00040dba11 */ /* 0x040fe400000f0c07 */
[----:B------:R-:W-:-:S03]  /*30c0*/  @P2 LEA R10, P0, R4, c[0x0][0x168], 0x1 ;  /* 0x00005a00040a2a11 */ /* 0x000fc600078008ff */
[----:B------:R-:W-:Y:S01]  /*30d0*/  @!PT LDS RZ, [RZ] ;  /* 0x00000000fffff984 */ /* 0x000fe20000000800 */
[----:B------:R-:W-:Y:S01]  /*30e0*/  @!PT LDS RZ, [RZ] ;  /* 0x00000000fffff984 */ /* 0x000fe20000000800 */
[----:B------:R-:W-:Y:S01]  /*30f0*/  @!PT LDS RZ, [RZ] ;  /* 0x00000000fffff984 */ /* 0x000fe20000000800 */
[----:B------:R1:W-:Y:S01]  /*3100*/  @!P3 LDGSTS.E.BYPASS.LTC128B.128 [R237+0x10000], [R12.64] ;  /* 0x100000000cedbfae */ /* 0x0003e2000b901d44 */
[C-C-:B------:R-:W-:Y:S02]  /*3110*/  @P2 LEA.HI.X R11, R4.reuse, c[0x0][0x16c], R7.reuse, 0x1, P0 ;  /* 0x00005b00040b2a11 */ /* 0x140fe400000f0c07 */
[C---:B------:R-:W-:Y:S01]  /*3120*/  @P1 LEA R8, P0, R4.reuse, c[0x0][0x168], 0x1 ;  /* 0x00005a0004081a11 */ /* 0x040fe200078008ff */
[----:B------:R1:W-:Y:S03]  /*3130*/  @P3 STS.128 [R237+0x10000], RZ ;  /* 0x010000ffed003388 */ /* 0x0003e60000000c00 */
[----:B------:R-:W-:Y:S01]  /*3140*/  @P1 LEA.HI.X R9, R4, c[0x0][0x16c], R7, 0x1, P0 ;  /* 0x00005b0004091a11 */ /* 0x000fe200000f0c07 */
[----:B------:R-:W-:Y:S01]  /*3150*/  @!PT LDS RZ, [RZ] ;  /* 0x00000000fffff984 */ /* 0x000fe20000000800 */
[----:B------:R-:W-:Y:S01]  /*3160*/  @!PT LDS RZ, [RZ] ;  /* 0x00000000fffff984 */ /* 0x000fe20000000800 */
[----:B------:R-:W-:Y:S01]  /*3170*/  @!PT LDS RZ, [RZ] ;  /* 0x00000000fffff984 */ /* 0x000fe20000000800 */
[----:B------:R1:W-:Y:S01]  /*3180*/  @P2 LDGSTS.E.BYPASS.LTC128B.128 [R237+0x11000], [R10.64+0x80] ;  /* 0x110000800aed2fae */ /* 0x0003e2000b901d44 */
[----:B------:R-:W-:-:S03]  /*3190*/  LOP3.LUT P0, RZ, R6, 0x8, RZ, 0xc0, !PT ;  /* 0x0000000806ff7812 */ /* 0x000fc6000780c0ff */
[----:B------:R1:W-:Y:S04]  /*31a0*/  @!P2 STS.128 [R237+0x11000], RZ ;  /* 0x011000ffed00a388 */ /* 0x0003e80000000c00 */
[----:B------:R-:W-:Y:S01]  /*31b0*/  @!PT LDS RZ, [RZ] ;  /* 0x00000000fffff984 */ /* 0x000fe20000000800 */
[----:B------:R-:W-:Y:S01]  /*31c0*/  @!PT LDS RZ, [RZ] ;  /* 0x00000000fffff984 */ /* 0x000fe20000000800 */
[----:B------:R-:W-:Y:S01]  /*31d0*/  @!PT LDS RZ, [RZ] ;  /* 0x00000000fffff984 */ /* 0x000fe20000000800 */
[----:B------:R1:W-:Y:S04]  /*31e0*/  @P1 LDGSTS.E.BYPASS.LTC128B.128 [R237+0x12000], [R8.64+0x100] ;  /* 0x1200010008ed1fae */ /* 0x0003e8000b901d44 */
[----:B------:R1:W-:Y:S02]  /*31f0*/  @!P1 STS.128 [R237+0x12000], RZ ;  /* 0x012000ffed009388 */ /* 0x0003e40000000c00 */
[----:B------:R-:W-:-:S04]  /*3200*/  @P0 LEA R6, P4, R4, c[0x0][0x168], 0x1 ;  /* 0x00005a0004060a11 */ /* 0x000fc800078808ff */
[----:B------:R-:W-:-:S05]  /*3210*/  @P0 LEA.HI.X R7, R4, c[0x0][0x16c], R7, 0x1, P4 ;  /* 0x00005b0004070a11 */ /* 0x000fca00020f0c07 */
[----:B------:R-:W-:Y:S01]  /*3220*/  @!PT LDS RZ, [RZ] ;  /* 0x00000000fffff984 */ /* 0x000fe20000000800 */
[----:B------:R-:W-:Y:S01]  /*3230*/  @!PT LDS RZ, [RZ] ;  /* 0x00000000fffff984 */ /* 0x000fe20000000800 */
[----:B------:R-:W-:Y:S01]  /*3240*/  @!PT LDS RZ, [RZ] ;  /* 0x00000000fffff984 */ /* 0x000fe20000000800 */
[----:B------:R1:W-:Y:S04]  /*3250*/  @P0 LDGSTS.E.BYPASS.LTC128B.128 [R237+0x13000], [R6.64+0x180] ;  /* 0x1300018006ed0fae */ /* 0x0003e8000b901d44 */
[----:B------:R1:W-:Y:S02]  /*3260*/  @!P0 STS.128 [R237+0x13000], RZ ;  /* 0x013000ffed008388 */ /* 0x0003e40000000c00 */
.L_x_23:
[----:B------:R-:W-:Y:S05]  /*3270*/  BSYNC B0 ;  /* 0x0000000000007941 */ /* 0x000fea0003800000 */
.L_x_22:
[----:B------:R-:W0:Y:S01]  /*3280*/  LDGDEPBAR ;  /* 0x00000000000079af */ /* 0x000e220000000000 */
[----:B------:R-:W-:Y:S01]  /*3290*/  ULEA UR11, UR18, 0x20, 0x5 ;  /* 0x00000020120b7891 */ /* 0x000fe2000f8e283f */
        /* <DEDUP_REMOVED lines=22> */
[----:B------:R-:W-:-:S04]  /*3400*/  DEPBAR.LE SB0, 0x1 ;  /* 0x000080400000791a */ /* 0x000fc80000000000 */
[----:B------:R-:W-:Y:S01]  /*3410*/  BAR.SYNC.DEFER_BLOCKING 0x0 ;  /* 0x0000000000007b1d */ /* 0x000fe20000010000 */
        /* <DEDUP_REMOVED lines=9> */
[----:B-1----:R-:W-:Y:S01]  /*34b0*/  CS2R R12, SRZ ;  /* 0x00000000000c7805 */ /* 0x002fe2000001ff00 */
[----:B------:R-:W-:Y:S01]  /*34c0*/  UISETP.GE.AND UP0, UPT, UR11, UR13, UPT ;  /* 0x0000000d0b00728c */ /* 0x000fe2000bf06270 */
[----:B------:R1:W4:Y:S04]  /*34d0*/  LDSM.16.M88.4 R132, [R229+0x14000] ;  /* 0x01400000e584783b */ /* 0x0003280000000200 */
[----:B------:R1:W2:Y:S04]  /*34e0*/  LDSM.16.M88.4 R136, [R230+0x14000] ;  /* 0x01400000e688783b */ /* 0x0002a80000000200 */
[----:B------:R1:W3:Y:S04]  /*34f0*/  LDSM.16.M88.4 R140, [R231+0x14000] ;  /* 0x01400000e78c783b */ /* 0x0002e80000000200 */
[----:B------:R1:W1:Y:S04]  /*3500*/  LDSM.16.M88.4 R144, [R232+0x14000] ;  /* 0x01400000e890783b */ /* 0x0002680000000200 */
        /* <DEDUP_REMOVED lines=11> */
[----:B--234-:R1:W1:Y:S02]  /*35c0*/  LDSM.16.M88.4 R192, [R236+0x3000] ;  /* 0x00300000ecc0783b */ /* 0x01c2640000000200 */
.L_x_26:
[----:B------:R-:W0:Y:S01]  /*35d0*/  LDGDEPBAR ;  /* 0x00000000000079af */ /* 0x000e220000000000 */
[----:B------:R-:W-:Y:S01]  /*35e0*/  PLOP3.LUT P1, PT, PT, PT, UP0, 0x80, 0x0 ;  /* 0x000000000000781c */ /* 0x000fe20003f2f008 */
[----:B------:R-:W-:Y:S01]  /*35f0*/  UISETP.GE.AND UP5, UPT, UR6, 0x1, UPT ;  /* 0x000000010600788c */ /* 0x000fe2000bfa6270 */
[----:B------:R-:W-:Y:S02]  /*3600*/  PLOP3.LUT P0, PT, PT, PT, UP0, 0x80, 0x0 ;  /* 0x000000000000781c */ /* 0x000fe40003f0f008 */
[----:B------:R-:W2:Y:S01]  /*3610*/  LDL R68, [R1+0x4] ;  /* 0x0000040001447983 */ /* 0x000ea20000100800 */
[----:B------:R-:W-:Y:S02]  /*3620*/  PLOP3.LUT P2, PT, PT, PT, UP0, 0x80, 0x0 ;  /* 0x000000000000781c */ /* 0x000fe40003f4f008 */
[----:B------:R-:W-:Y:S02]  /*3630*/  PLOP3.LUT P3, PT, PT, PT, UP0, 0x80, 0x0 ;  /* 0x000000000000781c */ /* 0x000fe40003f6f008 */
[----:B------:R-:W-:Y:S02]  /*3640*/  PLOP3.LUT P4, PT, PT, PT, UP0, 0x80, 0x0 ;  /* 0x000000000000781c */ /* 0x000fe40003f8f008 */
[----:B------:R-:W-:Y:S01]  /*3650*/  IADD3 R69, R240, 0xc0, RZ ;  /* 0x000000c0f0457810 */ /* 0x000fe20007ffe0ff */
[----:B------:R-:W-:Y:S04]  /*3660*/  DEPBAR.LE SB0, 0x0 ;  /* 0x000080000000791a */ /* 0x000fe80000000000 */
[----:B------:R-:W-:Y:S06]  /*3670*/  BAR.SYNC.DEFER_BLOCKING 0x0 ;  /* 0x0000000000007b1d */ /* 0x000fec0000010000 */
[----:B-1----:R-:W-:Y:S05]  /*3680*/  LDSM.16.M88.4 R8, [R2] ;  /* 0x000000000208783b */ /* 0x002fea0000000200 */
[----:B------:R-:W3:Y:S05]  /*3690*/  LDSM.16.M88.4 R44, [R229+0x10000] ;  /* 0x01000000e52c783b */ /* 0x000eea0000000200 */
[----:B------:R-:W-:Y:S05]  /*36a0*/  LDSM.16.M88.4 R48, [R3] ;  /* 0x000000000330783b */ /* 0x000fea0000000200 */
[----:B------:R-:W4:Y:S05]  /*36b0*/  LDSM.16.M88.4 R52, [R230+0x10000] ;  /* 0x01000000e634783b */ /* 0x000f2a0000000200 */
[----:B------:R-:W-:Y:S05]  /*36c0*/  LDSM.16.M88.4 R56, [R228] ;  /* 0x00000000e438783b */ /* 0x000fea0000000200 */
[----:B------:R-:W1:Y:S05]  /*36d0*/  LDSM.16.M88.4 R60, [R231+0x10000] ;  /* 0x01000000e73c783b */ /* 0x000e6a0000000200 */
[----:B------:R-:W-:Y:S01]  /*36e0*/  LDSM.16.M88.4 R64, [R232+0x10000] ;  /* 0x01000000e840783b */ /* 0x000fe20000000200 */
[C---:B---3--:R-:W-:Y:S08]  /*36f0*/  HMMA.16816.F32.BF16 R4, R8.reuse, R44, RZ ;  /* 0x0000002c0804723c */ /* 0x048ff000000418ff */
[----:B------:R-:W-:Y:S01]  /*3700*/  HMMA.16816.F32.BF16 R8, R8, R46, RZ ;  /* 0x0000002e0808723c */ /* 0x000fe200000418ff */
[----:B------:R-:W3:Y:S11]  /*3710*/  LDSM.16.M88.4 R44, [R227] ;  /* 0x00000000e32c783b */ /* 0x000ef60000000200 */
[----:B------:R-:W-:Y:S04]  /*3720*/  @!UPT UIADD3 URZ, URZ, URZ, URZ ;  /* 0x0000003f3f3ff290 */ /* 0x000fe8000fffe03f */
[C---:B----4-:R-:W-:Y:S08]  /*3730*/  HMMA.16816.F32.BF16 R4, R48.reuse, R52, R4 ;  /* 0x000000343004723c */ /* 0x050ff00000041804 */
[----:B------:R-:W-:Y:S01]  /*3740*/  HMMA.16816.F32.BF16 R8, R48, R54, R8 ;  /* 0x000000363008723c */ /* 0x000fe20000041808 */
[----:B------:R-:W-:Y:S05]  /*3750*/  LDSM.16.M88.4 R48, [R2+0x2000] ;  /* 0x002000000230783b */ /* 0x000fea0000000200 */
[----:B------:R-:W4:Y:S10]  /*3760*/  LDSM.16.M88.4 R52, [R229+0x11000] ;  /* 0x01100000e534783b */ /* 0x000f340000000200 */
[C---:B-1----:R-:W-:Y:S08]  /*3770*/  HMMA.16816.F32.BF16 R4, R56.reuse, R60, R4 ;  /* 0x0000003c3804723c */ /* 0x042ff00000041804 */
[----:B------:R-:W-:Y:S01]  /*3780*/  HMMA.16816.F32.BF16 R8, R56, R62, R8 ;  /* 0x0000003e3808723c */ /* 0x000fe20000041808 */
[----:B------:R-:W-:Y:S05]  /*3790*/  LDSM.16.M88.4 R56, [R3+0x2000] ;  /* 0x002000000338783b */ /* 0x000fea0000000200 */
[----:B------:R-:W1:Y:S10]  /*37a0*/  LDSM.16.M88.4 R60, [R230+0x11000] ;  /* 0x01100000e63c783b */ /* 0x000e740000000200 */
[C---:B---3--:R-:W-:Y:S08]  /*37b0*/  HMMA.16816.F32.BF16 R4, R44.reuse, R64, R4 ;  /* 0x000000402c04723c */ /* 0x048ff00000041804 */
[----:B------:R-:W-:Y:S01]  /*37c0*/  HMMA.16816.F32.BF16 R8, R44, R66, R8 ;  /* 0x000000422c08723c */ /* 0x000fe20000041808 */
[----:B------:R-:W-:Y:S05]  /*37d0*/  LDSM.16.M88.4 R44, [R228+0x2000] ;  /* 0x00200000e42c783b */ /* 0x000fea0000000200 */
[----:B------:R-:W3:Y:S10]  /*37e0*/  LDSM.16.M88.4 R64, [R231+0x11000] ;  /* 0x01100000e740783b */ /* 0x000ef40000000200 */
        /* <DEDUP_REMOVED lines=37> */
[----:B------:R-:W-:Y:S07]  /*3a40*/  HMMA.16816.F32.BF16 R8, R48, R54, R8 ;  /* 0x000000363008723c */ /* 0x000fee0000041808 */
[----:B------:R-:W-:Y:S05]  /*3a50*/  IMAD.U32 R49, RZ, RZ, UR18 ;  /* 0x00000012ff317e24 */ /* 0x000fea000f8e00ff */
[----:B--2---:R-:W-:Y:S01]  /*3a60*/  @P1 IMAD R49, R49, 0x20, R68 ;  /* 0x0000002031311824 */ /* 0x004fe200078e0244 */
[----:B------:R-:W-:Y:S01]  /*3a70*/  PLOP3.LUT P1, PT, PT, PT, UP0, 0x80, 0x0 ;  /* 0x000000000000781c */ /* 0x000fe20003f2f008 */
[----:B------:R-:W-:Y:S02]  /*3a80*/  IMAD.MOV.U32 R68, RZ, RZ, c[0x0][0x22c] ;  /* 0x00008b00ff447624 */ /* 0x000fe400078e00ff */
[C---:B-1----:R-:W-:Y:S05]  /*3a90*/  HMMA.16816.F32.BF16 R4, R56.reuse, R60, R4 ;  /* 0x0000003c3804723c */ /* 0x042fea0000041804 */
[C---:B------:R-:W-:Y:S01]  /*3aa0*/  @P0 ISETP.GE.AND P0, PT, R49.reuse, UR13, PT ;  /* 0x0000000d31000c0c */ /* 0x040fe2000bf06270 */
[----:B------:R-:W-:Y:S02]  /*3ab0*/  IMAD R68, R68, c[0x0][0x1c0], RZ ;  /* 0x0000700044447a24 */ /* 0x000fe400078e02ff */
[----:B------:R-:W-:Y:S04]  /*3ac0*/  HMMA.16816.F32.BF16 R8, R56, R62, R8 ;  /* 0x0000003e3808723c */ /* 0x000fe80000041808 */
[----:B------:R-:W-:Y:S01]  /*3ad0*/  @P1 IADD3 R48, R49, 0x1, RZ ;  /* 0x0000000131301810 */ /* 0x000fe20007ffe0ff */
[----:B------:R-:W-:Y:S01]  /*3ae0*/  IMAD.U32 R70, R68, -0x40, RZ ;  /* 0xffffffc044467824 */ /* 0x000fe200078e00ff */
[----:B------:R-:W-:Y:S02]  /*3af0*/  PLOP3.LUT P1, PT, PT, PT, UP0, 0x80, 0x0 ;  /* 0x000000000000781c */ /* 0x000fe40003f2f008 */
[----:B------:R-:W-:Y:S08]  /*3b00*/  IADD3 R68, R240, 0x40, RZ ;  /* 0x00000040f0447810 */ /* 0x000ff00007ffe0ff */
[C---:B---3--:R-:W-:Y:S08]  /*3b10*/  HMMA.16816.F32.BF16 R4, R44.reuse, R64, R4 ;  /* 0x000000402c04723c */ /* 0x048ff00000041804 */
[----:B------:R-:W-:Y:S07]  /*3b20*/  HMMA.16816.F32.BF16 R8, R44, R66, R8 ;  /* 0x000000422c08723c */ /* 0x000fee0000041808 */
[----:B-----5:R-:W-:Y:S09]  /*3b30*/  FMUL.FTZ R44, R246, 1.4426950216293334961 ;  /* 0x3fb8aa3bf62c7820 */ /* 0x020ff20000410000 */
[----:B------:R-:W-:Y:S02]  /*3b40*/  @P2 FSEL R4, R4, -INF , !P0 ;  /* 0xff80000004042808 */ /* 0x000fe40004000000 */
[----:B------:R-:W-:Y:S01]  /*3b50*/  @P1 ISETP.GE.AND P2, PT, R48, UR13, PT ;  /* 0x0000000d30001c0c */ /* 0x000fe2000bf46270 */
[----:B------:R-:W-:Y:S01]  /*3b60*/  FMUL.FTZ R48, R245, 1.4426950216293334961 ;  /* 0x3fb8aa3bf5307820 */ /* 0x000fe20000410000 */
[----:B------:R-:W-:Y:S02]  /*3b70*/  PLOP3.LUT P1, PT, PT, PT, UP0, 0x80, 0x0 ;  /* 0x000000000000781c */ /* 0x000fe40003f2f008 */
[----:B------:R-:W-:Y:S02]  /*3b80*/  @P3 FSEL R6, R6, -INF , !P0 ;  /* 0xff80000006063808 */ /* 0x000fe40004000000 */
[----:B------:R-:W-:Y:S02]  /*3b90*/  PLOP3.LUT P0, PT, PT, PT, UP0, 0x80, 0x0 ;  /* 0x000000000000781c */ /* 0x000fe40003f0f008 */
[----:B------:R-:W-:Y:S07]  /*3ba0*/  PLOP3.LUT P3, PT, PT, PT, UP0, 0x80, 0x0 ;  /* 0x000000000000781c */ /* 0x000fee0003f6f008 */
[----:B------:R-:W-:Y:S02]  /*3bb0*/  @P1 FSEL R7, R7, -INF , !P2 ;  /* 0xff80000007071808 */ /* 0x000fe40005000000 */
[----:B------:R-:W-:Y:S02]  /*3bc0*/  PLOP3.LUT P1, PT, PT, PT, UP0, 0x80, 0x0 ;  /* 0x000000000000781c */ /* 0x000fe40003f2f008 */
[----:B------:R-:W-:Y:S02]  /*3bd0*/  @P0 FSEL R5, R5, -INF , !P2 ;  /* 0xff80000005050808 */ /* 0x000fe40005000000 */
[----:B------:R-:W-:Y:S02]  /*3be0*/  FSETP.NEU.FTZ.AND P0, PT, R245, -INF , PT ;  /* 0xff800000f500780b */ /* 0x000fe40003f1d000 */
[C---:B------:R-:W-:Y:S02]  /*3bf0*/  @P3 IADD3 R45, R49.reuse, 0x8, RZ ;  /* 0x00000008312d3810 */ /* 0x040fe40007ffe0ff */
[----:B------:R-:W-:Y:S02]  /*3c00*/  FSEL R48, R48, RZ, P0 ;  /* 0x000000ff30307208 */ /* 0x000fe40000000000 */
[----:B------:R-:W-:Y:S02]  /*3c10*/  FSETP.NEU.FTZ.AND P0, PT, R246, -INF , PT ;  /* 0xff800000f600780b */ /* 0x000fe40003f1d000 */
[----:B------:R-:W-:Y:S01]  /*3c20*/  @P4 IADD3 R49, R49, 0x9, RZ ;  /* 0x0000000931314810 */ /* 0x000fe20007ffe0ff */
[--C-:B------:R-:W-:Y:S01]  /*3c30*/  FFMA.FTZ R4, R4, c[0x0][0x23c], -R48.reuse ;  /* 0x00008f0004047a23 */ /* 0x100fe20000010830 */
[----:B------:R-:W-:Y:S01]  /*3c40*/  @P1 ISETP.GE.AND P2, PT, R45, UR13, PT ;  /* 0x0000000d2d001c0c */ /* 0x000fe2000bf46270 */
[----:B------:R-:W-:Y:S01]  /*3c50*/  FFMA.FTZ R5, R5, c[0x0][0x23c], -R48 ;  /* 0x00008f0005057a23 */ /* 0x000fe20000010830 */
[----:B------:R-:W-:Y:S01]  /*3c60*/  FSEL R44, R44, RZ, P0 ;  /* 0x000000ff2c2c7208 */ /* 0x000fe20000000000 */
[----:B------:R-:W-:Y:S01]  /*3c70*/  MUFU.EX2 R60, R4 ;  /* 0x00000004003c7308 */ /* 0x000fe20000000800 */
[----:B------:R-:W-:Y:S02]  /*3c80*/  PLOP3.LUT P1, PT, PT, PT, UP0, 0x80, 0x0 ;  /* 0x000000000000781c */ /* 0x000fe40003f2f008 */
[----:B------:R-:W-:Y:S01]  /*3c90*/  PLOP3.LUT P0, PT, PT, PT, UP0, 0x80, 0x0 ;  /* 0x000000000000781c */ /* 0x000fe20003f0f008 */
[--C-:B------:R-:W-:Y:S01]  /*3ca0*/  FFMA.FTZ R7, R7, c[0x0][0x23c], -R44.reuse ;  /* 0x00008f0007077a23 */ /* 0x100fe2000001082c */
[----:B------:R-:W-:Y:S01]  /*3cb0*/  ISETP.GE.AND P3, PT, R69, c[0x0][0x220], PT ;  /* 0x0000880045007a0c */ /* 0x000fe20003f66270 */
[----:B------:R-:W-:Y:S01]  /*3cc0*/  FFMA.FTZ R6, R6, c[0x0][0x23c], -R44 ;  /* 0x00008f0006067a23 */ /* 0x000fe2000001082c */
[----:B------:R-:W-:Y:S03]  /*3cd0*/  ISETP.GE.AND P4, PT, R68, c[0x0][0x220], PT ;  /* 0x0000880044007a0c */ /* 0x000fe60003f86270 */
[----:B------:R-:W1:Y:S04]  /*3ce0*/  MUFU.EX2 R59, R5 ;  /* 0x00000005003b7308 */ /* 0x000e680000000800 */
[----:B------:R-:W-:Y:S02]  /*3cf0*/  @P1 ISETP.GE.AND P1, PT, R49, UR13, PT ;  /* 0x0000000d31001c0c */ /* 0x000fe4000bf26270 */
[----:B------:R-:W-:Y:S02]  /*3d00*/  @P0 FSEL R8, R8, -INF , !P2 ;  /* 0xff80000008080808 */ /* 0x000fe40005000000 */
[----:B------:R-:W-:Y:S02]  /*3d10*/  PLOP3.LUT P0, PT, PT, PT, UP0, 0x80, 0x0 ;  /* 0x000000000000781c */ /* 0x000fe40003f0f008 */
[----:B------:R1:W-:Y:S01]  /*3d20*/  MUFU.EX2 R61, R7 ;  /* 0x00000007003d7308 */ /* 0x0003e20000000800 */
[--C-:B------:R-:W-:Y:S09]  /*3d30*/  FFMA.FTZ R8, R8, c[0x0][0x23c], -R48.reuse ;  /* 0x00008f0008087a23 */ /* 0x100ff20000010830 */
[----:B------:R-:W2:Y:S01]  /*3d40*/  MUFU.EX2 R62, R6 ;  /* 0x00000006003e7308 */ /* 0x000ea20000000800 */
[----:B------:R-:W-:Y:S02]  /*3d50*/  @P0 FSEL R9, R9, -INF , !P1 ;  /* 0xff80000009090808 */ /* 0x000fe40004800000 */
[----:B------:R-:W-:Y:S03]  /*3d60*/  PLOP3.LUT P0, PT, PT, PT, UP0, 0x80, 0x0 ;  /* 0x000000000000781c */ /* 0x000fe60003f0f008 */
[----:B------:R-:W-:Y:S04]  /*3d70*/  FFMA.FTZ R48, R9, c[0x0][0x23c], -R48 ;  /* 0x00008f0009307a23 */ /* 0x000fe80000010830 */
[----:B------:R-:W-:Y:S01]  /*3d80*/  MUFU.EX2 R56, R8 ;  /* 0x0000000800387308 */ /* 0x000fe20000000800 */
[----:B-1----:R-:W-:Y:S05]  /*3d90*/  F2FP.BF16.PACK_AB R7, R59, R60 ;  /* 0x0000003c3b07723e */ /* 0x002fea00000010ff */
[----:B------:R-:W-:Y:S02]  /*3da0*/  @P0 FSEL R10, R10, -INF , !P2 ;  /* 0xff8000000a0a0808 */ /* 0x000fe40005000000 */
[----:B------:R-:W-:Y:S01]  /*3db0*/  PLOP3.LUT P0, PT, PT, PT, UP0, 0x80, 0x0 ;  /* 0x000000000000781c */ /* 0x000fe20003f0f008 */
[----:B------:R-:W-:Y:S01]  /*3dc0*/  STS [R249+0x15000], R7 ;  /* 0x01500007f9007388 */ /* 0x000fe20000000800 */
[----:B------:R-:W1:Y:S01]  /*3dd0*/  MUFU.EX2 R55, R48 ;  /* 0x0000003000377308 */ /* 0x000e620000000800 */
[--C-:B------:R-:W-:Y:S01]  /*3de0*/  FFMA.FTZ R10, R10, c[0x0][0x23c], -R44.reuse ;  /* 0x00008f000a0a7a23 */ /* 0x100fe2000001082c */
[----:B------:R-:W-:Y:S02]  /*3df0*/  PLOP3.LUT P2, PT, PT, PT, UP5, 0x80, 0x0 ;  /* 0x000000000000781c */ /* 0x000fe40003f4f058 */
[----:B--2---:R-:W-:Y:S05]  /*3e00*/  F2FP.BF16.PACK_AB R6, R61, R62 ;  /* 0x0000003e3d06723e */ /* 0x004fea00000010ff */
[----:B------:R-:W-:Y:S01]  /*3e10*/  STS [R252+0x15000], R6 ;  /* 0x01500006fc007388 */ /* 0x000fe20000000800 */
[----:B------:R-:W-:Y:S01]  /*3e20*/  MUFU.EX2 R58, R10 ;  /* 0x0000000a003a7308 */ /* 0x000fe20000000800 */
[----:B------:R-:W-:Y:S02]  /*3e30*/  @P0 FSEL R11, R11, -INF , !P1 ;  /* 0xff8000000b0b0808 */ /* 0x000fe40004800000 */
[----:B------:R-:W-:Y:S03]  /*3e40*/  IADD3 R52, P0, R248, UR10, RZ ;  /* 0x0000000af8347c10 */ /* 0x000fe6000ff1e0ff */
[----:B------:R-:W-:Y:S01]  /*3e50*/  FFMA.FTZ R44, R11, c[0x0][0x23c], -R44 ;  /* 0x00008f000b2c7a23 */ /* 0x000fe2000001082c */
[----:B------:R-:W-:Y:S02]  /*3e60*/  IADD3.X R53, R247, UR9, RZ, P0, !PT ;  /* 0x00000009f7357c10 */ /* 0x000fe400087fe4ff */
[C---:B------:R-:W-:Y:S01]  /*3e70*/  LEA R238, P0, R70.reuse, R238, 0x2 ;  /* 0x000000ee46ee7211 */ /* 0x040fe200078010ff */
[----:B------:R-:W2:Y:S02]  /*3e80*/  MUFU.EX2 R57, R44 ;  /* 0x0000002c00397308 */ /* 0x000ea40000000800 */
[----:B------:R3:W4:Y:S01]  /*3e90*/  LDG.E R54, [R52.64] ;  /* 0x0000000434367981 */ /* 0x000722000c1e1900 */
[----:B------:R-:W-:Y:S02]  /*3ea0*/  LEA.HI.X.SX32 R239, R70, R239, 0x2, P0 ;  /* 0x000000ef46ef7211 */ /* 0x000fe400000f16ff */
[----:B-1----:R-:W-:Y:S05]  /*3eb0*/  F2FP.BF16.PACK_AB R5, R55, R56 ;  /* 0x000000383705723e */ /* 0x002fea00000010ff */
[----:B------:R-:W-:Y:S01]  /*3ec0*/  STS [R250+0x15000], R5 ;  /* 0x01500005fa007388 */ /* 0x000fe20000000800 */
[----:B--2---:R-:W-:Y:S04]  /*3ed0*/  F2FP.BF16.PACK_AB R4, R57, R58 ;  /* 0x0000003a3904723e */ /* 0x004fe800000010ff */
[----:B---3--:R-:W2:Y:S05]  /*3ee0*/  LDG.E R52, [R52.64+0x20] ;  /* 0x0000200434347981 */ /* 0x008eaa000c1e1900 */
[----:B------:R-:W-:Y:S05]  /*3ef0*/  STS [R251+0x15000], R4 ;  /* 0x01500004fb007388 */ /* 0x000fea0000000800 */
[----:B------:R-:W1:Y:S05]  /*3f00*/  LDSM.16.M88.4 R8, [R2+0x8000] ;  /* 0x008000000208783b */ /* 0x000e6a0000000200 */
[----:B------:R-:W3:Y:S05]  /*3f10*/  LDSM.16.M88.4 R44, [R3+0x8000] ;  /* 0x00800000032c783b */ /* 0x000eea0000000200 */
[----:B------:R-:W3:Y:S01]  /*3f20*/  LDSM.16.M88.4 R48, [R228+0x8000] ;  /* 0x00800000e430783b */ /* 0x000ee20000000200 */
[C---:B-1----:R-:W-:Y:S08]  /*3f30*/  HMMA.16816.F32.BF16 R4, R8.reuse, R132, RZ ;  /* 0x000000840804723c */ /* 0x042ff000000418ff */
[----:B------:R-:W-:Y:S11]  /*3f40*/  HMMA.16816.F32.BF16 R8, R8, R134, RZ ;  /* 0x000000860808723c */ /* 0x000ff600000418ff */
[----:B------:R-:W-:Y:S05]  /*3f50*/  @!UPT UIADD3 URZ, URZ, URZ, URZ ;  /* 0x0000003f3f3ff290 */ /* 0x000fea000fffe03f */
[C---:B---3--:R-:W-:Y:S08]  /*3f60*/  HMMA.16816.F32.BF16 R4, R44.reuse, R136, R4 ;  /* 0x000000882c04723c */ /* 0x048ff00000041804 */
[----:B------:R-:W-:Y:S01]  /*3f70*/  HMMA.16816.F32.BF16 R8, R44, R138, R8 ;  /* 0x0000008a2c08723c */ /* 0x000fe20000041808 */
[----:B------:R-:W1:Y:S11]  /*3f80*/  LDSM.16.M88.4 R44, [R227+0x8000] ;  /* 0x00800000e32c783b */ /* 0x000e760000000200 */
[----:B------:R-:W-:Y:S04]  /*3f90*/  @!UPT UIADD3 URZ, URZ, URZ, URZ ;  /* 0x0000003f3f3ff290 */ /* 0x000fe8000fffe03f */
[C---:B------:R-:W-:Y:S08]  /*3fa0*/  HMMA.16816.F32.BF16 R4, R48.reuse, R140, R4 ;  /* 0x0000008c3004723c */ /* 0x040ff00000041804 */
[----:B------:R-:W-:Y:S01]  /*3fb0*/  HMMA.16816.F32.BF16 R8, R48, R142, R8 ;  /* 0x0000008e3008723c */ /* 0x000fe20000041808 */
[----:B------:R-:W3:Y:S11]  /*3fc0*/  LDSM.16.M88.4 R48, [R2+0xa000] ;  /* 0x00a000000230783b */ /* 0x000ef60000000200 */
[----:B------:R-:W-:Y:S04]  /*3fd0*/  @!UPT UIADD3 URZ, URZ, URZ, URZ ;  /* 0x0000003f3f3ff290 */ /* 0x000fe8000fffe03f */
[C---:B-1----:R-:W-:Y:S08]  /*3fe0*/  HMMA.16816.F32.BF16 R4, R44.reuse, R144, R4 ;  /* 0x000000902c04723c */ /* 0x042ff00000041804 */
[----:B------:R-:W-:Y:S01]  /*3ff0*/  HMMA.16816.F32.BF16 R8, R44, R146, R8 ;  /* 0x000000922c08723c */ /* 0x000fe20000041808 */
[----:B------:R-:W1:Y:S11]  /*4000*/  LDSM.16.M88.4 R44, [R3+0xa000] ;  /* 0x00a00000032c783b */ /* 0x000e760000000200 */
[----:B------:R-:W-:Y:S04]  /*4010*/  @!UPT UIADD3 URZ, URZ, URZ, URZ ;  /* 0x0000003f3f3ff290 */ /* 0x000fe8000fffe03f */
[C---:B---3--:R-:W-:Y:S08]  /*4020*/  HMMA.16816.F32.BF16 R4, R48.reuse, R148, R4 ;  /* 0x000000943004723c */ /* 0x048ff00000041804 */
        /* <DEDUP_REMOVED lines=40> */
[----:B------:R-:W-:Y:S11]  /*42b0*/  HMMA.16816.F32.BF16 R8, R48, R190, R8 ;  /* 0x000000be3008723c */ /* 0x000ff60000041808 */
[----:B------:R-:W-:Y:S05]  /*42c0*/  @!UPT UIADD3 URZ, URZ, URZ, URZ ;  /* 0x0000003f3f3ff290 */ /* 0x000fea000fffe03f */
[C---:B-1----:R-:W-:Y:S08]  /*42d0*/  HMMA.16816.F32.BF16 R4, R44.reuse, R192, R4 ;  /* 0x000000c02c04723c */ /* 0x042ff00000041804 */
[----:B------:R-:W-:Y:S11]  /*42e0*/  HMMA.16816.F32.BF16 R8, R44, R194, R8 ;  /* 0x000000c22c08723c */ /* 0x000ff60000041808 */
[----:B------:R-:W-:Y:S05]  /*42f0*/  @!UPT UIADD3 URZ, URZ, URZ, URZ ;  /* 0x0000003f3f3ff290 */ /* 0x000fea000fffe03f */
[C---:B----4-:R-:W-:Y:S02]  /*4300*/  FADD.FTZ R4, -R54.reuse, R4 ;  /* 0x0000000436047221 */ /* 0x050fe40000010100 */
[----:B------:R-:W-:Y:S02]  /*4310*/  FADD.FTZ R5, -R54, R5 ;  /* 0x0000000536057221 */ /* 0x000fe40000010100 */
[----:B------:R-:W-:Y:S02]  /*4320*/  FMUL.FTZ R44, R60, R4 ;  /* 0x000000043c2c7220 */ /* 0x000fe40000410000 */
[----:B------:R-:W-:Y:S02]  /*4330*/  FMUL.FTZ R5, R59, R5 ;  /* 0x000000053b057220 */ /* 0x000fe40000410000 */
[C---:B--2---:R-:W-:Y:S02]  /*4340*/  FADD.FTZ R4, -R52.reuse, R6 ;  /* 0x0000000634047221 */ /* 0x044fe40000010100 */
[----:B------:R-:W-:Y:S01]  /*4350*/  FADD.FTZ R6, -R52, R7 ;  /* 0x0000000734067221 */ /* 0x000fe20000010100 */
[----:B------:R-:W-:Y:S01]  /*4360*/  F2FP.BF16.PACK_AB R7, R5, R44 ;  /* 0x0000002c0507723e */ /* 0x000fe200000010ff */
[----:B------:R-:W-:Y:S02]  /*4370*/  FMUL.FTZ R4, R62, R4 ;  /* 0x000000043e047220 */ /* 0x000fe40000410000 */
[----:B------:R-:W-:Y:S02]  /*4380*/  FMUL.FTZ R6, R61, R6 ;  /* 0x000000063d067220 */ /* 0x000fe40000410000 */
[C---:B------:R-:W-:Y:S01]  /*4390*/  FADD.FTZ R8, -R54.reuse, R8 ;  /* 0x0000000836087221 */ /* 0x040fe20000010100 */
[----:B------:R-:W-:Y:S01]  /*43a0*/  STS [R249+0x14000], R7 ;  /* 0x01400007f9007388 */ /* 0x000fe20000000800 */
        /* <DEDUP_REMOVED lines=10> */
[----:B------:R-:W-:Y:S03]  /*4450*/  STS [R250+0x14000], R5 ;  /* 0x01400005fa007388 */ /* 0x000fe60000000800 */
[----:B------:R-:W-:Y:S05]  /*4460*/  F2FP.BF16.PACK_AB R4, R8, R9 ;  /* 0x000000090804723e */ /* 0x000fea00000010ff */
[----:B------:R-:W-:Y:S05]  /*4470*/  STS [R251+0x14000], R4 ;  /* 0x01400004fb007388 */ /* 0x000fea0000000800 */
[----:B------:R-:W-:Y:S06]  /*4480*/  BAR.SYNC.DEFER_BLOCKING 0x0 ;  /* 0x0000000000007b1d */ /* 0x000fec0000010000 */
[----:B------:R-:W-:Y:S05]  /*4490*/  LDSM.16.MT88.4 R4, [R226+0x15000] ;  /* 0x01500000e204783b */ /* 0x000fea0000004200 */
[----:B------:R-:W1:Y:S05]  /*44a0*/  LDSM.16.MT88.4 R8, [R0+0x8000] ;  /* 0x008000000008783b */ /* 0x000e6a0000004200 */
[----:B------:R-:W2:Y:S05]  /*44b0*/  LDSM.16.MT88.4 R44, [R224+0x15000] ;  /* 0x01500000e02c783b */ /* 0x000eaa0000004200 */
[----:B------:R-:W3:Y:S05]  /*44c0*/  LDSM.16.MT88.4 R48, [R0+0xc000] ;  /* 0x00c000000030783b */ /* 0x000eea0000004200 */
[----:B------:R-:W-:Y:S05]  /*44d0*/  LDSM.16.MT88.4 R52, [R226+0x15400] ;  /* 0x01540000e234783b */ /* 0x000fea0000004200 */
[----:B------:R-:W4:Y:S05]  /*44e0*/  LDSM.16.MT88.4 R56, [R0+0x8800] ;  /* 0x008800000038783b */ /* 0x000f2a0000004200 */
[----:B------:R-:W3:Y:S05]  /*44f0*/  LDSM.16.MT88.4 R60, [R224+0x15400] ;  /* 0x01540000e03c783b */ /* 0x000eea0000004200 */
[----:B------:R-:W3:Y:S01]  /*4500*/  LDSM.16.MT88.4 R64, [R0+0xc800] ;  /* 0x00c800000040783b */ /* 0x000ee20000004200 */
[-C--:B-1----:R-:W-:Y:S08]  /*4510*/  HMMA.16816.F32.BF16 R12, R4, R8.reuse, R12 ;  /* 0x00000008040c723c */ /* 0x082ff0000004180c */
[C---:B--2---:R-:W-:Y:S08]  /*4520*/  HMMA.16816.F32.BF16 R16, R44.reuse, R8, R16 ;  /* 0x000000082c10723c */ /* 0x044ff00000041810 */
[-C--:B------:R-:W-:Y:S08]  /*4530*/  HMMA.16816.F32.BF16 R20, R44, R10.reuse, R20 ;  /* 0x0000000a2c14723c */ /* 0x080ff00000041814 */
[C---:B------:R-:W-:Y:S01]  /*4540*/  HMMA.16816.F32.BF16 R24, R4.reuse, R10, R24 ;  /* 0x0000000a0418723c */ /* 0x040fe20000041818 */
[----:B------:R-:W-:Y:S07]  /*4550*/  LDSM.16.MT88.4 R8, [R0+0x9000] ;  /* 0x009000000008783b */ /* 0x000fee0000004200 */
[-C--:B---3--:R-:W-:Y:S08]  /*4560*/  HMMA.16816.F32.BF16 R28, R4, R48.reuse, R28 ;  /* 0x00000030041c723c */ /* 0x088ff0000004181c */
[C---:B------:R-:W-:Y:S08]  /*4570*/  HMMA.16816.F32.BF16 R32, R44.reuse, R48, R32 ;  /* 0x000000302c20723c */ /* 0x040ff00000041820 */
[-C--:B------:R-:W-:Y:S01]  /*4580*/  HMMA.16816.F32.BF16 R36, R44, R50.reuse, R36 ;  /* 0x000000322c24723c */ /* 0x080fe20000041824 */
[----:B------:R-:W-:Y:S07]  /*4590*/  LDSM.16.MT88.4 R44, [R224+0x15800] ;  /* 0x01580000e02c783b */ /* 0x000fee0000004200 */
[----:B------:R-:W-:Y:S01]  /*45a0*/  HMMA.16816.F32.BF16 R40, R4, R50, R40 ;  /* 0x000000320428723c */ /* 0x000fe20000041828 */
[----:B------:R-:W1:Y:S05]  /*45b0*/  LDSM.16.MT88.4 R4, [R226+0x15800] ;  /* 0x01580000e204783b */ /* 0x000e6a0000004200 */
[----:B------:R-:W2:Y:S02]  /*45c0*/  LDSM.16.MT88.4 R48, [R0+0xd000] ;  /* 0x00d000000030783b */ /* 0x000ea40000004200 */
[-C--:B----4-:R-:W-:Y:S08]  /*45d0*/  HMMA.16816.F32.BF16 R12, R52, R56.reuse, R12 ;  /* 0x00000038340c723c */ /* 0x090ff0000004180c */
[C---:B------:R-:W-:Y:S08]  /*45e0*/  HMMA.16816.F32.BF16 R16, R60.reuse, R56, R16 ;  /* 0x000000383c10723c */ /* 0x040ff00000041810 */
[-C--:B------:R-:W-:Y:S08]  /*45f0*/  HMMA.16816.F32.BF16 R20, R60, R58.reuse, R20 ;  /* 0x0000003a3c14723c */ /* 0x080ff00000041814 */
[C---:B------:R-:W-:Y:S01]  /*4600*/  HMMA.16816.F32.BF16 R24, R52.reuse, R58, R24 ;  /* 0x0000003a3418723c */ /* 0x040fe20000041818 */
[----:B------:R-:W-:Y:S07]  /*4610*/  LDSM.16.MT88.4 R56, [R0+0x9800] ;  /* 0x009800000038783b */ /* 0x000fee0000004200 */
[-C--:B------:R-:W-:Y:S08]  /*4620*/  HMMA.16816.F32.BF16 R28, R52, R64.reuse, R28 ;  /* 0x00000040341c723c */ /* 0x080ff0000004181c */
[C---:B------:R-:W-:Y:S08]  /*4630*/  HMMA.16816.F32.BF16 R32, R60.reuse, R64, R32 ;  /* 0x000000403c20723c */ /* 0x040ff00000041820 */
[-C--:B------:R-:W-:Y:S01]  /*4640*/  HMMA.16816.F32.BF16 R36, R60, R66.reuse, R36 ;  /* 0x000000423c24723c */ /* 0x080fe20000041824 */
[----:B------:R-:W-:Y:S07]  /*4650*/  LDSM.16.MT88.4 R60, [R224+0x15c00] ;  /* 0x015c0000e03c783b */ /* 0x000fee0000004200 */
[----:B------:R-:W-:Y:S01]  /*4660*/  HMMA.16816.F32.BF16 R40, R52, R66, R40 ;  /* 0x000000423428723c */ /* 0x000fe20000041828 */
[----:B------:R-:W3:Y:S05]  /*4670*/  LDSM.16.MT88.4 R52, [R226+0x15c00] ;  /* 0x015c0000e234783b */ /* 0x000eea0000004200 */
[----:B------:R-:W4:Y:S02]  /*4680*/  LDSM.16.MT88.4 R64, [R0+0xd800] ;  /* 0x00d800000040783b */ /* 0x000f240000004200 */
[-C--:B-1----:R-:W-:Y:S03]  /*4690*/  HMMA.16816.F32.BF16 R12, R4, R8.reuse, R12 ;  /* 0x00000008040c723c */ /* 0x082fe6000004180c */
[----:B------:R-:W-:Y:S05]  /*46a0*/  BAR.SYNC.DEFER_BLOCKING 0x0 ;  /* 0x0000000000007b1d */ /* 0x000fea0000010000 */
[C---:B------:R-:W-:Y:S08]  /*46b0*/  HMMA.16816.F32.BF16 R16, R44.reuse, R8, R16 ;  /* 0x000000082c10723c */ /* 0x040ff00000041810 */
[-C--:B------:R-:W-:Y:S08]  /*46c0*/  HMMA.16816.F32.BF16 R20, R44, R10.reuse, R20 ;  /* 0x0000000a2c14723c */ /* 0x080ff00000041814 */
[C---:B------:R-:W-:Y:S08]  /*46d0*/  HMMA.16816.F32.BF16 R24, R4.reuse, R10, R24 ;  /* 0x0000000a0418723c */ /* 0x040ff00000041818 */
[-C--:B--2---:R-:W-:Y:S08]  /*46e0*/  HMMA.16816.F32.BF16 R28, R4, R48.reuse, R28 ;  /* 0x00000030041c723c */ /* 0x084ff0000004181c */
[C---:B------:R-:W-:Y:S08]  /*46f0*/  HMMA.16816.F32.BF16 R32, R44.reuse, R48, R32 ;  /* 0x000000302c20723c */ /* 0x040ff00000041820 */
[-C--:B------:R-:W-:Y:S08]  /*4700*/  HMMA.16816.F32.BF16 R36, R44, R50.reuse, R36 ;  /* 0x000000322c24723c */ /* 0x080ff00000041824 */
[----:B------:R-:W-:Y:S08]  /*4710*/  HMMA.16816.F32.BF16 R40, R4, R50, R40 ;  /* 0x000000320428723c */ /* 0x000ff00000041828 */
[-C--:B---3--:R-:W-:Y:S08]  /*4720*/  HMMA.16816.F32.BF16 R12, R52, R56.reuse, R12 ;  /* 0x00000038340c723c */ /* 0x088ff0000004180c */
[C---:B------:R-:W-:Y:S08]  /*4730*/  HMMA.16816.F32.BF16 R16, R60.reuse, R56, R16 ;  /* 0x000000383c10723c */ /* 0x040ff00000041810 */
[-C--:B------:R-:W-:Y:S08]  /*4740*/  HMMA.16816.F32.BF16 R20, R60, R58.reuse, R20 ;  /* 0x0000003a3c14723c */ /* 0x080ff00000041814 */
[C---:B------:R-:W-:Y:S08]  /*4750*/  HMMA.16816.F32.BF16 R24, R52.reuse, R58, R24 ;  /* 0x0000003a3418723c */ /* 0x040ff00000041818 */
[-C--:B----4-:R-:W-:Y:S08]  /*4760*/  HMMA.16816.F32.BF16 R28, R52, R64.reuse, R28 ;  /* 0x00000040341c723c */ /* 0x090ff0000004181c */
[C---:B------:R-:W-:Y:S08]  /*4770*/  HMMA.16816.F32.BF16 R32, R60.reuse, R64, R32 ;  /* 0x000000403c20723c */ /* 0x040ff00000041820 */
[-C--:B------:R-:W-:Y:S08]  /*4780*/  HMMA.16816.F32.BF16 R36, R60, R66.reuse, R36 ;  /* 0x000000423c24723c */ /* 0x080ff00000041824 */
[----:B------:R-:W-:Y:S01]  /*4790*/  HMMA.16816.F32.BF16 R40, R52, R66, R40 ;  /* 0x000000423428723c */ /* 0x000fe20000041828 */
[----:B------:R-:W-:-:S07]  /*47a0*/  @!P2 BRA `(.L_x_24) ;  /* 0x000003d00000a947 */ /* 0x000fce0003800000 */
[----:B------:R1:W-:Y:S01]  /*47b0*/  @P5 STS.128 [R237+0x8000], RZ ;  /* 0x008000ffed005388 */ /* 0x0003e20000000c00 */
[----:B------:R-:W-:Y:S02]  /*47c0*/  IMAD.MOV.U32 R47, RZ, RZ, c[0x0][0x370] ;  /* 0x0000dc00ff2f7624 */ /* 0x000fe400078e00ff */
[----:B------:R-:W-:Y:S02]  /*47d0*/  IMAD.MOV.U32 R4, RZ, RZ, R242 ;  /* 0x000000ffff047224 */ /* 0x000fe400078e00f2 */
[C---:B------:R-:W-:Y:S02]  /*47e0*/  IMAD.U32 R8, R47.reuse, -0x40, RZ ;  /* 0xffffffc02f087824 */ /* 0x040fe400078e00ff */
[----:B------:R-:W-:Y:S02]  /*47f0*/  IMAD.MOV.U32 R5, RZ, RZ, R244 ;  /* 0x000000ffff057224 */ /* 0x000fe400078e00f4 */
[----:B------:R-:W-:Y:S01]  /*4800*/  IMAD.MOV.U32 R48, RZ, RZ, c[0x0][0x374] ;  /* 0x0000dd00ff307624 */ /* 0x000fe200078e00ff */
[C---:B------:R-:W-:Y:S02]  /*4810*/  LEA R4, P0, R8.reuse, R4, 0x1 ;  /* 0x0000000408047211 */ /* 0x040fe400078008ff */
[----:B------:R-:W-:Y:S02]  /*4820*/  SHF.R.S32.HI R7, RZ, 0x1f, R8 ;  /* 0x0000001fff077819 */ /* 0x000fe40000011408 */
[----:B------:R-:W-:Y:S02]  /*4830*/  LEA.HI.X.SX32 R5, R8, R5, 0x1, P0 ;  /* 0x0000000508057211 */ /* 0x000fe400000f0eff */
[C---:B------:R-:W-:Y:S03]  /*4840*/  LEA R6, P1, R47.reuse, R8, 0x5 ;  /* 0x000000082f067211 */ /* 0x040fe600078228ff */
[----:B------:R-:W-:Y:S01]  /*4850*/  @!PT LDS RZ, [RZ] ;  /* 0x00000000fffff984 */ /* 0x000fe20000000800 */
[----:B------:R-:W-:Y:S01]  /*4860*/  @!PT LDS RZ, [RZ] ;  /* 0x00000000fffff984 */ /* 0x000fe20000000800 */
[----:B------:R-:W-:Y:S01]  /*4870*/  @!PT LDS RZ, [RZ] ;  /* 0x00000000fffff984 */ /* 0x000fe20000000800 */
[----:B------:R1:W-:Y:S01]  /*4880*/  @!P5 LDGSTS.E.BYPASS.LTC128B.128 [R237+0x8000], [R4.64] ;  /* 0x0800000004eddfae */ /* 0x0003e2000b901d44 */
[CC--:B------:R-:W-:Y:S02]  /*4890*/  @!P6 LEA R10, P0, R6.reuse, R242.reuse, 0x1 ;  /* 0x000000f2060ae211 */ /* 0x0c0fe400078008ff */
[C-C-:B------:R-:W-:Y:S01]  /*48a0*/  LEA.HI.X R7, R47.reuse, R7, R48.reuse, 0x5, P1 ;  /* 0x000000072f077211 */ /* 0x140fe200008f2c30 */
[----:B------:R1:W-:Y:S01]  /*48b0*/  @P4 STS.128 [R237+0xa000], RZ ;  /* 0x00a000ffed004388 */ /* 0x0003e20000000c00 */
[C---:B------:R-:W-:Y:S02]  /*48c0*/  @!P4 LEA R44, P1, R6.reuse, R242, 0x1 ;  /* 0x000000f2062cc211 */ /* 0x040fe400078208ff */
[C-C-:B------:R-:W-:Y:S01]  /*48d0*/  @!P6 LEA.HI.X R11, R6.reuse, R244, R7.reuse, 0x1, P0 ;  /* 0x000000f4060be211 */ /* 0x140fe200000f0c07 */
[----:B------:R-:W-:Y:S01]  /*48e0*/  @!PT LDS RZ, [RZ] ;  /* 0x00000000fffff984 */ /* 0x000fe20000000800 */
[----:B------:R-:W-:Y:S01]  /*48f0*/  @!PT LDS RZ, [RZ] ;  /* 0x00000000fffff984 */ /* 0x000fe20000000800 */
[----:B------:R-:W-:Y:S01]  /*4900*/  @!PT LDS RZ, [RZ] ;  /* 0x00000000fffff984 */ /* 0x000fe20000000800 */
[----:B------:R1:W-:Y:S01]  /*4910*/  @!P4 LDGSTS.E.BYPASS.LTC128B.128 [R237+0xa000], [R4.64+0x80] ;  /* 0x0a00008004edcfae */ /* 0x0003e2000b901d44 */
[C---:B------:R-:W-:Y:S02]  /*4920*/  @!P5 LEA R46, P0, R47.reuse, R4, 0x6 ;  /* 0x000000042f2ed211 */ /* 0x040fe400078030ff */
[C-C-:B------:R-:W-:Y:S01]  /*4930*/  @!P4 LEA.HI.X R45, R6.reuse, R244, R7.reuse, 0x1, P1 ;  /* 0x000000f4062dc211 */ /* 0x140fe200008f0c07 */
[----:B------:R1:W-:Y:S01]  /*4940*/  @P6 STS.128 [R237+0xc000], RZ ;  /* 0x00c000ffed006388 */ /* 0x0003e20000000c00 */
[----:B------:R-:W-:Y:S02]  /*4950*/  @!P5 LEA.HI.X R47, R47, R5, R48, 0x6, P0 ;  /* 0x000000052f2fd211 */ /* 0x000fe400000f3430 */
[C---:B------:R-:W-:Y:S01]  /*4960*/  @!P3 LEA R8, P1, R6.reuse, R242, 0x1 ;  /* 0x000000f20608b211 */ /* 0x040fe200078208ff */
[----:B------:R-:W-:Y:S01]  /*4970*/  @!PT LDS RZ, [RZ] ;  /* 0x00000000fffff984 */ /* 0x000fe20000000800 */
[----:B------:R-:W-:Y:S01]  /*4980*/  @!PT LDS RZ, [RZ] ;  /* 0x00000000fffff984 */ /* 0x000fe20000000800 */
[----:B------:R-:W-:Y:S01]  /*4990*/  @!PT LDS RZ, [RZ] ;  /* 0x00000000fffff984 */ /* 0x000fe20000000800 */
[----:B------:R1:W-:Y:S01]  /*49a0*/  @!P6 LDGSTS.E.BYPASS.LTC128B.128 [R237+0xc000], [R4.64+0x100] ;  /* 0x0c00010004edefae */ /* 0x0003e2000b901d44 */
[----:B------:R-:W-:Y:S02]  /*49b0*/  IMAD.MOV.U32 R242, RZ, RZ, R4 ;  /* 0x000000fffff27224 */ /* 0x000fe400078e0004 */
[----:B------:R-:W-:Y:S01]  /*49c0*/  @!P3 LEA.HI.X R9, R6, R244, R7, 0x1, P1 ;  /* 0x000000f40609b211 */ /* 0x000fe200008f0c07 */
[----:B------:R1:W-:Y:S01]  /*49d0*/  @P3 STS.128 [R237+0xe000], RZ ;  /* 0x00e000ffed003388 */ /* 0x0003e20000000c00 */
[----:B------:R-:W-:Y:S03]  /*49e0*/  IMAD.MOV.U32 R244, RZ, RZ, R5 ;  /* 0x000000fffff47224 */ /* 0x000fe600078e0005 */
        /* <DEDUP_REMOVED lines=24> */
[----:B------:R-:W0:Y:S02]  /*4b70*/  LDGDEPBAR ;  /* 0x00000000000079af */ /* 0x000e240000000000 */
.L_x_24:
[----:B------:R-:W-:Y:S01]  /*4b80*/  LDSM.16.M88.4 R96, [R233] ;  /* 0x00000000e960783b */ /* 0x000fe20000000200 */
[----:B------:R-:W-:Y:S02]  /*4b90*/  @UP5 UIADD3 UR12, UP4, UR8, -0x100, URZ ;  /* 0xffffff00080c5890 */ /* 0x000fe4000ff9e03f */
[----:B------:R-:W-:Y:S01]  /*4ba0*/  @UP5 UIADD3 UR10, UP1, UR10, -0x100, URZ ;  /* 0xffffff000a0a5890 */ /* 0x000fe2000ff3e03f */
[----:B------:R-:W2:Y:S01]  /*4bb0*/  LDSM.16.MT88.4 R48, [R225] ;  /* 0x00000000e130783b */ /* 0x000ea20000004200 */
[----:B------:R-:W-:Y:S02]  /*4bc0*/  @UP5 UIADD3.X UR11, UR7, -0x1, URZ, UP4, !UPT ;  /* 0xffffffff070b5890 */ /* 0x000fe4000a7fe43f */
[----:B------:R-:W-:Y:S01]  /*4bd0*/  @UP5 UIADD3.X UR9, UR9, -0x1, URZ, UP1, !UPT ;  /* 0xffffffff09095890 */ /* 0x000fe20008ffe43f */
[----:B------:R-:W3:Y:S04]  /*4be0*/  LDSM.16.M88.4 R92, [R233+0x800] ;  /* 0x00080000e95c783b */ /* 0x000ee80000000200 */
[----:B------:R-:W4:Y:S04]  /*4bf0*/  LDSM.16.MT88.4 R64, [R225+0x1000] ;  /* 0x00100000e140783b */ /* 0x000f280000004200 */
[----:B------:R-:W1:Y:S04]  /*4c00*/  LDSM.16.MT88.4 R80, [R225+0x2000] ;  /* 0x00200000e150783b */ /* 0x000e680000004200 */
[----:B------:R-:W1:Y:S04]  /*4c10*/  LDSM.16.MT88.4 R196, [R225+0x3000] ;  /* 0x00300000e1c4783b */ /* 0x000e680000004200 */
[----:B------:R-:W-:Y:S04]  /*4c20*/  LDSM.16.M88.4 R200, [R234] ;  /* 0x00000000eac8783b */ /* 0x000fe80000000200 */
[----:B------:R-:W1:Y:S04]  /*4c30*/  LDSM.16.MT88.4 R204, [R225+0x800] ;  /* 0x00080000e1cc783b */ /* 0x000e680000004200 */
[----:B------:R-:W1:Y:S04]  /*4c40*/  LDSM.16.M88.4 R208, [R235] ;  /* 0x00000000ebd0783b */ /* 0x000e680000000200 */
[----:B------:R-:W1:Y:S04]  /*4c50*/  LDSM.16.MT88.4 R212, [R225+0x1800] ;  /* 0x00180000e1d4783b */ /* 0x000e680000004200 */
[----:B------:R-:W1:Y:S02]  /*4c60*/  LDSM.16.MT88.4 R216, [R225+0x2800] ;  /* 0x00280000e1d8783b */ /* 0x000e640000004200 */
[-C--:B-12---:R-:W-:Y:S02]  /*4c70*/  HMMA.16816.F32.BF16 R4, R96, R48.reuse, RZ ;  /* 0x000000306004723c */ /* 0x086fe400000418ff */
[----:B------:R-:W1:Y:S06]  /*4c80*/  LDSM.16.MT88.4 R220, [R225+0x3800] ;  /* 0x00380000e1dc783b */ /* 0x000e6c0000004200 */
[C---:B---3--:R-:W-:Y:S08]  /*4c90*/  HMMA.16816.F32.BF16 R8, R92.reuse, R48, RZ ;  /* 0x000000305c08723c */ /* 0x048ff000000418ff */
[-C--:B------:R-:W-:Y:S08]  /*4ca0*/  HMMA.16816.F32.BF16 R44, R92, R50.reuse, RZ ;  /* 0x000000325c2c723c */ /* 0x080ff000000418ff */
[C---:B------:R-:W-:Y:S08]  /*4cb0*/  HMMA.16816.F32.BF16 R48, R96.reuse, R50, RZ ;  /* 0x000000326030723c */ /* 0x040ff000000418ff */
[-C--:B----4-:R-:W-:Y:S08]  /*4cc0*/  HMMA.16816.F32.BF16 R52, R96, R64.reuse, RZ ;  /* 0x000000406034723c */ /* 0x090ff000000418ff */
[C---:B------:R-:W-:Y:S08]  /*4cd0*/  HMMA.16816.F32.BF16 R56, R92.reuse, R64, RZ ;  /* 0x000000405c38723c */ /* 0x040ff000000418ff */
[-C--:B------:R-:W-:Y:S08]  /*4ce0*/  HMMA.16816.F32.BF16 R60, R92, R66.reuse, RZ ;  /* 0x000000425c3c723c */ /* 0x080ff000000418ff */
[C---:B------:R-:W-:Y:S08]  /*4cf0*/  HMMA.16816.F32.BF16 R64, R96.reuse, R66, RZ ;  /* 0x000000426040723c */ /* 0x040ff000000418ff */
[-C--:B------:R-:W-:Y:S08]  /*4d00*/  HMMA.16816.F32.BF16 R68, R96, R80.reuse, RZ ;  /* 0x000000506044723c */ /* 0x080ff000000418ff */
[C---:B------:R-:W-:Y:S08]  /*4d10*/  HMMA.16816.F32.BF16 R72, R92.reuse, R80, RZ ;  /* 0x000000505c48723c */ /* 0x040ff000000418ff */
[-C--:B------:R-:W-:Y:S08]  /*4d20*/  HMMA.16816.F32.BF16 R76, R92, R82.reuse, RZ ;  /* 0x000000525c4c723c */ /* 0x080ff000000418ff */
[C---:B------:R-:W-:Y:S08]  /*4d30*/  HMMA.16816.F32.BF16 R80, R96.reuse, R82, RZ ;  /* 0x000000526050723c */ /* 0x040ff000000418ff */
[-C--:B------:R-:W-:Y:S08]  /*4d40*/  HMMA.16816.F32.BF16 R84, R96, R196.reuse, RZ ;  /* 0x000000c46054723c */ /* 0x080ff000000418ff */
[C---:B------:R-:W-:Y:S07]  /*4d50*/  HMMA.16816.F32.BF16 R88, R92.reuse, R196, RZ ;  /* 0x000000c45c58723c */ /* 0x040fee00000418ff */
[----:B------:R-:W-:Y:S01]  /*4d60*/  @P2 IADD3 R196, P0, R248, UR8, RZ ;  /* 0x00000008f8c42c10 */ /* 0x000fe2000ff1e0ff */
[-C--:B------:R-:W-:Y:S01]  /*4d70*/  HMMA.16816.F32.BF16 R92, R92, R198.reuse, RZ ;  /* 0x000000c65c5c723c */ /* 0x080fe200000418ff */
[----:B------:R-:W-:Y:S03]  /*4d80*/  @UP5 UMOV UR8, UR12 ;  /* 0x0000000c00085c82 */ /* 0x000fe60008000000 */
[----:B------:R-:W-:Y:S01]  /*4d90*/  @P2 IADD3.X R197, R247, UR7, RZ, P0, !PT ;  /* 0x00000007f7c52c10 */ /* 0x000fe200087fe4ff */
[----:B------:R-:W-:Y:S03]  /*4da0*/  @UP5 UMOV UR7, UR11 ;  /* 0x0000000b00075c82 */ /* 0x000fe60008000000 */
[----:B------:R-:W-:Y:S01]  /*4db0*/  HMMA.16816.F32.BF16 R96, R96, R198, RZ ;  /* 0x000000c66060723c */ /* 0x000fe200000418ff */
[----:B------:R2:W5:Y:S04]  /*4dc0*/  @P2 LDG.E R245, [R196.64+-0x100] ;  /* 0xffff0004c4f52981 */ /* 0x000568000c1e1900 */
[----:B------:R2:W5:Y:S03]  /*4dd0*/  @P2 LDG.E R246, [R196.64+-0xe0] ;  /* 0xffff2004c4f62981 */ /* 0x000566000c1e1900 */
[-C--:B------:R-:W-:Y:S08]  /*4de0*/  HMMA.16816.F32.BF16 R4, R200, R204.reuse, R4 ;  /* 0x000000ccc804723c */ /* 0x080ff00000041804 */
[C---:B------:R-:W-:Y:S08]  /*4df0*/  HMMA.16816.F32.BF16 R8, R208.reuse, R204, R8 ;  /* 0x000000ccd008723c */ /* 0x040ff00000041808 */
[-C--:B------:R-:W-:Y:S07]  /*4e00*/  HMMA.16816.F32.BF16 R44, R208, R206.reuse, R44 ;  /* 0x000000ced02c723c */ /* 0x080fee000004182c */
[----:B------:R3:W-:Y:S01]  /*4e10*/  RED.E.ADD.F32.FTZ.RN.STRONG.GPU [R238.64], R4 ;  /* 0x00000004ee00798e */ /* 0x0007e2000c10e784 */
[C---:B------:R-:W-:Y:S07]  /*4e20*/  HMMA.16816.F32.BF16 R48, R200.reuse, R206, R48 ;  /* 0x000000cec830723c */ /* 0x040fee0000041830 */
[----:B------:R-:W-:Y:S01]  /*4e30*/  IMAD.MOV.U32 R207, RZ, RZ, c[0x0][0x22c] ;  /* 0x00008b00ffcf7624 */ /* 0x000fe200078e00ff */
[-C--:B------:R-:W-:Y:S04]  /*4e40*/  HMMA.16816.F32.BF16 R52, R200, R212.reuse, R52 ;  /* 0x000000d4c834723c */ /* 0x080fe80000041834 */
[----:B------:R-:W-:Y:S04]  /*4e50*/  IMAD R207, R207, c[0x0][0x1c0], RZ ;  /* 0x00007000cfcf7a24 */ /* 0x000fe800078e02ff */
[C---:B------:R-:W-:Y:S04]  /*4e60*/  HMMA.16816.F32.BF16 R56, R208.reuse, R212, R56 ;  /* 0x000000d4d038723c */ /* 0x040fe80000041838 */
[C---:B------:R-:W-:Y:S02]  /*4e70*/  IMAD.SHL.U32 R204, R207.reuse, 0x8, RZ ;  /* 0x00000008cfcc7824 */ /* 0x040fe400078e00ff */
[C---:B------:R-:W-:Y:S02]  /*4e80*/  IMAD.SHL.U32 R205, R207.reuse, 0x10, RZ ;  /* 0x00000010cfcd7824 */ /* 0x040fe400078e00ff */
[-C--:B------:R-:W-:Y:S04]  /*4e90*/  HMMA.16816.F32.BF16 R60, R208, R214.reuse, R60 ;  /* 0x000000d6d03c723c */ /* 0x080fe8000004183c */
[CC--:B--2---:R-:W-:Y:S01]  /*4ea0*/  LEA R196, P0, R204.reuse, R238.reuse, 0x2 ;  /* 0x000000eeccc47211 */ /* 0x0c4fe200078010ff */
[----:B------:R-:W-:Y:S01]  /*4eb0*/  IMAD R206, R207, 0x28, RZ ;  /* 0x00000028cfce7824 */ /* 0x000fe200078e02ff */
[CC--:B------:R-:W-:Y:S02]  /*4ec0*/  LEA R198, P1, R205.reuse, R238.reuse, 0x2 ;  /* 0x000000eecdc67211 */ /* 0x0c0fe400078210ff */
[C---:B------:R-:W-:Y:S04]  /*4ed0*/  HMMA.16816.F32.BF16 R64, R200.reuse, R214, R64 ;  /* 0x000000d6c840723c */ /* 0x040fe80000041840 */
[-C--:B------:R-:W-:Y:S02]  /*4ee0*/  LEA.HI.X.SX32 R197, R204, R239.reuse, 0x2, P0 ;  /* 0x000000efccc57211 */ /* 0x080fe400000f16ff */
[-C--:B------:R-:W-:Y:S02]  /*4ef0*/  LEA.HI.X.SX32 R199, R205, R239.reuse, 0x2, P1 ;  /* 0x000000efcdc77211 */ /* 0x080fe400008f16ff */
[-C--:B------:R-:W-:Y:S01]  /*4f00*/  HMMA.16816.F32.BF16 R68, R200, R216.reuse, R68 ;  /* 0x000000d8c844723c */ /* 0x080fe20000041844 */
[----:B------:R2:W-:Y:S04]  /*4f10*/  RED.E.ADD.F32.FTZ.RN.STRONG.GPU [R196.64], R5 ;  /* 0x00000005c400798e */ /* 0x0005e8000c10e784 */
[----:B------:R4:W-:Y:S03]  /*4f20*/  RED.E.ADD.F32.FTZ.RN.STRONG.GPU [R198.64], R6 ;  /* 0x00000006c600798e */ /* 0x0009e6000c10e784 */
[C---:B------:R-:W-:Y:S08]  /*4f30*/  HMMA.16816.F32.BF16 R72, R208.reuse, R216, R72 ;  /* 0x000000d8d048723c */ /* 0x040ff00000041848 */
[-C--:B------:R-:W-:Y:S08]  /*4f40*/  HMMA.16816.F32.BF16 R76, R208, R218.reuse, R76 ;  /* 0x000000dad04c723c */ /* 0x080ff0000004184c */
[C---:B------:R-:W-:Y:S08]  /*4f50*/  HMMA.16816.F32.BF16 R80, R200.reuse, R218, R80 ;  /* 0x000000dac850723c */ /* 0x040ff00000041850 */
[-C--:B-1----:R-:W-:Y:S08]  /*4f60*/  HMMA.16816.F32.BF16 R84, R200, R220.reuse, R84 ;  /* 0x000000dcc854723c */ /* 0x082ff00000041854 */
[C---:B------:R-:W-:Y:S08]  /*4f70*/  HMMA.16816.F32.BF16 R88, R208.reuse, R220, R88 ;  /* 0x000000dcd058723c */ /* 0x040ff00000041858 */
[-C--:B------:R-:W-:Y:S08]  /*4f80*/  HMMA.16816.F32.BF16 R92, R208, R222.reuse, R92 ;  /* 0x000000ded05c723c */ /* 0x080ff0000004185c */
[----:B------:R-:W-:Y:S07]  /*4f90*/  HMMA.16816.F32.BF16 R96, R200, R222, R96 ;  /* 0x000000dec860723c */ /* 0x000fee0000041860 */
[C---:B------:R-:W-:Y:S02]  /*4fa0*/  IMAD R201, R207.reuse, 0x18, RZ ;  /* 0x00000018cfc97824 */ /* 0x040fe400078e02ff */
[----:B------:R-:W-:Y:S03]  /*4fb0*/  IMAD.SHL.U32 R203, R207, 0x20, RZ ;  /* 0x00000020cfcb7824 */ /* 0x000fe600078e00ff */
[-C--:B---3--:R-:W-:Y:S01]  /*4fc0*/  LEA R4, P0, R201, R238.reuse, 0x2 ;  /* 0x000000eec9047211 */ /* 0x088fe200078010ff */
[----:B------:R-:W-:Y:S01]  /*4fd0*/  IMAD R202, R207, 0x30, RZ ;  /* 0x00000030cfca7824 */ /* 0x000fe200078e02ff */
[-C--:B------:R-:W-:Y:S02]  /*4fe0*/  LEA R200, P1, R203, R238.reuse, 0x2 ;  /* 0x000000eecbc87211 */ /* 0x080fe400078210ff */
[-C--:B--2---:R-:W-:Y:S02]  /*4ff0*/  LEA.HI.X.SX32 R5, R201, R239.reuse, 0x2, P0 ;  /* 0x000000efc9057211 */ /* 0x084fe400000f16ff */
[CC--:B----4-:R-:W-:Y:S02]  /*5000*/  LEA R198, P0, R206.reuse, R238.reuse, 0x2 ;  /* 0x000000eecec67211 */ /* 0x0d0fe400078010ff */
[-C--:B------:R-:W-:Y:S01]  /*5010*/  LEA.HI.X.SX32 R201, R203, R239.reuse, 0x2, P1 ;  /* 0x000000efcbc97211 */ /* 0x080fe200008f16ff */
[----:B------:R1:W-:Y:S01]  /*5020*/  RED.E.ADD.F32.FTZ.RN.STRONG.GPU [R4.64], R7 ;  /* 0x000000070400798e */ /* 0x0003e2000c10e784 */
[-C--:B------:R-:W-:Y:S03]  /*5030*/  LEA.HI.X.SX32 R199, R206, R239.reuse, 0x2, P0 ;  /* 0x000000efcec77211 */ /* 0x080fe600000f16ff */
[----:B------:R-:W-:Y:S04]  /*5040*/  RED.E.ADD.F32.FTZ.RN.STRONG.GPU [R200.64], R8 ;  /* 0x00000008c800798e */ /* 0x000fe8000c10e784 */
[----:B------:R2:W-:Y:S01]  /*5050*/  RED.E.ADD.F32.FTZ.RN.STRONG.GPU [R198.64], R9 ;  /* 0x00000009c600798e */ /* 0x0005e2000c10e784 */
[CC--:B-1----:R-:W-:Y:S01]  /*5060*/  LEA R4, P1, R202.reuse, R238.reuse, 0x2 ;  /* 0x000000eeca047211 */ /* 0x0c2fe200078210ff */
[----:B------:R-:W-:Y:S03]  /*5070*/  IMAD R7, R207, 0x38, RZ ;  /* 0x00000038cf077824 */ /* 0x000fe600078e02ff */
[-C--:B------:R-:W-:Y:S02]  /*5080*/  LEA.HI.X.SX32 R5, R202, R239.reuse, 0x2, P1 ;  /* 0x000000efca057211 */ /* 0x080fe400008f16ff */
[-C--:B------:R-:W-:Y:S02]  /*5090*/  LEA R6, P0, R7, R238.reuse, 0x2 ;  /* 0x000000ee07067211 */ /* 0x080fe400078010ff */
[----:B--2---:R-:W-:Y:S01]  /*50a0*/  IADD3 R9, R205, 0x20, RZ ;  /* 0x00000020cd097810 */ /* 0x004fe20007ffe0ff */
[----:B------:R1:W-:Y:S01]  /*50b0*/  RED.E.ADD.F32.FTZ.RN.STRONG.GPU [R4.64], R10 ;  /* 0x0000000a0400798e */ /* 0x0003e2000c10e784 */
[-C--:B------:R-:W-:Y:S02]  /*50c0*/  LEA.HI.X.SX32 R7, R7, R239.reuse, 0x2, P0 ;  /* 0x000000ef07077211 */ /* 0x080fe400000f16ff */
[CC--:B------:R-:W-:Y:S03]  /*50d0*/  LEA R8, P0, R9.reuse, R238.reuse, 0x2 ;  /* 0x000000ee09087211 */ /* 0x0c0fe600078010ff */
[----:B------:R2:W-:Y:S04]  /*50e0*/  RED.E.ADD.F32.FTZ.RN.STRONG.GPU [R6.64], R11 ;  /* 0x0000000b0600798e */ /* 0x0005e8000c10e784 */
[----:B------:R3:W-:Y:S04]  /*50f0*/  RED.E.ADD.F32.FTZ.RN.STRONG.GPU [R238.64+0x80], R48 ;  /* 0x00008030ee00798e */ /* 0x0007e8000c10e784 */
[----:B------:R4:W-:Y:S01]  /*5100*/  RED.E.ADD.F32.FTZ.RN.STRONG.GPU [R196.64+0x80], R49 ;  /* 0x00008031c400798e */ /* 0x0009e2000c10e784 */
[----:B-1----:R-:W-:Y:S01]  /*5110*/  IMAD.IADD R4, R204, 0x1, R9 ;  /* 0x00000001cc047824 */ /* 0x002fe200078e0209 */
[-C--:B------:R-:W-:Y:S04]  /*5120*/  LEA.HI.X.SX32 R9, R9, R239.reuse, 0x2, P0 ;  /* 0x000000ef09097211 */ /* 0x080fe800000f16ff */
[-C--:B------:R-:W-:Y:S01]  /*5130*/  LEA R198, P0, R4, R238.reuse, 0x2 ;  /* 0x000000ee04c67211 */ /* 0x080fe200078010ff */
[----:B------:R1:W-:Y:S01]  /*5140*/  RED.E.ADD.F32.FTZ.RN.STRONG.GPU [R8.64], R50 ;  /* 0x000000320800798e */ /* 0x0003e2000c10e784 */
[----:B--2---:R-:W-:Y:S02]  /*5150*/  IMAD.IADD R6, R204, 0x1, R4 ;  /* 0x00000001cc067824 */ /* 0x004fe400078e0204 */
[-C--:B------:R-:W-:Y:S02]  /*5160*/  LEA.HI.X.SX32 R199, R4, R239.reuse, 0x2, P0 ;  /* 0x000000ef04c77211 */ /* 0x080fe400000f16ff */
[----:B------:R-:W-:Y:S01]  /*5170*/  IMAD.IADD R5, R204, 0x1, R6 ;  /* 0x00000001cc057824 */ /* 0x000fe200078e0206 */
[-C--:B------:R-:W-:Y:S02]  /*5180*/  LEA R10, P1, R6, R238.reuse, 0x2 ;  /* 0x000000ee060a7211 */ /* 0x080fe400078210ff */
[----:B------:R-:W-:Y:S01]  /*5190*/  RED.E.ADD.F32.FTZ.RN.STRONG.GPU [R198.64], R51 ;  /* 0x00000033c600798e */ /* 0x000fe2000c10e784 */
[----:B------:R-:W-:Y:S01]  /*51a0*/  IMAD.IADD R4, R204, 0x1, R5 ;  /* 0x00000001cc047824 */ /* 0x000fe200078e0205 */
[CC--:B---3--:R-:W-:Y:S02]  /*51b0*/  LEA R48, P0, R5.reuse, R238.reuse, 0x2 ;  /* 0x000000ee05307211 */ /* 0x0c8fe400078010ff */
[-C--:B------:R-:W-:Y:S02]  /*51c0*/  LEA.HI.X.SX32 R11, R6, R239.reuse, 0x2, P1 ;  /* 0x000000ef060b7211 */ /* 0x080fe400008f16ff */
[-C--:B----4-:R-:W-:Y:S01]  /*51d0*/  LEA.HI.X.SX32 R49, R5, R239.reuse, 0x2, P0 ;  /* 0x000000ef05317211 */ /* 0x090fe200000f16ff */
[----:B------:R-:W-:Y:S02]  /*51e0*/  IMAD.IADD R5, R204, 0x1, R4 ;  /* 0x00000001cc057824 */ /* 0x000fe400078e0204 */
[----:B------:R2:W-:Y:S04]  /*51f0*/  RED.E.ADD.F32.FTZ.RN.STRONG.GPU [R10.64], R44 ;  /* 0x0000002c0a00798e */ /* 0x0005e8000c10e784 */
[----:B------:R-:W-:Y:S01]  /*5200*/  RED.E.ADD.F32.FTZ.RN.STRONG.GPU [R48.64], R45 ;  /* 0x0000002d3000798e */ /* 0x000fe2000c10e784 */
[CC--:B-1----:R-:W-:Y:S04]  /*5210*/  LEA R8, P0, R4.reuse, R238.reuse, 0x2 ;  /* 0x000000ee04087211 */ /* 0x0c2fe800078010ff */
[-C--:B------:R-:W-:Y:S02]  /*5220*/  LEA.HI.X.SX32 R9, R4, R239.reuse, 0x2, P0 ;  /* 0x000000ef04097211 */ /* 0x080fe400000f16ff */
[CC--:B------:R-:W-:Y:S03]  /*5230*/  LEA R6, P0, R5.reuse, R238.reuse, 0x2 ;  /* 0x000000ee05067211 */ /* 0x0c0fe600078010ff */
[----:B------:R1:W-:Y:S01]  /*5240*/  RED.E.ADD.F32.FTZ.RN.STRONG.GPU [R8.64], R46 ;  /* 0x0000002e0800798e */ /* 0x0003e2000c10e784 */
[-C--:B------:R-:W-:Y:S05]  /*5250*/  LEA.HI.X.SX32 R7, R5, R239.reuse, 0x2, P0 ;  /* 0x000000ef05077211 */ /* 0x080fea00000f16ff */
[----:B------:R3:W-:Y:S01]  /*5260*/  RED.E.ADD.F32.FTZ.RN.STRONG.GPU [R6.64], R47 ;  /* 0x0000002f0600798e */ /* 0x0007e2000c10e784 */
[----:B--2---:R-:W-:Y:S03]  /*5270*/  IADD3 R10, R205, 0x40, RZ ;  /* 0x00000040cd0a7810 */ /* 0x004fe60007ffe0ff */
[----:B------:R-:W-:Y:S02]  /*5280*/  RED.E.ADD.F32.FTZ.RN.STRONG.GPU [R238.64+0x100], R52 ;  /* 0x00010034ee00798e */ /* 0x000fe4000c10e784 */
[----:B------:R-:W-:Y:S02]  /*5290*/  IMAD.IADD R4, R204, 0x1, R10 ;  /* 0x00000001cc047824 */ /* 0x000fe400078e020a */
[----:B------:R-:W-:Y:S01]  /*52a0*/  RED.E.ADD.F32.FTZ.RN.STRONG.GPU [R196.64+0x100], R53 ;  /* 0x00010035c400798e */ /* 0x000fe2000c10e784 */
[CC--:B-1----:R-:W-:Y:S04]  /*52b0*/  LEA R8, P0, R10.reuse, R238.reuse, 0x2 ;  /* 0x000000ee0a087211 */ /* 0x0c2fe800078010ff */
[-C--:B------:R-:W-:Y:S01]  /*52c0*/  LEA.HI.X.SX32 R9, R10, R239.reuse, 0x2, P0 ;  /* 0x000000ef0a097211 */ /* 0x080fe200000f16ff */
[----:B---3--:R-:W-:Y:S01]  /*52d0*/  IMAD.IADD R6, R204, 0x1, R4 ;  /* 0x00000001cc067824 */ /* 0x008fe200078e0204 */
[-C--:B------:R-:W-:Y:S03]  /*52e0*/  LEA R46, P0, R4, R238.reuse, 0x2 ;  /* 0x000000ee042e7211 */ /* 0x080fe600078010ff */
[----:B------:R1:W-:Y:S01]  /*52f0*/  RED.E.ADD.F32.FTZ.RN.STRONG.GPU [R8.64], R54 ;  /* 0x000000360800798e */ /* 0x0003e2000c10e784 */
[----:B------:R-:W-:Y:S01]  /*5300*/  IMAD.IADD R5, R204, 0x1, R6 ;  /* 0x00000001cc057824 */ /* 0x000fe200078e0206 */
[-C--:B------:R-:W-:Y:S02]  /*5310*/  LEA.HI.X.SX32 R47, R4, R239.reuse, 0x2, P0 ;  /* 0x000000ef042f7211 */ /* 0x080fe400000f16ff */
[-C--:B------:R-:W-:Y:S01]  /*5320*/  LEA R10, P1, R6, R238.reuse, 0x2 ;  /* 0x000000ee060a7211 */ /* 0x080fe200078210ff */
[----:B------:R-:W-:Y:S01]  /*5330*/  IMAD.IADD R4, R204, 0x1, R5 ;  /* 0x00000001cc047824 */ /* 0x000fe200078e0205 */
[CC--:B------:R-:W-:Y:S01]  /*5340*/  LEA R44, P0, R5.reuse, R238.reuse, 0x2 ;  /* 0x000000ee052c7211 */ /* 0x0c0fe200078010ff */
[----:B------:R-:W-:Y:S01]  /*5350*/  RED.E.ADD.F32.FTZ.RN.STRONG.GPU [R46.64], R55 ;  /* 0x000000372e00798e */ /* 0x000fe2000c10e784 */
[-C--:B------:R-:W-:Y:S02]  /*5360*/  LEA.HI.X.SX32 R11, R6, R239.reuse, 0x2, P1 ;  /* 0x000000ef060b7211 */ /* 0x080fe400008f16ff */
[-C--:B------:R-:W-:Y:S01]  /*5370*/  LEA.HI.X.SX32 R45, R5, R239.reuse, 0x2, P0 ;  /* 0x000000ef052d7211 */ /* 0x080fe200000f16ff */
[----:B------:R-:W-:Y:S01]  /*5380*/  IMAD.IADD R5, R204, 0x1, R4 ;  /* 0x00000001cc057824 */ /* 0x000fe200078e0204 */
[----:B------:R-:W-:Y:S04]  /*5390*/  LDSM.16.MT88.4 R52, [R226+0x14400] ;  /* 0x01440000e234783b */ /* 0x000fe80000004200 */
        /* <DEDUP_REMOVED lines=11> */
[----:B------:R-:W-:Y:S04]  /*5450*/  RED.E.ADD.F32.FTZ.RN.STRONG.GPU [R196.64+0x180], R65 ;  /* 0x00018041c400798e */ /* 0x000fe8000c10e784 */
[----:B------:R-:W-:Y:S01]  /*5460*/  LDSM.16.MT88.4 R56, [R0+0x800] ;  /* 0x000800000038783b */ /* 0x000fe20000004200 */
        /* <DEDUP_REMOVED lines=41> */
[----:B------:R-:W-:Y:S02]  /*5700*/  IMAD.IADD R5, R204, 0x1, R4 ;  /* 0x00000001cc057824 */ /* 0x000fe400078e0204 */
[----:B------:R2:W-:Y:S04]  /*5710*/  RED.E.ADD.F32.FTZ.RN.STRONG.GPU [R10.64], R72 ;  /* 0x000000480a00798e */ /* 0x0005e8000c10e784 */
[----:B------:R-:W-:Y:S01]  /*5720*/  RED.E.ADD.F32.FTZ.RN.STRONG.GPU [R44.64], R73 ;  /* 0x000000492c00798e */ /* 0x000fe2000c10e784 */
[CC--:B-1----:R-:W-:Y:S04]  /*5730*/  LEA R8, P0, R4.reuse, R238.reuse, 0x2 ;  /* 0x000000ee04087211 */ /* 0x0c2fe800078010ff */
[-C--:B------:R-:W-:Y:S02]  /*5740*/  LEA.HI.X.SX32 R9, R4, R239.reuse, 0x2, P0 ;  /* 0x000000ef04097211 */ /* 0x080fe400000f16ff */
[CC--:B------:R-:W-:Y:S03]  /*5750*/  LEA R6, P0, R5.reuse, R238.reuse, 0x2 ;  /* 0x000000ee05067211 */ /* 0x0c0fe600078010ff */
[----:B------:R1:W-:Y:S01]  /*5760*/  RED.E.ADD.F32.FTZ.RN.STRONG.GPU [R8.64], R74 ;  /* 0x0000004a0800798e */ /* 0x0003e2000c10e784 */
[-C--:B------:R-:W-:Y:S02]  /*5770*/  LEA.HI.X.SX32 R7, R5, R239.reuse, 0x2, P0 ;  /* 0x000000ef05077211 */ /* 0x080fe400000f16ff */
[----:B--2---:R-:W-:Y:S03]  /*5780*/  IADD3 R10, R205, 0xa0, RZ ;  /* 0x000000a0cd0a7810 */ /* 0x004fe60007ffe0ff */
[----:B------:R2:W-:Y:S02]  /*5790*/  RED.E.ADD.F32.FTZ.RN.STRONG.GPU [R6.64], R75 ;  /* 0x0000004b0600798e */ /* 0x0005e4000c10e784 */
[----:B------:R-:W-:Y:S02]  /*57a0*/  IMAD.IADD R4, R204, 0x1, R10 ;  /* 0x00000001cc047824 */ /* 0x000fe400078e020a */
[----:B------:R-:W-:Y:S04]  /*57b0*/  RED.E.ADD.F32.FTZ.RN.STRONG.GPU [R238.64+0x280], R80 ;  /* 0x00028050ee00798e */ /* 0x000fe8000c10e784 */
[----:B------:R-:W-:Y:S01]  /*57c0*/  RED.E.ADD.F32.FTZ.RN.STRONG.GPU [R196.64+0x280], R81 ;  /* 0x00028051c400798e */ /* 0x000fe2000c10e784 */
[CC--:B-1----:R-:W-:Y:S04]  /*57d0*/  LEA R8, P0, R10.reuse, R238.reuse, 0x2 ;  /* 0x000000ee0a087211 */ /* 0x0c2fe800078010ff */
[-C--:B------:R-:W-:Y:S01]  /*57e0*/  LEA.HI.X.SX32 R9, R10, R239.reuse, 0x2, P0 ;  /* 0x000000ef0a097211 */ /* 0x080fe200000f16ff */
[----:B--2---:R-:W-:Y:S01]  /*57f0*/  IMAD.IADD R6, R204, 0x1, R4 ;  /* 0x00000001cc067824 */ /* 0x004fe200078e0204 */
        /* <DEDUP_REMOVED lines=29> */
[-C--:B------:R-:W-:Y:S03]  /*59d0*/  LEA.HI.X.SX32 R45, R4, R239.reuse, 0x2, P0 ;  /* 0x000000ef042d7211 */ /* 0x080fe600000f16ff */
[C---:B------:R-:W-:Y:S01]  /*59e0*/  IMAD.IADD R4, R204.reuse, 0x1, R5 ;  /* 0x00000001cc047824 */ /* 0x040fe200078e0205 */
[CC--:B------:R-:W-:Y:S01]  /*59f0*/  LEA R10, P0, R5.reuse, R238.reuse, 0x2 ;  /* 0x000000ee050a7211 */ /* 0x0c0fe200078010ff */
[----:B------:R-:W-:Y:S03]  /*5a00*/  RED.E.ADD.F32.FTZ.RN.STRONG.GPU [R44.64], R87 ;  /* 0x000000572c00798e */ /* 0x000fe6000c10e784 */
[-C--:B------:R-:W-:Y:S01]  /*5a10*/  LEA.HI.X.SX32 R11, R5, R239.reuse, 0x2, P0 ;  /* 0x000000ef050b7211 */ /* 0x080fe200000f16ff */
[----:B------:R-:W-:Y:S01]  /*5a20*/  IMAD.IADD R5, R204, 0x1, R4 ;  /* 0x00000001cc057824 */ /* 0x000fe200078e0204 */
[CC--:B-1----:R-:W-:Y:S04]  /*5a30*/  LEA R8, P1, R6.reuse, R238.reuse, 0x2 ;  /* 0x000000ee06087211 */ /* 0x0c2fe800078210ff */
[-C--:B------:R-:W-:Y:S02]  /*5a40*/  LEA.HI.X.SX32 R9, R6, R239.reuse, 0x2, P1 ;  /* 0x000000ef06097211 */ /* 0x080fe400008f16ff */
[CC--:B------:R-:W-:Y:S03]  /*5a50*/  LEA R6, P0, R4.reuse, R238.reuse, 0x2 ;  /* 0x000000ee04067211 */ /* 0x0c0fe600078010ff */
[----:B------:R1:W-:Y:S01]  /*5a60*/  RED.E.ADD.F32.FTZ.RN.STRONG.GPU [R8.64], R88 ;  /* 0x000000580800798e */ /* 0x0003e2000c10e784 */
[-C--:B------:R-:W-:Y:S02]  /*5a70*/  LEA.HI.X.SX32 R7, R4, R239.reuse, 0x2, P0 ;  /* 0x000000ef04077211 */ /* 0x080fe400000f16ff */
[----:B------:R-:W-:Y:S01]  /*5a80*/  IADD3 R4, R205, 0xe0, RZ ;  /* 0x000000e0cd047810 */ /* 0x000fe20007ffe0ff */
[----:B------:R-:W-:Y:S04]  /*5a90*/  RED.E.ADD.F32.FTZ.RN.STRONG.GPU [R10.64], R89 ;  /* 0x000000590a00798e */ /* 0x000fe8000c10e784 */
[----:B------:R2:W-:Y:S01]  /*5aa0*/  RED.E.ADD.F32.FTZ.RN.STRONG.GPU [R6.64], R90 ;  /* 0x0000005a0600798e */ /* 0x0005e2000c10e784 */
[CC--:B-1----:R-:W-:Y:S04]  /*5ab0*/  LEA R8, P0, R5.reuse, R238.reuse, 0x2 ;  /* 0x000000ee05087211 */ /* 0x0c2fe800078010ff */
[-C--:B------:R-:W-:Y:S02]  /*5ac0*/  LEA.HI.X.SX32 R9, R5, R239.reuse, 0x2, P0 ;  /* 0x000000ef05097211 */ /* 0x080fe400000f16ff */
[-C--:B------:R-:W-:Y:S01]  /*5ad0*/  LEA R48, P0, R4, R238.reuse, 0x2 ;  /* 0x000000ee04307211 */ /* 0x080fe200078010ff */
[----:B--2---:R-:W-:Y:S02]  /*5ae0*/  IMAD.IADD R6, R204, 0x1, R4 ;  /* 0x00000001cc067824 */ /* 0x004fe400078e0204 */
[----:B------:R1:W-:Y:S01]  /*5af0*/  RED.E.ADD.F32.FTZ.RN.STRONG.GPU [R8.64], R91 ;  /* 0x0000005b0800798e */ /* 0x0003e2000c10e784 */
[-C--:B------:R-:W-:Y:S03]  /*5b00*/  LEA.HI.X.SX32 R49, R4, R239.reuse, 0x2, P0 ;  /* 0x000000ef04317211 */ /* 0x080fe600000f16ff */
[----:B------:R-:W-:Y:S01]  /*5b10*/  RED.E.ADD.F32.FTZ.RN.STRONG.GPU [R238.64+0x380], R96 ;  /* 0x00038060ee00798e */ /* 0x000fe2000c10e784 */
[CC--:B------:R-:W-:Y:S03]  /*5b20*/  LEA R46, P0, R6.reuse, R238.reuse, 0x2 ;  /* 0x000000ee062e7211 */ /* 0x0c0fe600078010ff */
[----:B------:R-:W-:Y:S01]  /*5b30*/  RED.E.ADD.F32.FTZ.RN.STRONG.GPU [R196.64+0x380], R97 ;  /* 0x00038061c400798e */ /* 0x000fe2000c10e784 */
[-C--:B------:R-:W-:Y:S03]  /*5b40*/  LEA.HI.X.SX32 R47, R6, R239.reuse, 0x2, P0 ;  /* 0x000000ef062f7211 */ /* 0x080fe600000f16ff */
[----:B------:R-:W-:Y:S04]  /*5b50*/  RED.E.ADD.F32.FTZ.RN.STRONG.GPU [R48.64], R98 ;  /* 0x000000623000798e */ /* 0x000fe8000c10e784 */
[----:B------:R-:W-:Y:S04]  /*5b60*/  RED.E.ADD.F32.FTZ.RN.STRONG.GPU [R46.64], R99 ;  /* 0x000000632e00798e */ /* 0x000fe8000c10e784 */
[----:B------:R-:W-:Y:S01]  /*5b70*/  LDSM.16.MT88.4 R48, [R0+0x4000] ;  /* 0x004000000030783b */ /* 0x000fe20000004200 */
[C---:B-1----:R-:W-:Y:S04]  /*5b80*/  IMAD.IADD R8, R204.reuse, 0x1, R6 ;  /* 0x00000001cc087824 */ /* 0x042fe800078e0206 */
[----:B------:R-:W-:Y:S01]  /*5b90*/  IMAD.IADD R5, R204, 0x1, R8 ;  /* 0x00000001cc057824 */ /* 0x000fe200078e0208 */
[-C--:B------:R-:W-:Y:S03]  /*5ba0*/  LEA R44, P1, R8, R238.reuse, 0x2 ;  /* 0x000000ee082c7211 */ /* 0x080fe600078210ff */
[----:B------:R-:W-:Y:S01]  /*5bb0*/  IMAD.IADD R4, R204, 0x1, R5 ;  /* 0x00000001cc047824 */ /* 0x000fe200078e0205 */
[CC--:B------:R-:W-:Y:S02]  /*5bc0*/  LEA R10, P0, R5.reuse, R238.reuse, 0x2 ;  /* 0x000000ee050a7211 */ /* 0x0c0fe400078010ff */
[-C--:B------:R-:W-:Y:S01]  /*5bd0*/  LEA.HI.X.SX32 R45, R8, R239.reuse, 0x2, P1 ;  /* 0x000000ef082d7211 */ /* 0x080fe200008f16ff */
[----:B------:R-:W-:Y:S01]  /*5be0*/  IMAD.IADD R7, R204, 0x1, R4 ;  /* 0x00000001cc077824 */ /* 0x000fe200078e0204 */
[-C--:B------:R-:W-:Y:S02]  /*5bf0*/  LEA.HI.X.SX32 R11, R5, R239.reuse, 0x2, P0 ;  /* 0x000000ef050b7211 */ /* 0x080fe400000f16ff */
[CC--:B------:R-:W-:Y:S01]  /*5c00*/  LEA R8, P1, R4.reuse, R238.reuse, 0x2 ;  /* 0x000000ee04087211 */ /* 0x0c0fe200078210ff */
[----:B------:R-:W-:Y:S01]  /*5c10*/  RED.E.ADD.F32.FTZ.RN.STRONG.GPU [R44.64], R92 ;  /* 0x0000005c2c00798e */ /* 0x000fe2000c10e784 */
[C---:B------:R-:W-:Y:S02]  /*5c20*/  LEA R6, P0, R7.reuse, R238, 0x2 ;  /* 0x000000ee07067211 */ /* 0x040fe400078010ff */
[-C--:B------:R-:W-:Y:S01]  /*5c30*/  LEA.HI.X.SX32 R9, R4, R239.reuse, 0x2, P1 ;  /* 0x000000ef04097211 */ /* 0x080fe200008f16ff */
[----:B------:R-:W-:Y:S01]  /*5c40*/  RED.E.ADD.F32.FTZ.RN.STRONG.GPU [R10.64], R93 ;  /* 0x0000005d0a00798e */ /* 0x000fe2000c10e784 */
[----:B------:R-:W-:Y:S03]  /*5c50*/  LEA.HI.X.SX32 R7, R7, R239, 0x2, P0 ;  /* 0x000000ef07077211 */ /* 0x000fe600000f16ff */
[----:B------:R-:W-:Y:S04]  /*5c60*/  RED.E.ADD.F32.FTZ.RN.STRONG.GPU [R8.64], R94 ;  /* 0x0000005e0800798e */ /* 0x000fe8000c10e784 */
[----:B------:R-:W-:Y:S04]  /*5c70*/  LDSM.16.MT88.4 R8, [R0] ;  /* 0x000000000008783b */ /* 0x000fe80000004200 */
[----:B------:R-:W-:Y:S04]  /*5c80*/  RED.E.ADD.F32.FTZ.RN.STRONG.GPU [R6.64], R95 ;  /* 0x0000005f0600798e */ /* 0x000fe8000c10e784 */
[----:B------:R-:W1:Y:S04]  /*5c90*/  LDSM.16.MT88.4 R4, [R226+0x14000] ;  /* 0x01400000e204783b */ /* 0x000e680000004200 */
[----:B------:R-:W2:Y:S01]  /*5ca0*/  LDSM.16.MT88.4 R44, [R224+0x14000] ;  /* 0x01400000e02c783b */ /* 0x000ea20000004200 */
[-C--:B-1----:R-:W-:Y:S08]  /*5cb0*/  HMMA.16816.F32.BF16 R100, R4, R8.reuse, R100 ;  /* 0x000000080464723c */ /* 0x082ff00000041864 */
[C---:B--2---:R-:W-:Y:S08]  /*5cc0*/  HMMA.16816.F32.BF16 R104, R44.reuse, R8, R104 ;  /* 0x000000082c68723c */ /* 0x044ff00000041868 */
        /* <DEDUP_REMOVED lines=8> */
[----:B------:R-:W1:Y:S04]  /*5d50*/  LDSM.16.MT88.4 R4, [R226+0x14800] ;  /* 0x01480000e204783b */ /* 0x000e680000004200 */
[----:B------:R-:W2:Y:S03]  /*5d60*/  LDSM.16.MT88.4 R48, [R0+0x5000] ;  /* 0x005000000030783b */ /* 0x000ea60000004200 */
[-C--:B------:R-:W-:Y:S08]  /*5d70*/  HMMA.16816.F32.BF16 R100, R52, R56.reuse, R100 ;  /* 0x000000383464723c */ /* 0x080ff00000041864 */
        /* <DEDUP_REMOVED lines=9> */
[----:B------:R-:W3:Y:S04]  /*5e10*/  LDSM.16.MT88.4 R52, [R226+0x14c00] ;  /* 0x014c0000e234783b */ /* 0x000ee80000004200 */
[----:B------:R-:W4:Y:S03]  /*5e20*/  LDSM.16.MT88.4 R64, [R0+0x5800] ;  /* 0x005800000040783b */ /* 0x000f260000004200 */
[-C--:B-1----:R-:W-:Y:S08]  /*5e30*/  HMMA.16816.F32.BF16 R100, R4, R8.reuse, R100 ;  /* 0x000000080464723c */ /* 0x082ff00000041864 */
        /* <DEDUP_REMOVED lines=16> */
[----:B------:R-:W-:Y:S01]  /*5f40*/  BAR.SYNC.DEFER_BLOCKING 0x0 ;  /* 0x0000000000007b1d */ /* 0x000fe20000010000 */
[----:B------:R-:W-:Y:S02]  /*5f50*/  IMAD.MOV.U32 R47, RZ, RZ, c[0x0][0x190] ;  /* 0x00006400ff2f7624 */ /* 0x000fe400078e00ff */
[----:B------:R-:W-:Y:S02]  /*5f60*/  IMAD.MOV.U32 R4, RZ, RZ, R241 ;  /* 0x000000ffff047224 */ /* 0x000fe400078e00f1 */
[----:B------:R-:W-:Y:S02]  /*5f70*/  IMAD.U32 R7, R47, -0x40, RZ ;  /* 0xffffffc02f077824 */ /* 0x000fe400078e00ff */
[----:B------:R-:W-:Y:S02]  /*5f80*/  IMAD.MOV.U32 R5, RZ, RZ, R243 ;  /* 0x000000ffff057224 */ /* 0x000fe400078e00f3 */
[----:B------:R-:W-:Y:S01]  /*5f90*/  IMAD.MOV.U32 R48, RZ, RZ, c[0x0][0x194] ;  /* 0x00006500ff307624 */ /* 0x000fe200078e00ff */
[C---:B------:R-:W-:Y:S02]  /*5fa0*/  LEA R4, P0, R7.reuse, R4, 0x1 ;  /* 0x0000000407047211 */ /* 0x040fe400078008ff */
[----:B------:R-:W-:Y:S02]  /*5fb0*/  SHF.R.S32.HI R8, RZ, 0x1f, R7 ;  /* 0x0000001fff087819 */ /* 0x000fe40000011407 */
[----:B------:R-:W-:Y:S02]  /*5fc0*/  LEA.HI.X.SX32 R5, R7, R5, 0x1, P0 ;  /* 0x0000000507057211 */ /* 0x000fe400000f0eff */
[C---:B------:R-:W-:Y:S04]  /*5fd0*/  LEA R6, P1, R47.reuse, R7, 0x5 ;  /* 0x000000072f067211 */ /* 0x040fe800078228ff */
[CC--:B------:R-:W-:Y:S02]  /*5fe0*/  @!P4 LEA R44, P0, R6.reuse, R241.reuse, 0x1 ;  /* 0x000000f1062cc211 */ /* 0x0c0fe400078008ff */
[CC--:B------:R-:W-:Y:S01]  /*5ff0*/  @!P6 LEA R10, P2, R6.reuse, R241.reuse, 0x1 ;  /* 0x000000f1060ae211 */ /* 0x0c0fe200078408ff */
[----:B------:R1:W-:Y:S01]  /*6000*/  @P5 STS.128 [R237], RZ ;  /* 0x000000ffed005388 */ /* 0x0003e20000000c00 */
[C---:B------:R-:W-:Y:S02]  /*6010*/  LEA.HI.X R7, R47.reuse, R8, R48, 0x5, P1 ;  /* 0x000000082f077211 */ /* 0x040fe400008f2c30 */
[C---:B------:R-:W-:Y:S01]  /*6020*/  @!P3 LEA R8, P1, R6.reuse, R241, 0x1 ;  /* 0x000000f10608b211 */ /* 0x040fe200078208ff */
[----:B------:R-:W-:Y:S01]  /*6030*/  @!PT LDS RZ, [RZ] ;  /* 0x00000000fffff984 */ /* 0x000fe20000000800 */
[----:B------:R-:W-:Y:S01]  /*6040*/  @!PT LDS RZ, [RZ] ;  /* 0x00000000fffff984 */ /* 0x000fe20000000800 */
[----:B------:R-:W-:Y:S01]  /*6050*/  @!PT LDS RZ, [RZ] ;  /* 0x00000000fffff984 */ /* 0x000fe20000000800 */
[----:B------:R1:W-:Y:S01]  /*6060*/  @!P5 LDGSTS.E.BYPASS.LTC128B.128 [R237], [R4.64] ;  /* 0x0000000004eddfae */ /* 0x0003e2000b901d44 */
[CCC-:B------:R-:W-:Y:S01]  /*6070*/  @!P4 LEA.HI.X R45, R6.reuse, R243.reuse, R7.reuse, 0x1, P0 ;  /* 0x000000f3062dc211 */ /* 0x1c0fe200000f0c07 */
[----:B------:R-:W-:Y:S01]  /*6080*/  IMAD.MOV.U32 R241, RZ, RZ, R4 ;  /* 0x000000fffff17224 */ /* 0x000fe200078e0004 */
[C---:B------:R-:W-:Y:S01]  /*6090*/  @!P5 LEA R46, P0, R47.reuse, R4, 0x6 ;  /* 0x000000042f2ed211 */ /* 0x040fe200078030ff */
[----:B------:R1:W-:Y:S01]  /*60a0*/  @P4 STS.128 [R237+0x2000], RZ ;  /* 0x002000ffed004388 */ /* 0x0003e20000000c00 */
[C-C-:B------:R-:W-:Y:S02]  /*60b0*/  @!P6 LEA.HI.X R11, R6.reuse, R243, R7.reuse, 0x1, P2 ;  /* 0x000000f3060be211 */ /* 0x140fe400010f0c07 */
[----:B------:R-:W-:Y:S01]  /*60c0*/  @!P5 LEA.HI.X R47, R47, R5, R48, 0x6, P0 ;  /* 0x000000052f2fd211 */ /* 0x000fe200000f3430 */
[----:B------:R-:W-:Y:S01]  /*60d0*/  @!PT LDS RZ, [RZ] ;  /* 0x00000000fffff984 */ /* 0x000fe20000000800 */
[----:B------:R-:W-:Y:S01]  /*60e0*/  @!PT LDS RZ, [RZ] ;  /* 0x00000000fffff984 */ /* 0x000fe20000000800 */
[----:B------:R-:W-:Y:S01]  /*60f0*/  @!PT LDS RZ, [RZ] ;  /* 0x00000000fffff984 */ /* 0x000fe20000000800 */
[----:B------:R1:W-:Y:S01]  /*6100*/  @!P4 LDGSTS.E.BYPASS.LTC128B.128 [R237+0x2000], [R4.64+0x80] ;  /* 0x0200008004edcfae */ /* 0x0003e2000b901d44 */
[----:B------:R-:W-:Y:S01]  /*6110*/  @!P3 LEA.HI.X R9, R6, R243, R7, 0x1, P1 ;  /* 0x000000f30609b211 */ /* 0x000fe200008f0c07 */
[----:B------:R-:W-:Y:S02]  /*6120*/  IMAD.MOV.U32 R243, RZ, RZ, R5 ;  /* 0x000000fffff37224 */ /* 0x000fe400078e0005 */
        /* <DEDUP_REMOVED lines=31> */
.L_x_25:
[----:B------:R-:W-:Y:S01]  /*6320*/  ISETP.LT.AND P0, PT, RZ, UR6, PT ;  /* 0x00000006ff007c0c */ /* 0x000fe2000bf01270 */
[----:B------:R-:W-:Y:S11]  /*6330*/  UIADD3 UR6, UR6, -0x1, URZ ;  /* 0xffffffff06067890 */ /* 0x000ff6000fffe03f */
[----:B------:R-:W-:Y:S01]  /*6340*/  @!UPT UIADD3 URZ, URZ, URZ, URZ ;  /* 0x0000003f3f3ff290 */ /* 0x000fe2000fffe03f */
[----:B------:R-:W-:-:S05]  /*6350*/  @P0 BRA `(.L_x_26) ;  /* 0xffffd27000000947 */ /* 0x000fca000383ffff */
[----:B------:R-:W2:Y:S01]  /*6360*/  LDL R48, [R1] ;  /* 0x0000000001307983 */ /* 0x000ea20000100800 */
[----:B-1----:R-:W-:Y:S01]  /*6370*/  F2FP.BF16.PACK_AB R47, R13, R12 ;  /* 0x0000000c0d2f723e */ /* 0x002fe200000010ff */
[----:B------:R-:W-:Y:S01]  /*6380*/  FMUL.FTZ R100, R100, c[0x0][0x2e0] ;  /* 0x0000b80064647a20 */ /* 0x000fe20000410000 */
[----:B------:R-:W-:Y:S01]  /*6390*/  F2FP.BF16.PACK_AB R46, R15, R14 ;  /* 0x0000000e0f2e723e */ /* 0x000fe200000010ff */
[----:B------:R-:W-:Y:S01]  /*63a0*/  BAR.SYNC.DEFER_BLOCKING 0x0 ;  /* 0x0000000000007b1d */ /* 0x000fe20000010000 */
[----:B------:R-:W-:Y:S01]  /*63b0*/  F2FP.BF16.PACK_AB R24, R25, R24 ;  /* 0x000000181918723e */ /* 0x000fe200000010ff */
[----:B------:R-:W-:Y:S01]  /*63c0*/  FMUL.FTZ R102, R102, c[0x0][0x2e0] ;  /* 0x0000b80066667a20 */ /* 0x000fe20000410000 */
        /* <DEDUP_REMOVED lines=50> */
[----:B------:R-:W-:Y:S01]  /*66f0*/  UISETP.NE.AND UP0, UPT, UR24, -0x1, UPT ;  /* 0xffffffff1800788c */ /* 0x000fe2000bf05270 */
[----:B------:R-:W-:Y:S01]  /*6700*/  FMUL.FTZ R8, R123, c[0x0][0x2e0] ;  /* 0x0000b8007b087a20 */ /* 0x000fe20000410000 */
[----:B------:R-:W-:Y:S01]  /*6710*/  F2FP.BF16.PACK_AB R9, R9, R120 ;  /* 0x000000780909723e */ /* 0x000fe200000010ff */
[----:B------:R-:W-:Y:S01]  /*6720*/  FMUL.FTZ R124, R124, c[0x0][0x2e0] ;  /* 0x0000b8007c7c7a20 */ /* 0x000fe20000410000 */
[----:B------:R-:W-:Y:S01]  /*6730*/  ULDC.64 UR10, c[0x0][0x3a0] ;  /* 0x0000e800000a7ab9 */ /* 0x000fe20000000a00 */
[----:B------:R-:W-:Y:S01]  /*6740*/  FMUL.FTZ R5, R125, c[0x0][0x2e0] ;  /* 0x0000b8007d057a20 */ /* 0x000fe20000410000 */
[----:B------:R-:W-:Y:S01]  /*6750*/  F2FP.BF16.PACK_AB R8, R8, R122 ;  /* 0x0000007a0808723e */ /* 0x000fe200000010ff */
[----:B------:R-:W-:Y:S01]  /*6760*/  FMUL.FTZ R126, R126, c[0x0][0x2e0] ;  /* 0x0000b8007e7e7a20 */ /* 0x000fe20000410000 */
[----:B------:R-:W-:Y:S01]  /*6770*/  PLOP3.LUT P0, PT, PT, PT, UP0, 0x80, 0x0 ;  /* 0x000000000000781c */ /* 0x000fe20003f0f008 */
[----:B------:R-:W-:Y:S01]  /*6780*/  FMUL.FTZ R4, R127, c[0x0][0x2e0] ;  /* 0x0000b8007f047a20 */ /* 0x000fe20000410000 */
[----:B------:R-:W-:Y:S01]  /*6790*/  F2FP.BF16.PACK_AB R5, R5, R124 ;  /* 0x0000007c0505723e */ /* 0x000fe200000010ff */
[----:B------:R-:W-:-:S03]  /*67a0*/  @UP0 UIADD3 UR8, UR17, UR24, URZ ;  /* 0x0000001811080290 */ /* 0x000fc6000fffe03f */
[----:B------:R-:W-:Y:S01]  /*67b0*/  F2FP.BF16.PACK_AB R4, R4, R126 ;  /* 0x0000007e0404723e */ /* 0x000fe200000010ff */
[----:B------:R-:W-:-:S04]  /*67c0*/  @UP0 UIMAD.WIDE.U32 UR6, UR8, UR10, URZ ;  /* 0x0000000a080602a5 */ /* 0x000fc8000f8e003f */
[----:B------:R-:W-:-:S03]  /*67d0*/  @UP0 UIMAD UR14, UR8, UR11, UR7 ;  /* 0x0000000b080e02a4 */ /* 0x000fc6000f8e0207 */
[----:B------:R-:W-:Y:S01]  /*67e0*/  @UP0 UMOV UR12, UR6 ;  /* 0x00000006000c0c82 */ /* 0x000fe20008000000 */
[----:B--2---:R1:W-:Y:S04]  /*67f0*/  STS [R48+0x4000], R47 ;  /* 0x0040002f30007388 */ /* 0x0043e80000000800 */
[----:B------:R1:W-:Y:S04]  /*6800*/  STS [R48+0x4400], R46 ;  /* 0x0044002e30007388 */ /* 0x0003e80000000800 */
        /* <DEDUP_REMOVED lines=14> */
[----:B------:R1:W-:Y:S04]  /*68f0*/  STS [R48], R19 ;  /* 0x0000001330007388 */ /* 0x0003e80000000800 */
        /* <DEDUP_REMOVED lines=14> */
[----:B------:R1:W-:Y:S01]  /*69e0*/  STS [R48+0x3c00], R4 ;  /* 0x003c000430007388 */ /* 0x0003e20000000800 */
        /* <DEDUP_REMOVED lines=13> */
.L_x_27:
        /* <DEDUP_REMOVED lines=18> */
.L_x_28:
[----:B------:R-:W-:Y:S01]  /*6be0*/  BAR.SYNC.DEFER_BLOCKING 0x0 ;  /* 0x0000000000007b1d */ /* 0x000fe20000010000 */
[----:B------:R-:W-:Y:S01]  /*6bf0*/  UIMAD UR6, UR18, -0x20, UR13 ;  /* 0xffffffe0120678a4 */ /* 0x000fe2000f8e020d */
[C---:B------:R-:W-:Y:S02]  /*6c00*/  IADD3 R41, R240.reuse, 0x40, RZ ;  /* 0x00000040f0297810 */ /* 0x040fe40007ffe0ff */
[----:B-1----:R-:W-:Y:S02]  /*6c10*/  IADD3 R42, R240, 0xc0, RZ ;  /* 0x000000c0f02a7810 */ /* 0x002fe40007ffe0ff */
[----:B------:R-:W1:Y:S01]  /*6c20*/  S2R R45, SR_TID.X ;  /* 0x00000000002d7919 */ /* 0x000e620000002100 */
[----:B------:R-:W-:Y:S01]  /*6c30*/  BSSY B0, `(.L_x_29) ;  /* 0x000002d000007945 */ /* 0x000fe20003800000 */
[----:B------:R-:W-:-:S02]  /*6c40*/  SHF.R.S32.HI R44, RZ, 0x1f, R240 ;  /* 0x0000001fff2c7819 */ /* 0x000fc400000114f0 */
[----:B------:R-:W2:Y:S01]  /*6c50*/  S2R R46, SR_TID.X ;  /* 0x00000000002e7919 */ /* 0x000ea20000002100 */
[----:B------:R-:W-:-:S03]  /*6c60*/  IADD3 R40, R240, 0x80, RZ ;  /* 0x00000080f0287810 */ /* 0x000fc60007ffe0ff */
[----:B------:R3:W4:Y:S04]  /*6c70*/  LDS.128 R36, [R237+0x14000] ;  /* 0x01400000ed247984 */ /* 0x0007280000000c00 */
[----:B------:R3:W3:Y:S01]  /*6c80*/  LDS.128 R32, [R237+0x15000] ;  /* 0x01500000ed207984 */ /* 0x0006e20000000c00 */
[----:B-1----:R-:W-:-:S03]  /*6c90*/  SHF.R.S32.HI R45, RZ, 0x1f, R45 ;  /* 0x0000001fff2d7819 */ /* 0x002fc6000001142d */
[----:B------:R1:W1:Y:S01]  /*6ca0*/  LDS.128 R28, [R237+0x16000] ;  /* 0x01600000ed1c7984 */ /* 0x0002620000000c00 */
[----:B--2---:R-:W-:-:S03]  /*6cb0*/  LEA.HI R45, R45, R46, RZ, 0x3 ;  /* 0x0000002e2d2d7211 */ /* 0x004fc600078f18ff */
[----:B------:R2:W1:Y:S01]  /*6cc0*/  LDS.128 R24, [R237+0x17000] ;  /* 0x01700000ed187984 */ /* 0x0004620000000c00 */
[----:B------:R-:W-:-:S04]  /*6cd0*/  SHF.R.S32.HI R45, RZ, 0x3, R45 ;  /* 0x00000003ff2d7819 */ /* 0x000fc8000001142d */
[----:B------:R-:W-:Y:S02]  /*6ce0*/  ISETP.GE.AND P3, PT, R45, UR6, PT ;  /* 0x000000062d007c0c */ /* 0x000fe4000bf66270 */
[----:B------:R-:W-:-:S11]  /*6cf0*/  SHF.R.S32.HI R43, RZ, 0x1f, R45 ;  /* 0x0000001fff2b7819 */ /* 0x000fd6000001142d */
[----:B------:R-:W-:Y:S05]  /*6d00*/  @P3 BRA `(.L_x_30) ;  /* 0x000001f000003947 */ /* 0x000fea0003800000 */
[----:B------:R-:W-:Y:S01]  /*6d10*/  ISETP.GE.AND P4, PT, R240, c[0x0][0x220], PT ;  /* 0x00008800f0007a0c */ /* 0x000fe20003f86270 */
[----:B------:R-:W-:Y:S01]  /*6d20*/  USHF.L.U32 UR6, UR18, 0x5, URZ ;  /* 0x0000000512067899 */ /* 0x000fe2000800063f */
[----:B------:R-:W2:Y:S01]  /*6d30*/  LDS.128 R20, [R237+0x11000] ;  /* 0x01100000ed147984 */ /* 0x000ea20000000c00 */
[----:B------:R-:W-:Y:S01]  /*6d40*/  IMAD.MOV.U32 R5, RZ, RZ, R44 ;  /* 0x000000ffff057224 */ /* 0x000fe200078e002c */
[----:B------:R-:W-:Y:S02]  /*6d50*/  ISETP.GE.AND P5, PT, R41, c[0x0][0x220], PT ;  /* 0x0000880029007a0c */ /* 0x000fe40003fa6270 */
[----:B------:R-:W4:Y:S01]  /*6d60*/  LDS.128 R16, [R237+0x12000] ;  /* 0x01200000ed107984 */ /* 0x000f220000000c00 */
[----:B------:R-:W-:Y:S01]  /*6d70*/  IMAD.U32 R4, RZ, RZ, UR6 ;  /* 0x00000006ff047e24 */ /* 0x000fe2000f8e00ff */
[----:B------:R-:W-:Y:S01]  /*6d80*/  IADD3 R6, P0, R45, UR6, RZ ;  /* 0x000000062d067c10 */ /* 0x000fe2000ff1e0ff */
[----:B------:R-:W-:Y:S01]  /*6d90*/  ULDC.64 UR6, c[0x0][0x3b8] ;  /* 0x0000ee0000067ab9 */ /* 0x000fe20000000a00 */
[----:B------:R-:W-:Y:S01]  /*6da0*/  LDS.128 R12, [R237+0x13000] ;  /* 0x01300000ed0c7984 */ /* 0x000fe20000000c00 */
[----:B------:R-:W-:Y:S01]  /*6db0*/  UIMAD UR6, UR57, UR6, URZ ;  /* 0x00000006390672a4 */ /* 0x000fe2000f8e023f */
[----:B------:R-:W-:Y:S01]  /*6dc0*/  LEA.HI.X.SX32 R7, R4, R43, 0x1, P0 ;  /* 0x0000002b04077211 */ /* 0x000fe200000f0eff */
[----:B------:R-:W-:Y:S01]  /*6dd0*/  IMAD.MOV.U32 R4, RZ, RZ, R240 ;  /* 0x000000ffff047224 */ /* 0x000fe200078e00f0 */
[----:B------:R-:W3:Y:S01]  /*6de0*/  @!P4 LDS.128 R8, [R237+0x10000] ;  /* 0x01000000ed08c984 */ /* 0x000ee20000000c00 */
[----:B------:R-:W-:Y:S01]  /*6df0*/  UIMAD UR6, UR34, UR7, UR6 ;  /* 0x00000007220672a4 */ /* 0x000fe2000f8e0206 */
[----:B------:R-:W-:Y:S01]  /*6e00*/  ISETP.GE.AND P2, PT, R40, c[0x0][0x220], PT ;  /* 0x0000880028007a0c */ /* 0x000fe20003f46270 */
[----:B------:R-:W-:Y:S01]  /*6e10*/  IMAD.WIDE.U32 R4, R6, c[0x0][0x3a0], R4 ;  /* 0x0000e80006047a25 */ /* 0x000fe200078e0004 */
[----:B------:R-:W-:-:S03]  /*6e20*/  ISETP.GE.AND P1, PT, R42, c[0x0][0x220], PT ;  /* 0x000088002a007a0c */ /* 0x000fc60003f26270 */
[----:B------:R-:W-:-:S04]  /*6e30*/  IMAD R7, R7, c[0x0][0x3a0], RZ ;  /* 0x0000e80007077a24 */ /* 0x000fc800078e02ff */
[----:B------:R-:W-:Y:S01]  /*6e40*/  IMAD R7, R6, c[0x0][0x3a4], R7 ;  /* 0x0000e90006077a24 */ /* 0x000fe200078e0207 */
[----:B------:R-:W-:Y:S01]  /*6e50*/  IADD3 R6, P0, R4, UR12, RZ ;  /* 0x0000000c04067c10 */ /* 0x000fe2000ff1e0ff */
[----:B------:R-:W-:-:S03]  /*6e60*/  IMAD.U32 R4, RZ, RZ, UR34 ;  /* 0x00000022ff047e24 */ /* 0x000fc6000f8e00ff */
[----:B------:R-:W-:-:S05]  /*6e70*/  IADD3.X R7, R5, UR14, R7, P0, !PT ;  /* 0x0000000e05077c10 */ /* 0x000fca00087fe407 */
[----:B------:R-:W-:-:S05]  /*6e80*/  IMAD.WIDE.U32 R6, R4, c[0x0][0x3b8], R6 ;  /* 0x0000ee0004067a25 */ /* 0x000fca00078e0006 */
[----:B------:R-:W-:Y:S02]  /*6e90*/  IADD3 R5, R7, UR6, RZ ;  /* 0x0000000607057c10 */ /* 0x000fe4000fffe0ff */
[----:B------:R-:W-:-:S04]  /*6ea0*/  LEA R4, P0, R6, c[0x0][0x340], 0x1 ;  /* 0x0000d00006047a11 */ /* 0x000fc800078008ff */
[----:B------:R-:W-:-:S05]  /*6eb0*/  LEA.HI.X R5, R6, c[0x0][0x344], R5, 0x1, P0 ;  /* 0x0000d10006057a11 */ /* 0x000fca00000f0c05 */
[----:B--2---:R2:W-:Y:S04]  /*6ec0*/  @!P5 STG.E.128 [R4.64+0x80], R20 ;  /* 0x000080140400d986 */ /* 0x0045e8000c101d04 */
[----:B----4-:R2:W-:Y:S04]  /*6ed0*/  @!P2 STG.E.128 [R4.64+0x100], R16 ;  /* 0x000100100400a986 */ /* 0x0105e8000c101d04 */
[----:B---3--:R2:W-:Y:S04]  /*6ee0*/  @!P4 STG.E.128 [R4.64], R8 ;  /* 0x000000080400c986 */ /* 0x0085e8000c101d04 */
[----:B------:R2:W-:Y:S02]  /*6ef0*/  @!P1 STG.E.128 [R4.64+0x180], R12 ;  /* 0x0001800c04009986 */ /* 0x0005e4000c101d04 */
.L_x_30:
[----:B------:R-:W-:Y:S05]  /*6f00*/  BSYNC B0 ;  /* 0x0000000000007941 */ /* 0x000fea0003800000 */
.L_x_29:
[----:B------:R-:W-:Y:S05]  /*6f10*/  @P3 BRA `(.L_x_31) ;  /* 0x0000083000003947 */ /* 0x000fea0003800000 */
[----:B------:R-:W-:Y:S01]  /*6f20*/  USHF.L.U32 UR6, UR18, 0x5, URZ ;  /* 0x0000000512067899 */ /* 0x000fe2000800063f */
[----:B--2---:R-:W-:Y:S01]  /*6f30*/  IMAD.MOV.U32 R5, RZ, RZ, R44 ;  /* 0x000000ffff057224 */ /* 0x004fe200078e002c */
[----:B------:R-:W-:-:S02]  /*6f40*/  ISETP.GE.AND P1, PT, R41, c[0x0][0x220], PT ;  /* 0x0000880029007a0c */ /* 0x000fc40003f26270 */
[----:B------:R-:W-:Y:S02]  /*6f50*/  ISETP.GE.AND P2, PT, R240, c[0x0][0x220], PT ;  /* 0x00008800f0007a0c */ /* 0x000fe40003f46270 */
[----:B------:R-:W-:Y:S01]  /*6f60*/  IMAD.U32 R4, RZ, RZ, UR6 ;  /* 0x00000006ff047e24 */ /* 0x000fe2000f8e00ff */
[----:B------:R-:W-:Y:S01]  /*6f70*/  IADD3 R6, P0, R45, UR6, RZ ;  /* 0x000000062d067c10 */ /* 0x000fe2000ff1e0ff */
[----:B------:R-:W-:Y:S02]  /*6f80*/  ULDC.64 UR6, c[0x0][0x3c0] ;  /* 0x0000f00000067ab9 */ /* 0x000fe40000000a00 */
[----:B------:R-:W-:Y:S01]  /*6f90*/  UIMAD UR6, UR57, UR6, URZ ;  /* 0x00000006390672a4 */ /* 0x000fe2000f8e023f */
[----:B------:R-:W-:Y:S01]  /*6fa0*/  LEA.HI.X.SX32 R7, R4, R43, 0x1, P0 ;  /* 0x0000002b04077211 */ /* 0x000fe200000f0eff */
[----:B------:R-:W-:Y:S02]  /*6fb0*/  IMAD.MOV.U32 R4, RZ, RZ, R240 ;  /* 0x000000ffff047224 */ /* 0x000fe400078e00f0 */
[----:B------:R-:W-:-:S02]  /*6fc0*/  UIMAD UR6, UR34, UR7, UR6 ;  /* 0x00000007220672a4 */ /* 0x000fc4000f8e0206 */
[----:B------:R-:W-:-:S04]  /*6fd0*/  IMAD.WIDE.U32 R4, R6, c[0x0][0x3a8], R4 ;  /* 0x0000ea0006047a25 */ /* 0x000fc800078e0004 */
[----:B------:R-:W-:-:S04]  /*6fe0*/  IMAD R7, R7, c[0x0][0x3a8], RZ ;  /* 0x0000ea0007077a24 */ /* 0x000fc800078e02ff */
[----:B------:R-:W-:Y:S01]  /*6ff0*/  IMAD R7, R6, c[0x0][0x3ac], R7 ;  /* 0x0000eb0006077a24 */ /* 0x000fe200078e0207 */
[----:B------:R-:W-:Y:S01]  /*7000*/  IADD3 R6, P0, R4, UR8, RZ ;  /* 0x0000000804067c10 */ /* 0x000fe2000ff1e0ff */
[----:B------:R-:W-:-:S03]  /*7010*/  IMAD.U32 R4, RZ, RZ, UR34 ;  /* 0x00000022ff047e24 */ /* 0x000fc6000f8e00ff */
[----:B------:R-:W-:Y:S02]  /*7020*/  IADD3.X R7, R5, UR11, R7, P0, !PT ;  /* 0x0000000b05077c10 */ /* 0x000fe400087fe407 */
[----:B------:R-:W-:-:S03]  /*7030*/  ISETP.GE.AND P0, PT, R40, c[0x0][0x220], PT ;  /* 0x0000880028007a0c */ /* 0x000fc60003f06270 */
[----:B------:R-:W-:-:S05]  /*7040*/  IMAD.WIDE.U32 R6, R4, c[0x0][0x3c0], R6 ;  /* 0x0000f00004067a25 */ /* 0x000fca00078e0006 */
[----:B------:R-:W-:Y:S02]  /*7050*/  IADD3 R5, R7, UR6, RZ ;  /* 0x0000000607057c10 */ /* 0x000fe4000fffe0ff */
[----:B------:R-:W-:-:S04]  /*7060*/  LEA R4, P3, R6, c[0x0][0x348], 0x1 ;  /* 0x0000d20006047a11 */ /* 0x000fc800078608ff */
[----:B------:R-:W-:-:S05]  /*7070*/  LEA.HI.X R5, R6, c[0x0][0x34c], R5, 0x1, P3 ;  /* 0x0000d30006057a11 */ /* 0x000fca00018f0c05 */
[----:B----4-:R2:W-:Y:S04]  /*7080*/  @!P2 STG.E.128 [R4.64], R36 ;  /* 0x000000240400a986 */ /* 0x0105e8000c101d04 */
[----:B---3--:R2:W-:Y:S04]  /*7090*/  @!P1 STG.E.128 [R4.64+0x80], R32 ;  /* 0x0000802004009986 */ /* 0x0085e8000c101d04 */
[----:B-1----:R2:W-:Y:S01]  /*70a0*/  @!P0 STG.E.128 [R4.64+0x100], R28 ;  /* 0x0001001c04008986 */ /* 0x0025e2000c101d04 */
[----:B------:R-:W-:-:S13]  /*70b0*/  ISETP.GE.AND P0, PT, R42, c[0x0][0x220], PT ;  /* 0x000088002a007a0c */ /* 0x000fda0003f06270 */
[----:B------:R-:W-:Y:S05]  /*70c0*/  @P0 BRA `(.L_x_31) ;  /* 0x0000068000000947 */ /* 0x000fea0003800000 */
[----:B------:R1:W-:Y:S01]  /*70d0*/  STG.E.128 [R4.64+0x180], R24 ;  /* 0x0001801804007986 */ /* 0x0003e2000c101d04 */
[----:B------:R-:W-:Y:S05]  /*70e0*/  BRA `(.L_x_31) ;  /* 0x0000066000007947 */ /* 0x000fea0003800000 */
.L_x_11:
[----:B----4-:R-:W-:Y:S02]  /*70f0*/  UISETP.NE.AND UP0, UPT, UR24, -0x1, UPT ;  /* 0xffffffff1800788c */ /* 0x010fe4000bf05270 */
[----:B------:R-:W-:-:S04]  /*7100*/  ULDC.64 UR10, c[0x0][0x3a0] ;  /* 0x0000e800000a7ab9 */ /* 0x000fc80000000a00 */
[----:B------:R-:W-:-:S05]  /*7110*/  PLOP3.LUT P0, PT, PT, PT, UP0, 0x80, 0x0 ;  /* 0x000000000000781c */ /* 0x000fca0003f0f008 */
[----:B------:R-:W-:-:S04]  /*7120*/  @UP0 UIADD3 UR8, UR17, UR24, URZ ;  /* 0x0000001811080290 */ /* 0x000fc8000fffe03f */
        /* <DEDUP_REMOVED lines=16> */
.L_x_32:
        /* <DEDUP_REMOVED lines=18> */
.L_x_33:
[----:B------:R1:W5:Y:S04]  /*7350*/  LDL.64 R12, [R1+0x8] ;  /* 0x00000800010c7983 */ /* 0x0003680000100a00 */
[----:B------:R-:W2:Y:S04]  /*7360*/  S2R R14, SR_TID.X ;  /* 0x00000000000e7919 */ /* 0x000ea80000002100 */
[----:B------:R-:W3:Y:S01]  /*7370*/  S2R R15, SR_TID.X ;  /* 0x00000000000f7919 */ /* 0x000ee20000002100 */
[----:B------:R-:W-:Y:S01]  /*7380*/  UIMAD UR6, UR18, -0x20, UR13 ;  /* 0xffffffe0120678a4 */ /* 0x000fe2000f8e020d */
[----:B--2---:R-:W-:-:S04]  /*7390*/  SHF.R.S32.HI R14, RZ, 0x1f, R14 ;  /* 0x0000001fff0e7819 */ /* 0x004fc8000001140e */
[----:B---3--:R-:W-:-:S04]  /*73a0*/  LEA.HI R14, R14, R15, RZ, 0x3 ;  /* 0x0000000f0e0e7211 */ /* 0x008fc800078f18ff */
[----:B------:R-:W-:-:S04]  /*73b0*/  SHF.R.S32.HI R14, RZ, 0x3, R14 ;  /* 0x00000003ff0e7819 */ /* 0x000fc8000001140e */
[----:B------:R-:W-:Y:S01]  /*73c0*/  ISETP.GE.AND P4, PT, R14, UR6, PT ;  /* 0x000000060e007c0c */ /* 0x000fe2000bf86270 */
[----:B------:R-:W-:Y:S01]  /*73d0*/  BSSY B0, `(.L_x_34) ;  /* 0x000001e000007945 */ /* 0x000fe20003800000 */
[----:B------:R-:W-:Y:S02]  /*73e0*/  SHF.R.S32.HI R11, RZ, 0x1f, R14 ;  /* 0x0000001fff0b7819 */ /* 0x000fe4000001140e */
[C---:B------:R-:W-:Y:S02]  /*73f0*/  IADD3 R10, R240.reuse, 0x40, RZ ;  /* 0x00000040f00a7810 */ /* 0x040fe40007ffe0ff */
[C---:B------:R-:W-:Y:S02]  /*7400*/  IADD3 R9, R240.reuse, 0xc0, RZ ;  /* 0x000000c0f0097810 */ /* 0x040fe40007ffe0ff */
[----:B------:R-:W-:-:S05]  /*7410*/  IADD3 R8, R240, 0x80, RZ ;  /* 0x00000080f0087810 */ /* 0x000fca0007ffe0ff */
[----:B------:R-:W-:Y:S05]  /*7420*/  @P4 BRA `(.L_x_35) ;  /* 0x0000018000004947 */ /* 0x000fea0003800000 */
[----:B-1----:R-:W-:Y:S01]  /*7430*/  IMAD.U32 R4, RZ, RZ, UR23 ;  /* 0x00000017ff047e24 */ /* 0x002fe2000f8e00ff */
[----:B------:R-:W-:Y:S01]  /*7440*/  IADD3 R6, P0, R14, UR23, RZ ;  /* 0x000000170e067c10 */ /* 0x000fe2000ff1e0ff */
[----:B------:R-:W-:Y:S01]  /*7450*/  ULDC.64 UR6, c[0x0][0x3b8] ;  /* 0x0000ee0000067ab9 */ /* 0x000fe20000000a00 */
[----:B------:R-:W-:Y:S01]  /*7460*/  ISETP.GE.AND P3, PT, R240, c[0x0][0x220], PT ;  /* 0x00008800f0007a0c */ /* 0x000fe20003f66270 */
[----:B------:R-:W-:Y:S01]  /*7470*/  UIMAD UR6, UR55, UR6, URZ ;  /* 0x00000006370672a4 */ /* 0x000fe2000f8e023f */
[----:B------:R-:W-:Y:S01]  /*7480*/  LEA.HI.X.SX32 R7, R4, R11, 0x1, P0 ;  /* 0x0000000b04077211 */ /* 0x000fe200000f0eff */
[----:B-----5:R-:W-:Y:S01]  /*7490*/  IMAD.WIDE.U32 R4, R6, c[0x0][0x3a0], R12 ;  /* 0x0000e80006047a25 */ /* 0x020fe200078e000c */
[----:B------:R-:W-:Y:S01]  /*74a0*/  ISETP.GE.AND P2, PT, R10, c[0x0][0x220], PT ;  /* 0x000088000a007a0c */ /* 0x000fe20003f46270 */
[----:B------:R-:W-:Y:S01]  /*74b0*/  UIMAD UR6, UR34, UR7, UR6 ;  /* 0x00000007220672a4 */ /* 0x000fe2000f8e0206 */
[----:B------:R-:W-:Y:S01]  /*74c0*/  ISETP.GE.AND P1, PT, R8, c[0x0][0x220], PT ;  /* 0x0000880008007a0c */ /* 0x000fe20003f26270 */
        /* <DEDUP_REMOVED lines=10> */
[----:B------:R1:W-:Y:S04]  /*7570*/  @!P3 STG.E.128 [R4.64], RZ ;  /* 0x000000ff0400b986 */ /* 0x0003e8000c101d04 */
[----:B------:R1:W-:Y:S04]  /*7580*/  @!P2 STG.E.128 [R4.64+0x80], RZ ;  /* 0x000080ff0400a986 */ /* 0x0003e8000c101d04 */
[----:B------:R1:W-:Y:S04]  /*7590*/  @!P1 STG.E.128 [R4.64+0x100], RZ ;  /* 0x000100ff04009986 */ /* 0x0003e8000c101d04 */
[----:B------:R1:W-:Y:S02]  /*75a0*/  @!P0 STG.E.128 [R4.64+0x180], RZ ;  /* 0x000180ff04008986 */ /* 0x0003e4000c101d04 */
.L_x_35:
[----:B-1----:R-:W-:Y:S05]  /*75b0*/  BSYNC B0 ;  /* 0x0000000000007941 */ /* 0x002fea0003800000 */
.L_x_34:
[----:B------:R-:W-:Y:S05]  /*75c0*/  @P4 BRA `(.L_x_31) ;  /* 0x0000018000004947 */ /* 0x000fea0003800000 */
[----:B------:R-:W-:Y:S01]  /*75d0*/  IMAD.U32 R4, RZ, RZ, UR23 ;  /* 0x00000017ff047e24 */ /* 0x000fe2000f8e00ff */
        /* <DEDUP_REMOVED lines=23> */
.L_x_31:
[----:B------:R-:W-:Y:S05]  /*7750*/  BSYNC B1 ;  /* 0x0000000000017941 */ /* 0x000fea0003800000 */
.L_x_6:
[----:B------:R-:W-:Y:S02]  /*7760*/  UMOV UR7, 0x1f ;  /* 0x0000001f00077882 */ /* 0x000fe40000000000 */
[----:B------:R-:W-:-:S02]  /*7770*/  ULDC UR6, c[0x0][0x218] ;  /* 0x0000860000067ab9 */ /* 0x000fc40000000800 */
[----:B------:R-:W-:-:S04]  /*7780*/  UIADD3 UR6, UR7, UR6, URZ ;  /* 0x0000000607067290 */ /* 0x000fc8000fffe03f */
[----:B------:R-:W-:-:S04]  /*7790*/  USHF.R.S32.HI UR7, URZ, 0x1f, UR6 ;  /* 0x0000001f3f077899 */ /* 0x000fc80008011406 */
[----:B------:R-:W-:-:S03]  /*77a0*/  ULEA.HI UR6, UR7, UR6, URZ, 0x5 ;  /* 0x0000000607067291 */ /* 0x000fc6000f8f283f */
[----:B------:R-:W-:Y:S02]  /*77b0*/  ULDC UR7, c[0x0][0xc] ;  /* 0x0000030000077ab9 */ /* 0x000fe40000000800 */
[----:B------:R-:W-:Y:S02]  /*77c0*/  UIADD3 UR18, UR18, UR7, URZ ;  /* 0x0000000712127290 */ /* 0x000fe4000fffe03f */
[----:B------:R-:W-:-:S04]  /*77d0*/  USHF.R.S32.HI UR6, URZ, 0x5, UR6 ;  /* 0x000000053f067899 */ /* 0x000fc80008011406 */
[----:B------:R-:W-:-:S06]  /*77e0*/  UISETP.GE.AND UP0, UPT, UR18, UR6, UPT ;  /* 0x000000061200728c */ /* 0x000fcc000bf06270 */
[----:B------:R-:W-:-:S13]  /*77f0*/  PLOP3.LUT P0, PT, PT, PT, UP0, 0x80, 0x0 ;  /* 0x000000000000781c */ /* 0x000fda0003f0f008 */
[----:B------:R-:W-:Y:S01]  /*7800*/  @P0 CALL.REL.NOINC `(.L_x_36) ;  /* 0x0000001000000944 */ /* 0x000fe20003c00000 */
[----:B------:R-:W-:Y:S05]  /*7810*/  BRA `(.L_x_37) ;  /* 0xffff950000007947 */ /* 0x000fea000383ffff */
.L_x_36:
[----:B------:R-:W-:Y:S05]  /*7820*/  EXIT ;  /* 0x000000000000794d */ /* 0x000fea0003800000 */
.L_x_38:
        /* <DEDUP_REMOVED lines=13> */
.L_x_1998:


//--------------------- .text._ZN5flash44flash_bwd_dq_dk_dv_loop_seqk_parallel_kernelI23Flash_bwd_kernel_traitsILi256ELi64ELi32ELi8ELi4ELi1ELi2ELb1ELb1EN7cutlass10bfloat16_tE19Flash_kernel_traitsILi256ELi64ELi32ELi8ES3_EELb0ELb0ELb0ELb0ELb0ELb0ELb1EEEvNS_16Flash_bwd_paramsE --------------------------
	.section	.text._ZN5flash44flash_bwd_dq_dk_dv_loop_seqk_parallel_kernelI23Flash_bwd_kernel_traitsILi256ELi64ELi32ELi8ELi4ELi1ELi2ELb1ELb1EN7cutlass10bfloat16_tE19Flash_kernel_traitsILi256ELi64ELi32ELi8ES3_EELb0ELb0ELb0ELb0ELb0ELb0ELb1EEEvNS_16Flash_bwd_paramsE,"ax",@progbits
	.sectioninfo	@"SHI_REGISTERS=255"
	.align	128
        .global         _ZN5flash44flash_bwd_dq_dk_dv_loop_seqk_parallel_kernelI23Flash_bwd_kernel_traitsILi256ELi64ELi32ELi8ELi4ELi1ELi2ELb1ELb1EN7cutlass10bfloat16_tE19Flash_kernel_traitsILi256ELi64ELi32ELi8ES3_EELb0ELb0ELb0ELb0ELb0ELb0ELb1EEEvNS_16Flash_bwd_paramsE
        .type           _ZN5flash44flash_bwd_dq_dk_dv_loop_seqk_parallel_kernelI23Flash_bwd_kernel_traitsILi256ELi64ELi32ELi8ELi4ELi1ELi2ELb1ELb1EN7cutlass10bfloat16_tE19Flash_kernel_traitsILi256ELi64ELi32ELi8ES3_EELb0ELb0ELb0ELb0ELb0ELb0ELb1EEEvNS_16Flash_bwd_paramsE,@function
        .size           _ZN5flash44flash_bwd_dq_dk_dv_loop_seqk_parallel_kernelI23Flash_bwd_kernel_traitsILi256ELi64ELi32ELi8ELi4ELi1ELi2ELb1ELb1EN7cutlass10bfloat16_tE19Flash_kernel_traitsILi256ELi64ELi32ELi8ES3_EELb0ELb0ELb0ELb0ELb0ELb0ELb1EEEvNS_16Flash_bwd_paramsE,(.L_x_1999 - _ZN5flash44flash_bwd_dq_dk_dv_loop_seqk_parallel_kernelI23Flash_bwd_kernel_traitsILi256ELi64ELi32ELi8ELi4ELi1ELi2ELb1ELb1EN7cutlass10bfloat16_tE19Flash_kernel_traitsILi256ELi64ELi32ELi8ES3_EELb0ELb0ELb0ELb0ELb0ELb0ELb1EEEvNS_16Flash_bwd_paramsE)
        .other          _ZN5flash44flash_bwd_dq_dk_dv_loop_seqk_parallel_kernelI23Flash_bwd_kernel_traitsILi256ELi64ELi32ELi8ELi4ELi1ELi2ELb1ELb1EN7cutlass10bfloat16_tE19Flash_kernel_traitsILi256ELi64ELi32ELi8ES3_EELb0ELb0ELb0ELb0ELb0ELb0ELb1EEEvNS_16Flash_bwd_paramsE,@"STO_CUDA_ENTRY STV_DEFAULT"
_ZN5flash44flash_bwd_dq_dk_dv_loop_seqk_parallel_kernelI23Flash_bwd_kernel_traitsILi256ELi64ELi32ELi8ELi4ELi1ELi2ELb1ELb1EN7cutlass10bfloat16_tE19Flash_kernel_traitsILi256ELi64ELi32ELi8ES3_EELb0ELb0ELb0ELb0ELb0ELb0ELb1EEEvNS_16Flash_bwd_paramsE:
.text._ZN5flash44flash_bwd_dq_dk_dv_loop_seqk_parallel_kernelI23Flash_bwd_kernel_traitsILi256ELi64ELi32ELi8ELi4ELi1ELi2ELb1ELb1EN7cutlass10bfloat16_tE19Flash_kernel_traitsILi256ELi64ELi32ELi8ES3_EELb0ELb0ELb0ELb0ELb0ELb0ELb1EEEvNS_16Flash_bwd_paramsE:
        /* <DEDUP_REMOVED lines=210> */
.L_x_71:
        /* <DEDUP_REMOVED lines=53> */
.L_x_39:
        /* <DEDUP_REMOVED lines=58> */
.L_x_41:
        /* <DEDUP_REMOVED lines=18> */
.L_x_42:
        /* <DEDUP_REMOVED lines=70> */
.L_x_43:
[----:B------:R-:W-:Y:S02]  /*1990*/  UMOV UR10, UR48 ;  /* 0x00000030000a7c82 */ /* 0x000fe40008000000 */
.L_x_44:
        /* <DEDUP_REMOVED lines=148> */
.L_x_47:
[----:B------:R-:W-:Y:S05]  /*22e0*/  BSYNC B0 ;  /* 0x0000000000007941 */ /* 0x000fea0003800000 */
.L_x_46:
        /* <DEDUP_REMOVED lines=47> */
.L_x_49:
[----:B------:R-:W-:Y:S05]  /*25e0*/  BSYNC B0 ;  /* 0x0000000000007941 */ /* 0x000fea0003800000 */
.L_x_48:
        /* <DEDUP_REMOVED lines=47> */
.L_x_51:
[----:B------:R-:W-:Y:S05]  /*28e0*/  BSYNC B0 ;  /* 0x0000000000007941 */ /* 0x000fea0003800000 */
.L_x_50:
        /* <DEDUP_REMOVED lines=42> */
.L_x_53:
[----:B------:R-:W-:Y:S05]  /*2b90*/  BSYNC B0 ;  /* 0x0000000000007941 */ /* 0x000fea0003800000 */
.L_x_52:
        /* <DEDUP_REMOVED lines=43> */
.L_x_55:
[----:B------:R-:W-:Y:S05]  /*2e50*/  BSYNC B0 ;  /* 0x0000000000007941 */ /* 0x000fea0003800000 */
.L_x_54:
        /* <DEDUP_REMOVED lines=65> */
.L_x_57:
[----:B------:R-:W-:Y:S05]  /*3270*/  BSYNC B0 ;  /* 0x0000000000007941 */ /* 0x000fea0003800000 */
.L_x_56:
        /* <DEDUP_REMOVED lines=53> */
.L_x_60:
[----:B------:R-:W0:Y:S01]  /*35d0*/  LDGDEPBAR ;  /* 0x00000000000079af */ /* 0x000e220000000000 */
[----:B------:R-:W-:Y:S01]  /*35e0*/  PLOP3.LUT P1, PT, PT, PT, UP0, 0x80, 0x0 ;  /* 0x000000000000781c */ /* 0x000fe20003f2f008 */
[----:B------:R-:W-:Y:S01]  /*35f0*/  UISETP.GE.AND UP5, UPT, UR6, 0x1, UPT ;  /* 0x000000010600788c */ /* 0x000fe2000bfa6270 */
[----:B------:R-:W-:Y:S02]  /*3600*/  PLOP3.LUT P0, PT, PT, PT, UP0, 0x80, 0x0 ;  /* 0x000000000000781c */ /* 0x000fe40003f0f008 */
[----:B------:R-:W-:Y:S01]  /*3610*/  PLOP3.LUT P2, PT, PT, PT, UP0, 0x80, 0x0 ;  /* 0x000000000000781c */ /* 0x000fe20003f4f008 */
[----:B------:R-:W2:Y:S01]  /*3620*/  LDL R68, [R1+0x4] ;  /* 0x0000040001447983 */ /* 0x000ea20000100800 */
[----:B------:R-:W-:Y:S02]  /*3630*/  PLOP3.LUT P3, PT, PT, PT, UP0, 0x80, 0x0 ;  /* 0x000000000000781c */ /* 0x000fe40003f6f008 */
[----:B------:R-:W-:Y:S02]  /*3640*/  PLOP3.LUT P4, PT, PT, PT, UP0, 0x80, 0x0 ;  /* 0x000000000000781c */ /* 0x000fe40003f8f008 */
[----:B------:R-:W-:Y:S02]  /*3650*/  MOV R71, c[0x0][0x22c] ;  /* 0x00008b0000477a02 */ /* 0x000fe40000000f00 */
[C---:B------:R-:W-:Y:S03]  /*3660*/  IADD3 R72, R240.reuse, 0xc0, RZ ;  /* 0x000000c0f0487810 */ /* 0x040fe60007ffe0ff */
[----:B------:R-:W-:Y:S05]  /*3670*/  IMAD R71, R71, c[0x0][0x1c0], RZ ;  /* 0x0000700047477a24 */ /* 0x000fea00078e02ff */
[----:B------:R-:W-:Y:S02]  /*3680*/  LEA R73, -R71, RZ, 0x6 ;  /* 0x000000ff47497211 */ /* 0x000fe400078e31ff */
[----:B------:R-:W-:Y:S01]  /*3690*/  IADD3 R71, R240, 0x40, RZ ;  /* 0x00000040f0477810 */ /* 0x000fe20007ffe0ff */
[----:B------:R-:W-:Y:S04]  /*36a0*/  DEPBAR.LE SB0, 0x0 ;  /* 0x000080000000791a */ /* 0x000fe80000000000 */
[----:B------:R-:W-:Y:S06]  /*36b0*/  BAR.SYNC.DEFER_BLOCKING 0x0 ;  /* 0x0000000000007b1d */ /* 0x000fec0000010000 */
[----:B-1----:R-:W-:Y:S06]  /*36c0*/  LDSM.16.M88.4 R8, [R2] ;  /* 0x000000000208783b */ /* 0x002fec0000000200 */
[----:B------:R-:W3:Y:S06]  /*36d0*/  LDSM.16.M88.4 R44, [R229+0x10000] ;  /* 0x01000000e52c783b */ /* 0x000eec0000000200 */
[----:B------:R-:W-:Y:S06]  /*36e0*/  LDSM.16.M88.4 R48, [R3] ;  /* 0x000000000330783b */ /* 0x000fec0000000200 */
[----:B------:R-:W4:Y:S06]  /*36f0*/  LDSM.16.M88.4 R52, [R230+0x10000] ;  /* 0x01000000e634783b */ /* 0x000f2c0000000200 */
[----:B------:R-:W-:Y:S06]  /*3700*/  LDSM.16.M88.4 R56, [R228] ;  /* 0x00000000e438783b */ /* 0x000fec0000000200 */
[----:B------:R-:W1:Y:S06]  /*3710*/  LDSM.16.M88.4 R60, [R231+0x10000] ;  /* 0x01000000e73c783b */ /* 0x000e6c0000000200 */
[----:B------:R-:W-:Y:S01]  /*3720*/  LDSM.16.M88.4 R64, [R232+0x10000] ;  /* 0x01000000e840783b */ /* 0x000fe20000000200 */
[C---:B---3--:R-:W-:Y:S08]  /*3730*/  HMMA.16816.F32.BF16 R4, R8.reuse, R44, RZ ;  /* 0x0000002c0804723c */ /* 0x048ff000000418ff */
[----:B------:R-:W-:Y:S01]  /*3740*/  HMMA.16816.F32.BF16 R8, R8, R46, RZ ;  /* 0x0000002e0808723c */ /* 0x000fe200000418ff */
[----:B------:R-:W3:Y:S11]  /*3750*/  LDSM.16.M88.4 R44, [R227] ;  /* 0x00000000e32c783b */ /* 0x000ef60000000200 */
[----:B------:R-:W-:Y:S04]  /*3760*/  @!UPT UIADD3 URZ, URZ, URZ, URZ ;  /* 0x0000003f3f3ff290 */ /* 0x000fe8000fffe03f */
[C---:B----4-:R-:W-:Y:S08]  /*3770*/  HMMA.16816.F32.BF16 R4, R48.reuse, R52, R4 ;  /* 0x000000343004723c */ /* 0x050ff00000041804 */
[----:B------:R-:W-:Y:S01]  /*3780*/  HMMA.16816.F32.BF16 R8, R48, R54, R8 ;  /* 0x000000363008723c */ /* 0x000fe20000041808 */
[----:B------:R-:W-:Y:S06]  /*3790*/  LDSM.16.M88.4 R48, [R2+0x2000] ;  /* 0x002000000230783b */ /* 0x000fec0000000200 */
[----:B------:R-:W4:Y:S09]  /*37a0*/  LDSM.16.M88.4 R52, [R229+0x11000] ;  /* 0x01100000e534783b */ /* 0x000f320000000200 */
[C---:B-1----:R-:W-:Y:S08]  /*37b0*/  HMMA.16816.F32.BF16 R4, R56.reuse, R60, R4 ;  /* 0x0000003c3804723c */ /* 0x042ff00000041804 */
[----:B------:R-:W-:Y:S01]  /*37c0*/  HMMA.16816.F32.BF16 R8, R56, R62, R8 ;  /* 0x0000003e3808723c */ /* 0x000fe20000041808 */
[----:B------:R-:W-:Y:S06]  /*37d0*/  LDSM.16.M88.4 R56, [R3+0x2000] ;  /* 0x002000000338783b */ /* 0x000fec0000000200 */
[----:B------:R-:W1:Y:S09]  /*37e0*/  LDSM.16.M88.4 R60, [R230+0x11000] ;  /* 0x01100000e63c783b */ /* 0x000e720000000200 */
[C---:B---3--:R-:W-:Y:S08]  /*37f0*/  HMMA.16816.F32.BF16 R4, R44.reuse, R64, R4 ;  /* 0x000000402c04723c */ /* 0x048ff00000041804 */
[----:B------:R-:W-:Y:S01]  /*3800*/  HMMA.16816.F32.BF16 R8, R44, R66, R8 ;  /* 0x000000422c08723c */ /* 0x000fe20000041808 */
[----:B------:R-:W-:Y:S06]  /*3810*/  LDSM.16.M88.4 R44, [R228+0x2000] ;  /* 0x00200000e42c783b */ /* 0x000fec0000000200 */
[----:B------:R-:W3:Y:S09]  /*3820*/  LDSM.16.M88.4 R64, [R231+0x11000] ;  /* 0x01100000e740783b */ /* 0x000ef20000000200 */
        /* <DEDUP_REMOVED lines=37> */
[----:B------:R-:W-:Y:S11]  /*3a80*/  HMMA.16816.F32.BF16 R8, R48, R54, R8 ;  /* 0x000000363008723c */ /* 0x000ff60000041808 */
[----:B------:R-:W-:Y:S05]  /*3a90*/  @!UPT UIADD3 URZ, URZ, URZ, URZ ;  /* 0x0000003f3f3ff290 */ /* 0x000fea000fffe03f */
[C---:B-1----:R-:W-:Y:S08]  /*3aa0*/  HMMA.16816.F32.BF16 R4, R56.reuse, R60, R4 ;  /* 0x0000003c3804723c */ /* 0x042ff00000041804 */
[----:B------:R-:W-:Y:S11]  /*3ab0*/  HMMA.16816.F32.BF16 R8, R56, R62, R8 ;  /* 0x0000003e3808723c */ /* 0x000ff60000041808 */
[----:B------:R-:W-:Y:S05]  /*3ac0*/  @!UPT UIADD3 URZ, URZ, URZ, URZ ;  /* 0x0000003f3f3ff290 */ /* 0x000fea000fffe03f */
[C---:B---3--:R-:W-:Y:S08]  /*3ad0*/  HMMA.16816.F32.BF16 R4, R44.reuse, R64, R4 ;  /* 0x000000402c04723c */ /* 0x048ff00000041804 */
[----:B------:R-:W-:Y:S11]  /*3ae0*/  HMMA.16816.F32.BF16 R8, R44, R66, R8 ;  /* 0x000000422c08723c */ /* 0x000ff60000041808 */
[----:B------:R-:W-:Y:S05]  /*3af0*/  @!UPT UIADD3 URZ, URZ, URZ, URZ ;  /* 0x0000003f3f3ff290 */ /* 0x000fea000fffe03f */
[----:B------:R-:W-:Y:S02]  /*3b00*/  FMUL.FTZ R4, R4, c[0x0][0x2ec] ;  /* 0x0000bb0004047a20 */ /* 0x000fe40000410000 */
[----:B------:R-:W-:Y:S02]  /*3b10*/  FMUL.FTZ R48, R6, c[0x0][0x2ec] ;  /* 0x0000bb0006307a20 */ /* 0x000fe40000410000 */
[----:B------:R1:W3:Y:S01]  /*3b20*/  MUFU.TANH R60, R4 ;  /* 0x00000004003c7308 */ /* 0x0002e20000002400 */
[----:B------:R-:W-:Y:S02]  /*3b30*/  FMUL.FTZ R7, R7, c[0x0][0x2ec] ;  /* 0x0000bb0007077a20 */ /* 0x000fe40000410000 */
[----:B------:R-:W-:Y:S02]  /*3b40*/  FMUL.FTZ R5, R5, c[0x0][0x2ec] ;  /* 0x0000bb0005057a20 */ /* 0x000fe40000410000 */
[----:B------:R-:W-:Y:S02]  /*3b50*/  FMUL.FTZ R9, R9, c[0x0][0x2ec] ;  /* 0x0000bb0009097a20 */ /* 0x000fe40000410000 */
[----:B------:R-:W-:Y:S02]  /*3b60*/  FMUL.FTZ R10, R10, c[0x0][0x2ec] ;  /* 0x0000bb000a0a7a20 */ /* 0x000fe40000410000 */
[----:B------:R-:W-:Y:S01]  /*3b70*/  FMUL.FTZ R11, R11, c[0x0][0x2ec] ;  /* 0x0000bb000b0b7a20 */ /* 0x000fe20000410000 */
[----:B------:R3:W4:Y:S10]  /*3b80*/  MUFU.TANH R62, R48 ;  /* 0x00000030003e7308 */ /* 0x0007340000002400 */
[----:B------:R-:W-:Y:S01]  /*3b90*/  MUFU.TANH R61, R7 ;  /* 0x00000007003d7308 */ /* 0x000fe20000002400 */
[----:B-1----:R-:W-:Y:S04]  /*3ba0*/  MOV R4, UR18 ;  /* 0x0000001200047c02 */ /* 0x002fe80008000f00 */
[----:B--2---:R-:W-:Y:S02]  /*3bb0*/  @P1 LEA R6, R4, R68, 0x5 ;  /* 0x0000004404061211 */ /* 0x004fe400078e28ff */
[----:B------:R-:W-:Y:S03]  /*3bc0*/  PLOP3.LUT P1, PT, PT, PT, UP0, 0x80, 0x0 ;  /* 0x000000000000781c */ /* 0x000fe60003f2f008 */
[----:B------:R-:W1:Y:S01]  /*3bd0*/  MUFU.TANH R59, R5 ;  /* 0x00000005003b7308 */ /* 0x000e620000002400 */
[C---:B------:R-:W-:Y:S02]  /*3be0*/  @P0 ISETP.GE.AND P0, PT, R6.reuse, UR13, PT ;  /* 0x0000000d06000c0c */ /* 0x040fe4000bf06270 */
[----:B---3--:R-:W-:Y:S02]  /*3bf0*/  MOV R48, R60 ;  /* 0x0000003c00307202 */ /* 0x008fe40000000f00 */
[----:B----4-:R-:W-:Y:S05]  /*3c00*/  MOV R44, R62 ;  /* 0x0000003e002c7202 */ /* 0x010fea0000000f00 */
[----:B------:R2:W-:Y:S01]  /*3c10*/  MUFU.TANH R55, R9 ;  /* 0x0000000900377308 */ /* 0x0005e20000002400 */
[----:B------:R-:W-:Y:S02]  /*3c20*/  @P1 IADD3 R4, R6, 0x1, RZ ;  /* 0x0000000106041810 */ /* 0x000fe40007ffe0ff */
[----:B------:R-:W-:Y:S02]  /*3c30*/  PLOP3.LUT P1, PT, PT, PT, UP0, 0x80, 0x0 ;  /* 0x000000000000781c */ /* 0x000fe40003f2f008 */
[----:B------:R-:W-:Y:S02]  /*3c40*/  @P2 FSEL R48, R60, -INF , !P0 ;  /* 0xff8000003c302808 */ /* 0x000fe40004000000 */
[----:B------:R-:W-:Y:S02]  /*3c50*/  @P3 FSEL R44, R62, -INF , !P0 ;  /* 0xff8000003e2c3808 */ /* 0x000fe40004000000 */
[----:B------:R-:W-:Y:S01]  /*3c60*/  PLOP3.LUT P0, PT, PT, PT, UP0, 0x80, 0x0 ;  /* 0x000000000000781c */ /* 0x000fe20003f0f008 */
[----:B------:R3:W-:Y:S01]  /*3c70*/  MUFU.TANH R58, R10 ;  /* 0x0000000a003a7308 */ /* 0x0007e20000002400 */
[----:B------:R-:W-:Y:S02]  /*3c80*/  PLOP3.LUT P3, PT, PT, PT, UP0, 0x80, 0x0 ;  /* 0x000000000000781c */ /* 0x000fe40003f6f008 */
[----:B-1----:R-:W-:Y:S01]  /*3c90*/  MOV R7, R59 ;  /* 0x0000003b00077202 */ /* 0x002fe20000000f00 */
[----:B-----5:R-:W-:Y:S02]  /*3ca0*/  FMUL.FTZ R5, R245, 1.4426950216293334961 ;  /* 0x3fb8aa3bf5057820 */ /* 0x020fe40000410000 */
[----:B------:R-:W-:Y:S01]  /*3cb0*/  @P1 ISETP.GE.AND P2, PT, R4, UR13, PT ;  /* 0x0000000d04001c0c */ /* 0x000fe2000bf46270 */
[----:B------:R-:W-:Y:S01]  /*3cc0*/  FMUL.FTZ R4, R8, c[0x0][0x2ec] ;  /* 0x0000bb0008047a20 */ /* 0x000fe20000410000 */
[----:B------:R-:W-:Y:S01]  /*3cd0*/  PLOP3.LUT P1, PT, PT, PT, UP0, 0x80, 0x0 ;  /* 0x000000000000781c */ /* 0x000fe20003f2f008 */
[----:B------:R-:W-:Y:S01]  /*3ce0*/  IMAD.MOV.U32 R8, RZ, RZ, R61 ;  /* 0x000000ffff087224 */ /* 0x000fe200078e003d */
[----:B------:R-:W-:Y:S04]  /*3cf0*/  MUFU.TANH R57, R11 ;  /* 0x0000000b00397308 */ /* 0x000fe80000002400 */
[----:B--2---:R-:W-:Y:S02]  /*3d00*/  @P3 IADD3 R9, R6, 0x8, RZ ;  /* 0x0000000806093810 */ /* 0x004fe40007ffe0ff */
[----:B------:R-:W-:Y:S03]  /*3d10*/  ISETP.GE.AND P3, PT, R72, c[0x0][0x220], PT ;  /* 0x0000880048007a0c */ /* 0x000fe60003f66270 */
[----:B------:R-:W-:Y:S01]  /*3d20*/  @P0 FSEL R7, R59, -INF , !P2 ;  /* 0xff8000003b070808 */ /* 0x000fe20005000000 */
[----:B------:R1:W2:Y:S01]  /*3d30*/  MUFU.TANH R56, R4 ;  /* 0x0000000400387308 */ /* 0x0002a20000002400 */
[----:B------:R-:W-:Y:S02]  /*3d40*/  @P1 FSEL R8, R61, -INF , !P2 ;  /* 0xff8000003d081808 */ /* 0x000fe40005000000 */
[----:B------:R-:W-:Y:S02]  /*3d50*/  PLOP3.LUT P1, PT, PT, PT, UP0, 0x80, 0x0 ;  /* 0x000000000000781c */ /* 0x000fe40003f2f008 */
[----:B------:R-:W-:Y:S02]  /*3d60*/  FSETP.NEU.FTZ.AND P0, PT, R245, -INF , PT ;  /* 0xff800000f500780b */ /* 0x000fe40003f1d000 */
[----:B---3--:R-:W-:Y:S02]  /*3d70*/  @P4 IADD3 R10, R6, 0x9, RZ ;  /* 0x00000009060a4810 */ /* 0x008fe40007ffe0ff */
[----:B------:R-:W-:Y:S02]  /*3d80*/  FSEL R5, R5, RZ, P0 ;  /* 0x000000ff05057208 */ /* 0x000fe40000000000 */
[----:B------:R-:W-:Y:S02]  /*3d90*/  FSETP.NEU.FTZ.AND P0, PT, R246, -INF , PT ;  /* 0xff800000f600780b */ /* 0x000fe40003f1d000 */
[----:B------:R-:W-:Y:S01]  /*3da0*/  ISETP.GE.AND P4, PT, R71, c[0x0][0x220], PT ;  /* 0x0000880047007a0c */ /* 0x000fe20003f86270 */
[--C-:B------:R-:W-:Y:S02]  /*3db0*/  FFMA.FTZ R7, R7, c[0x0][0x23c], -R5.reuse ;  /* 0x00008f0007077a23 */ /* 0x100fe40000010805 */
[----:B------:R-:W-:Y:S01]  /*3dc0*/  @P1 ISETP.GE.AND P2, PT, R9, UR13, PT ;  /* 0x0000000d09001c0c */ /* 0x000fe2000bf46270 */
[--C-:B------:R-:W-:Y:S01]  /*3dd0*/  FFMA.FTZ R9, R48, c[0x0][0x23c], -R5.reuse ;  /* 0x00008f0030097a23 */ /* 0x100fe20000010805 */
[----:B------:R-:W-:Y:S01]  /*3de0*/  PLOP3.LUT P1, PT, PT, PT, UP0, 0x80, 0x0 ;  /* 0x000000000000781c */ /* 0x000fe20003f2f008 */
[----:B------:R3:W-:Y:S01]  /*3df0*/  MUFU.EX2 R65, R7 ;  /* 0x0000000700417308 */ /* 0x0007e20000000800 */
[----:B-1----:R-:W-:Y:S01]  /*3e00*/  FMUL.FTZ R4, R246, 1.4426950216293334961 ;  /* 0x3fb8aa3bf6047820 */ /* 0x002fe20000410000 */
[----:B--2---:R-:W-:Y:S04]  /*3e10*/  MOV R6, R56 ;  /* 0x0000003800067202 */ /* 0x004fe80000000f00 */
[----:B------:R-:W-:Y:S04]  /*3e20*/  FSEL R4, R4, RZ, P0 ;  /* 0x000000ff04047208 */ /* 0x000fe80000000000 */
[----:B------:R1:W2:Y:S01]  /*3e30*/  MUFU.EX2 R66, R9 ;  /* 0x0000000900427308 */ /* 0x0002a20000000800 */
[----:B------:R-:W-:Y:S02]  /*3e40*/  PLOP3.LUT P0, PT, PT, PT, UP0, 0x80, 0x0 ;  /* 0x000000000000781c */ /* 0x000fe40003f0f008 */
[----:B------:R-:W-:Y:S01]  /*3e50*/  @P1 ISETP.GE.AND P1, PT, R10, UR13, PT ;  /* 0x0000000d0a001c0c */ /* 0x000fe2000bf26270 */
[--C-:B------:R-:W-:Y:S06]  /*3e60*/  FFMA.FTZ R8, R8, c[0x0][0x23c], -R4.reuse ;  /* 0x00008f0008087a23 */ /* 0x100fec0000010804 */
[----:B------:R4:W-:Y:S01]  /*3e70*/  MUFU.EX2 R69, R8 ;  /* 0x0000000800457308 */ /* 0x0009e20000000800 */
[----:B---3--:R-:W-:Y:S03]  /*3e80*/  MOV R7, R55 ;  /* 0x0000003700077202 */ /* 0x008fe60000000f00 */
[----:B------:R-:W-:Y:S02]  /*3e90*/  @P0 FSEL R6, R56, -INF , !P2 ;  /* 0xff80000038060808 */ /* 0x000fe40005000000 */
[----:B------:R-:W-:Y:S01]  /*3ea0*/  PLOP3.LUT P0, PT, PT, PT, UP0, 0x80, 0x0 ;  /* 0x000000000000781c */ /* 0x000fe20003f0f008 */
[----:B-1----:R-:W-:Y:S04]  /*3eb0*/  FFMA.FTZ R9, R44, c[0x0][0x23c], -R4 ;  /* 0x00008f002c097a23 */ /* 0x002fe80000010804 */
[----:B------:R-:W-:Y:S08]  /*3ec0*/  MUFU.EX2 R70, R9 ;  /* 0x0000000900467308 */ /* 0x000ff00000000800 */
[----:B------:R-:W-:Y:S02]  /*3ed0*/  @P0 FSEL R7, R55, -INF , !P1 ;  /* 0xff80000037070808 */ /* 0x000fe40004800000 */
[----:B------:R-:W-:Y:S01]  /*3ee0*/  PLOP3.LUT P0, PT, PT, PT, UP0, 0x80, 0x0 ;  /* 0x000000000000781c */ /* 0x000fe20003f0f008 */
[--C-:B----4-:R-:W-:Y:S02]  /*3ef0*/  FFMA.FTZ R8, R6, c[0x0][0x23c], -R5.reuse ;  /* 0x00008f0006087a23 */ /* 0x110fe40000010805 */
[----:B------:R-:W-:Y:S01]  /*3f00*/  FFMA.FTZ R5, R7, c[0x0][0x23c], -R5 ;  /* 0x00008f0007057a23 */ /* 0x000fe20000010805 */
[----:B--2---:R-:W-:Y:S01]  /*3f10*/  F2FP.BF16.PACK_AB R7, R65, R66 ;  /* 0x000000424107723e */ /* 0x004fe200000010ff */
[----:B------:R-:W-:Y:S01]  /*3f20*/  IMAD.MOV.U32 R6, RZ, RZ, R58 ;  /* 0x000000ffff067224 */ /* 0x000fe200078e003a */
[----:B------:R-:W-:Y:S03]  /*3f30*/  MUFU.EX2 R64, R8 ;  /* 0x0000000800407308 */ /* 0x000fe60000000800 */
[----:B------:R-:W-:Y:S04]  /*3f40*/  STS [R249+0x15000], R7 ;  /* 0x01500007f9007388 */ /* 0x000fe80000000800 */
[----:B------:R-:W-:Y:S02]  /*3f50*/  @P0 FSEL R6, R58, -INF , !P2 ;  /* 0xff8000003a060808 */ /* 0x000fe40005000000 */
[----:B------:R-:W-:Y:S01]  /*3f60*/  PLOP3.LUT P0, PT, PT, PT, UP0, 0x80, 0x0 ;  /* 0x000000000000781c */ /* 0x000fe20003f0f008 */
[----:B------:R1:W2:Y:S02]  /*3f70*/  MUFU.EX2 R63, R5 ;  /* 0x00000005003f7308 */ /* 0x0002a40000000800 */
[--C-:B------:R-:W-:Y:S01]  /*3f80*/  FFMA.FTZ R6, R6, c[0x0][0x23c], -R4.reuse ;  /* 0x00008f0006067a23 */ /* 0x100fe20000010804 */
[----:B------:R-:W-:Y:S07]  /*3f90*/  PLOP3.LUT P2, PT, PT, PT, UP5, 0x80, 0x0 ;  /* 0x000000000000781c */ /* 0x000fee0003f4f058 */
[----:B------:R3:W-:Y:S01]  /*3fa0*/  MUFU.EX2 R68, R6 ;  /* 0x0000000600447308 */ /* 0x0007e20000000800 */
[----:B-1----:R-:W-:Y:S02]  /*3fb0*/  MOV R5, R57 ;  /* 0x0000003900057202 */ /* 0x002fe40000000f00 */
[----:B------:R-:W-:Y:S02]  /*3fc0*/  @P0 FSEL R5, R57, -INF , !P1 ;  /* 0xff80000039050808 */ /* 0x000fe40004800000 */
[----:B------:R-:W-:Y:S03]  /*3fd0*/  IADD3 R52, P0, R248, UR10, RZ ;  /* 0x0000000af8347c10 */ /* 0x000fe6000ff1e0ff */
[----:B------:R-:W-:Y:S01]  /*3fe0*/  FFMA.FTZ R4, R5, c[0x0][0x23c], -R4 ;  /* 0x00008f0005047a23 */ /* 0x000fe20000010804 */
[----:B--2---:R-:W-:Y:S02]  /*3ff0*/  F2FP.BF16.PACK_AB R5, R63, R64 ;  /* 0x000000403f05723e */ /* 0x004fe400000010ff */
[----:B---3--:R-:W-:Y:S01]  /*4000*/  F2FP.BF16.PACK_AB R6, R69, R70 ;  /* 0x000000464506723e */ /* 0x008fe200000010ff */
[----:B------:R-:W1:Y:S01]  /*4010*/  MUFU.EX2 R67, R4 ;  /* 0x0000000400437308 */ /* 0x000e620000000800 */
[----:B------:R-:W-:Y:S02]  /*4020*/  IADD3.X R53, R247, UR9, RZ, P0, !PT ;  /* 0x00000009f7357c10 */ /* 0x000fe400087fe4ff */
[C---:B------:R-:W-:Y:S01]  /*4030*/  LEA R238, P0, R73.reuse, R238, 0x2 ;  /* 0x000000ee49ee7211 */ /* 0x040fe200078010ff */
[----:B------:R-:W-:Y:S03]  /*4040*/  STS [R252+0x15000], R6 ;  /* 0x01500006fc007388 */ /* 0x000fe60000000800 */
[----:B------:R-:W-:Y:S03]  /*4050*/  LEA.HI.X.SX32 R239, R73, R239, 0x2, P0 ;  /* 0x000000ef49ef7211 */ /* 0x000fe600000f16ff */
[----:B------:R-:W-:Y:S06]  /*4060*/  STS [R250+0x15000], R5 ;  /* 0x01500005fa007388 */ /* 0x000fec0000000800 */
[----:B------:R2:W3:Y:S01]  /*4070*/  LDG.E R54, [R52.64] ;  /* 0x0000000434367981 */ /* 0x0004e2000c1e1900 */
[----:B-1----:R-:W-:Y:S05]  /*4080*/  F2FP.BF16.PACK_AB R4, R67, R68 ;  /* 0x000000444304723e */ /* 0x002fea00000010ff */
[----:B------:R-:W-:Y:S06]  /*4090*/  STS [R251+0x15000], R4 ;  /* 0x01500004fb007388 */ /* 0x000fec0000000800 */
[----:B------:R-:W1:Y:S06]  /*40a0*/  LDSM.16.M88.4 R8, [R2+0x8000] ;  /* 0x008000000208783b */ /* 0x000e6c0000000200 */
[----:B------:R-:W4:Y:S06]  /*40b0*/  LDSM.16.M88.4 R44, [R3+0x8000] ;  /* 0x00800000032c783b */ /* 0x000f2c0000000200 */
[----:B--2---:R-:W2:Y:S06]  /*40c0*/  LDG.E R52, [R52.64+0x20] ;  /* 0x0000200434347981 */ /* 0x004eac000c1e1900 */
[----:B------:R-:W4:Y:S01]  /*40d0*/  LDSM.16.M88.4 R48, [R228+0x8000] ;  /* 0x00800000e430783b */ /* 0x000f220000000200 */
[C---:B-1----:R-:W-:Y:S08]  /*40e0*/  HMMA.16816.F32.BF16 R4, R8.reuse, R132, RZ ;  /* 0x000000840804723c */ /* 0x042ff000000418ff */
[----:B------:R-:W-:Y:S11]  /*40f0*/  HMMA.16816.F32.BF16 R8, R8, R134, RZ ;  /* 0x000000860808723c */ /* 0x000ff600000418ff */
[----:B------:R-:W-:Y:S05]  /*4100*/  @!UPT UIADD3 URZ, URZ, URZ, URZ ;  /* 0x0000003f3f3ff290 */ /* 0x000fea000fffe03f */
[C---:B----4-:R-:W-:Y:S08]  /*4110*/  HMMA.16816.F32.BF16 R4, R44.reuse, R136, R4 ;  /* 0x000000882c04723c */ /* 0x050ff00000041804 */
[----:B------:R-:W-:Y:S01]  /*4120*/  HMMA.16816.F32.BF16 R8, R44, R138, R8 ;  /* 0x0000008a2c08723c */ /* 0x000fe20000041808 */
[----:B------:R-:W1:Y:S11]  /*4130*/  LDSM.16.M88.4 R44, [R227+0x8000] ;  /* 0x00800000e32c783b */ /* 0x000e760000000200 */
[----:B------:R-:W-:Y:S04]  /*4140*/  @!UPT UIADD3 URZ, URZ, URZ, URZ ;  /* 0x0000003f3f3ff290 */ /* 0x000fe8000fffe03f */
[C---:B------:R-:W-:Y:S08]  /*4150*/  HMMA.16816.F32.BF16 R4, R48.reuse, R140, R4 ;  /* 0x0000008c3004723c */ /* 0x040ff00000041804 */
[----:B------:R-:W-:Y:S01]  /*4160*/  HMMA.16816.F32.BF16 R8, R48, R142, R8 ;  /* 0x0000008e3008723c */ /* 0x000fe20000041808 */
[----:B------:R-:W4:Y:S11]  /*4170*/  LDSM.16.M88.4 R48, [R2+0xa000] ;  /* 0x00a000000230783b */ /* 0x000f360000000200 */
[----:B------:R-:W-:Y:S04]  /*4180*/  @!UPT UIADD3 URZ, URZ, URZ, URZ ;  /* 0x0000003f3f3ff290 */ /* 0x000fe8000fffe03f */
[C---:B-1----:R-:W-:Y:S08]  /*4190*/  HMMA.16816.F32.BF16 R4, R44.reuse, R144, R4 ;  /* 0x000000902c04723c */ /* 0x042ff00000041804 */
[----:B------:R-:W-:Y:S01]  /*41a0*/  HMMA.16816.F32.BF16 R8, R44, R146, R8 ;  /* 0x000000922c08723c */ /* 0x000fe20000041808 */
[----:B------:R-:W1:Y:S11]  /*41b0*/  LDSM.16.M88.4 R44, [R3+0xa000] ;  /* 0x00a00000032c783b */ /* 0x000e760000000200 */
[----:B------:R-:W-:Y:S04]  /*41c0*/  @!UPT UIADD3 URZ, URZ, URZ, URZ ;  /* 0x0000003f3f3ff290 */ /* 0x000fe8000fffe03f */
[C---:B----4-:R-:W-:Y:S08]  /*41d0*/  HMMA.16816.F32.BF16 R4, R48.reuse, R148, R4 ;  /* 0x000000943004723c */ /* 0x050ff00000041804 */
        /* <DEDUP_REMOVED lines=40> */
[----:B------:R-:W-:Y:S11]  /*4460*/  HMMA.16816.F32.BF16 R8, R48, R190, R8 ;  /* 0x000000be3008723c */ /* 0x000ff60000041808 */
[----:B------:R-:W-:Y:S05]  /*4470*/  @!UPT UIADD3 URZ, URZ, URZ, URZ ;  /* 0x0000003f3f3ff290 */ /* 0x000fea000fffe03f */
[C---:B-1----:R-:W-:Y:S08]  /*4480*/  HMMA.16816.F32.BF16 R4, R44.reuse, R192, R4 ;  /* 0x000000c02c04723c */ /* 0x042ff00000041804 */
[----:B------:R-:W-:Y:S07]  /*4490*/  HMMA.16816.F32.BF16 R8, R44, R194, R8 ;  /* 0x000000c22c08723c */ /* 0x000fee0000041808 */
[----:B------:R-:W-:Y:S02]  /*44a0*/  FFMA.FTZ R45, -R55, R55, 1 ;  /* 0x3f800000372d7423 */ /* 0x000fe40000010137 */
[----:B------:R-:W-:Y:S03]  /*44b0*/  FFMA.FTZ R46, -R56, R56, 1 ;  /* 0x3f800000382e7423 */ /* 0x000fe60000010138 */
[----:B------:R-:W-:Y:S02]  /*44c0*/  FMUL.FTZ R45, R45, c[0x0][0x2ec] ;  /* 0x0000bb002d2d7a20 */ /* 0x000fe40000410000 */
[----:B------:R-:W-:Y:S02]  /*44d0*/  FMUL.FTZ R46, R46, c[0x0][0x2ec] ;  /* 0x0000bb002e2e7a20 */ /* 0x000fe40000410000 */
[C---:B---3--:R-:W-:Y:S02]  /*44e0*/  FADD.FTZ R44, -R54.reuse, R5 ;  /* 0x00000005362c7221 */ /* 0x048fe40000010100 */
[----:B------:R-:W-:Y:S04]  /*44f0*/  FADD.FTZ R4, -R54, R4 ;  /* 0x0000000436047221 */ /* 0x000fe80000010100 */
[----:B------:R-:W-:Y:S02]  /*4500*/  FMUL.FTZ R4, R66, R4 ;  /* 0x0000000442047220 */ /* 0x000fe40000410000 */
[----:B------:R-:W-:Y:S02]  /*4510*/  FADD.FTZ R5, -R54, R8 ;  /* 0x0000000836057221 */ /* 0x000fe40000010100 */
[----:B------:R-:W-:Y:S02]  /*4520*/  FMUL.FTZ R8, R65, R44 ;  /* 0x0000002c41087220 */ /* 0x000fe40000410000 */
[----:B------:R-:W-:Y:S02]  /*4530*/  FFMA.FTZ R44, -R60, R60, 1 ;  /* 0x3f8000003c2c7423 */ /* 0x000fe4000001013c */
[----:B------:R-:W-:Y:S02]  /*4540*/  FADD.FTZ R47, -R54, R9 ;  /* 0x00000009362f7221 */ /* 0x000fe40000010100 */
[----:B------:R-:W-:Y:S02]  /*4550*/  FMUL.FTZ R9, R64, R5 ;  /* 0x0000000540097220 */ /* 0x000fe40000410000 */
[----:B------:R-:W-:Y:S02]  /*4560*/  FFMA.FTZ R5, -R59, R59, 1 ;  /* 0x3f8000003b057423 */ /* 0x000fe4000001013b */
[----:B------:R-:W-:Y:S02]  /*4570*/  FMUL.FTZ R44, R44, c[0x0][0x2ec] ;  /* 0x0000bb002c2c7a20 */ /* 0x000fe40000410000 */
[----:B------:R-:W-:Y:S02]  /*4580*/  FMUL.FTZ R5, R5, c[0x0][0x2ec] ;  /* 0x0000bb0005057a20 */ /* 0x000fe40000410000 */
[----:B------:R-:W-:Y:S02]  /*4590*/  FMUL.FTZ R47, R63, R47 ;  /* 0x0000002f3f2f7220 */ /* 0x000fe40000410000 */
[----:B------:R-:W-:Y:S02]  /*45a0*/  FMUL.FTZ R44, R4, R44 ;  /* 0x0000002c042c7220 */ /* 0x000fe40000410000 */
[----:B--2---:R-:W-:Y:S02]  /*45b0*/  FADD.FTZ R4, -R52, R10 ;  /* 0x0000000a34047221 */ /* 0x004fe40000010100 */
[----:B------:R-:W-:Y:S02]  /*45c0*/  FMUL.FTZ R5, R8, R5 ;  /* 0x0000000508057220 */ /* 0x000fe40000410000 */
[C---:B------:R-:W-:Y:S02]  /*45d0*/  FADD.FTZ R8, -R52.reuse, R6 ;  /* 0x0000000634087221 */ /* 0x040fe40000010100 */
[C---:B------:R-:W-:Y:S02]  /*45e0*/  FADD.FTZ R6, -R52.reuse, R7 ;  /* 0x0000000734067221 */ /* 0x040fe40000010100 */
[----:B------:R-:W-:Y:S02]  /*45f0*/  FMUL.FTZ R45, R47, R45 ;  /* 0x0000002d2f2d7220 */ /* 0x000fe40000410000 */
[----:B------:R-:W-:Y:S02]  /*4600*/  FADD.FTZ R47, -R52, R11 ;  /* 0x0000000b342f7221 */ /* 0x000fe40000010100 */
[----:B------:R-:W-:Y:S02]  /*4610*/  FMUL.FTZ R11, R68, R4 ;  /* 0x00000004440b7220 */ /* 0x000fe40000410000 */
[----:B------:R-:W-:Y:S02]  /*4620*/  FFMA.FTZ R4, -R62, R62, 1 ;  /* 0x3f8000003e047423 */ /* 0x000fe4000001013e */
[----:B------:R-:W-:Y:S02]  /*4630*/  FMUL.FTZ R10, R69, R6 ;  /* 0x00000006450a7220 */ /* 0x000fe40000410000 */
[----:B------:R-:W-:Y:S02]  /*4640*/  FFMA.FTZ R6, -R61, R61, 1 ;  /* 0x3f8000003d067423 */ /* 0x000fe4000001013d */
[----:B------:R-:W-:Y:S02]  /*4650*/  FMUL.FTZ R7, R70, R8 ;  /* 0x0000000846077220 */ /* 0x000fe40000410000 */
[----:B------:R-:W-:Y:S02]  /*4660*/  FMUL.FTZ R4, R4, c[0x0][0x2ec] ;  /* 0x0000bb0004047a20 */ /* 0x000fe40000410000 */
[----:B------:R-:W-:Y:S02]  /*4670*/  FMUL.FTZ R6, R6, c[0x0][0x2ec] ;  /* 0x0000bb0006067a20 */ /* 0x000fe40000410000 */
[----:B------:R-:W-:Y:S01]  /*4680*/  FMUL.FTZ R4, R7, R4 ;  /* 0x0000000407047220 */ /* 0x000fe20000410000 */
[----:B------:R-:W-:Y:S01]  /*4690*/  F2FP.BF16.PACK_AB R7, R5, R44 ;  /* 0x0000002c0507723e */ /* 0x000fe200000010ff */
[----:B------:R-:W-:Y:S02]  /*46a0*/  FMUL.FTZ R6, R10, R6 ;  /* 0x000000060a067220 */ /* 0x000fe40000410000 */
[----:B------:R-:W-:Y:S02]  /*46b0*/  FMUL.FTZ R46, R9, R46 ;  /* 0x0000002e092e7220 */ /* 0x000fe40000410000 */
[----:B------:R-:W-:Y:S01]  /*46c0*/  STS [R249+0x14000], R7 ;  /* 0x01400007f9007388 */ /* 0x000fe20000000800 */
[----:B------:R-:W-:Y:S01]  /*46d0*/  FFMA.FTZ R9, -R58, R58, 1 ;  /* 0x3f8000003a097423 */ /* 0x000fe2000001013a */
[----:B------:R-:W-:Y:S01]  /*46e0*/  F2FP.BF16.PACK_AB R6, R6, R4 ;  /* 0x000000040606723e */ /* 0x000fe200000010ff */
[----:B------:R-:W-:Y:S01]  /*46f0*/  FFMA.FTZ R8, -R57, R57, 1 ;  /* 0x3f80000039087423 */ /* 0x000fe20000010139 */
[----:B------:R-:W-:Y:S01]  /*4700*/  F2FP.BF16.PACK_AB R5, R45, R46 ;  /* 0x0000002e2d05723e */ /* 0x000fe200000010ff */
[----:B------:R-:W-:Y:S02]  /*4710*/  FMUL.FTZ R47, R67, R47 ;  /* 0x0000002f432f7220 */ /* 0x000fe40000410000 */
[----:B------:R-:W-:Y:S01]  /*4720*/  FMUL.FTZ R9, R9, c[0x0][0x2ec] ;  /* 0x0000bb0009097a20 */ /* 0x000fe20000410000 */
[----:B------:R-:W-:Y:S01]  /*4730*/  STS [R252+0x14000], R6 ;  /* 0x01400006fc007388 */ /* 0x000fe20000000800 */
[----:B------:R-:W-:Y:S02]  /*4740*/  FMUL.FTZ R8, R8, c[0x0][0x2ec] ;  /* 0x0000bb0008087a20 */ /* 0x000fe40000410000 */
[----:B------:R-:W-:Y:S02]  /*4750*/  FMUL.FTZ R9, R11, R9 ;  /* 0x000000090b097220 */ /* 0x000fe40000410000 */
[----:B------:R-:W-:Y:S01]  /*4760*/  FMUL.FTZ R8, R47, R8 ;  /* 0x000000082f087220 */ /* 0x000fe20000410000 */
[----:B------:R-:W-:Y:S04]  /*4770*/  STS [R250+0x14000], R5 ;  /* 0x01400005fa007388 */ /* 0x000fe80000000800 */
[----:B------:R-:W-:Y:S05]  /*4780*/  F2FP.BF16.PACK_AB R4, R8, R9 ;  /* 0x000000090804723e */ /* 0x000fea00000010ff */
[----:B------:R-:W-:Y:S06]  /*4790*/  STS [R251+0x14000], R4 ;  /* 0x01400004fb007388 */ /* 0x000fec0000000800 */
[----:B------:R-:W-:Y:S06]  /*47a0*/  BAR.SYNC.DEFER_BLOCKING 0x0 ;  /* 0x0000000000007b1d */ /* 0x000fec0000010000 */
[----:B------:R-:W-:Y:S06]  /*47b0*/  LDSM.16.MT88.4 R4, [R226+0x15000] ;  /* 0x01500000e204783b */ /* 0x000fec0000004200 */
[----:B------:R-:W1:Y:S06]  /*47c0*/  LDSM.16.MT88.4 R8, [R0+0x8000] ;  /* 0x008000000008783b */ /* 0x000e6c0000004200 */
[----:B------:R-:W2:Y:S06]  /*47d0*/  LDSM.16.MT88.4 R44, [R224+0x15000] ;  /* 0x01500000e02c783b */ /* 0x000eac0000004200 */
[----:B------:R-:W3:Y:S06]  /*47e0*/  LDSM.16.MT88.4 R48, [R0+0xc000] ;  /* 0x00c000000030783b */ /* 0x000eec0000004200 */
[----:B------:R-:W-:Y:S06]  /*47f0*/  LDSM.16.MT88.4 R52, [R226+0x15400] ;  /* 0x01540000e234783b */ /* 0x000fec0000004200 */
[----:B------:R-:W4:Y:S06]  /*4800*/  LDSM.16.MT88.4 R56, [R0+0x8800] ;  /* 0x008800000038783b */ /* 0x000f2c0000004200 */
[----:B------:R-:W3:Y:S06]  /*4810*/  LDSM.16.MT88.4 R60, [R224+0x15400] ;  /* 0x01540000e03c783b */ /* 0x000eec0000004200 */
[----:B------:R-:W4:Y:S01]  /*4820*/  LDSM.16.MT88.4 R64, [R0+0xc800] ;  /* 0x00c800000040783b */ /* 0x000f220000004200 */
        /* <DEDUP_REMOVED lines=10> */
[----:B------:R-:W1:Y:S06]  /*48d0*/  LDSM.16.MT88.4 R4, [R226+0x15800] ;  /* 0x01580000e204783b */ /* 0x000e6c0000004200 */
[----:B------:R-:W2:Y:S01]  /*48e0*/  LDSM.16.MT88.4 R48, [R0+0xd000] ;  /* 0x00d000000030783b */ /* 0x000ea20000004200 */
        /* <DEDUP_REMOVED lines=10> */
[----:B------:R-:W3:Y:S06]  /*4990*/  LDSM.16.MT88.4 R52, [R226+0x15c00] ;  /* 0x015c0000e234783b */ /* 0x000eec0000004200 */
[----:B------:R-:W4:Y:S01]  /*49a0*/  LDSM.16.MT88.4 R64, [R0+0xd800] ;  /* 0x00d800000040783b */ /* 0x000f220000004200 */
[-C--:B-1----:R-:W-:Y:S05]  /*49b0*/  HMMA.16816.F32.BF16 R12, R4, R8.reuse, R12 ;  /* 0x00000008040c723c */ /* 0x082fea000004180c */
[----:B------:R-:W-:Y:S03]  /*49c0*/  BAR.SYNC.DEFER_BLOCKING 0x0 ;  /* 0x0000000000007b1d */ /* 0x000fe60000010000 */
        /* <DEDUP_REMOVED lines=77> */
.L_x_58:
        /* <DEDUP_REMOVED lines=378> */
.L_x_59:
        /* <DEDUP_REMOVED lines=122> */
.L_x_61:
        /* <DEDUP_REMOVED lines=18> */
.L_x_62:
[----:B------:R-:W-:Y:S01]  /*6f00*/  BAR.SYNC.DEFER_BLOCKING 0x0 ;  /* 0x0000000000007b1d */ /* 0x000fe20000010000 */
[----:B------:R-:W-:Y:S01]  /*6f10*/  UIMAD UR6, UR18, -0x20, UR13 ;  /* 0xffffffe0120678a4 */ /* 0x000fe2000f8e020d */
[C---:B------:R-:W-:Y:S02]  /*6f20*/  IADD3 R41, R240.reuse, 0x40, RZ ;  /* 0x00000040f0297810 */ /* 0x040fe40007ffe0ff */
[C---:B-1----:R-:W-:Y:S02]  /*6f30*/  IADD3 R40, R240.reuse, 0x80, RZ ;  /* 0x00000080f0287810 */ /* 0x042fe40007ffe0ff */
[----:B------:R-:W1:Y:S01]  /*6f40*/  S2R R45, SR_TID.X ;  /* 0x00000000002d7919 */ /* 0x000e620000002100 */
[----:B------:R-:W-:Y:S01]  /*6f50*/  BSSY B0, `(.L_x_63) ;  /* 0x000002d000007945 */ /* 0x000fe20003800000 */
[----:B------:R-:W-:-:S02]  /*6f60*/  IADD3 R42, R240, 0xc0, RZ ;  /* 0x000000c0f02a7810 */ /* 0x000fc40007ffe0ff */
[----:B------:R-:W2:Y:S01]  /*6f70*/  S2R R46, SR_TID.X ;  /* 0x00000000002e7919 */ /* 0x000ea20000002100 */
[----:B------:R-:W-:-:S03]  /*6f80*/  SHF.R.S32.HI R44, RZ, 0x1f, R240 ;  /* 0x0000001fff2c7819 */ /* 0x000fc600000114f0 */
        /* <DEDUP_REMOVED lines=41> */
.L_x_64:
[----:B------:R-:W-:Y:S05]  /*7220*/  BSYNC B0 ;  /* 0x0000000000007941 */ /* 0x000fea0003800000 */
.L_x_63:
        /* <DEDUP_REMOVED lines=30> */
.L_x_45:
        /* <DEDUP_REMOVED lines=20> */
.L_x_66:
        /* <DEDUP_REMOVED lines=18> */
.L_x_67:
        /* <DEDUP_REMOVED lines=9> */
[C---:B------:R-:W-:Y:S02]  /*7700*/  IADD3 R10, R240.reuse, 0x40, RZ ;  /* 0x00000040f00a7810 */ /* 0x040fe40007ffe0ff */
[C---:B------:R-:W-:Y:S02]  /*7710*/  IADD3 R9, R240.reuse, 0xc0, RZ ;  /* 0x000000c0f0097810 */ /* 0x040fe40007ffe0ff */
[----:B------:R-:W-:Y:S02]  /*7720*/  SHF.R.S32.HI R11, RZ, 0x1f, R14 ;  /* 0x0000001fff0b7819 */ /* 0x000fe4000001140e */
        /* <DEDUP_REMOVED lines=26> */
.L_x_69:
[----:B-1----:R-:W-:Y:S05]  /*78d0*/  BSYNC B0 ;  /* 0x0000000000007941 */ /* 0x002fea0003800000 */
.L_x_68:
        /* <DEDUP_REMOVED lines=25> */
.L_x_65:
[----:B------:R-:W-:Y:S05]  /*7a70*/  BSYNC B1 ;  /* 0x0000000000017941 */ /* 0x000fea0003800000 */
.L_x_40:
        /* <DEDUP_REMOVED lines=12> */
.L_x_70:
[----:B------:R-:W-:Y:S05]  /*7b40*/  EXIT ;  /* 0x000000000000794d */ /* 0x000fea0003800000 */
.L_x_72:
        /* <DEDUP_REMOVED lines=11> */
.L_x_1999:


//--------------------- .text._ZN5flash44flash_bwd_dq_dk_dv_loop_seqk_parallel_kernelI23Flash_bwd_kernel_traitsILi256ELi64ELi32ELi8ELi4ELi1ELi2ELb1ELb1EN7cutlass10bfloat16_tE19Flash_kernel_traitsILi256ELi64ELi32ELi8ES3_EELb0ELb0ELb1ELb0ELb0ELb0ELb0EEEvNS_16Flash_bwd_paramsE --------------------------
	.section	.text._ZN5flash44flash_bwd_dq_dk_dv_loop_seqk_parallel_kernelI23Flash_bwd_kernel_traitsILi256ELi64ELi32ELi8ELi4ELi1ELi2ELb1ELb1EN7cutlass10bfloat16_tE19Flash_kernel_traitsILi256ELi64ELi32ELi8ES3_EELb0ELb0ELb1ELb0ELb0ELb0ELb0EEEvNS_16Flash_bwd_paramsE,"ax",@progbits
	.sectioninfo	@"SHI_REGISTERS=255"
	.align	128
        .global         _ZN5flash44flash_bwd_dq_dk_dv_loop_seqk_parallel_kernelI23Flash_bwd_kernel_traitsILi256ELi64ELi32ELi8ELi4ELi1ELi2ELb1ELb1EN7cutlass10bfloat16_tE19Flash_kernel_traitsILi256ELi64ELi32ELi8ES3_EELb0ELb0ELb1ELb0ELb0ELb0ELb0EEEvNS_16Flash_bwd_paramsE
        .type           _ZN5flash44flash_bwd_dq_dk_dv_loop_seqk_parallel_kernelI23Flash_bwd_kernel_traitsILi256ELi64ELi32ELi8ELi4ELi1ELi2ELb1ELb1EN7cutlass10bfloat16_tE19Flash_kernel_traitsILi256ELi64ELi32ELi8ES3_EELb0ELb0ELb1ELb0ELb0ELb0ELb0EEEvNS_16Flash_bwd_paramsE,@function
        .size           _ZN5flash44flash_bwd_dq_dk_dv_loop_seqk_parallel_kernelI23Flash_bwd_kernel_traitsILi256ELi64ELi32ELi8ELi4ELi1ELi2ELb1ELb1EN7cutlass10bfloat16_tE19Flash_kernel_traitsILi256ELi64ELi32ELi8ES3_EELb0ELb0ELb1ELb0ELb0ELb0ELb0EEEvNS_16Flash_bwd_paramsE,(.L_x_2000 - _ZN5flash44flash_bwd_dq_dk_dv_loop_seqk_parallel_kernelI23Flash_bwd_kernel_traitsILi256ELi64ELi32ELi8ELi4ELi1ELi2ELb1ELb1EN7cutlass10bfloat16_tE19Flash_kernel_traitsILi256ELi64ELi32ELi8ES3_EELb0ELb0ELb1ELb0ELb0ELb0ELb0EEEvNS_16Flash_bwd_paramsE)
        .other          _ZN5flash44flash_bwd_dq_dk_dv_loop_seqk_parallel_kernelI23Flash_bwd_kernel_traitsILi256ELi64ELi32ELi8ELi4ELi1ELi2ELb1ELb1EN7cutlass10bfloat16_tE19Flash_kernel_traitsILi256ELi64ELi32ELi8ES3_EELb0ELb0ELb1ELb0ELb0ELb0ELb0EEEvNS_16Flash_bwd_paramsE,@"STO_CUDA_ENTRY STV_DEFAULT"
_ZN5flash44flash_bwd_dq_dk_dv_loop_seqk_parallel_kernelI23Flash_bwd_kernel_traitsILi256ELi64ELi32ELi8ELi4ELi1ELi2ELb1ELb1EN7cutlass10bfloat16_tE19Flash_kernel_traitsILi256ELi64ELi32ELi8ES3_EELb0ELb0ELb1ELb0ELb0ELb0ELb0EEEvNS_16Flash_bwd_paramsE:
.text._ZN5flash44flash_bwd_dq_dk_dv_loop_seqk_parallel_kernelI23Flash_bwd_kernel_traitsILi256ELi64ELi32ELi8ELi4ELi1ELi2ELb1ELb1EN7cutlass10bfloat16_tE19Flash_kernel_traitsILi256ELi64ELi32ELi8ES3_EELb0ELb0ELb1ELb0ELb0ELb0ELb0EEEvNS_16Flash_bwd_paramsE:
        /* <DEDUP_REMOVED lines=36> */
[----:B------:R-:W-:Y:S01]  /*0240*/  SHF.R.S32.HI R3, RZ, 0x4, R8 ;  /* 0x00000004ff037819 */ /* 0x000fe20000011408 */
[----:B---3--:R-:W-:Y:S01]  /*0250*/  UIMAD UR48, UR37, UR47, URZ ;  /* 0x0000002f253072a4 */ /* 0x008fe2000f8e023f */
[--C-:B------:R-:W-:Y:S01]  /*0260*/  SHF.R.S32.HI R4, RZ, 0x2, R14.reuse ;  /* 0x00000002ff047819 */ /* 0x100fe2000001140e */
[----:B------:R-:W-:Y:S01]  /*0270*/  UIMAD UR47, UR47, UR12, URZ ;  /* 0x0000000c2f2f72a4 */ /* 0x000fe2000f8e023f */
[----:B------:R-:W-:Y:S01]  /*0280*/  LEA.HI R2, R8, R3, RZ, 0x1 ;  /* 0x0000000308027211 */ /* 0x000fe200078f08ff */
[----:B------:R-:W-:Y:S01]  /*0290*/  UIMAD UR56, UR8, UR6, UR56 ;  /* 0x00000006083872a4 */ /* 0x000fe2000f8e0238 */
[----:B------:R-:W-:Y:S01]  /*02a0*/  SHF.R.S32.HI R0, RZ, 0x1f, R14 ;  /* 0x0000001fff007819 */ /* 0x000fe2000001140e */
[----:B------:R-:W-:Y:S01]  /*02b0*/  UIMAD UR53, UR7, UR34, URZ ;  /* 0x00000022073572a4 */ /* 0x000fe2000f8e023f */
[----:B------:R-:W-:Y:S01]  /*02c0*/  LOP3.LUT R2, R2, 0xfffffffe, RZ, 0xc0, !PT ;  /* 0xfffffffe02027812 */ /* 0x000fe200078ec0ff */
[----:B------:R-:W-:Y:S01]  /*02d0*/  UIMAD UR6, UR34, UR11, UR37 ;  /* 0x0000000b220672a4 */ /* 0x000fe2000f8e0225 */
[----:B------:R-:W-:Y:S01]  /*02e0*/  LEA.HI R0, R0, R4, RZ, 0x3 ;  /* 0x0000000400007211 */ /* 0x000fe200078f18ff */
[----:B------:R-:W-:Y:S01]  /*02f0*/  @!UP5 UIMAD UR7, UR34, UR13, UR37 ;  /* 0x0000000d2207d2a4 */ /* 0x000fe2000f8e0225 */
[-C--:B------:R-:W-:Y:S01]  /*0300*/  LEA.HI R10, R12, R13.reuse, RZ, 0x5 ;  /* 0x0000000d0c0a7211 */ /* 0x080fe200078f28ff */
[----:B------:R-:W-:Y:S01]  /*0310*/  IMAD.IADD R11, R3, 0x1, -R2 ;  /* 0x00000001030b7824 */ /* 0x000fe200078e0a02 */
[----:B------:R-:W-:Y:S01]  /*0320*/  LOP3.LUT R0, R0, 0xfffffff8, RZ, 0xc0, !PT ;  /* 0xfffffff800007812 */ /* 0x000fe200078ec0ff */
[----:B------:R-:W-:Y:S01]  /*0330*/  USHF.L.U32 UR46, UR47, 0x6, URZ ;  /* 0x000000062f2e7899 */ /* 0x000fe2000800063f */
[----:B------:R-:W-:Y:S01]  /*0340*/  LOP3.LUT R2, R10, 0xffffffe0, RZ, 0xc0, !PT ;  /* 0xffffffe00a027812 */ /* 0x000fe200078ec0ff */
[----:B------:R-:W-:Y:S01]  /*0350*/  ULDC UR50, c[0x0][0x214] ;  /* 0x0000850000327ab9 */ /* 0x000fe20000000800 */
[----:B------:R-:W-:Y:S01]  /*0360*/  LEA.HI R16, R12, R13, RZ, 0x3 ;  /* 0x0000000d0c107211 */ /* 0x000fe200078f18ff */
[----:B------:R-:W-:Y:S01]  /*0370*/  IMAD.IADD R9, R4, 0x1, -R0 ;  /* 0x0000000104097824 */ /* 0x000fe200078e0a00 */
[----:B------:R-:W-:Y:S01]  /*0380*/  ULDC UR57, c[0x0][0x1c8] ;  /* 0x0000720000397ab9 */ /* 0x000fe20000000800 */
[----:B------:R-:W-:Y:S01]  /*0390*/  IMAD.IADD R2, R13, 0x1, -R2 ;  /* 0x000000010d027824 */ /* 0x000fe200078e0a02 */
[----:B------:R-:W-:Y:S01]  /*03a0*/  SHF.R.S32.HI R5, RZ, 0x3, R16 ;  /* 0x00000003ff057819 */ /* 0x000fe20000011410 */
[----:B------:R-:W-:Y:S01]  /*03b0*/  ULDC.U8 UR10, c[0x0][0x3d0] ;  /* 0x0000f400000a7ab9 */ /* 0x000fe20000000000 */
[----:B------:R-:W-:Y:S01]  /*03c0*/  LOP3.LUT R0, R16, 0xfffffff8, RZ, 0xc0, !PT ;  /* 0xfffffff810007812 */ /* 0x000fe200078ec0ff */
[----:B------:R-:W-:Y:S01]  /*03d0*/  ULDC UR51, c[0x0][0x224] ;  /* 0x0000890000337ab9 */ /* 0x000fe20000000800 */
[----:B------:R-:W-:Y:S01]  /*03e0*/  SHF.R.S32.HI R4, RZ, 0x1f, R2 ;  /* 0x0000001fff047819 */ /* 0x000fe20000011402 */
[----:B------:R-:W-:Y:S01]  /*03f0*/  IMAD.SHL.U32 R3, R5, 0x40, RZ ;  /* 0x0000004005037824 */ /* 0x000fe200078e00ff */
[----:B------:R-:W-:Y:S01]  /*0400*/  LOP3.LUT P2, RZ, R9, 0x2, RZ, 0xc0, !PT ;  /* 0x0000000209ff7812 */ /* 0x000fe2000784c0ff */
[----:B------:R-:W-:Y:S01]  /*0410*/  IMAD.IADD R0, R13, 0x1, -R0 ;  /* 0x000000010d007824 */ /* 0x000fe200078e0a00 */
[----:B------:R-:W-:Y:S01]  /*0420*/  LEA.HI R17, R4, R2, RZ, 0x2 ;  /* 0x0000000204117211 */ /* 0x000fe200078f10ff */
[----:B------:R-:W-:Y:S01]  /*0430*/  @UP5 UIMAD UR55, UR34, UR50, URZ ;  /* 0x00000032223752a4 */ /* 0x000fe2000f8e023f */
[----:B------:R-:W-:Y:S01]  /*0440*/  LOP3.LUT R2, R3, 0x1c0, RZ, 0xc0, !PT ;  /* 0x000001c003027812 */ /* 0x000fe200078ec0ff */
[C---:B------:R-:W-:Y:S01]  /*0450*/  IMAD.SHL.U32 R244, R0.reuse, 0x8, RZ ;  /* 0x0000000800f47824 */ /* 0x040fe200078e00ff */
[C---:B------:R-:W-:Y:S01]  /*0460*/  LOP3.LUT P0, RZ, R0.reuse, 0x4, RZ, 0xc0, !PT ;  /* 0x0000000400ff7812 */ /* 0x040fe2000780c0ff */
[----:B------:R-:W-:Y:S01]  /*0470*/  IMAD.SHL.U32 R5, R0, 0x40, RZ ;  /* 0x0000004000057824 */ /* 0x000fe200078e00ff */
[----:B------:R-:W-:Y:S01]  /*0480*/  SHF.R.U32.HI R4, RZ, 0x3, R2 ;  /* 0x00000003ff047819 */ /* 0x000fe20000011602 */
[----:B------:R-:W-:Y:S01]  /*0490*/  ULDC.64 UR4, c[0x0][0x118] ;  /* 0x0000460000047ab9 */ /* 0x000fe20000000a00 */
[----:B------:R-:W-:Y:S01]  /*04a0*/  LOP3.LUT R3, R2, 0x38, R244, 0xf8, !PT ;  /* 0x0000003802037812 */ /* 0x000fe200078ef8f4 */
[----:B------:R-:W-:Y:S01]  /*04b0*/  ULOP3.LUT UR57, UR37, UR57, URZ, 0x3c, !UPT ;  /* 0x0000003925397292 */ /* 0x000fe2000f8e3c3f */
[----:B------:R-:W-:Y:S01]  /*04c0*/  LOP3.LUT R2, R5, 0x1c0, RZ, 0xc0, !PT ;  /* 0x000001c005027812 */ /* 0x000fe200078ec0ff */
[----:B------:R-:W-:Y:S01]  /*04d0*/  UISETP.NE.AND UP6, UPT, UR10, URZ, UPT ;  /* 0x0000003f0a00728c */ /* 0x000fe2000bfc5270 */
[----:B------:R-:W-:Y:S01]  /*04e0*/  LOP3.LUT R6, R3, R4, RZ, 0x3c, !PT ;  /* 0x0000000403067212 */ /* 0x000fe200078e3cff */
[----:B------:R-:W-:Y:S01]  /*04f0*/  USHF.R.S32.HI UR58, URZ, 0x1f, UR37 ;  /* 0x0000001f3f3a7899 */ /* 0x000fe20008011425 */
[----:B------:R-:W-:Y:S01]  /*0500*/  LOP3.LUT R4, R2, 0x8, R16, 0xf8, !PT ;  /* 0x0000000802047812 */ /* 0x000fe200078ef810 */
[----:B------:R-:W-:Y:S01]  /*0510*/  USHF.R.S32.HI UR60, URZ, 0x1f, UR34 ;  /* 0x0000001f3f3c7899 */ /* 0x000fe20008011422 */
[----:B------:R-:W-:Y:S01]  /*0520*/  SHF.R.U32.HI R3, RZ, 0x3, R2 ;  /* 0x00000003ff037819 */ /* 0x000fe20000011602 */
[----:B------:R-:W-:Y:S01]  /*0530*/  USHF.R.S32.HI UR59, URZ, 0x1f, UR37 ;  /* 0x0000001f3f3b7899 */ /* 0x000fe20008011425 */
[----:B------:R-:W-:Y:S01]  /*0540*/  LOP3.LUT R2, R9, 0x1, RZ, 0xc0, !PT ;  /* 0x0000000109027812 */ /* 0x000fe200078ec0ff */
[----:B------:R-:W-:Y:S01]  /*0550*/  UIMAD.WIDE.U32 UR42, UR38, UR44, URZ ;  /* 0x0000002c262a72a5 */ /* 0x000fe2000f8e003f */
[----:B------:R-:W-:Y:S01]  /*0560*/  LOP3.LUT R4, R4, R3, RZ, 0x3c, !PT ;  /* 0x0000000304047212 */ /* 0x000fe200078e3cff */
[----:B------:R-:W-:Y:S01]  /*0570*/  IMAD.SHL.U32 R3, R0, 0x20, RZ ;  /* 0x0000002000037824 */ /* 0x000fe200078e00ff */
[----:B------:R-:W-:Y:S01]  /*0580*/  ISETP.NE.U32.AND P1, PT, R2, 0x1, PT ;  /* 0x000000010200780c */ /* 0x000fe20003f25070 */
[----:B------:R-:W-:Y:S01]  /*0590*/  UIMAD UR52, UR39, UR44, URZ ;  /* 0x0000002c273472a4 */ /* 0x000fe2000f8e023f */
[-C--:B------:R-:W-:Y:S01]  /*05a0*/  LEA.HI R2, R12, R13.reuse, RZ, 0x7 ;  /* 0x0000000d0c027211 */ /* 0x080fe200078f38ff */
[----:B------:R-:W-:Y:S01]  /*05b0*/  USHF.R.S32.HI UR54, URZ, 0x1f, UR48 ;  /* 0x0000001f3f367899 */ /* 0x000fe20008011430 */
[----:B------:R-:W-:Y:S01]  /*05c0*/  LOP3.LUT P5, RZ, R0, 0x2, RZ, 0xc0, !PT ;  /* 0x0000000200ff7812 */ /* 0x000fe200078ac0ff */
[----:B------:R-:W-:Y:S01]  /*05d0*/  UIMAD UR51, UR6, UR51, URZ ;  /* 0x00000033063372a4 */ /* 0x000fe2000f8e023f */
[----:B------:R-:W-:Y:S01]  /*05e0*/  SHF.R.S32.HI R7, RZ, 0x7, R2 ;  /* 0x00000007ff077819 */ /* 0x000fe20000011402 */
[----:B------:R-:W-:Y:S01]  /*05f0*/  IMAD.SHL.U32 R2, R11, 0x100, RZ ;  /* 0x000001000b027824 */ /* 0x000fe200078e00ff */
[----:B------:R-:W-:Y:S01]  /*0600*/  LOP3.LUT R5, R14, 0x7ffffffc, RZ, 0xc0, !PT ;  /* 0x7ffffffc0e057812 */ /* 0x000fe200078ec0ff */
[----:B------:R-:W-:Y:S01]  /*0610*/  @!UP5 UIMAD UR50, UR7, UR50, URZ ;  /* 0x000000320732d2a4 */ /* 0x000fe2000f8e023f */
[----:B------:R-:W-:Y:S01]  /*0620*/  SEL R232, R227, 0xffffffc0, !P0 ;  /* 0xffffffc0e3e87807 */ /* 0x000fe20004000000 */
[----:B------:R-:W-:Y:S01]  /*0630*/  IMAD R0, R7, 0x2, R11 ;  /* 0x0000000207007824 */ /* 0x000fe200078e020b */
[----:B------:R-:W-:Y:S01]  /*0640*/  LOP3.LUT R2, R2, 0x100, RZ, 0xc0, !PT ;  /* 0x0000010002027812 */ /* 0x000fe200078ec0ff */
[----:B------:R-:W-:Y:S01]  /*0650*/  IMAD.IADD R14, R13, 0x1, -R5 ;  /* 0x000000010d0e7824 */ /* 0x000fe200078e0a05 */
[----:B------:R-:W-:Y:S01]  /*0660*/  SEL R252, R252, 0x240, !P1 ;  /* 0x00000240fcfc7807 */ /* 0x000fe20004800000 */
[----:B------:R-:W-:Y:S01]  /*0670*/  IMAD.U32 R0, R0, 0x200, R4 ;  /* 0x0000020000007824 */ /* 0x000fe200078e0004 */
[----:B------:R-:W-:Y:S01]  /*0680*/  LOP3.LUT R226, R2, 0xe0, R3, 0xf8, !PT ;  /* 0x000000e002e27812 */ /* 0x000fe200078ef803 */
[----:B------:R-:W-:Y:S01]  /*0690*/  IMAD.SHL.U32 R4, R11, 0x20, RZ ;  /* 0x000000200b047824 */ /* 0x000fe200078e00ff */
[----:B------:R-:W-:Y:S01]  /*06a0*/  LEA.HI R3, R12, R13, RZ, 0x6 ;  /* 0x0000000d0c037211 */ /* 0x000fe200078f30ff */
[----:B------:R-:W-:Y:S01]  /*06b0*/  IMAD.SHL.U32 R5, R9, 0x20, RZ ;  /* 0x0000002009057824 */ /* 0x000fe200078e00ff */
[----:B------:R-:W-:Y:S01]  /*06c0*/  LOP3.LUT R2, R8, 0xfffffff0, RZ, 0xc0, !PT ;  /* 0xfffffff008027812 */ /* 0x000fe200078ec0ff */
[----:B------:R-:W-:Y:S01]  /*06d0*/  IMAD.SHL.U32 R229, R0, 0x2, RZ ;  /* 0x0000000200e57824 */ /* 0x000fe200078e00ff */
[----:B------:R-:W-:Y:S01]  /*06e0*/  SHF.R.S32.HI R3, RZ, 0x6, R3 ;  /* 0x00000006ff037819 */ /* 0x000fe20000011403 */
[----:B------:R-:W-:Y:S01]  /*06f0*/  USHF.R.S32.HI UR49, URZ, 0x1f, UR46 ;  /* 0x0000001f3f317899 */ /* 0x000fe2000801142e */
[----:B------:R-:W-:Y:S01]  /*0700*/  LOP3.LUT R4, R4, 0x20, RZ, 0xc0, !PT ;  /* 0x0000002004047812 */ /* 0x000fe200078ec0ff */
[----:B------:R-:W-:Y:S01]  /*0710*/  IMAD.IADD R2, R13, 0x1, -R2 ;  /* 0x000000010d027824 */ /* 0x000fe200078e0a02 */
[----:B------:R-:W-:Y:S01]  /*0720*/  LOP3.LUT R5, R5, 0xe0, RZ, 0xc0, !PT ;  /* 0x000000e005057812 */ /* 0x000fe200078ec0ff */
[C---:B------:R-:W-:Y:S01]  /*0730*/  IMAD R237, R3.reuse, 0x200, R6 ;  /* 0x0000020003ed7824 */ /* 0x040fe200078e0206 */
[----:B------:R-:W-:Y:S01]  /*0740*/  SHF.R.S32.HI R8, RZ, 0x1f, R10 ;  /* 0x0000001fff087819 */ /* 0x000fe2000001140a */
[----:B------:R-:W-:Y:S01]  /*0750*/  IMAD.SHL.U32 R6, R3, 0x8, RZ ;  /* 0x0000000803067824 */ /* 0x000fe200078e00ff */
[----:B------:R-:W-:Y:S01]  /*0760*/  LOP3.LUT P6, RZ, R2, 0x4, RZ, 0xc0, !PT ;  /* 0x0000000402ff7812 */ /* 0x000fe200078cc0ff */
[----:B------:R-:W-:Y:S01]  /*0770*/  IMAD.SHL.U32 R13, R13, 0x2, RZ ;  /* 0x000000020d0d7824 */ /* 0x000fe200078e00ff */
[----:B------:R-:W-:Y:S01]  /*0780*/  IADD3 R236, R232, 0x14000, R229 ;  /* 0x00014000e8ec7810 */ /* 0x000fe20007ffe0e5 */
[----:B------:R-:W-:Y:S01]  /*0790*/  IMAD.SHL.U32 R3, R7, 0x10, RZ ;  /* 0x0000001007037824 */ /* 0x000fe200078e00ff */
[----:B------:R-:W-:Y:S01]  /*07a0*/  LOP3.LUT R15, R4, 0x18, R6, 0xf8, !PT ;  /* 0x00000018040f7812 */ /* 0x000fe200078ef806 */
[----:B------:R-:W-:-:S02]  /*07b0*/  IMAD.SHL.U32 R6, R2, 0x20, RZ ;  /* 0x0000002002067824 */ /* 0x000fc400078e00ff */
[----:B------:R-:W-:Y:S01]  /*07c0*/  IMAD.IADD R231, R229, 0x1, R232 ;  /* 0x00000001e5e77824 */ /* 0x000fe200078e02e8 */
[----:B------:R-:W-:Y:S01]  /*07d0*/  LOP3.LUT R4, R3, 0x6, R13, 0xf8, !PT ;  /* 0x0000000603047812 */ /* 0x000fe200078ef80d */
[----:B------:R-:W-:Y:S01]  /*07e0*/  IMAD.SHL.U32 R237, R237, 0x2, RZ ;  /* 0x00000002eded7824 */ /* 0x000fe200078e00ff */
[----:B------:R-:W-:Y:S02]  /*07f0*/  LOP3.LUT R13, R5, 0x10, R3, 0xf8, !PT ;  /* 0x00000010050d7812 */ /* 0x000fe400078ef803 */
[----:B------:R-:W-:Y:S01]  /*0800*/  SHF.R.S32.HI R3, RZ, 0x5, R10 ;  /* 0x00000005ff037819 */ /* 0x000fe2000001140a */
[----:B------:R1:W-:Y:S03]  /*0810*/  STL [R1+0xc], R4 ;  /* 0x00000c0401007387 */ /* 0x0003e60000100800 */
[----:B------:R-:W-:Y:S02]  /*0820*/  LEA.HI R8, R8, R3, RZ, 0x2 ;  /* 0x0000000308087211 */ /* 0x000fe400078f10ff */
        /* <DEDUP_REMOVED lines=10> */
[----:B------:R-:W-:Y:S01]  /*08d0*/  LOP3.LUT R6, R8, 0xfffffffc, RZ, 0xc0, !PT ;  /* 0xfffffffc08067812 */ /* 0x000fe200078ec0ff */
[----:B------:R-:W-:Y:S01]  /*08e0*/  IMAD.U32 R8, RZ, RZ, UR14 ;  /* 0x0000000eff087e24 */ /* 0x000fe2000f8e00ff */
        /* <DEDUP_REMOVED lines=33> */
[C---:B------:R-:W-:Y:S02]  /*0b00*/  LOP3.LUT R5, R3.reuse, R2, R5, 0x1e, !PT ;  /* 0x0000000203057212 */ /* 0x040fe400078e1e05 */
        /* <DEDUP_REMOVED lines=12> */
[----:B------:R-:W-:-:S02]  /*0bd0*/  LEA R225, R225, 0x10000, 0x1 ;  /* 0x00010000e1e17811 */ /* 0x000fc400078e08ff */
[C---:B------:R-:W-:Y:S01]  /*0be0*/  SEL R0, R3.reuse, 0xffffffe0, !P5 ;  /* 0xffffffe003007807 */ /* 0x040fe20006800000 */
[----:B------:R-:W-:Y:S01]  /*0bf0*/  IMAD.SHL.U32 R2, R2, 0x2, RZ ;  /* 0x0000000202027824 */ /* 0x000fe200078e00ff */
[C---:B------:R-:W-:Y:S02]  /*0c00*/  SEL R224, R3.reuse, 0xffffffe0, !P0 ;  /* 0xffffffe003e07807 */ /* 0x040fe40004000000 */
[----:B------:R-:W-:Y:S01]  /*0c10*/  SEL R3, R3, 0xffffffe0, !P3 ;  /* 0xffffffe003037807 */ /* 0x000fe20005800000 */
[----:B------:R-:W-:Y:S02]  /*0c20*/  IMAD.IADD R236, R0, 0x1, R236 ;  /* 0x0000000100ec7824 */ /* 0x000fe400078e02ec */
[----:B------:R-:W-:Y:S01]  /*0c30*/  IMAD.IADD R230, R229, 0x1, R0 ;  /* 0x00000001e5e67824 */ /* 0x000fe200078e0200 */
[----:B------:R-:W-:Y:S01]  /*0c40*/  LEA R0, R8, 0x10000, 0x1 ;  /* 0x0001000008007811 */ /* 0x000fe200078e08ff */
[----:B------:R-:W-:Y:S02]  /*0c50*/  IMAD.IADD R3, R2, 0x1, R3 ;  /* 0x0000000102037824 */ /* 0x000fe400078e0203 */
[----:B------:R-:W-:-:S02]  /*0c60*/  IMAD R224, R226, 0x2, R224 ;  /* 0x00000002e2e07824 */ /* 0x000fc400078e02e0 */
[----:B------:R1:W-:Y:S01]  /*0c70*/  STL [R1+0x4], R0 ;  /* 0x0000040001007387 */ /* 0x0003e20000100800 */
[--C-:B------:R-:W-:Y:S02]  /*0c80*/  IMAD.IADD R228, R2, 0x1, R227.reuse ;  /* 0x0000000102e47824 */ /* 0x100fe400078e02e3 */
[----:B------:R-:W-:Y:S02]  /*0c90*/  IMAD.IADD R232, R232, 0x1, R230 ;  /* 0x00000001e8e87824 */ /* 0x000fe400078e02e6 */
[----:B------:R-:W-:Y:S02]  /*0ca0*/  IMAD.SHL.U32 R226, R226, 0x2, RZ ;  /* 0x00000002e2e27824 */ /* 0x000fe400078e00ff */
[----:B------:R-:W-:Y:S02]  /*0cb0*/  IMAD.IADD R227, R3, 0x1, R227 ;  /* 0x0000000103e37824 */ /* 0x000fe400078e02e3 */
[----:B-1----:R-:W-:Y:S02]  /*0cc0*/  IMAD.IADD R0, R250, 0x1, R252 ;  /* 0x00000001fa007824 */ /* 0x002fe400078e02fc */
[----:B------:R-:W-:-:S03]  /*0cd0*/  IMAD.IADD R252, R252, 0x1, R251 ;  /* 0x00000001fcfc7824 */ /* 0x000fc600078e02fb */
[----:B------:R1:W-:Y:S02]  /*0ce0*/  STL [R1], R0 ;  /* 0x0000000001007387 */ /* 0x0003e40000100800 */
[----:B-1--4-:R-:W-:Y:S02]  /*0cf0*/  IMAD.SHL.U32 R0, R4, 0x2, RZ ;  /* 0x0000000204007824 */ /* 0x012fe400078e00ff */
.L_x_107:
[----:B------:R-:W-:Y:S02]  /*0d00*/  ULDC.64 UR6, c[0x0][0x240] ;  /* 0x0000900000067ab9 */ /* 0x000fe40000000a00 */
[----:B------:R-:W-:Y:S02]  /*0d10*/  UISETP.NE.U32.AND UP1, UPT, URZ, UR6, UPT ;  /* 0x000000063f00728c */ /* 0x000fe4000bf25070 */
[----:B------:R-:W-:Y:S02]  /*0d20*/  USHF.L.U32 UR13, UR34, 0x2, URZ ;  /* 0x00000002220d7899 */ /* 0x000fe4000800063f */
[----:B------:R-:W-:Y:S02]  /*0d30*/  USHF.R.S32.HI UR41, URZ, 0x1f, UR34 ;  /* 0x0000001f3f297899 */ /* 0x000fe40008011422 */
[----:B------:R-:W-:-:S02]  /*0d40*/  UISETP.NE.AND.EX UP1, UPT, URZ, UR7, UPT, UP1 ;  /* 0x000000073f00728c */ /* 0x000fc4000bf25310 */
[----:B------:R-:W-:Y:S02]  /*0d50*/  USHF.L.U64.HI UR12, UR34, 0x2, UR41 ;  /* 0x00000002220c7899 */ /* 0x000fe40008010229 */
[----:B------:R-:W-:Y:S02]  /*0d60*/  UIADD3 UR6, UP0, UR13, UR6, URZ ;  /* 0x000000060d067290 */ /* 0x000fe4000ff1e03f */
[----:B------:R-:W-:Y:S01]  /*0d70*/  PLOP3.LUT P0, PT, PT, PT, UP1, 0x80, 0x0 ;  /* 0x000000000000781c */ /* 0x000fe20003f0f018 */
[----:B------:R-:W-:Y:S02]  /*0d80*/  ULDC.64 UR10, c[0x0][0x250] ;  /* 0x00009400000a7ab9 */ /* 0x000fe40000000a00 */
[----:B------:R-:W-:Y:S01]  /*0d90*/  UIADD3.X UR7, UR12, UR7, URZ, UP0, !UPT ;  /* 0x000000070c077290 */ /* 0x000fe200087fe43f */
[----:B-12---:R-:W-:Y:S01]  /*0da0*/  IMAD.U32 R4, RZ, RZ, UR6 ;  /* 0x00000006ff047e24 */ /* 0x006fe2000f8e00ff */
[----:B------:R-:W-:Y:S02]  /*0db0*/  UISETP.NE.U32.AND UP3, UPT, URZ, UR10, UPT ;  /* 0x0000000a3f00728c */ /* 0x000fe4000bf65070 */
[----:B------:R-:W-:-:S02]  /*0dc0*/  ULDC.U8 UR14, c[0x0][0x312] ;  /* 0x0000c480000e7ab9 */ /* 0x000fc40000000000 */
        /* <DEDUP_REMOVED lines=40> */
.L_x_73:
        /* <DEDUP_REMOVED lines=12> */
[----:B------:R-:W-:-:S04]  /*1110*/  @!UP2 UISETP.NE.AND.EX UP0, UPT, URZ, UR7, UPT, UP0 ;  /* 0x000000073f00a28c */ /* 0x000fc8000bf05300 */
[----:B------:R-:W-:Y:S01]  /*1120*/  @!UP2 USEL UR7, URZ, UR11, !UP0 ;  /* 0x0000000b3f07a287 */ /* 0x000fe2000c000000 */
[----:B---3--:R-:W3:Y:S02]  /*1130*/  @P0 R2UR UR8, R4 ;  /* 0x00000000040803c2 */ /* 0x008ee400000e0000 */
[----:B---3--:R-:W-:Y:S02]  /*1140*/  @UP2 UIADD3 UR6, UR8, -UR22, URZ ;  /* 0x8000001608062290 */ /* 0x008fe4000fffe03f */
[----:B------:R-:W-:Y:S02]  /*1150*/  USHF.L.U32 UR8, UR40, 0x5, URZ ;  /* 0x0000000528087899 */ /* 0x000fe4000800063f */
[----:B------:R-:W-:-:S04]  /*1160*/  @!UP2 UIADD3 UR6, UR7, UR10, -UR22 ;  /* 0x0000000a0706a290 */ /* 0x000fc8000fffe816 */
[----:B------:R-:W-:-:S06]  /*1170*/  UISETP.GT.AND UP0, UPT, UR6, UR8, UPT ;  /* 0x000000080600728c */ /* 0x000fcc000bf04270 */
[----:B------:R-:W-:-:S13]  /*1180*/  PLOP3.LUT P0, PT, PT, PT, UP0, 0x80, 0x0 ;  /* 0x000000000000781c */ /* 0x000fda0003f0f008 */
[----:B------:R-:W-:Y:S05]  /*1190*/  @!P0 BRA `(.L_x_74) ;  /* 0x000067d000008947 */ /* 0x000fea0003800000 */
[----:B------:R-:W-:Y:S02]  /*11a0*/  UIADD3 UR36, UR9, 0x20, UR8 ;  /* 0x0000002009247890 */ /* 0x000fe4000fffe008 */
[----:B------:R-:W-:Y:S02]  /*11b0*/  ULDC UR7, c[0x0][0x2e4] ;  /* 0x0000b90000077ab9 */ /* 0x000fe40000000800 */
[----:B------:R-:W-:Y:S02]  /*11c0*/  UIADD3 UR7, UR36, UR7, -UR6 ;  /* 0x0000000724077290 */ /* 0x000fe4000fffe806 */
[----:B------:R-:W-:Y:S02]  /*11d0*/  UIADD3 UR12, UR9, 0x3f, URZ ;  /* 0x0000003f090c7890 */ /* 0x000fe4000fffe03f */
[----:B------:R-:W-:Y:S02]  /*11e0*/  UIADD3 UR7, UR7, 0x3f, URZ ;  /* 0x0000003f07077890 */ /* 0x000fe4000fffe03f */
[----:B------:R-:W-:-:S02]  /*11f0*/  USHF.R.S32.HI UR16, URZ, 0x1f, UR12 ;  /* 0x0000001f3f107899 */ /* 0x000fc4000801140c */
[----:B------:R-:W-:Y:S02]  /*1200*/  USHF.R.S32.HI UR13, URZ, 0x1f, UR7 ;  /* 0x0000001f3f0d7899 */ /* 0x000fe40008011407 */
[----:B------:R-:W-:Y:S02]  /*1210*/  ULEA.HI UR12, UR16, UR12, URZ, 0x6 ;  /* 0x0000000c100c7291 */ /* 0x000fe4000f8f303f */
[----:B------:R-:W-:Y:S02]  /*1220*/  ULEA.HI UR7, UR13, UR7, URZ, 0x6 ;  /* 0x000000070d077291 */ /* 0x000fe4000f8f303f */
[----:B------:R-:W-:Y:S02]  /*1230*/  ULDC.64 UR14, c[0x0][0x178] ;  /* 0x00005e00000e7ab9 */ /* 0x000fe40000000a00 */
[----:B-1----:R-:W-:Y:S02]  /*1240*/  UISETP.NE.AND UP0, UPT, UR24, -0x1, UPT ;  /* 0xffffffff1800788c */ /* 0x002fe4000bf05270 */
[----:B------:R-:W-:-:S02]  /*1250*/  UIMAD.WIDE.U32 UR10, UR34, UR14, URZ ;  /* 0x0000000e220a72a5 */ /* 0x000fc4000f8e003f */
[----:B------:R-:W-:Y:S02]  /*1260*/  UIMAD UR14, UR41, UR14, URZ ;  /* 0x0000000e290e72a4 */ /* 0x000fe4000f8e023f */
[----:B------:R-:W-:Y:S01]  /*1270*/  USHF.R.S32.HI UR12, URZ, 0x6, UR12 ;  /* 0x000000063f0c7899 */ /* 0x000fe2000801140c */
[----:B------:R-:W-:Y:S01]  /*1280*/  PLOP3.LUT P0, PT, PT, PT, UP0, 0x40, 0x0 ;  /* 0x000000000000781c */ /* 0x000fe20003f0e808 */
[----:B------:R-:W-:Y:S02]  /*1290*/  USHF.R.S32.HI UR7, URZ, 0x6, UR7 ;  /* 0x000000063f077899 */ /* 0x000fe40008011407 */
[----:B------:R-:W-:Y:S02]  /*12a0*/  UIMAD UR16, UR34, UR15, UR14 ;  /* 0x0000000f221072a4 */ /* 0x000fe4000f8e020e */
[----:B------:R-:W-:Y:S02]  /*12b0*/  UISETP.LT.AND UP2, UPT, UR12, UR7, UPT ;  /* 0x000000070c00728c */ /* 0x000fe4000bf41270 */
[----:B------:R-:W-:-:S02]  /*12c0*/  ULDC.64 UR14, c[0x0][0x190] ;  /* 0x00006400000e7ab9 */ /* 0x000fc40000000a00 */
[----:B------:R-:W-:Y:S02]  /*12d0*/  USEL UR35, UR12, UR7, UP2 ;  /* 0x000000070c237287 */ /* 0x000fe40009000000 */
[----:B------:R-:W-:Y:S02]  /*12e0*/  UISETP.NE.AND UP3, UPT, UR17, -0x1, UPT ;  /* 0xffffffff1100788c */ /* 0x000fe4000bf65270 */
[----:B------:R-:W-:Y:S02]  /*12f0*/  UIMAD.WIDE.U32 UR12, UR17, UR14, URZ ;  /* 0x0000000e110c72a5 */ /* 0x000fe4000f8e003f */
[----:B------:R-:W-:Y:S02]  /*1300*/  @UP0 UIADD3 UR7, UR22, UR24, URZ ;  /* 0x0000001816070290 */ /* 0x000fe4000fffe03f */
[----:B------:R-:W-:Y:S02]  /*1310*/  ULDC.64 UR18, c[0x0][0x198] ;  /* 0x0000660000127ab9 */ /* 0x000fe40000000a00 */
[----:B------:R-:W-:-:S02]  /*1320*/  UIADD3 UR27, UR11, UR16, URZ ;  /* 0x000000100b1b7290 */ /* 0x000fc4000fffe03f */
[----:B------:R-:W-:Y:S02]  /*1330*/  USEL UR30, UR10, UR12, !UP3 ;  /* 0x0000000c0a1e7287 */ /* 0x000fe4000d800000 */
[----:B------:R-:W-:Y:S02]  /*1340*/  @UP0 UIMAD.WIDE.U32 UR10, UR7, UR18, URZ ;  /* 0x00000012070a02a5 */ /* 0x000fe4000f8e003f */
[----:B------:R-:W-:Y:S02]  /*1350*/  UIMAD UR12, UR17, UR15, URZ ;  /* 0x0000000f110c72a4 */ /* 0x000fe4000f8e023f */
[----:B------:R-:W-:Y:S02]  /*1360*/  ULEA UR21, UR35, 0xffffffc0, 0x6 ;  /* 0xffffffc023157891 */ /* 0x000fe4000f8e303f */
[----:B------:R-:W-:Y:S02]  /*1370*/  @UP0 UIMAD UR32, UR7, UR19, UR11 ;  /* 0x00000013072002a4 */ /* 0x000fe4000f8e020b */
[----:B------:R-:W-:-:S02]  /*1380*/  @UP3 UIADD3 UR27, UR13, UR12, URZ ;  /* 0x0000000c0d1b3290 */ /* 0x000fc4000fffe03f */
[----:B------:R-:W-:Y:S02]  /*1390*/  USHF.R.S32.HI UR33, URZ, 0x1f, UR21 ;  /* 0x0000001f3f217899 */ /* 0x000fe40008011415 */
[----:B------:R-:W-:Y:S01]  /*13a0*/  @UP0 UMOV UR31, UR10 ;  /* 0x0000000a001f0c82 */ /* 0x000fe20008000000 */
[----:B------:R-:W-:Y:S05]  /*13b0*/  @!P0 BRA `(.L_x_75) ;  /* 0x000000c000008947 */ /* 0x000fea0003800000 */
[----:B------:R-:W-:Y:S02]  /*13c0*/  USHF.R.S32.HI UR7, URZ, 0x1f, UR22 ;  /* 0x0000001f3f077899 */ /* 0x000fe40008011416 */
[----:B------:R-:W-:Y:S02]  /*13d0*/  ULDC.64 UR12, c[0x0][0x198] ;  /* 0x00006600000c7ab9 */ /* 0x000fe40000000a00 */
[----:B------:R-:W-:Y:S02]  /*13e0*/  UIMAD UR7, UR7, UR12, URZ ;  /* 0x0000000c070772a4 */ /* 0x000fe4000f8e023f */
[----:B------:R-:W-:Y:S02]  /*13f0*/  UIMAD.WIDE.U32 UR10, UR22, UR12, URZ ;  /* 0x0000000c160a72a5 */ /* 0x000fe4000f8e003f */
[----:B------:R-:W-:-:S04]  /*1400*/  UIMAD UR13, UR22, UR13, UR7 ;  /* 0x0000000d160d72a4 */ /* 0x000fc8000f8e0207 */
[----:B------:R-:W-:-:S03]  /*1410*/  UIADD3 UR11, UR11, UR13, URZ ;  /* 0x0000000d0b0b7290 */ /* 0x000fc6000fffe03f */
[----:B------:R-:W-:Y:S02]  /*1420*/  ULDC.64 UR12, c[0x0][0x180] ;  /* 0x00006000000c7ab9 */ /* 0x000fe40000000a00 */
[----:B------:R-:W-:Y:S02]  /*1430*/  UIMAD UR7, UR41, UR12, URZ ;  /* 0x0000000c290772a4 */ /* 0x000fe4000f8e023f */
[----:B------:R-:W-:Y:S02]  /*1440*/  UIMAD.WIDE.U32 UR10, UR34, UR12, UR10 ;  /* 0x0000000c220a72a5 */ /* 0x000fe4000f8e000a */
[----:B------:R-:W-:-:S04]  /*1450*/  UIMAD UR7, UR34, UR13, UR7 ;  /* 0x0000000d220772a4 */ /* 0x000fc8000f8e0207 */
[----:B------:R-:W-:Y:S02]  /*1460*/  UIADD3 UR32, UR11, UR7, URZ ;  /* 0x000000070b207290 */ /* 0x000fe4000fffe03f */
[----:B------:R-:W-:Y:S02]  /*1470*/  UMOV UR31, UR10 ;  /* 0x0000000a001f7c82 */ /* 0x000fe40008000000 */
.L_x_75:
[----:B------:R-:W-:Y:S01]  /*1480*/  PLOP3.LUT P0, PT, PT, PT, UP0, 0x40, 0x0 ;  /* 0x000000000000781c */ /* 0x000fe20003f0e808 */
[----:B------:R-:W-:Y:S02]  /*1490*/  @UP0 UIADD3 UR7, UR22, UR24, URZ ;  /* 0x0000001816070290 */ /* 0x000fe4000fffe03f */
[----:B------:R-:W-:Y:S02]  /*14a0*/  ULDC.64 UR12, c[0x0][0x1a0] ;  /* 0x00006800000c7ab9 */ /* 0x000fe40000000a00 */
[----:B------:R-:W-:-:S04]  /*14b0*/  @UP0 UIMAD.WIDE.U32 UR10, UR7, UR12, URZ ;  /* 0x0000000c070a02a5 */ /* 0x000fc8000f8e003f */
[----:B------:R-:W-:-:S03]  /*14c0*/  @UP0 UIMAD UR28, UR7, UR13, UR11 ;  /* 0x0000000d071c02a4 */ /* 0x000fc6000f8e020b */
[----:B------:R-:W-:Y:S01]  /*14d0*/  @UP0 UMOV UR26, UR10 ;  /* 0x0000000a001a0c82 */ /* 0x000fe20008000000 */
[----:B------:R-:W-:Y:S05]  /*14e0*/  @!P0 BRA `(.L_x_76) ;  /* 0x000000c000008947 */ /* 0x000fea0003800000 */
[----:B------:R-:W-:Y:S02]  /*14f0*/  USHF.R.S32.HI UR7, URZ, 0x1f, UR22 ;  /* 0x0000001f3f077899 */ /* 0x000fe40008011416 */
[----:B------:R-:W-:Y:S02]  /*1500*/  ULDC.64 UR10, c[0x0][0x1a0] ;  /* 0x00006800000a7ab9 */ /* 0x000fe40000000a00 */
[----:B------:R-:W-:Y:S02]  /*1510*/  UIMAD UR7, UR7, UR10, URZ ;  /* 0x0000000a070772a4 */ /* 0x000fe4000f8e023f */
[----:B------:R-:W-:Y:S02]  /*1520*/  ULDC.64 UR12, c[0x0][0x188] ;  /* 0x00006200000c7ab9 */ /* 0x000fe40000000a00 */
[----:B------:R-:W-:Y:S02]  /*1530*/  UIMAD UR14, UR22, UR11, UR7 ;  /* 0x0000000b160e72a4 */ /* 0x000fe4000f8e0207 */
[----:B------:R-:W-:-:S02]  /*1540*/  UIMAD.WIDE.U32 UR10, UR22, UR10, URZ ;  /* 0x0000000a160a72a5 */ /* 0x000fc4000f8e003f */
[----:B------:R-:W-:Y:S02]  /*1550*/  UIMAD UR7, UR41, UR12, URZ ;  /* 0x0000000c290772a4 */ /* 0x000fe4000f8e023f */
[----:B------:R-:W-:Y:S02]  /*1560*/  UIADD3 UR11, UR11, UR14, URZ ;  /* 0x0000000e0b0b7290 */ /* 0x000fe4000fffe03f */
[----:B------:R-:W-:Y:S02]  /*1570*/  UIMAD UR7, UR34, UR13, UR7 ;  /* 0x0000000d220772a4 */ /* 0x000fe4000f8e0207 */
[----:B------:R-:W-:-:S04]  /*1580*/  UIMAD.WIDE.U32 UR10, UR34, UR12, UR10 ;  /* 0x0000000c220a72a5 */ /* 0x000fc8000f8e000a */
[----:B------:R-:W-:-:S03]  /*1590*/  UIADD3 UR28, UR11, UR7, URZ ;  /* 0x000000070b1c7290 */ /* 0x000fc6000fffe03f */
[----:B------:R-:W-:Y:S02]  /*15a0*/  UMOV UR26, UR10 ;  /* 0x0000000a001a7c82 */ /* 0x000fe40008000000 */
.L_x_76:
        /* <DEDUP_REMOVED lines=10> */
[----:B------:R-:W-:Y:S02]  /*1650*/  @!UP3 UIMAD UR7, UR41, UR10, URZ ;  /* 0x0000000a2907b2a4 */ /* 0x000fe4000f8e023f */
[----:B------:R-:W-:Y:S02]  /*1660*/  ULDC.64 UR12, c[0x0][0x3d8] ;  /* 0x0000f600000c7ab9 */ /* 0x000fe40000000a00 */
[----:B------:R-:W-:Y:S01]  /*1670*/  @!UP3 UIMAD UR7, UR34, UR11, UR7 ;  /* 0x0000000b2207b2a4 */ /* 0x000fe2000f8e0207 */
[----:B-1----:R-:W1:Y:S01]  /*1680*/  MUFU.RCP R4, R4 ;  /* 0x0000000400047308 */ /* 0x002e620000001000 */
[----:B------:R-:W-:-:S04]  /*1690*/  @!UP3 UIMAD.WIDE.U32 UR10, UR34, UR10, URZ ;  /* 0x0000000a220ab2a5 */ /* 0x000fc8000f8e003f */
[----:B------:R-:W-:Y:S02]  /*16a0*/  @!UP3 UIADD3 UR20, UR11, UR7, URZ ;  /* 0x000000070b14b290 */ /* 0x000fe4000fffe03f */
[----:B------:R-:W-:Y:S02]  /*16b0*/  UIMAD UR7, UR41, UR14, UR53 ;  /* 0x0000000e290772a4 */ /* 0x000fe4000f8e0235 */
[----:B------:R-:W-:Y:S02]  /*16c0*/  @!UP3 UMOV UR19, UR10 ;  /* 0x0000000a0013bc82 */ /* 0x000fe40008000000 */
[----:B------:R-:W-:Y:S02]  /*16d0*/  UIADD3 UR7, UR45, UR7, URZ ;  /* 0x000000072d077290 */ /* 0x000fe4000fffe03f */
[----:B------:R-:W-:Y:S02]  /*16e0*/  UIMAD.WIDE.U32 UR10, UR38, UR17, URZ ;  /* 0x00000011260a72a5 */ /* 0x000fe4000f8e003f */
[----:B------:R-:W-:Y:S01]  /*16f0*/  UIMAD UR7, UR38, UR7, UR52 ;  /* 0x00000007260772a4 */ /* 0x000fe2000f8e0234 */
[----:B-1----:R-:W-:Y:S01]  /*1700*/  IADD3 R4, R4, 0xffffffe, RZ ;  /* 0x0ffffffe04047810 */ /* 0x002fe20007ffe0ff */
[----:B------:R-:W-:-:S02]  /*1710*/  USEL UR23, UR42, UR10, !UP3 ;  /* 0x0000000a2a177287 */ /* 0x000fc4000d800000 */
[----:B------:R-:W-:Y:S01]  /*1720*/  UIADD3 UR15, UR43, UR7, URZ ;  /* 0x000000072b0f7290 */ /* 0x000fe2000fffe03f */
[----:B------:R-:W1:Y:S01]  /*1730*/  F2I.FTZ.U32.TRUNC.NTZ R5, R4 ;  /* 0x0000000400057305 */ /* 0x000e62000021f000 */
[----:B------:R-:W-:Y:S02]  /*1740*/  UIMAD UR7, UR39, UR17, URZ ;  /* 0x00000011270772a4 */ /* 0x000fe4000f8e023f */
[----:B------:R-:W-:Y:S02]  /*1750*/  USHF.L.U32 UR14, UR34, 0x7, URZ ;  /* 0x00000007220e7899 */ /* 0x000fe4000800063f */
[----:B------:R-:W-:Y:S02]  /*1760*/  @UP3 UIADD3 UR15, UR11, UR7, URZ ;  /* 0x000000070b0f3290 */ /* 0x000fe4000fffe03f */
[----:B------:R-:W-:Y:S02]  /*1770*/  UIMAD.WIDE.U32 UR10, UR61, UR12, URZ ;  /* 0x0000000c3d0a72a5 */ /* 0x000fe4000f8e003f */
[----:B------:R-:W-:-:S02]  /*1780*/  USHF.L.U64.HI UR7, UR34, 0x7, UR41 ;  /* 0x0000000722077899 */ /* 0x000fc40008010229 */
[----:B------:R-:W-:Y:S02]  /*1790*/  USEL UR16, UR10, URZ, UP6 ;  /* 0x0000003f0a107287 */ /* 0x000fe4000b000000 */
[----:B------:R-:W-:Y:S02]  /*17a0*/  USEL UR10, UR14, URZ, UP1 ;  /* 0x0000003f0e0a7287 */ /* 0x000fe40008800000 */
[----:B------:R-:W-:Y:S01]  /*17b0*/  USEL UR7, UR7, URZ, UP1 ;  /* 0x0000003f07077287 */ /* 0x000fe20008800000 */
[----:B-1----:R-:W-:Y:S01]  /*17c0*/  IMAD.MOV R4, RZ, RZ, -R5 ;  /* 0x000000ffff047224 */ /* 0x002fe200078e0a05 */
[----:B------:R-:W-:Y:S02]  /*17d0*/  UIADD3 UR10, UP1, UR21, UR10, URZ ;  /* 0x0000000a150a7290 */ /* 0x000fe4000ff3e03f */
[----:B------:R-:W-:Y:S01]  /*17e0*/  UIMAD UR13, UR61, UR13, UR11 ;  /* 0x0000000d3d0d72a4 */ /* 0x000fe2000f8e020b */
[----:B------:R-:W-:Y:S01]  /*17f0*/  IMAD R6, R4, R8, RZ ;  /* 0x0000000804067224 */ /* 0x000fe200078e02ff */
[----:B------:R-:W-:Y:S01]  /*1800*/  UIADD3.X UR11, UR33, UR7, URZ, UP1, !UPT ;  /* 0x00000007210b7290 */ /* 0x000fe20008ffe43f */
[----:B------:R-:W-:Y:S01]  /*1810*/  IMAD.MOV.U32 R4, RZ, RZ, RZ ;  /* 0x000000ffff047224 */ /* 0x000fe200078e00ff */
[----:B------:R-:W-:-:S02]  /*1820*/  UIMAD UR7, UR39, UR10, URZ ;  /* 0x0000000a270772a4 */ /* 0x000fc4000f8e023f */
[----:B------:R-:W-:Y:S01]  /*1830*/  ULDC UR14, c[0x0][0x234] ;  /* 0x00008d00000e7ab9 */ /* 0x000fe20000000800 */
[----:B------:R-:W-:Y:S01]  /*1840*/  IMAD.HI.U32 R4, R5, R6, R4 ;  /* 0x0000000605047227 */ /* 0x000fe200078e0004 */
[----:B------:R-:W-:Y:S02]  /*1850*/  UIMAD UR12, UR38, UR11, UR7 ;  /* 0x0000000b260c72a4 */ /* 0x000fe4000f8e0207 */
[----:B------:R-:W-:Y:S01]  /*1860*/  @UP5 USEL UR7, UR55, UR17, !UP3 ;  /* 0x0000001137075287 */ /* 0x000fe2000d800000 */
[----:B------:R-:W-:Y:S01]  /*1870*/  IMAD.MOV.U32 R5, RZ, RZ, R7 ;  /* 0x000000ffff057224 */ /* 0x000fe200078e0007 */
[----:B------:R-:W-:Y:S02]  /*1880*/  UIMAD.WIDE.U32 UR10, UR38, UR10, URZ ;  /* 0x0000000a260a72a5 */ /* 0x000fe4000f8e003f */
[----:B------:R-:W-:Y:S01]  /*1890*/  @UP5 UIMAD UR18, UR37, UR14, UR7 ;  /* 0x0000000e251252a4 */ /* 0x000fe2000f8e0207 */
[----:B------:R-:W-:Y:S01]  /*18a0*/  IMAD.HI.U32 R4, R4, R5, RZ ;  /* 0x0000000504047227 */ /* 0x000fe200078e00ff */
[----:B------:R-:W-:-:S02]  /*18b0*/  USEL UR13, UR13, URZ, UP6 ;  /* 0x0000003f0d0d7287 */ /* 0x000fc4000b000000 */
[----:B------:R-:W-:Y:S01]  /*18c0*/  UIADD3 UR12, UR11, UR12, URZ ;  /* 0x0000000c0b0c7290 */ /* 0x000fe2000fffe03f */
[----:B------:R-:W-:Y:S02]  /*18d0*/  IMAD.MOV R6, RZ, RZ, -R4 ;  /* 0x000000ffff067224 */ /* 0x000fe400078e0a04 */
[----:B------:R-:W-:Y:S02]  /*18e0*/  @!UP5 UMOV UR18, UR50 ;  /* 0x000000320012dc82 */ /* 0x000fe40008000000 */
[----:B------:R-:W-:-:S05]  /*18f0*/  IMAD R5, R8, R6, R5 ;  /* 0x0000000608057224 */ /* 0x000fca00078e0205 */
[----:B------:R-:W-:-:S13]  /*1900*/  ISETP.GT.U32.AND P0, PT, R8, R5, PT ;  /* 0x000000050800720c */ /* 0x000fda0003f04070 */
        /* <DEDUP_REMOVED lines=16> */
.L_x_77:
[----:B------:R-:W-:Y:S02]  /*1a10*/  UMOV UR14, UR51 ;  /* 0x00000033000e7c82 */ /* 0x000fe40008000000 */
.L_x_78:
[----:B------:R-:W-:Y:S01]  /*1a20*/  UIADD3 UR10, UP4, UP3, UR10, UR46, UR48 ;  /* 0x0000002e0a0a7290 */ /* 0x000fe2000fb9e030 */
[----:B------:R-:W1:Y:S01]  /*1a30*/  S2R R6, SR_TID.X ;  /* 0x0000000000067919 */ /* 0x000e620000002100 */
[----:B------:R-:W-:Y:S01]  /*1a40*/  IMAD.U32 R5, RZ, RZ, UR5 ;  /* 0x00000005ff057e24 */ /* 0x000fe2000f8e00ff */
[--C-:B------:R-:W-:Y:S01]  /*1a50*/  SHF.R.S32.HI R31, RZ, 0x1f, R244.reuse ;  /* 0x0000001fff1f7819 */ /* 0x100fe200000114f4 */
[----:B------:R-:W-:Y:S01]  /*1a60*/  UIADD3 UR29, UP2, UP1, UR16, UR10, UR23 ;  /* 0x0000000a101d7290 */ /* 0x000fe2000f95e017 */
[----:B------:R-:W-:Y:S01]  /*1a70*/  IMAD.U32 R4, RZ, RZ, UR4 ;  /* 0x00000004ff047e24 */ /* 0x000fe2000f8e00ff */
[----:B------:R-:W-:Y:S01]  /*1a80*/  UIADD3.X UR7, UR12, UR49, UR54, UP4, UP3 ;  /* 0x000000310c077290 */ /* 0x000fe2000a7e6436 */
[----:B------:R-:W2:Y:S01]  /*1a90*/  S2R R32, SR_TID.X ;  /* 0x0000000000207919 */ /* 0x000ea20000002100 */
[----:B------:R-:W-:Y:S01]  /*1aa0*/  ULDC.64 UR10, c[0x0][0x1a8] ;  /* 0x00006a00000a7ab9 */ /* 0x000fe20000000a00 */
[----:B------:R-:W-:Y:S01]  /*1ab0*/  IMAD.U32 R7, RZ, RZ, UR21 ;  /* 0x00000015ff077e24 */ /* 0x000fe2000f8e00ff */
[----:B------:R-:W-:Y:S01]  /*1ac0*/  UIADD3.X UR25, UR13, UR7, UR15, UP2, UP1 ;  /* 0x000000070d197290 */ /* 0x000fe200097e240f */
[----:B------:R-:W3:Y:S01]  /*1ad0*/  S2R R33, SR_TID.X ;  /* 0x0000000000217919 */ /* 0x000ee20000002100 */
[----:B------:R-:W-:Y:S01]  /*1ae0*/  UIMAD UR7, UR58, UR10, URZ ;  /* 0x0000000a3a0772a4 */ /* 0x000fe2000f8e023f */
[----:B------:R-:W-:Y:S01]  /*1af0*/  IMAD.MOV.U32 R30, RZ, RZ, R244 ;  /* 0x000000ffff1e7224 */ /* 0x000fe200078e00f4 */
[----:B------:R-:W-:Y:S01]  /*1b00*/  UMOV UR15, 0x4 ;  /* 0x00000004000f7882 */ /* 0x000fe20000000000 */
[C---:B------:R-:W-:Y:S01]  /*1b10*/  IADD3 R13, R244.reuse, 0x40, RZ ;  /* 0x00000040f40d7810 */ /* 0x040fe20007ffe0ff */
[----:B------:R-:W-:Y:S01]  /*1b20*/  UIMAD UR13, UR37, UR11, UR7 ;  /* 0x0000000b250d72a4 */ /* 0x000fe2000f8e0207 */
[----:B------:R-:W-:Y:S01]  /*1b30*/  ISETP.GE.AND P3, PT, R244, c[0x0][0x220], PT ;  /* 0x00008800f4007a0c */ /* 0x000fe20003f66270 */
[----:B------:R-:W-:Y:S01]  /*1b40*/  ULDC.64 UR4, c[0x0][0x3c8] ;  /* 0x0000f20000047ab9 */ /* 0x000fe20000000a00 */
[----:B------:R-:W-:Y:S01]  /*1b50*/  ISETP.GE.AND P5, PT, R13, c[0x0][0x220], PT ;  /* 0x000088000d007a0c */ /* 0x000fe20003fa6270 */
[----:B------:R-:W-:Y:S01]  /*1b60*/  ULDC.64 UR10, c[0x0][0x370] ;  /* 0x0000dc00000a7ab9 */ /* 0x000fe20000000a00 */
[----:B------:R-:W-:Y:S01]  /*1b70*/  IMAD.U32 R11, RZ, RZ, UR37 ;  /* 0x00000025ff0b7e24 */ /* 0x000fe2000f8e00ff */
[----:B------:R-:W-:Y:S01]  /*1b80*/  UIMAD UR7, UR33, UR10, URZ ;  /* 0x0000000a210772a4 */ /* 0x000fe2000f8e023f */
[----:B------:R-:W-:Y:S01]  /*1b90*/  IMAD.U32 R16, RZ, RZ, UR37 ;  /* 0x00000025ff107e24 */ /* 0x000fe2000f8e00ff */
[----:B------:R-:W-:Y:S02]  /*1ba0*/  BSSY B1, `(.L_x_74) ;  /* 0x00005dc000017945 */ /* 0x000fe40003800000 */
[----:B------:R-:W-:-:S03]  /*1bb0*/  UIMAD UR23, UR21, UR11, UR7 ;  /* 0x0000000b151772a4 */ /* 0x000fc6000f8e0207 */
[----:B------:R-:W-:Y:S02]  /*1bc0*/  ULDC.64 UR10, c[0x0][0x378] ;  /* 0x0000de00000a7ab9 */ /* 0x000fe40000000a00 */
[----:B------:R-:W-:Y:S01]  /*1bd0*/  UIMAD UR7, UR58, UR10, URZ ;  /* 0x0000000a3a0772a4 */ /* 0x000fe2000f8e023f */
[----:B--2---:R-:W-:Y:S01]  /*1be0*/  SHF.R.S32.HI R32, RZ, 0x1f, R32 ;  /* 0x0000001fff207819 */ /* 0x004fe20000011420 */
[----:B------:R-:W-:Y:S02]  /*1bf0*/  UIADD3 UR10, UR21, UR14, URZ ;  /* 0x0000000e150a7290 */ /* 0x000fe4000fffe03f */
[----:B------:R-:W-:Y:S01]  /*1c00*/  UIMAD UR12, UR37, UR11, UR7 ;  /* 0x0000000b250c72a4 */ /* 0x000fe2000f8e0207 */
[----:B---3--:R-:W-:Y:S01]  /*1c10*/  LEA.HI R32, R32, R33, RZ, 0x3 ;  /* 0x0000002120207211 */ /* 0x008fe200078f18ff */
[----:B------:R-:W-:Y:S02]  /*1c20*/  UIMAD.WIDE UR10, UR10, UR15, UR4 ;  /* 0x0000000f0a0a72a5 */ /* 0x000fe4000f8e0204 */
[----:B------:R-:W-:Y:S01]  /*1c30*/  UIADD3 UR7, -UR6, UR9, UR8 ;  /* 0x0000000906077290 */ /* 0x000fe2000fffe108 */
[----:B------:R-:W-:Y:S01]  /*1c40*/  SHF.R.S32.HI R32, RZ, 0x3, R32 ;  /* 0x00000003ff207819 */ /* 0x000fe20000011420 */
[----:B------:R-:W-:-:S03]  /*1c50*/  ULDC.64 UR4, c[0x0][0x200] ;  /* 0x0000800000047ab9 */ /* 0x000fc60000000a00 */
[----:B------:R-:W-:Y:S01]  /*1c60*/  UMOV UR17, UR10 ;  /* 0x0000000a00117c82 */ /* 0x000fe20008000000 */
[----:B------:R-:W-:Y:S01]  /*1c70*/  IADD3 R19, P0, R32, UR21, RZ ;  /* 0x0000001520137c10 */ /* 0x000fe2000ff1e0ff */
[----:B------:R-:W-:Y:S01]  /*1c80*/  UIADD3 UR10, UR21, UR18, URZ ;  /* 0x00000012150a7290 */ /* 0x000fe2000fffe03f */
[----:B------:R-:W-:Y:S01]  /*1c90*/  SHF.R.S32.HI R29, RZ, 0x1f, R32 ;  /* 0x0000001fff1d7819 */ /* 0x000fe20000011420 */
[----:B------:R-:W-:Y:S02]  /*1ca0*/  UMOV UR16, UR11 ;  /* 0x0000000b00107c82 */ /* 0x000fe40008000000 */
[----:B------:R-:W-:Y:S01]  /*1cb0*/  UIMAD.WIDE UR10, UR10, UR15, UR4 ;  /* 0x0000000f0a0a72a5 */ /* 0x000fe2000f8e0204 */
[----:B------:R1:W2:Y:S01]  /*1cc0*/  R2UR UR4, R4 ;  /* 0x00000000040473c2 */ /* 0x0002a200000e0000 */
[----:B------:R-:W-:Y:S01]  /*1cd0*/  ULDC UR18, c[0x0][0x2e8] ;  /* 0x0000ba0000127ab9 */ /* 0x000fe20000000800 */
[----:B------:R-:W-:Y:S01]  /*1ce0*/  IADD3.X R23, R29, UR33, RZ, P0, !PT ;  /* 0x000000211d177c10 */ /* 0x000fe200087fe4ff */
[----:B------:R-:W-:-:S03]  /*1cf0*/  UIADD3 UR7, UR7, -UR18, URZ ;  /* 0x8000001207077290 */ /* 0x000fc6000fffe03f */
[----:B------:R-:W-:Y:S01]  /*1d00*/  UMOV UR15, UR10 ;  /* 0x0000000a000f7c82 */ /* 0x000fe20008000000 */
[----:B------:R-:W-:Y:S01]  /*1d10*/  IMAD R8, R23, c[0x0][0x190], RZ ;  /* 0x0000640017087a24 */ /* 0x000fe200078e02ff */
[----:B------:R3:W4:Y:S01]  /*1d20*/  R2UR UR5, R5 ;  /* 0x00000000050573c2 */ /* 0x00072200000e0000 */
[----:B------:R-:W-:Y:S02]  /*1d30*/  USHF.R.S32.HI UR18, URZ, 0x1f, UR7 ;  /* 0x0000001f3f127899 */ /* 0x000fe40008011407 */
[----:B------:R-:W-:Y:S01]  /*1d40*/  IMAD R27, R19, c[0x0][0x194], R8 ;  /* 0x00006500131b7a24 */ /* 0x000fe200078e0208 */
[----:B------:R-:W-:Y:S02]  /*1d50*/  UMOV UR14, UR11 ;  /* 0x0000000b000e7c82 */ /* 0x000fe40008000000 */
[----:B------:R-:W-:Y:S02]  /*1d60*/  ULEA.HI UR18, UR18, UR7, URZ, 0x6 ;  /* 0x0000000712127291 */ /* 0x000fe4000f8f303f */
[----:B------:R-:W-:-:S02]  /*1d70*/  UIADD3 UR7, UR35, -0x1, URZ ;  /* 0xffffffff23077890 */ /* 0x000fc4000fffe03f */
[----:B------:R-:W-:-:S04]  /*1d80*/  USHF.R.S32.HI UR18, URZ, 0x6, UR18 ;  /* 0x000000063f127899 */ /* 0x000fc80008011412 */
[----:B------:R-:W-:Y:S01]  /*1d90*/  UISETP.LT.AND UP1, UPT, URZ, UR18, UPT ;  /* 0x000000123f00728c */ /* 0x000fe2000bf21270 */
[----:B-1----:R-:W-:-:S03]  /*1da0*/  SHF.R.S32.HI R4, RZ, 0x1f, R6 ;  /* 0x0000001fff047819 */ /* 0x002fc60000011406 */
[----:B------:R-:W-:Y:S01]  /*1db0*/  USEL UR18, URZ, UR18, !UP1 ;  /* 0x000000123f127287 */ /* 0x000fe2000c800000 */
[----:B------:R-:W-:-:S03]  /*1dc0*/  LEA.HI R4, R4, R6, RZ, 0x5 ;  /* 0x0000000604047211 */ /* 0x000fc600078f28ff */
[----:B------:R-:W-:Y:S01]  /*1dd0*/  UISETP.GT.AND UP1, UPT, UR35, UR18, UPT ;  /* 0x000000122300728c */ /* 0x000fe2000bf24270 */
[----:B---3--:R-:W-:-:S05]  /*1de0*/  LOP3.LUT R5, R4, 0xffffffe0, RZ, 0xc0, !PT ;  /* 0xffffffe004057812 */ /* 0x008fca00078ec0ff */
[----:B------:R-:W-:Y:S01]  /*1df0*/  IMAD.IADD R5, R6, 0x1, -R5 ;  /* 0x0000000106057824 */ /* 0x000fe200078e0a05 */
[----:B------:R-:W-:Y:S02]  /*1e00*/  SHF.R.S32.HI R6, RZ, 0x5, R4 ;  /* 0x00000005ff067819 */ /* 0x000fe40000011404 */
[----:B------:R-:W-:Y:S02]  /*1e10*/  IADD3 R4, P1, R244, UR19, RZ ;  /* 0x00000013f4047c10 */ /* 0x000fe4000ff3e0ff */
[----:B------:R-:W-:Y:S01]  /*1e20*/  PLOP3.LUT P2, PT, PT, PT, UP1, 0x80, 0x0 ;  /* 0x000000000000781c */ /* 0x000fe20003f4f018 */
[----:B------:R-:W-:Y:S01]  /*1e30*/  IMAD R6, R6, UR47, R5 ;  /* 0x0000002f06067c24 */ /* 0x000fe2000f8e0205 */
[----:B------:R-:W-:-:S04]  /*1e40*/  IADD3.X R5, R31, UR20, RZ, P1, !PT ;  /* 0x000000141f057c10 */ /* 0x000fc80008ffe4ff */
[----:B------:R-:W-:Y:S01]  /*1e50*/  IADD3 R10, P0, R6, UR29, RZ ;  /* 0x0000001d060a7c10 */ /* 0x000fe2000ff1e0ff */
[----:B------:R-:W-:-:S03]  /*1e60*/  IMAD.WIDE.U32 R4, R7, c[0x0][0x370], R4 ;  /* 0x0000dc0007047a25 */ /* 0x000fc600078e0004 */
[----:B------:R-:W-:Y:S01]  /*1e70*/  LEA.HI.X.SX32 R12, R6, UR25, 0x1, P0 ;  /* 0x00000019060c7c11 */ /* 0x000fe200080f0eff */
[----:B------:R-:W-:Y:S01]  /*1e80*/  IMAD.WIDE.U32 R6, R19, c[0x0][0x190], R30 ;  /* 0x0000640013067a25 */ /* 0x000fe200078e001e */
[----:B------:R-:W-:-:S04]  /*1e90*/  IADD3 R5, R5, UR23, RZ ;  /* 0x0000001705057c10 */ /* 0x000fc8000fffe0ff */
[----:B------:R-:W-:Y:S01]  /*1ea0*/  IADD3 R8, P0, R6, UR30, RZ ;  /* 0x0000001e06087c10 */ /* 0x000fe2000ff1e0ff */
[----:B------:R-:W-:Y:S01]  /*1eb0*/  IMAD.WIDE.U32 R4, R11, c[0x0][0x378], R4 ;  /* 0x0000de000b047a25 */ /* 0x000fe200078e0004 */
[----:B------:R-:W-:Y:S02]  /*1ec0*/  SEL R6, RZ, 0xffffffff, P5 ;  /* 0xffffffffff067807 */ /* 0x000fe40002800000 */
[----:B------:R-:W-:Y:S02]  /*1ed0*/  IADD3.X R9, R7, UR27, R27, P0, !PT ;  /* 0x0000001b07097c10 */ /* 0x000fe400087fe41b */
[----:B------:R-:W-:Y:S01]  /*1ee0*/  SEL R7, RZ, 0x1, P3 ;  /* 0x00000001ff077807 */ /* 0x000fe20001800000 */
[----:B------:R-:W-:Y:S01]  /*1ef0*/  IMAD.SHL.U32 R6, R6, 0x2, RZ ;  /* 0x0000000206067824 */ /* 0x000fe200078e00ff */
[----:B------:R-:W-:Y:S01]  /*1f00*/  LEA R238, P0, R10, c[0x0][0x350], 0x2 ;  /* 0x0000d4000aee7a11 */ /* 0x000fe200078010ff */
[----:B------:R-:W-:Y:S01]  /*1f10*/  IMAD.WIDE.U32 R16, R16, c[0x0][0x1a8], R8 ;  /* 0x00006a0010107a25 */ /* 0x000fe200078e0008 */
[----:B------:R-:W-:-:S02]  /*1f20*/  IADD3 R9, R244, 0x80, RZ ;  /* 0x00000080f4097810 */ /* 0x000fc40007ffe0ff */
[----:B------:R-:W-:Y:S01]  /*1f30*/  LOP3.LUT R11, R6, 0x2, R7, 0xe2, !PT ;  /* 0x00000002060b7812 */ /* 0x000fe200078ee207 */
[----:B------:R-:W-:Y:S01]  /*1f40*/  IMAD.MOV.U32 R6, RZ, RZ, R4 ;  /* 0x000000ffff067224 */ /* 0x000fe200078e0004 */
[----:B------:R-:W-:Y:S01]  /*1f50*/  IADD3 R7, R5, UR12, RZ ;  /* 0x0000000c05077c10 */ /* 0x000fe2000fffe0ff */
[----:B------:R-:W-:Y:S01]  /*1f60*/  IMAD R4, R29, c[0x0][0x370], RZ ;  /* 0x0000dc001d047a24 */ /* 0x000fe200078e02ff */
[----:B------:R-:W-:Y:S02]  /*1f70*/  LEA.HI.X R239, R10, c[0x0][0x354], R12, 0x2, P0 ;  /* 0x0000d5000aef7a11 */ /* 0x000fe400000f140c */
[----:B------:R-:W-:Y:S01]  /*1f80*/  IADD3 R10, R244, 0xc0, RZ ;  /* 0x000000c0f40a7810 */ /* 0x000fe20007ffe0ff */
[C---:B------:R-:W-:Y:S01]  /*1f90*/  IMAD R8, R32.reuse, c[0x0][0x374], R4 ;  /* 0x0000dd0020087a24 */ /* 0x040fe200078e0204 */
[----:B------:R-:W-:Y:S01]  /*1fa0*/  ISETP.GE.AND P4, PT, R9, c[0x0][0x220], PT ;  /* 0x0000880009007a0c */ /* 0x000fe20003f86270 */
[----:B------:R-:W-:Y:S01]  /*1fb0*/  IMAD.WIDE.U32 R6, R32, c[0x0][0x370], R6 ;  /* 0x0000dc0020067a25 */ /* 0x000fe200078e0006 */
[----:B------:R-:W-:-:S02]  /*1fc0*/  ISETP.GE.AND P6, PT, R10, c[0x0][0x220], PT ;  /* 0x000088000a007a0c */ /* 0x000fc40003fc6270 */
[----:B------:R-:W-:Y:S01]  /*1fd0*/  SEL R5, RZ, 0x4, P4 ;  /* 0x00000004ff057807 */ /* 0x000fe20002000000 */
[----:B------:R-:W-:Y:S01]  /*1fe0*/  IMAD.IADD R21, R7, 0x1, R8 ;  /* 0x0000000107157824 */ /* 0x000fe200078e0208 */
[----:B------:R-:W-:Y:S02]  /*1ff0*/  SEL R4, RZ, 0x8, P6 ;  /* 0x00000008ff047807 */ /* 0x000fe40003000000 */
[----:B------:R-:W-:Y:S02]  /*2000*/  LEA R240, P1, R16, c[0x0][0x160], 0x1 ;  /* 0x0000580010f07a11 */ /* 0x000fe400078208ff */
[----:B------:R-:W-:Y:S02]  /*2010*/  LEA R241, P0, R6, c[0x0][0x330], 0x1 ;  /* 0x0000cc0006f17a11 */ /* 0x000fe400078008ff */
[----:B------:R-:W-:Y:S02]  /*2020*/  IADD3 R26, R17, UR13, RZ ;  /* 0x0000000d111a7c10 */ /* 0x000fe4000fffe0ff */
[----:B------:R-:W-:-:S02]  /*2030*/  LOP3.LUT R20, R4, R11, R5, 0xfe, !PT ;  /* 0x0000000b04147212 */ /* 0x000fc400078efe05 */
[----:B------:R-:W-:Y:S02]  /*2040*/  LEA.HI.X R242, R16, c[0x0][0x164], R26, 0x1, P1 ;  /* 0x0000590010f27a11 */ /* 0x000fe400008f0c1a */
[----:B------:R-:W-:Y:S01]  /*2050*/  LEA.HI.X R243, R6, c[0x0][0x334], R21, 0x1, P0 ;  /* 0x0000cd0006f37a11 */ /* 0x000fe200000f0c15 */
[----:B--2-4-:R-:W-:Y:S05]  /*2060*/  @P2 BRA `(.L_x_79) ;  /* 0x000005e000002947 */ /* 0x014fea0003800000 */
        /* <DEDUP_REMOVED lines=19> */
.L_x_80:
        /* <DEDUP_REMOVED lines=19> */
.L_x_81:
[----:B------:R-:W-:Y:S01]  /*22d0*/  UIADD3 UR6, -UR8, UR6, URZ ;  /* 0x0000000608067290 */ /* 0x000fe2000fffe13f */
[----:B------:R-:W-:Y:S05]  /*22e0*/  BSSY B0, `(.L_x_82) ;  /* 0x000001b000007945 */ /* 0x000fea0003800000 */
[----:B------:R-:W-:-:S13]  /*22f0*/  ISETP.GE.AND P3, PT, R32, UR6, PT ;  /* 0x0000000620007c0c */ /* 0x000fda000bf66270 */
[----:B------:R-:W-:Y:S05]  /*2300*/  @P3 BRA `(.L_x_83) ;  /* 0x0000018000003947 */ /* 0x000fea0003800000 */
[----:B------:R-:W-:Y:S01]  /*2310*/  IMAD.U32 R4, RZ, RZ, UR8 ;  /* 0x00000008ff047e24 */ /* 0x000fe2000f8e00ff */
[----:B------:R-:W-:Y:S01]  /*2320*/  IADD3 R6, P0, R32, UR8, RZ ;  /* 0x0000000820067c10 */ /* 0x000fe2000ff1e0ff */
[----:B------:R-:W-:Y:S01]  /*2330*/  ULDC.64 UR10, c[0x0][0x3b8] ;  /* 0x0000ee00000a7ab9 */ /* 0x000fe20000000a00 */
[----:B------:R-:W-:Y:S01]  /*2340*/  ISETP.GE.AND P5, PT, R244, c[0x0][0x220], PT ;  /* 0x00008800f4007a0c */ /* 0x000fe20003fa6270 */
[----:B------:R-:W-:Y:S01]  /*2350*/  UIMAD UR6, UR58, UR10, URZ ;  /* 0x0000000a3a0672a4 */ /* 0x000fe2000f8e023f */
[----:B------:R-:W-:Y:S01]  /*2360*/  LEA.HI.X.SX32 R7, R4, R29, 0x1, P0 ;  /* 0x0000001d04077211 */ /* 0x000fe200000f0eff */
[----:B------:R-:W-:Y:S01]  /*2370*/  IMAD.WIDE.U32 R4, R6, c[0x0][0x3a0], R30 ;  /* 0x0000e80006047a25 */ /* 0x000fe200078e001e */
[----:B------:R-:W-:Y:S01]  /*2380*/  ISETP.GE.AND P4, PT, R13, c[0x0][0x220], PT ;  /* 0x000088000d007a0c */ /* 0x000fe20003f86270 */
[----:B------:R-:W-:Y:S01]  /*2390*/  UIMAD UR6, UR37, UR11, UR6 ;  /* 0x0000000b250672a4 */ /* 0x000fe2000f8e0206 */
[----:B------:R-:W-:Y:S01]  /*23a0*/  ISETP.GE.AND P2, PT, R9, c[0x0][0x220], PT ;  /* 0x0000880009007a0c */ /* 0x000fe20003f46270 */
[----:B------:R-:W-:Y:S01]  /*23b0*/  IMAD R7, R7, c[0x0][0x3a0], RZ ;  /* 0x0000e80007077a24 */ /* 0x000fe200078e02ff */
[----:B------:R-:W-:-:S03]  /*23c0*/  ISETP.GE.AND P1, PT, R10, c[0x0][0x220], PT ;  /* 0x000088000a007a0c */ /* 0x000fc60003f26270 */
        /* <DEDUP_REMOVED lines=12> */
.L_x_83:
[----:B------:R-:W-:Y:S05]  /*2490*/  BSYNC B0 ;  /* 0x0000000000007941 */ /* 0x000fea0003800000 */
.L_x_82:
[----:B------:R-:W-:Y:S05]  /*24a0*/  @P3 BRA `(.L_x_84) ;  /* 0x000054b000003947 */ /* 0x000fea0003800000 */
[----:B-1----:R-:W-:Y:S01]  /*24b0*/  IMAD.U32 R4, RZ, RZ, UR8 ;  /* 0x00000008ff047e24 */ /* 0x002fe2000f8e00ff */
[----:B------:R-:W-:Y:S01]  /*24c0*/  IADD3 R6, P0, R32, UR8, RZ ;  /* 0x0000000820067c10 */ /* 0x000fe2000ff1e0ff */
[----:B------:R-:W-:Y:S01]  /*24d0*/  ULDC.64 UR10, c[0x0][0x3c0] ;  /* 0x0000f000000a7ab9 */ /* 0x000fe20000000a00 */
[----:B------:R-:W-:Y:S01]  /*24e0*/  ISETP.GE.AND P1, PT, R13, c[0x0][0x220], PT ;  /* 0x000088000d007a0c */ /* 0x000fe20003f26270 */
[----:B------:R-:W-:Y:S01]  /*24f0*/  UIMAD UR6, UR58, UR10, URZ ;  /* 0x0000000a3a0672a4 */ /* 0x000fe2000f8e023f */
[----:B------:R-:W-:Y:S01]  /*2500*/  LEA.HI.X.SX32 R7, R4, R29, 0x1, P0 ;  /* 0x0000001d04077211 */ /* 0x000fe200000f0eff */
[----:B------:R-:W-:Y:S01]  /*2510*/  IMAD.WIDE.U32 R4, R6, c[0x0][0x3a8], R30 ;  /* 0x0000ea0006047a25 */ /* 0x000fe200078e001e */
[----:B------:R-:W-:Y:S01]  /*2520*/  ISETP.GE.AND P2, PT, R244, c[0x0][0x220], PT ;  /* 0x00008800f4007a0c */ /* 0x000fe20003f46270 */
[----:B------:R-:W-:-:S02]  /*2530*/  UIMAD UR6, UR37, UR11, UR6 ;  /* 0x0000000b250672a4 */ /* 0x000fc4000f8e0206 */
        /* <DEDUP_REMOVED lines=12> */
[----:B------:R1:W-:Y:S01]  /*2600*/  @!P0 STG.E.128 [R4.64+0x100], RZ ;  /* 0x000100ff04008986 */ /* 0x0003e2000c101d04 */
[----:B------:R-:W-:-:S13]  /*2610*/  ISETP.GE.AND P0, PT, R10, c[0x0][0x220], PT ;  /* 0x000088000a007a0c */ /* 0x000fda0003f06270 */
[----:B------:R-:W-:Y:S05]  /*2620*/  @P0 BRA `(.L_x_84) ;  /* 0x0000533000000947 */ /* 0x000fea0003800000 */
[----:B------:R2:W-:Y:S01]  /*2630*/  STG.E.128 [R4.64+0x180], RZ ;  /* 0x000180ff04007986 */ /* 0x0005e2000c101d04 */
[----:B------:R-:W-:Y:S05]  /*2640*/  BRA `(.L_x_84) ;  /* 0x0000531000007947 */ /* 0x000fea0003800000 */
.L_x_79:
[----:B------:R-:W-:Y:S01]  /*2650*/  PLOP3.LUT P0, PT, PT, PT, UP6, 0x80, 0x0 ;  /* 0x000000000000781c */ /* 0x000fe20003f0f068 */
[----:B------:R-:W-:Y:S01]  /*2660*/  UIADD3 UR10, -UR8, UR6, URZ ;  /* 0x00000006080a7290 */ /* 0x000fe2000fffe13f */
[----:B------:R-:W-:Y:S11]  /*2670*/  BSSY B0, `(.L_x_85) ;  /* 0x000003c000007945 */ /* 0x000ff60003800000 */
[----:B------:R-:W-:Y:S01]  /*2680*/  @P0 BAR.SYNC.DEFER_BLOCKING 0x0 ;  /* 0x0000000000000b1d */ /* 0x000fe20000010000 */
[----:B------:R-:W-:-:S13]  /*2690*/  ISETP.GE.AND P2, PT, R32, UR10, PT ;  /* 0x0000000a20007c0c */ /* 0x000fda000bf46270 */
        /* <DEDUP_REMOVED lines=10> */
[----:B------:R-:W-:Y:S02]  /*2740*/  P2R R24, PR, RZ, 0x8 ;  /* 0x00000008ff187803 */ /* 0x000fe40000000000 */
[----:B------:R-:W-:Y:S01]  /*2750*/  ISETP.NE.U32.AND P3, PT, R10, 0x1, PT ;  /* 0x000000010a00780c */ /* 0x000fe20003f65070 */
[----:B------:R-:W-:Y:S01]  /*2760*/  IMAD R9, R9, c[0x0][0x1a0], RZ ;  /* 0x0000680009097a24 */ /* 0x000fe200078e02ff */
[----:B------:R-:W-:Y:S02]  /*2770*/  IADD3 R4, P0, R4, UR26, RZ ;  /* 0x0000001a04047c10 */ /* 0x000fe4000ff1e0ff */
[----:B------:R-:W-:Y:S01]  /*2780*/  P2R R22, PR, RZ, 0x4 ;  /* 0x00000004ff167803 */ /* 0x000fe20000000000 */
[----:B------:R-:W-:Y:S01]  /*2790*/  IMAD R9, R8, c[0x0][0x1a4], R9 ;  /* 0x0000690008097a24 */ /* 0x000fe200078e0209 */
[----:B------:R-:W-:Y:S01]  /*27a0*/  P2R R25, PR, RZ, 0x10 ;  /* 0x00000010ff197803 */ /* 0x000fe20000000000 */
        /* <DEDUP_REMOVED lines=14> */
[----:B------:R-:W-:Y:S01]  /*2890*/  @P2 LEA R12, P0, R4, c[0x0][0x170], 0x1 ;  /* 0x00005c00040c2a11 */ /* 0x000fe200078008ff */
[----:B------:R2:W-:Y:S01]  /*28a0*/  @P3 STS.128 [R237+0x14000], RZ ;  /* 0x014000ffed003388 */ /* 0x0005e20000000c00 */
[----:B------:R-:W-:Y:S02]  /*28b0*/  ISETP.NE.AND P3, PT, R24, RZ, PT ;  /* 0x000000ff1800720c */ /* 0x000fe40003f65270 */
[C---:B------:R-:W-:Y:S02]  /*28c0*/  @P2 LEA.HI.X R13, R4.reuse, c[0x0][0x174], R9, 0x1, P0 ;  /* 0x00005d00040d2a11 */ /* 0x040fe400000f0c09 */
[----:B------:R-:W-:-:S03]  /*28d0*/  @P1 LEA R10, P0, R4, c[0x0][0x170], 0x1 ;  /* 0x00005c00040a1a11 */ /* 0x000fc600078008ff */
[----:B------:R-:W-:Y:S01]  /*28e0*/  @!PT LDS RZ, [RZ] ;  /* 0x00000000fffff984 */ /* 0x000fe20000000800 */
[----:B------:R-:W-:Y:S01]  /*28f0*/  @!PT LDS RZ, [RZ] ;  /* 0x00000000fffff984 */ /* 0x000fe20000000800 */
[----:B------:R-:W-:Y:S01]  /*2900*/  @!PT LDS RZ, [RZ] ;  /* 0x00000000fffff984 */ /* 0x000fe20000000800 */
[----:B------:R2:W-:Y:S01]  /*2910*/  @P2 LDGSTS.E.BYPASS.LTC128B.128 [R237+0x15000], [R12.64+0x80] ;  /* 0x150000800ced2fae */ /* 0x0005e2000b901d44 */
[----:B------:R-:W-:Y:S02]  /*2920*/  @P1 LEA.HI.X R11, R4, c[0x0][0x174], R9, 0x1, P0 ;  /* 0x00005d00040b1a11 */ /* 0x000fe400000f0c09 */
[----:B------:R-:W-:Y:S01]  /*2930*/  LOP3.LUT P0, RZ, R5, 0x8, RZ, 0xc0, !PT ;  /* 0x0000000805ff7812 */ /* 0x000fe2000780c0ff */
[----:B------:R2:W-:Y:S01]  /*2940*/  @!P2 STS.128 [R237+0x15000], RZ ;  /* 0x015000ffed00a388 */ /* 0x0005e20000000c00 */
[----:B------:R-:W-:-:S03]  /*2950*/  ISETP.NE.AND P2, PT, R22, RZ, PT ;  /* 0x000000ff1600720c */ /* 0x000fc60003f45270 */
        /* <DEDUP_REMOVED lines=13> */
.L_x_86:
[----:B------:R-:W-:Y:S05]  /*2a30*/  BSYNC B0 ;  /* 0x0000000000007941 */ /* 0x000fea0003800000 */
.L_x_85:
        /* <DEDUP_REMOVED lines=13> */
[----:B------:R2:W-:Y:S01]  /*2b10*/  @P3 STS.128 [R237+0x8000], RZ ;  /* 0x008000ffed003388 */ /* 0x0005e20000000c00 */
[----:B------:R-:W-:-:S02]  /*2b20*/  IMAD R8, R19, c[0x0][0x374], R8 ;  /* 0x0000dd0013087a24 */ /* 0x000fc400078e0208 */
[----:B------:R-:W-:-:S04]  /*2b30*/  IMAD.WIDE.U32 R4, R19, c[0x0][0x370], R4 ;  /* 0x0000dc0013047a25 */ /* 0x000fc800078e0004 */
[----:B------:R-:W-:Y:S01]  /*2b40*/  IMAD.IADD R5, R5, 0x1, R8 ;  /* 0x0000000105057824 */ /* 0x000fe200078e0208 */
[----:B------:R-:W-:Y:S01]  /*2b50*/  MOV R8, UR37 ;  /* 0x0000002500087c02 */ /* 0x000fe20008000f00 */
[----:B------:R-:W-:-:S04]  /*2b60*/  IMAD.WIDE R10, R244, R10, c[0x0][0x330] ;  /* 0x0000cc00f40a7625 */ /* 0x000fc800078e020a */
[----:B------:R-:W-:-:S05]  /*2b70*/  IMAD.WIDE.U32 R8, R8, c[0x0][0x378], R4 ;  /* 0x0000de0008087a25 */ /* 0x000fca00078e0004 */
[----:B------:R-:W-:Y:S02]  /*2b80*/  IADD3 R5, R9, UR12, RZ ;  /* 0x0000000c09057c10 */ /* 0x000fe4000fffe0ff */
[C---:B------:R-:W-:Y:S02]  /*2b90*/  LEA R4, P0, R8.reuse, R10, 0x1 ;  /* 0x0000000a08047211 */ /* 0x040fe400078008ff */
[----:B------:R-:W-:Y:S02]  /*2ba0*/  @!P3 MOV R9, R243 ;  /* 0x000000f30009b202 */ /* 0x000fe40000000f00 */
        /* <DEDUP_REMOVED lines=22> */
.L_x_88:
[----:B------:R-:W-:Y:S05]  /*2d10*/  BSYNC B0 ;  /* 0x0000000000007941 */ /* 0x000fea0003800000 */
.L_x_87:
        /* <DEDUP_REMOVED lines=10> */
[----:B------:R-:W-:Y:S01]  /*2dc0*/  P2R R12, PR, RZ, 0x1 ;  /* 0x00000001ff0c7803 */ /* 0x000fe20000000000 */
        /* <DEDUP_REMOVED lines=14> */
[C---:B------:R-:W-:Y:S01]  /*2eb0*/  @!P4 LEA R6, P0, R4.reuse, c[0x0][0x330], 0x1 ;  /* 0x0000cc000406ca11 */ /* 0x040fe200078008ff */
[----:B------:R4:W-:Y:S03]  /*2ec0*/  @P5 STS.128 [R237+0xb000], RZ ;  /* 0x00b000ffed005388 */ /* 0x0009e60000000c00 */
[----:B------:R-:W-:Y:S01]  /*2ed0*/  @!P4 LEA.HI.X R7, R4, c[0x0][0x334], R5, 0x1, P0 ;  /* 0x0000cd000407ca11 */ /* 0x000fe200000f0c05 */
[----:B------:R-:W-:Y:S01]  /*2ee0*/  @!PT LDS RZ, [RZ] ;  /* 0x00000000fffff984 */ /* 0x000fe20000000800 */
[----:B------:R-:W-:Y:S01]  /*2ef0*/  @!PT LDS RZ, [RZ] ;  /* 0x00000000fffff984 */ /* 0x000fe20000000800 */
[----:B------:R-:W-:Y:S01]  /*2f00*/  @!PT LDS RZ, [RZ] ;  /* 0x00000000fffff984 */ /* 0x000fe20000000800 */
[----:B------:R4:W-:Y:S01]  /*2f10*/  @!P5 LDGSTS.E.BYPASS.LTC128B.128 [R237+0xb000], [R8.64+0x80] ;  /* 0x0b00008008eddfae */ /* 0x0009e2000b901d44 */
[----:B------:R-:W-:-:S03]  /*2f20*/  ISETP.NE.AND P0, PT, R12, RZ, PT ;  /* 0x000000ff0c00720c */ /* 0x000fc60003f05270 */
[----:B------:R4:W-:Y:S04]  /*2f30*/  @P4 STS.128 [R237+0xd000], RZ ;  /* 0x00d000ffed004388 */ /* 0x0009e80000000c00 */
[----:B------:R-:W-:Y:S01]  /*2f40*/  @!PT LDS RZ, [RZ] ;  /* 0x00000000fffff984 */ /* 0x000fe20000000800 */
[----:B------:R-:W-:Y:S01]  /*2f50*/  @!PT LDS RZ, [RZ] ;  /* 0x00000000fffff984 */ /* 0x000fe20000000800 */
[----:B------:R-:W-:Y:S01]  /*2f60*/  @!PT LDS RZ, [RZ] ;  /* 0x00000000fffff984 */ /* 0x000fe20000000800 */
[----:B------:R4:W-:Y:S04]  /*2f70*/  @!P4 LDGSTS.E.BYPASS.LTC128B.128 [R237+0xd000], [R6.64+0x100] ;  /* 0x0d00010006edcfae */ /* 0x0009e8000b901d44 */
[----:B------:R4:W-:Y:S01]  /*2f80*/  @P6 STS.128 [R237+0xf000], RZ ;  /* 0x00f000ffed006388 */ /* 0x0009e20000000c00 */
[----:B------:R-:W-:Y:S05]  /*2f90*/  @P6 BRA `(.L_x_90) ;  /* 0x0000008000006947 */ /* 0x000fea0003800000 */
[----:B----4-:R-:W-:Y:S02]  /*2fa0*/  P2R R8, PR, RZ, 0x1 ;  /* 0x00000001ff087803 */ /* 0x010fe40000000000 */
[----:B------:R-:W-:-:S04]  /*2fb0*/  LEA R6, P0, R4, c[0x0][0x330], 0x1 ;  /* 0x0000cc0004067a11 */ /* 0x000fc800078008ff */
[----:B------:R-:W-:Y:S02]  /*2fc0*/  LEA.HI.X R7, R4, c[0x0][0x334], R5, 0x1, P0 ;  /* 0x0000cd0004077a11 */ /* 0x000fe400000f0c05 */
[----:B------:R-:W-:-:S03]  /*2fd0*/  ISETP.NE.AND P0, PT, R8, RZ, PT ;  /* 0x000000ff0800720c */ /* 0x000fc60003f05270 */
[----:B------:R-:W-:Y:S01]  /*2fe0*/  @!PT LDS RZ, [RZ] ;  /* 0x00000000fffff984 */ /* 0x000fe20000000800 */
[----:B------:R-:W-:Y:S01]  /*2ff0*/  @!PT LDS RZ, [RZ] ;  /* 0x00000000fffff984 */ /* 0x000fe20000000800 */
[----:B------:R-:W-:Y:S01]  /*3000*/  @!PT LDS RZ, [RZ] ;  /* 0x00000000fffff984 */ /* 0x000fe20000000800 */
[----:B------:R4:W-:Y:S05]  /*3010*/  LDGSTS.E.BYPASS.LTC128B.128 [R237+0xf000], [R6.64+0x180] ;  /* 0x0f00018006ed7fae */ /* 0x0009ea000b901d44 */
.L_x_90:
[----:B------:R-:W-:Y:S05]  /*3020*/  BSYNC B0 ;  /* 0x0000000000007941 */ /* 0x000fea0003800000 */
.L_x_89:
[----:B------:R1:W-:Y:S01]  /*3030*/  @P1 STS.128 [R237], RZ ;  /* 0x000000ffed001388 */ /* 0x0003e20000000c00 */
[----:B------:R-:W-:Y:S03]  /*3040*/  BSSY B0, `(.L_x_91) ;  /* 0x0000027000007945 */ /* 0x000fe60003800000 */
[----:B------:R1:W-:Y:S04]  /*3050*/  @P1 STS.128 [R237+0x2000], RZ ;  /* 0x002000ffed001388 */ /* 0x0003e80000000c00 */
[----:B------:R1:W-:Y:S04]  /*3060*/  @P1 STS.128 [R237+0x4000], RZ ;  /* 0x004000ffed001388 */ /* 0x0003e80000000c00 */
[----:B------:R1:W-:Y:S01]  /*3070*/  @P1 STS.128 [R237+0x6000], RZ ;  /* 0x006000ffed001388 */ /* 0x0003e20000000c00 */
[----:B------:R-:W-:Y:S05]  /*3080*/  @P1 BRA `(.L_x_92) ;  /* 0x0000022000001947 */ /* 0x000fea0003800000 */
[----:B------:R-:W-:Y:S01]  /*3090*/  MOV R4, UR30 ;  /* 0x0000001e00047c02 */ /* 0x000fe20008000f00 */
[----:B----4-:R-:W-:Y:S01]  /*30a0*/  IMAD.MOV.U32 R8, RZ, RZ, 0x2 ;  /* 0x00000002ff087424 */ /* 0x010fe200078e00ff */
[----:B------:R-:W-:Y:S01]  /*30b0*/  MOV R5, UR27 ;  /* 0x0000001b00057c02 */ /* 0x000fe20008000f00 */
[----:B------:R4:W-:Y:S01]  /*30c0*/  @P3 STS.128 [R237], RZ ;  /* 0x000000ffed003388 */ /* 0x0009e20000000c00 */
[----:B------:R-:W-:Y:S01]  /*30d0*/  MOV R6, UR37 ;  /* 0x0000002500067c02 */ /* 0x000fe20008000f00 */
[----:B------:R-:W-:-:S04]  /*30e0*/  IMAD.WIDE R8, R244, R8, c[0x0][0x160] ;  /* 0x00005800f4087625 */ /* 0x000fc800078e0208 */
[----:B------:R-:W-:-:S04]  /*30f0*/  IMAD.WIDE.U32 R4, R19, c[0x0][0x190], R4 ;  /* 0x0000640013047a25 */ /* 0x000fc800078e0004 */
[----:B------:R-:W-:-:S04]  /*3100*/  IMAD.IADD R5, R27, 0x1, R5 ;  /* 0x000000011b057824 */ /* 0x000fc800078e0205 */
        /* <DEDUP_REMOVED lines=26> */
.L_x_92:
[----:B------:R-:W-:Y:S05]  /*32b0*/  BSYNC B0 ;  /* 0x0000000000007941 */ /* 0x000fea0003800000 */
.L_x_91:
[----:B------:R1:W-:Y:S01]  /*32c0*/  @P0 STS.128 [R237+0x1000], RZ ;  /* 0x001000ffed000388 */ /* 0x0003e20000000c00 */
[----:B------:R-:W-:Y:S03]  /*32d0*/  BSSY B0, `(.L_x_93) ;  /* 0x0000028000007945 */ /* 0x000fe60003800000 */
[----:B------:R1:W-:Y:S04]  /*32e0*/  @P0 STS.128 [R237+0x3000], RZ ;  /* 0x003000ffed000388 */ /* 0x0003e80000000c00 */
[----:B------:R1:W-:Y:S04]  /*32f0*/  @P0 STS.128 [R237+0x5000], RZ ;  /* 0x005000ffed000388 */ /* 0x0003e80000000c00 */
[----:B------:R1:W-:Y:S01]  /*3300*/  @P0 STS.128 [R237+0x7000], RZ ;  /* 0x007000ffed000388 */ /* 0x0003e20000000c00 */
[----:B------:R-:W-:Y:S05]  /*3310*/  @P0 BRA `(.L_x_94) ;  /* 0x0000023000000947 */ /* 0x000fea0003800000 */
[C---:B-1--4-:R-:W-:Y:S01]  /*3320*/  IMAD.WIDE.U32 R4, R13.reuse, c[0x0][0x190], RZ ;  /* 0x000064000d047a25 */ /* 0x052fe200078e00ff */
[----:B------:R1:W-:Y:S03]  /*3330*/  @P3 STS.128 [R237+0x1000], RZ ;  /* 0x001000ffed003388 */ /* 0x0003e60000000c00 */
        /* <DEDUP_REMOVED lines=33> */
.L_x_94:
[----:B------:R-:W-:Y:S05]  /*3550*/  BSYNC B0 ;  /* 0x0000000000007941 */ /* 0x000fea0003800000 */
.L_x_93:
        /* <DEDUP_REMOVED lines=24> */
[----:B------:R-:W-:Y:S02]  /*36e0*/  P2R R14, PR, RZ, 0x8 ;  /* 0x00000008ff0e7803 */ /* 0x000fe40000000000 */
[----:B------:R-:W-:Y:S01]  /*36f0*/  ISETP.NE.U32.AND P3, PT, R8, 0x1, PT ;  /* 0x000000010800780c */ /* 0x000fe20003f65070 */
[----:B------:R-:W-:Y:S01]  /*3700*/  IMAD R7, R7, c[0x0][0x198], RZ ;  /* 0x0000660007077a24 */ /* 0x000fe200078e02ff */
[----:B------:R-:W-:Y:S01]  /*3710*/  IADD3 R4, P0, R4, UR31, RZ ;  /* 0x0000001f04047c10 */ /* 0x000fe2000ff1e0ff */
[----:B------:R-:W-:Y:S01]  /*3720*/  IMAD R8, R28, c[0x0][0x1b0], RZ ;  /* 0x00006c001c087a24 */ /* 0x000fe200078e02ff */
[----:B------:R-:W-:Y:S01]  /*3730*/  P2R R15, PR, RZ, 0x10 ;  /* 0x00000010ff0f7803 */ /* 0x000fe20000000000 */
        /* <DEDUP_REMOVED lines=16> */
[----:B------:R-:W-:Y:S01]  /*3840*/  @P1 LEA R8, P0, R4, c[0x0][0x168], 0x1 ;  /* 0x00005a0004081a11 */ /* 0x000fe200078008ff */
[----:B------:R1:W-:Y:S01]  /*3850*/  @P3 STS.128 [R237+0x10000], RZ ;  /* 0x010000ffed003388 */ /* 0x0003e20000000c00 */
[----:B------:R-:W-:Y:S02]  /*3860*/  ISETP.NE.AND P3, PT, R14, RZ, PT ;  /* 0x000000ff0e00720c */ /* 0x000fe40003f65270 */
        /* <DEDUP_REMOVED lines=20> */
.L_x_96:
[----:B------:R-:W-:Y:S05]  /*39b0*/  BSYNC B0 ;  /* 0x0000000000007941 */ /* 0x000fea0003800000 */
.L_x_95:
[----:B------:R-:W0:Y:S01]  /*39c0*/  LDGDEPBAR ;  /* 0x00000000000079af */ /* 0x000e220000000000 */
        /* <DEDUP_REMOVED lines=34> */
[----:B------:R-:W-:-:S02]  /*3bf0*/  ULDC UR10, c[0x0][0x2e8] ;  /* 0x0000ba00000a7ab9 */ /* 0x000fc40000000800 */
[----:B------:R-:W-:Y:S02]  /*3c00*/  UIADD3 UR19, UR36, -UR10, -UR6 ;  /* 0x8000000a24137290 */ /* 0x000fe4000fffe806 */
[----:B------:R-:W-:Y:S02]  /*3c10*/  UIADD3 UR20, UR8, 0x20, URZ ;  /* 0x0000002008147890 */ /* 0x000fe4000fffe03f */
[----:B------:R-:W-:Y:S01]  /*3c20*/  ULDC UR12, c[0x0][0x2e4] ;  /* 0x0000b900000c7ab9 */ /* 0x000fe20000000800 */
        /* <DEDUP_REMOVED lines=16> */
.L_x_101:
[----:B------:R-:W0:Y:S01]  /*3d30*/  LDGDEPBAR ;  /* 0x00000000000079af */ /* 0x000e220000000000 */
[----:B------:R-:W-:Y:S01]  /*3d40*/  IADD3 R60, P0, R248, UR17, RZ ;  /* 0x00000011f83c7c10 */ /* 0x000fe2000ff1e0ff */
[----:B------:R-:W-:Y:S02]  /*3d50*/  USHF.L.U32 UR11, UR7, 0x6, URZ ;  /* 0x00000006070b7899 */ /* 0x000fe4000800063f */
[----:B------:R-:W-:Y:S01]  /*3d60*/  ULDC UR10, c[0x0][0x2e4] ;  /* 0x0000b900000a7ab9 */ /* 0x000fe20000000800 */
[----:B------:R-:W-:Y:S01]  /*3d70*/  IADD3.X R61, R247, UR16, RZ, P0, !PT ;  /* 0x00000010f73d7c10 */ /* 0x000fe200087fe4ff */
[----:B------:R-:W-:Y:S06]  /*3d80*/  UISETP.GE.AND UP0, UPT, UR11, UR19, UPT ;  /* 0x000000130b00728c */ /* 0x000fec000bf06270 */
[----:B------:R-:W-:Y:S01]  /*3d90*/  PLOP3.LUT P0, PT, PT, PT, UP0, 0x80, 0x0 ;  /* 0x000000000000781c */ /* 0x000fe20003f0f008 */
[----:B------:R-:W-:Y:S04]  /*3da0*/  DEPBAR.LE SB0, 0x0 ;  /* 0x000080000000791a */ /* 0x000fe80000000000 */
[----:B------:R-:W-:Y:S06]  /*3db0*/  BAR.SYNC.DEFER_BLOCKING 0x0 ;  /* 0x0000000000007b1d */ /* 0x000fec0000010000 */
[----:B-1----:R-:W-:Y:S04]  /*3dc0*/  LDSM.16.M88.4 R8, [R2] ;  /* 0x000000000208783b */ /* 0x002fe80000000200 */
[----:B------:R-:W2:Y:S04]  /*3dd0*/  LDSM.16.M88.4 R44, [R229+0x10000] ;  /* 0x01000000e52c783b */ /* 0x000ea80000000200 */
[----:B------:R-:W-:Y:S04]  /*3de0*/  LDSM.16.M88.4 R48, [R3] ;  /* 0x000000000330783b */ /* 0x000fe80000000200 */
[----:B------:R-:W3:Y:S04]  /*3df0*/  LDSM.16.M88.4 R52, [R230+0x10000] ;  /* 0x01000000e634783b */ /* 0x000ee80000000200 */
[----:B------:R-:W-:Y:S04]  /*3e00*/  LDSM.16.M88.4 R56, [R231+0x10000] ;  /* 0x01000000e738783b */ /* 0x000fe80000000200 */
[----:B-----5:R4:W5:Y:S01]  /*3e10*/  LDG.E R62, [R60.64] ;  /* 0x000000043c3e7981 */ /* 0x020962000c1e1900 */
[C---:B--2---:R-:W-:Y:S03]  /*3e20*/  HMMA.16816.F32.BF16 R4, R8.reuse, R44, RZ ;  /* 0x0000002c0804723c */ /* 0x044fe600000418ff */
[----:B----4-:R2:W5:Y:S05]  /*3e30*/  LDG.E R60, [R60.64+0x20] ;  /* 0x000020043c3c7981 */ /* 0x01056a000c1e1900 */
[----:B------:R-:W-:Y:S01]  /*3e40*/  HMMA.16816.F32.BF16 R8, R8, R46, RZ ;  /* 0x0000002e0808723c */ /* 0x000fe200000418ff */
[----:B------:R-:W4:Y:S11]  /*3e50*/  LDSM.16.M88.4 R44, [R228] ;  /* 0x00000000e42c783b */ /* 0x000f360000000200 */
[----:B------:R-:W-:Y:S04]  /*3e60*/  @!UPT UIADD3 URZ, URZ, URZ, URZ ;  /* 0x0000003f3f3ff290 */ /* 0x000fe8000fffe03f */
[C---:B---3--:R-:W-:Y:S08]  /*3e70*/  HMMA.16816.F32.BF16 R4, R48.reuse, R52, R4 ;  /* 0x000000343004723c */ /* 0x048ff00000041804 */
[----:B------:R-:W-:Y:S01]  /*3e80*/  HMMA.16816.F32.BF16 R8, R48, R54, R8 ;  /* 0x000000363008723c */ /* 0x000fe20000041808 */
[----:B------:R-:W-:Y:S04]  /*3e90*/  LDSM.16.M88.4 R48, [R227] ;  /* 0x00000000e330783b */ /* 0x000fe80000000200 */
[----:B------:R-:W3:Y:S11]  /*3ea0*/  LDSM.16.M88.4 R52, [R232+0x10000] ;  /* 0x01000000e834783b */ /* 0x000ef60000000200 */
[C---:B----4-:R-:W-:Y:S08]  /*3eb0*/  HMMA.16816.F32.BF16 R4, R44.reuse, R56, R4 ;  /* 0x000000382c04723c */ /* 0x050ff00000041804 */
[----:B------:R-:W-:Y:S01]  /*3ec0*/  HMMA.16816.F32.BF16 R8, R44, R58, R8 ;  /* 0x0000003a2c08723c */ /* 0x000fe20000041808 */
[----:B------:R-:W-:Y:S04]  /*3ed0*/  LDSM.16.M88.4 R44, [R2+0x2000] ;  /* 0x00200000022c783b */ /* 0x000fe80000000200 */
[----:B------:R-:W4:Y:S11]  /*3ee0*/  LDSM.16.M88.4 R56, [R229+0x11000] ;  /* 0x01100000e538783b */ /* 0x000f360000000200 */
[C---:B---3--:R-:W-:Y:S08]  /*3ef0*/  HMMA.16816.F32.BF16 R4, R48.reuse, R52, R4 ;  /* 0x000000343004723c */ /* 0x048ff00000041804 */
[----:B------:R-:W-:Y:S01]  /*3f00*/  HMMA.16816.F32.BF16 R8, R48, R54, R8 ;  /* 0x000000363008723c */ /* 0x000fe20000041808 */
[----:B------:R-:W-:Y:S04]  /*3f10*/  LDSM.16.M88.4 R48, [R3+0x2000] ;  /* 0x002000000330783b */ /* 0x000fe80000000200 */
        /* <DEDUP_REMOVED lines=42> */
[----:B------:R-:W-:Y:S11]  /*41c0*/  HMMA.16816.F32.BF16 R8, R44, R58, R8 ;  /* 0x0000003a2c08723c */ /* 0x000ff60000041808 */
[----:B------:R-:W-:Y:S05]  /*41d0*/  @!UPT UIADD3 URZ, URZ, URZ, URZ ;  /* 0x0000003f3f3ff290 */ /* 0x000fea000fffe03f */
[C---:B---3--:R-:W-:Y:S08]  /*41e0*/  HMMA.16816.F32.BF16 R4, R48.reuse, R52, R4 ;  /* 0x000000343004723c */ /* 0x048ff00000041804 */
[----:B------:R-:W-:Y:S01]  /*41f0*/  HMMA.16816.F32.BF16 R8, R48, R54, R8 ;  /* 0x000000363008723c */ /* 0x000fe20000041808 */
[----:B------:R-:W-:-:S07]  /*4200*/  @!P0 BRA `(.L_x_97) ;  /* 0x000000a000008947 */ /* 0x000fce0003800000 */
[----:B--2---:R-:W-:Y:S01]  /*4210*/  UIADD3 UR10, -UR6, UR9, UR8 ;  /* 0x00000009060a7290 */ /* 0x004fe2000fffe108 */
[----:B------:R-:W-:Y:S01]  /*4220*/  IMAD.U32 R44, RZ, RZ, UR20 ;  /* 0x00000014ff2c7e24 */ /* 0x000fe2000f8e00ff */
[----:B------:R-:W-:Y:S02]  /*4230*/  UIADD3 UR13, UR11, 0x40, URZ ;  /* 0x000000400b0d7890 */ /* 0x000fe4000fffe03f */
[----:B------:R-:W-:Y:S02]  /*4240*/  UIADD3 UR10, UR10, UR12, URZ ;  /* 0x0000000c0a0a7290 */ /* 0x000fe4000fffe03f */
[----:B------:R-:W-:Y:S02]  /*4250*/  ISETP.LT.AND P0, PT, R44, UR6, PT ;  /* 0x000000062c007c0c */ /* 0x000fe4000bf01270 */
[----:B------:R-:W-:Y:S03]  /*4260*/  UISETP.GE.AND UP0, UPT, UR13, UR10, UPT ;  /* 0x0000000a0d00728c */ /* 0x000fe6000bf06270 */
[----:B------:R-:W-:Y:S03]  /*4270*/  UMOV UR10, UR12 ;  /* 0x0000000c000a7c82 */ /* 0x000fe60008000000 */
[----:B------:R-:W-:Y:S11]  /*4280*/  PLOP3.LUT P1, PT, PT, PT, UP0, 0x80, 0x0 ;  /* 0x000000000000781c */ /* 0x000ff60003f2f008 */
[----:B------:R-:W-:Y:S02]  /*4290*/  @!UPT UIADD3 URZ, URZ, URZ, URZ ;  /* 0x0000003f3f3ff290 */ /* 0x000fe4000fffe03f */
[----:B------:R-:W-:-:S05]  /*42a0*/  @!P1 BRA P0, `(.L_x_98) ;  /* 0x000002d000009947 */ /* 0x000fca0000000000 */
.L_x_97:
[----:B--2---:R-:W2:Y:S01]  /*42b0*/  LDL R45, [R1+0x8] ;  /* 0x00000800012d7983 */ /* 0x004ea20000100800 */
[----:B------:R-:W-:Y:S02]  /*42c0*/  UIADD3 UR13, UR6, 0x1, -UR9 ;  /* 0x00000001060d7890 */ /* 0x000fe4000fffe809 */
[----:B------:R-:W-:Y:S01]  /*42d0*/  UIADD3 UR12, -UR10, UR6, -UR9 ;  /* 0x000000060a0c7290 */ /* 0x000fe2000fffe909 */
[----:B------:R-:W3:Y:S01]  /*42e0*/  LDL R44, [R1+0xc] ;  /* 0x00000c00012c7983 */ /* 0x000ee20000100800 */
[----:B------:R-:W-:Y:S01]  /*42f0*/  ULDC UR21, c[0x0][0x2e8] ;  /* 0x0000ba0000157ab9 */ /* 0x000fe20000000800 */
[----:B--2---:R-:W-:Y:S01]  /*4300*/  IADD3 R45, R45, UR11, RZ ;  /* 0x0000000b2d2d7c10 */ /* 0x004fe2000fffe0ff */
[----:B------:R-:W-:Y:S01]  /*4310*/  UIADD3 UR11, UR13, UR21, URZ ;  /* 0x000000150d0b7290 */ /* 0x000fe2000fffe03f */
[----:B---3--:R-:W-:Y:S02]  /*4320*/  IADD3 R44, R44, UR8, RZ ;  /* 0x000000082c2c7c10 */ /* 0x008fe4000fffe0ff */
[C---:B------:R-:W-:Y:S02]  /*4330*/  IADD3 R47, R45.reuse, UR12, RZ ;  /* 0x0000000c2d2f7c10 */ /* 0x040fe4000fffe0ff */
[C---:B------:R-:W-:Y:S02]  /*4340*/  IADD3 R46, R45.reuse, 0x8, RZ ;  /* 0x000000082d2e7810 */ /* 0x040fe40007ffe0ff */
[C---:B------:R-:W-:Y:S02]  /*4350*/  IADD3 R50, R44.reuse, 0x1, RZ ;  /* 0x000000012c327810 */ /* 0x040fe40007ffe0ff */
[----:B------:R-:W-:Y:S02]  /*4360*/  IADD3 R51, R45, UR11, RZ ;  /* 0x0000000b2d337c10 */ /* 0x000fe4000fffe0ff */
[----:B------:R-:W-:Y:S02]  /*4370*/  IMNMX R45, RZ, R47, !PT ;  /* 0x0000002fff2d7217 */ /* 0x000fe40007800200 */
[----:B------:R-:W-:Y:S02]  /*4380*/  IMNMX R47, R51, UR6, PT ;  /* 0x00000006332f7c17 */ /* 0x000fe4000b800200 */
[-C--:B------:R-:W-:Y:S02]  /*4390*/  ISETP.GE.AND P1, PT, R44, R45.reuse, PT ;  /* 0x0000002d2c00720c */ /* 0x080fe40003f26270 */
[----:B------:R-:W-:Y:S01]  /*43a0*/  IADD3 R52, R46, UR12, RZ ;  /* 0x0000000c2e347c10 */ /* 0x000fe2000fffe0ff */
[----:B------:R-:W-:Y:S01]  /*43b0*/  UMOV UR12, UR10 ;  /* 0x0000000a000c7c82 */ /* 0x000fe20008000000 */
[----:B------:R-:W-:Y:S02]  /*43c0*/  ISETP.GE.AND P0, PT, R50, R45, PT ;  /* 0x0000002d3200720c */ /* 0x000fe40003f06270 */
[C---:B------:R-:W-:Y:S02]  /*43d0*/  IADD3 R49, R44.reuse, 0x8, RZ ;  /* 0x000000082c317810 */ /* 0x040fe40007ffe0ff */
[----:B------:R-:W-:Y:S02]  /*43e0*/  IADD3 R48, R44, 0x9, RZ ;  /* 0x000000092c307810 */ /* 0x000fe40007ffe0ff */
[----:B------:R-:W-:Y:S02]  /*43f0*/  IADD3 R51, R46, UR11, RZ ;  /* 0x0000000b2e337c10 */ /* 0x000fe4000fffe0ff */
[-C--:B------:R-:W-:Y:S02]  /*4400*/  ISETP.GE.OR P1, PT, R44, R47.reuse, !P1 ;  /* 0x0000002f2c00720c */ /* 0x080fe40004f26670 */
[----:B------:R-:W-:Y:S02]  /*4410*/  IMNMX R46, RZ, R52, !PT ;  /* 0x00000034ff2e7217 */ /* 0x000fe40007800200 */
[----:B------:R-:W-:Y:S02]  /*4420*/  ISETP.GE.OR P0, PT, R50, R47, !P0 ;  /* 0x0000002f3200720c */ /* 0x000fe40004706670 */
[-C--:B------:R-:W-:Y:S02]  /*4430*/  ISETP.GE.AND P2, PT, R49, R45.reuse, PT ;  /* 0x0000002d3100720c */ /* 0x080fe40003f46270 */
[----:B------:R-:W-:Y:S02]  /*4440*/  FSEL R4, R4, -INF , !P1 ;  /* 0xff80000004047808 */ /* 0x000fe40004800000 */
[----:B------:R-:W-:Y:S02]  /*4450*/  ISETP.GE.AND P1, PT, R48, R45, PT ;  /* 0x0000002d3000720c */ /* 0x000fe40003f26270 */
[----:B------:R-:W-:Y:S02]  /*4460*/  IMNMX R45, R51, UR6, PT ;  /* 0x00000006332d7c17 */ /* 0x000fe4000b800200 */
[----:B------:R-:W-:Y:S02]  /*4470*/  FSEL R5, R5, -INF , !P0 ;  /* 0xff80000005057808 */ /* 0x000fe40004000000 */
[-C--:B------:R-:W-:Y:S02]  /*4480*/  ISETP.GE.AND P0, PT, R44, R46.reuse, PT ;  /* 0x0000002e2c00720c */ /* 0x080fe40003f06270 */
[-C--:B------:R-:W-:Y:S02]  /*4490*/  ISETP.GE.OR P2, PT, R49, R47.reuse, !P2 ;  /* 0x0000002f3100720c */ /* 0x080fe40005746670 */
[----:B------:R-:W-:Y:S02]  /*44a0*/  ISETP.GE.OR P1, PT, R48, R47, !P1 ;  /* 0x0000002f3000720c */ /* 0x000fe40004f26670 */
[-C--:B------:R-:W-:Y:S02]  /*44b0*/  ISETP.GE.OR P0, PT, R44, R45.reuse, !P0 ;  /* 0x0000002d2c00720c */ /* 0x080fe40004706670 */
[----:B------:R-:W-:Y:S02]  /*44c0*/  FSEL R8, R8, -INF , !P2 ;  /* 0xff80000008087808 */ /* 0x000fe40005000000 */
[-C--:B------:R-:W-:Y:S02]  /*44d0*/  ISETP.GE.AND P2, PT, R50, R46.reuse, PT ;  /* 0x0000002e3200720c */ /* 0x080fe40003f46270 */
[----:B------:R-:W-:Y:S02]  /*44e0*/  FSEL R9, R9, -INF , !P1 ;  /* 0xff80000009097808 */ /* 0x000fe40004800000 */
[CC--:B------:R-:W-:Y:S02]  /*44f0*/  ISETP.GE.AND P1, PT, R49.reuse, R46.reuse, PT ;  /* 0x0000002e3100720c */ /* 0x0c0fe40003f26270 */
[----:B------:R-:W-:Y:S02]  /*4500*/  FSEL R6, R6, -INF , !P0 ;  /* 0xff80000006067808 */ /* 0x000fe40004000000 */
[----:B------:R-:W-:Y:S02]  /*4510*/  ISETP.GE.AND P0, PT, R48, R46, PT ;  /* 0x0000002e3000720c */ /* 0x000fe40003f06270 */
[-C--:B------:R-:W-:Y:S02]  /*4520*/  ISETP.GE.OR P2, PT, R50, R45.reuse, !P2 ;  /* 0x0000002d3200720c */ /* 0x080fe40005746670 */
[-C--:B------:R-:W-:Y:S02]  /*4530*/  ISETP.GE.OR P1, PT, R49, R45.reuse, !P1 ;  /* 0x0000002d3100720c */ /* 0x080fe40004f26670 */
[----:B------:R-:W-:Y:S02]  /*4540*/  ISETP.GE.OR P0, PT, R48, R45, !P0 ;  /* 0x0000002d3000720c */ /* 0x000fe40004706670 */
[----:B------:R-:W-:Y:S02]  /*4550*/  FSEL R7, R7, -INF , !P2 ;  /* 0xff80000007077808 */ /* 0x000fe40005000000 */
[----:B------:R-:W-:Y:S02]  /*4560*/  FSEL R10, R10, -INF , !P1 ;  /* 0xff8000000a0a7808 */ /* 0x000fe40004800000 */
[----:B------:R-:W-:Y:S02]  /*4570*/  FSEL R11, R11, -INF , !P0 ;  /* 0xff8000000b0b7808 */ /* 0x000fe40004000000 */
.L_x_98:
[----:B------:R-:W2:Y:S01]  /*4580*/  LDL R61, [R1] ;  /* 0x00000000013d7983 */ /* 0x000ea20000100800 */
[C---:B------:R-:W-:Y:S01]  /*4590*/  FMUL.FTZ R44, R245.reuse, 1.4426950216293334961 ;  /* 0x3fb8aa3bf52c7820 */ /* 0x040fe20000410000 */
[----:B------:R-:W-:Y:S01]  /*45a0*/  FSETP.NEU.FTZ.AND P0, PT, R245, -INF , PT ;  /* 0xff800000f500780b */ /* 0x000fe20003f1d000 */
[----:B------:R-:W-:Y:S01]  /*45b0*/  UISETP.GT.AND UP2, UPT, UR7, UR18, UPT ;  /* 0x000000120700728c */ /* 0x000fe2000bf44270 */
[----:B------:R-:W-:Y:S02]  /*45c0*/  MOV R249, c[0x0][0x22c] ;  /* 0x00008b0000f97a02 */ /* 0x000fe40000000f00 */
[----:B------:R-:W-:Y:S02]  /*45d0*/  FSEL R44, R44, RZ, P0 ;  /* 0x000000ff2c2c7208 */ /* 0x000fe40000000000 */
[----:B------:R-:W-:Y:S01]  /*45e0*/  FSETP.NEU.FTZ.AND P0, PT, R246, -INF , PT ;  /* 0xff800000f600780b */ /* 0x000fe20003f1d000 */
[----:B------:R-:W-:Y:S01]  /*45f0*/  IMAD R249, R249, c[0x0][0x1c0], RZ ;  /* 0x00007000f9f97a24 */ /* 0x000fe200078e02ff */
[----:B------:R-:W-:Y:S01]  /*4600*/  PLOP3.LUT P2, PT, PT, PT, UP2, 0x80, 0x0 ;  /* 0x000000000000781c */ /* 0x000fe20003f4f028 */
[--C-:B------:R-:W-:Y:S02]  /*4610*/  FFMA.FTZ R4, R4, c[0x0][0x23c], -R44.reuse ;  /* 0x00008f0004047a23 */ /* 0x100fe4000001082c */
[--C-:B------:R-:W-:Y:S02]  /*4620*/  FFMA.FTZ R5, R5, c[0x0][0x23c], -R44.reuse ;  /* 0x00008f0005057a23 */ /* 0x100fe4000001082c */
[----:B------:R3:W-:Y:S01]  /*4630*/  MUFU.EX2 R59, R4 ;  /* 0x00000004003b7308 */ /* 0x0007e20000000800 */
[--C-:B------:R-:W-:Y:S02]  /*4640*/  FFMA.FTZ R8, R8, c[0x0][0x23c], -R44.reuse ;  /* 0x00008f0008087a23 */ /* 0x100fe4000001082c */
[----:B------:R-:W-:Y:S07]  /*4650*/  FFMA.FTZ R44, R9, c[0x0][0x23c], -R44 ;  /* 0x00008f00092c7a23 */ /* 0x000fee000001082c */
[----:B------:R-:W4:Y:S10]  /*4660*/  MUFU.EX2 R58, R5 ;  /* 0x00000005003a7308 */ /* 0x000f340000000800 */
[----:B------:R-:W-:Y:S01]  /*4670*/  MUFU.EX2 R55, R8 ;  /* 0x0000000800377308 */ /* 0x000fe20000000800 */
[----:B---3--:R-:W-:Y:S05]  /*4680*/  FMUL.FTZ R4, R246, 1.4426950216293334961 ;  /* 0x3fb8aa3bf6047820 */ /* 0x008fea0000410000 */
[----:B------:R-:W-:Y:S04]  /*4690*/  FSEL R4, R4, RZ, P0 ;  /* 0x000000ff04047208 */ /* 0x000fe80000000000 */
[----:B------:R-:W3:Y:S01]  /*46a0*/  MUFU.EX2 R54, R44 ;  /* 0x0000002c00367308 */ /* 0x000ee20000000800 */
[--C-:B------:R-:W-:Y:S02]  /*46b0*/  FFMA.FTZ R7, R7, c[0x0][0x23c], -R4.reuse ;  /* 0x00008f0007077a23 */ /* 0x100fe40000010804 */
[--C-:B------:R-:W-:Y:S02]  /*46c0*/  FFMA.FTZ R6, R6, c[0x0][0x23c], -R4.reuse ;  /* 0x00008f0006067a23 */ /* 0x100fe40000010804 */
[--C-:B------:R-:W-:Y:S05]  /*46d0*/  FFMA.FTZ R10, R10, c[0x0][0x23c], -R4.reuse ;  /* 0x00008f000a0a7a23 */ /* 0x100fea0000010804 */
[----:B------:R4:W-:Y:S01]  /*46e0*/  MUFU.EX2 R56, R7 ;  /* 0x0000000700387308 */ /* 0x0009e20000000800 */
[----:B------:R-:W-:Y:S09]  /*46f0*/  FFMA.FTZ R4, R11, c[0x0][0x23c], -R4 ;  /* 0x00008f000b047a23 */ /* 0x000ff20000010804 */
[----:B------:R-:W1:Y:S10]  /*4700*/  MUFU.EX2 R57, R6 ;  /* 0x0000000600397308 */ /* 0x000e740000000800 */
[----:B------:R-:W-:Y:S10]  /*4710*/  MUFU.EX2 R53, R10 ;  /* 0x0000000a00357308 */ /* 0x000ff40000000800 */
[----:B------:R-:W1:Y:S01]  /*4720*/  MUFU.EX2 R52, R4 ;  /* 0x0000000400347308 */ /* 0x000e620000000800 */
[----:B----4-:R-:W-:Y:S02]  /*4730*/  F2FP.BF16.PACK_AB R7, R58, R59 ;  /* 0x0000003b3a07723e */ /* 0x010fe400000010ff */
[----:B---3--:R-:W-:Y:S02]  /*4740*/  F2FP.BF16.PACK_AB R5, R54, R55 ;  /* 0x000000373605723e */ /* 0x008fe400000010ff */
[----:B-1----:R-:W-:Y:S01]  /*4750*/  F2FP.BF16.PACK_AB R6, R56, R57 ;  /* 0x000000393806723e */ /* 0x002fe200000010ff */
[----:B------:R-:W-:Y:S01]  /*4760*/  STS [R250+0x15000], R7 ;  /* 0x01500007fa007388 */ /* 0x000fe20000000800 */
[----:B------:R-:W-:Y:S05]  /*4770*/  F2FP.BF16.PACK_AB R4, R52, R53 ;  /* 0x000000353404723e */ /* 0x000fea00000010ff */
[----:B--2---:R-:W-:Y:S06]  /*4780*/  STS [R61+0x15000], R6 ;  /* 0x015000063d007388 */ /* 0x004fec0000000800 */
[----:B------:R-:W-:Y:S06]  /*4790*/  STS [R251+0x15000], R5 ;  /* 0x01500005fb007388 */ /* 0x000fec0000000800 */
[----:B------:R-:W-:Y:S06]  /*47a0*/  STS [R252+0x15000], R4 ;  /* 0x01500004fc007388 */ /* 0x000fec0000000800 */
[----:B------:R-:W1:Y:S06]  /*47b0*/  LDSM.16.M88.4 R8, [R2+0x8000] ;  /* 0x008000000208783b */ /* 0x000e6c0000000200 */
[----:B------:R-:W2:Y:S06]  /*47c0*/  LDSM.16.M88.4 R44, [R3+0x8000] ;  /* 0x00800000032c783b */ /* 0x000eac0000000200 */
[----:B------:R-:W3:Y:S01]  /*47d0*/  LDSM.16.M88.4 R48, [R228+0x8000] ;  /* 0x00800000e430783b */ /* 0x000ee20000000200 */
[C---:B-1----:R-:W-:Y:S08]  /*47e0*/  HMMA.16816.F32.BF16 R4, R8.reuse, R132, RZ ;  /* 0x000000840804723c */ /* 0x042ff000000418ff */
[----:B------:R-:W-:Y:S11]  /*47f0*/  HMMA.16816.F32.BF16 R8, R8, R134, RZ ;  /* 0x000000860808723c */ /* 0x000ff600000418ff */
[----:B------:R-:W-:Y:S05]  /*4800*/  @!UPT UIADD3 URZ, URZ, URZ, URZ ;  /* 0x0000003f3f3ff290 */ /* 0x000fea000fffe03f */
[C---:B--2---:R-:W-:Y:S08]  /*4810*/  HMMA.16816.F32.BF16 R4, R44.reuse, R136, R4 ;  /* 0x000000882c04723c */ /* 0x044ff00000041804 */
[----:B------:R-:W-:Y:S01]  /*4820*/  HMMA.16816.F32.BF16 R8, R44, R138, R8 ;  /* 0x0000008a2c08723c */ /* 0x000fe20000041808 */
[----:B------:R-:W1:Y:S11]  /*4830*/  LDSM.16.M88.4 R44, [R227+0x8000] ;  /* 0x00800000e32c783b */ /* 0x000e760000000200 */
[----:B------:R-:W-:Y:S04]  /*4840*/  @!UPT UIADD3 URZ, URZ, URZ, URZ ;  /* 0x0000003f3f3ff290 */ /* 0x000fe8000fffe03f */
[C---:B---3--:R-:W-:Y:S08]  /*4850*/  HMMA.16816.F32.BF16 R4, R48.reuse, R140, R4 ;  /* 0x0000008c3004723c */ /* 0x048ff00000041804 */
[----:B------:R-:W-:Y:S01]  /*4860*/  HMMA.16816.F32.BF16 R8, R48, R142, R8 ;  /* 0x0000008e3008723c */ /* 0x000fe20000041808 */
[----:B------:R-:W2:Y:S11]  /*4870*/  LDSM.16.M88.4 R48, [R2+0xa000] ;  /* 0x00a000000230783b */ /* 0x000eb60000000200 */
[----:B------:R-:W-:Y:S04]  /*4880*/  @!UPT UIADD3 URZ, URZ, URZ, URZ ;  /* 0x0000003f3f3ff290 */ /* 0x000fe8000fffe03f */
[C---:B-1----:R-:W-:Y:S08]  /*4890*/  HMMA.16816.F32.BF16 R4, R44.reuse, R144, R4 ;  /* 0x000000902c04723c */ /* 0x042ff00000041804 */
[----:B------:R-:W-:Y:S01]  /*48a0*/  HMMA.16816.F32.BF16 R8, R44, R146, R8 ;  /* 0x000000922c08723c */ /* 0x000fe20000041808 */
[----:B------:R-:W1:Y:S11]  /*48b0*/  LDSM.16.M88.4 R44, [R3+0xa000] ;  /* 0x00a00000032c783b */ /* 0x000e760000000200 */
[----:B------:R-:W-:Y:S04]  /*48c0*/  @!UPT UIADD3 URZ, URZ, URZ, URZ ;  /* 0x0000003f3f3ff290 */ /* 0x000fe8000fffe03f */
[C---:B--2---:R-:W-:Y:S08]  /*48d0*/  HMMA.16816.F32.BF16 R4, R48.reuse, R148, R4 ;  /* 0x000000943004723c */ /* 0x044ff00000041804 */
        /* <DEDUP_REMOVED lines=40> */
[----:B------:R-:W-:Y:S11]  /*4b60*/  HMMA.16816.F32.BF16 R8, R48, R190, R8 ;  /* 0x000000be3008723c */ /* 0x000ff60000041808 */
[----:B------:R-:W-:Y:S05]  /*4b70*/  @!UPT UIADD3 URZ, URZ, URZ, URZ ;  /* 0x0000003f3f3ff290 */ /* 0x000fea000fffe03f */
[C---:B-1----:R-:W-:Y:S08]  /*4b80*/  HMMA.16816.F32.BF16 R4, R44.reuse, R192, R4 ;  /* 0x000000c02c04723c */ /* 0x042ff00000041804 */
[----:B------:R-:W-:Y:S11]  /*4b90*/  HMMA.16816.F32.BF16 R8, R44, R194, R8 ;  /* 0x000000c22c08723c */ /* 0x000ff60000041808 */
[----:B------:R-:W-:Y:S05]  /*4ba0*/  @!UPT UIADD3 URZ, URZ, URZ, URZ ;  /* 0x0000003f3f3ff290 */ /* 0x000fea000fffe03f */
[C---:B-----5:R-:W-:Y:S02]  /*4bb0*/  FADD.FTZ R4, -R62.reuse, R4 ;  /* 0x000000043e047221 */ /* 0x060fe40000010100 */
[----:B------:R-:W-:Y:S02]  /*4bc0*/  FADD.FTZ R5, -R62, R5 ;  /* 0x000000053e057221 */ /* 0x000fe40000010100 */
[----:B------:R-:W-:Y:S02]  /*4bd0*/  FMUL.FTZ R46, R59, R4 ;  /* 0x000000043b2e7220 */ /* 0x000fe40000410000 */
[----:B------:R-:W-:Y:S02]  /*4be0*/  FMUL.FTZ R45, R58, R5 ;  /* 0x000000053a2d7220 */ /* 0x000fe40000410000 */
[C---:B------:R-:W-:Y:S02]  /*4bf0*/  FADD.FTZ R6, -R60.reuse, R6 ;  /* 0x000000063c067221 */ /* 0x040fe40000010100 */
[----:B------:R-:W-:Y:S02]  /*4c00*/  FADD.FTZ R7, -R60, R7 ;  /* 0x000000073c077221 */ /* 0x000fe40000010100 */
[----:B------:R-:W-:Y:S02]  /*4c10*/  FMUL.FTZ R44, R57, R6 ;  /* 0x00000006392c7220 */ /* 0x000fe40000410000 */
[----:B------:R-:W-:Y:S01]  /*4c20*/  FMUL.FTZ R6, R56, R7 ;  /* 0x0000000738067220 */ /* 0x000fe20000410000 */
[----:B------:R-:W-:Y:S01]  /*4c30*/  F2FP.BF16.PACK_AB R7, R45, R46 ;  /* 0x0000002e2d07723e */ /* 0x000fe200000010ff */
[C---:B------:R-:W-:Y:S02]  /*4c40*/  FADD.FTZ R8, -R62.reuse, R8 ;  /* 0x000000083e087221 */ /* 0x040fe40000010100 */
[----:B------:R-:W-:Y:S01]  /*4c50*/  FADD.FTZ R9, -R62, R9 ;  /* 0x000000093e097221 */ /* 0x000fe20000010100 */
[----:B------:R-:W-:Y:S01]  /*4c60*/  F2FP.BF16.PACK_AB R6, R6, R44 ;  /* 0x0000002c0606723e */ /* 0x000fe200000010ff */
[----:B------:R-:W-:Y:S01]  /*4c70*/  STS [R250+0x14000], R7 ;  /* 0x01400007fa007388 */ /* 0x000fe20000000800 */
        /* <DEDUP_REMOVED lines=20> */
[-C--:B-1----:R-:W-:Y:S05]  /*4dc0*/  HMMA.16816.F32.BF16 R12, R4, R8.reuse, R12 ;  /* 0x00000008040c723c */ /* 0x082fea000004180c */
[----:B------:R-:W-:Y:S03]  /*4dd0*/  LDSM.16.MT88.4 R68, [R224+0x15800] ;  /* 0x01580000e044783b */ /* 0x000fe60000004200 */
[C---:B--2---:R-:W-:Y:S08]  /*4de0*/  HMMA.16816.F32.BF16 R16, R44.reuse, R8, R16 ;  /* 0x000000082c10723c */ /* 0x044ff00000041810 */
[-C--:B------:R-:W-:Y:S08]  /*4df0*/  HMMA.16816.F32.BF16 R20, R44, R10.reuse, R20 ;  /* 0x0000000a2c14723c */ /* 0x080ff00000041814 */
[C---:B------:R-:W-:Y:S01]  /*4e00*/  HMMA.16816.F32.BF16 R24, R4.reuse, R10, R24 ;  /* 0x0000000a0418723c */ /* 0x040fe20000041818 */
[----:B------:R-:W-:Y:S07]  /*4e10*/  LDSM.16.MT88.4 R8, [R226+0x15800] ;  /* 0x01580000e208783b */ /* 0x000fee0000004200 */
[-C--:B---3--:R-:W-:Y:S08]  /*4e20*/  HMMA.16816.F32.BF16 R28, R4, R48.reuse, R28 ;  /* 0x00000030041c723c */ /* 0x088ff0000004181c */
[C---:B------:R-:W-:Y:S08]  /*4e30*/  HMMA.16816.F32.BF16 R32, R44.reuse, R48, R32 ;  /* 0x000000302c20723c */ /* 0x040ff00000041820 */
[-C--:B------:R-:W-:Y:S01]  /*4e40*/  HMMA.16816.F32.BF16 R36, R44, R50.reuse, R36 ;  /* 0x000000322c24723c */ /* 0x080fe20000041824 */
[----:B------:R-:W1:Y:S07]  /*4e50*/  LDSM.16.MT88.4 R44, [R0+0x9000] ;  /* 0x00900000002c783b */ /* 0x000e6e0000004200 */
[----:B------:R-:W-:Y:S01]  /*4e60*/  HMMA.16816.F32.BF16 R40, R4, R50, R40 ;  /* 0x000000320428723c */ /* 0x000fe20000041828 */
[----:B------:R-:W2:Y:S06]  /*4e70*/  LDSM.16.MT88.4 R4, [R0+0xd000] ;  /* 0x00d000000004783b */ /* 0x000eac0000004200 */
[----:B------:R-:W-:Y:S01]  /*4e80*/  LDSM.16.MT88.4 R48, [R226+0x15c00] ;  /* 0x015c0000e230783b */ /* 0x000fe20000004200 */
[-C--:B----4-:R-:W-:Y:S08]  /*4e90*/  HMMA.16816.F32.BF16 R12, R52, R56.reuse, R12 ;  /* 0x00000038340c723c */ /* 0x090ff0000004180c */
[C---:B------:R-:W-:Y:S08]  /*4ea0*/  HMMA.16816.F32.BF16 R16, R60.reuse, R56, R16 ;  /* 0x000000383c10723c */ /* 0x040ff00000041810 */
[-C--:B------:R-:W-:Y:S08]  /*4eb0*/  HMMA.16816.F32.BF16 R20, R60, R58.reuse, R20 ;  /* 0x0000003a3c14723c */ /* 0x080ff00000041814 */
[C---:B------:R-:W-:Y:S01]  /*4ec0*/  HMMA.16816.F32.BF16 R24, R52.reuse, R58, R24 ;  /* 0x0000003a3418723c */ /* 0x040fe20000041818 */
[----:B------:R-:W3:Y:S07]  /*4ed0*/  LDSM.16.MT88.4 R56, [R0+0x9800] ;  /* 0x009800000038783b */ /* 0x000eee0000004200 */
[-C--:B------:R-:W-:Y:S08]  /*4ee0*/  HMMA.16816.F32.BF16 R28, R52, R64.reuse, R28 ;  /* 0x00000040341c723c */ /* 0x080ff0000004181c */
[C---:B------:R-:W-:Y:S08]  /*4ef0*/  HMMA.16816.F32.BF16 R32, R60.reuse, R64, R32 ;  /* 0x000000403c20723c */ /* 0x040ff00000041820 */
[-C--:B------:R-:W-:Y:S01]  /*4f00*/  HMMA.16816.F32.BF16 R36, R60, R66.reuse, R36 ;  /* 0x000000423c24723c */ /* 0x080fe20000041824 */
[----:B------:R-:W4:Y:S07]  /*4f10*/  LDSM.16.MT88.4 R60, [R224+0x15c00] ;  /* 0x015c0000e03c783b */ /* 0x000f2e0000004200 */
[----:B------:R-:W-:Y:S01]  /*4f20*/  HMMA.16816.F32.BF16 R40, R52, R66, R40 ;  /* 0x000000423428723c */ /* 0x000fe20000041828 */
[----:B------:R-:W3:Y:S06]  /*4f30*/  LDSM.16.MT88.4 R52, [R0+0xd800] ;  /* 0x00d800000034783b */ /* 0x000eec0000004200 */
[----:B------:R-:W-:Y:S01]  /*4f40*/  BAR.SYNC.DEFER_BLOCKING 0x0 ;  /* 0x0000000000007b1d */ /* 0x000fe20000010000 */
[-C--:B-1----:R-:W-:Y:S08]  /*4f50*/  HMMA.16816.F32.BF16 R12, R8, R44.reuse, R12 ;  /* 0x0000002c080c723c */ /* 0x082ff0000004180c */
[C---:B------:R-:W-:Y:S08]  /*4f60*/  HMMA.16816.F32.BF16 R16, R68.reuse, R44, R16 ;  /* 0x0000002c4410723c */ /* 0x040ff00000041810 */
[-C--:B------:R-:W-:Y:S08]  /*4f70*/  HMMA.16816.F32.BF16 R20, R68, R46.reuse, R20 ;  /* 0x0000002e4414723c */ /* 0x080ff00000041814 */
[C---:B------:R-:W-:Y:S08]  /*4f80*/  HMMA.16816.F32.BF16 R24, R8.reuse, R46, R24 ;  /* 0x0000002e0818723c */ /* 0x040ff00000041818 */
[-C--:B--2---:R-:W-:Y:S08]  /*4f90*/  HMMA.16816.F32.BF16 R28, R8, R4.reuse, R28 ;  /* 0x00000004081c723c */ /* 0x084ff0000004181c */
[C---:B------:R-:W-:Y:S07]  /*4fa0*/  HMMA.16816.F32.BF16 R32, R68.reuse, R4, R32 ;  /* 0x000000044420723c */ /* 0x040fee0000041820 */
[----:B------:R-:W-:Y:S01]  /*4fb0*/  LEA R4, -R249, RZ, 0x6 ;  /* 0x000000fff9047211 */ /* 0x000fe200078e31ff */
[-C--:B------:R-:W-:Y:S04]  /*4fc0*/  HMMA.16816.F32.BF16 R36, R68, R6.reuse, R36 ;  /* 0x000000064424723c */ /* 0x080fe80000041824 */
[C---:B------:R-:W-:Y:S04]  /*4fd0*/  LEA R238, P0, R4.reuse, R238, 0x2 ;  /* 0x000000ee04ee7211 */ /* 0x040fe800078010ff */
[----:B------:R-:W-:Y:S04]  /*4fe0*/  HMMA.16816.F32.BF16 R40, R8, R6, R40 ;  /* 0x000000060828723c */ /* 0x000fe80000041828 */
[----:B------:R-:W-:Y:S04]  /*4ff0*/  LEA.HI.X.SX32 R239, R4, R239, 0x2, P0 ;  /* 0x000000ef04ef7211 */ /* 0x000fe800000f16ff */
[-C--:B---3--:R-:W-:Y:S08]  /*5000*/  HMMA.16816.F32.BF16 R12, R48, R56.reuse, R12 ;  /* 0x00000038300c723c */ /* 0x088ff0000004180c */
[C---:B----4-:R-:W-:Y:S08]  /*5010*/  HMMA.16816.F32.BF16 R16, R60.reuse, R56, R16 ;  /* 0x000000383c10723c */ /* 0x050ff00000041810 */
[-C--:B------:R-:W-:Y:S08]  /*5020*/  HMMA.16816.F32.BF16 R20, R60, R58.reuse, R20 ;  /* 0x0000003a3c14723c */ /* 0x080ff00000041814 */
[C---:B------:R-:W-:Y:S08]  /*5030*/  HMMA.16816.F32.BF16 R24, R48.reuse, R58, R24 ;  /* 0x0000003a3018723c */ /* 0x040ff00000041818 */
[-C--:B------:R-:W-:Y:S08]  /*5040*/  HMMA.16816.F32.BF16 R28, R48, R52.reuse, R28 ;  /* 0x00000034301c723c */ /* 0x080ff0000004181c */
        /* <DEDUP_REMOVED lines=18> */
[C---:B------:R-:W-:Y:S02]  /*5170*/  @!P4 LEA R10, P0, R6.reuse, R241, 0x1 ;  /* 0x000000f1060ac211 */ /* 0x040fe400078008ff */
[C-C-:B------:R-:W-:Y:S01]  /*5180*/  LEA.HI.X R7, R47.reuse, R7, R48.reuse, 0x5, P1 ;  /* 0x000000072f077211 */ /* 0x140fe200008f2c30 */
[----:B------:R1:W-:Y:S01]  /*5190*/  @P5 STS.128 [R237+0xa000], RZ ;  /* 0x00a000ffed005388 */ /* 0x0003e20000000c00 */
[C---:B------:R-:W-:Y:S02]  /*51a0*/  @!P5 LEA R44, P1, R6.reuse, R241, 0x1 ;  /* 0x000000f1062cd211 */ /* 0x040fe400078208ff */
[CCC-:B------:R-:W-:Y:S01]  /*51b0*/  @!P4 LEA.HI.X R11, R6.reuse, R243.reuse, R7.reuse, 0x1, P0 ;  /* 0x000000f3060bc211 */ /* 0x1c0fe200000f0c07 */
        /* <DEDUP_REMOVED lines=42> */
.L_x_99:
        /* <DEDUP_REMOVED lines=39> */
[C---:B------:R-:W-:Y:S07]  /*56d0*/  HMMA.16816.F32.BF16 R8, R208.reuse, R204, R8 ;  /* 0x000000ccd008723c */ /* 0x040fee0000041808 */
[C---:B------:R-:W-:Y:S01]  /*56e0*/  IMAD.SHL.U32 R204, R249.reuse, 0x8, RZ ;  /* 0x00000008f9cc7824 */ /* 0x040fe200078e00ff */
[-C--:B------:R-:W-:Y:S04]  /*56f0*/  HMMA.16816.F32.BF16 R44, R208, R206.reuse, R44 ;  /* 0x000000ced02c723c */ /* 0x080fe8000004182c */
[----:B------:R-:W-:Y:S01]  /*5700*/  IMAD.SHL.U32 R205, R249, 0x10, RZ ;  /* 0x00000010f9cd7824 */ /* 0x000fe200078e00ff */
[CC--:B--2---:R-:W-:Y:S02]  /*5710*/  LEA R196, P0, R204.reuse, R238.reuse, 0x2 ;  /* 0x000000eeccc47211 */ /* 0x0c4fe400078010ff */
[----:B------:R2:W-:Y:S01]  /*5720*/  RED.E.ADD.F32.FTZ.RN.STRONG.GPU [R238.64], R4 ;  /* 0x00000004ee00798e */ /* 0x0005e2000c10e784 */
[C---:B------:R-:W-:Y:S04]  /*5730*/  HMMA.16816.F32.BF16 R48, R200.reuse, R206, R48 ;  /* 0x000000cec830723c */ /* 0x040fe80000041830 */
[-C--:B------:R-:W-:Y:S02]  /*5740*/  LEA.HI.X.SX32 R197, R204, R239.reuse, 0x2, P0 ;  /* 0x000000efccc57211 */ /* 0x080fe400000f16ff */
[-C--:B------:R-:W-:Y:S01]  /*5750*/  LEA R198, P1, R205, R238.reuse, 0x2 ;  /* 0x000000eecdc67211 */ /* 0x080fe200078210ff */
[----:B------:R-:W-:Y:S01]  /*5760*/  IMAD R206, R249, 0x28, RZ ;  /* 0x00000028f9ce7824 */ /* 0x000fe200078e02ff */
[-C--:B------:R-:W-:Y:S01]  /*5770*/  HMMA.16816.F32.BF16 R52, R200, R212.reuse, R52 ;  /* 0x000000d4c834723c */ /* 0x080fe20000041834 */
[----:B------:R3:W-:Y:S03]  /*5780*/  RED.E.ADD.F32.FTZ.RN.STRONG.GPU [R196.64], R5 ;  /* 0x00000005c400798e */ /* 0x0007e6000c10e784 */
[-C--:B------:R-:W-:Y:S04]  /*5790*/  LEA.HI.X.SX32 R199, R205, R239.reuse, 0x2, P1 ;  /* 0x000000efcdc77211 */ /* 0x080fe800008f16ff */
[C---:B------:R-:W-:Y:S01]  /*57a0*/  HMMA.16816.F32.BF16 R56, R208.reuse, R212, R56 ;  /* 0x000000d4d038723c */ /* 0x040fe20000041838 */
[----:B------:R4:W-:Y:S07]  /*57b0*/  RED.E.ADD.F32.FTZ.RN.STRONG.GPU [R198.64], R6 ;  /* 0x00000006c600798e */ /* 0x0009ee000c10e784 */
[-C--:B------:R-:W-:Y:S08]  /*57c0*/  HMMA.16816.F32.BF16 R60, R208, R214.reuse, R60 ;  /* 0x000000d6d03c723c */ /* 0x080ff0000004183c */
[C---:B------:R-:W-:Y:S08]  /*57d0*/  HMMA.16816.F32.BF16 R64, R200.reuse, R214, R64 ;  /* 0x000000d6c840723c */ /* 0x040ff00000041840 */
[-C--:B------:R-:W-:Y:S08]  /*57e0*/  HMMA.16816.F32.BF16 R68, R200, R216.reuse, R68 ;  /* 0x000000d8c844723c */ /* 0x080ff00000041844 */
        /* <DEDUP_REMOVED lines=9> */
[-C--:B--2---:R-:W-:Y:S01]  /*5880*/  LEA R4, P0, R201, R238.reuse, 0x2 ;  /* 0x000000eec9047211 */ /* 0x084fe200078010ff */
[----:B------:R-:W-:Y:S01]  /*5890*/  IMAD R202, R249, 0x30, RZ ;  /* 0x00000030f9ca7824 */ /* 0x000fe200078e02ff */
[-C--:B------:R-:W-:Y:S01]  /*58a0*/  LEA R200, P1, R203, R238.reuse, 0x2 ;  /* 0x000000eecbc87211 */ /* 0x080fe200078210ff */
[----:B------:R-:W-:Y:S01]  /*58b0*/  IMAD R249, R249, 0x38, RZ ;  /* 0x00000038f9f97824 */ /* 0x000fe200078e02ff */
[-C--:B---3--:R-:W-:Y:S02]  /*58c0*/  LEA.HI.X.SX32 R5, R201, R239.reuse, 0x2, P0 ;  /* 0x000000efc9057211 */ /* 0x088fe400000f16ff */
[CC--:B----4-:R-:W-:Y:S02]  /*58d0*/  LEA R198, P0, R206.reuse, R238.reuse, 0x2 ;  /* 0x000000eecec67211 */ /* 0x0d0fe400078010ff */
[-C--:B------:R-:W-:Y:S01]  /*58e0*/  LEA.HI.X.SX32 R201, R203, R239.reuse, 0x2, P1 ;  /* 0x000000efcbc97211 */ /* 0x080fe200008f16ff */
[----:B------:R1:W-:Y:S01]  /*58f0*/  RED.E.ADD.F32.FTZ.RN.STRONG.GPU [R4.64], R7 ;  /* 0x000000070400798e */ /* 0x0003e2000c10e784 */
[-C--:B------:R-:W-:Y:S02]  /*5900*/  LEA.HI.X.SX32 R199, R206, R239.reuse, 0x2, P0 ;  /* 0x000000efcec77211 */ /* 0x080fe400000f16ff */
[CC--:B------:R-:W-:Y:S01]  /*5910*/  LEA R6, P0, R249.reuse, R238.reuse, 0x2 ;  /* 0x000000eef9067211 */ /* 0x0c0fe200078010ff */
[----:B------:R-:W-:Y:S04]  /*5920*/  RED.E.ADD.F32.FTZ.RN.STRONG.GPU [R200.64], R8 ;  /* 0x00000008c800798e */ /* 0x000fe8000c10e784 */
[----:B------:R2:W-:Y:S01]  /*5930*/  RED.E.ADD.F32.FTZ.RN.STRONG.GPU [R198.64], R9 ;  /* 0x00000009c600798e */ /* 0x0005e2000c10e784 */
[CC--:B-1----:R-:W-:Y:S02]  /*5940*/  LEA R4, P1, R202.reuse, R238.reuse, 0x2 ;  /* 0x000000eeca047211 */ /* 0x0c2fe400078210ff */
[-C--:B------:R-:W-:Y:S02]  /*5950*/  LEA.HI.X.SX32 R7, R249, R239.reuse, 0x2, P0 ;  /* 0x000000eff9077211 */ /* 0x080fe400000f16ff */
[-C--:B------:R-:W-:Y:S02]  /*5960*/  LEA.HI.X.SX32 R5, R202, R239.reuse, 0x2, P1 ;  /* 0x000000efca057211 */ /* 0x080fe400008f16ff */
[----:B--2---:R-:W-:Y:S03]  /*5970*/  IADD3 R9, R205, 0x20, RZ ;  /* 0x00000020cd097810 */ /* 0x004fe60007ffe0ff */
[----:B------:R1:W-:Y:S01]  /*5980*/  RED.E.ADD.F32.FTZ.RN.STRONG.GPU [R4.64], R10 ;  /* 0x0000000a0400798e */ /* 0x0003e2000c10e784 */
[CC--:B------:R-:W-:Y:S03]  /*5990*/  LEA R8, P0, R9.reuse, R238.reuse, 0x2 ;  /* 0x000000ee09087211 */ /* 0x0c0fe600078010ff */
[----:B------:R2:W-:Y:S04]  /*59a0*/  RED.E.ADD.F32.FTZ.RN.STRONG.GPU [R6.64], R11 ;  /* 0x0000000b0600798e */ /* 0x0005e8000c10e784 */
[----:B------:R3:W-:Y:S04]  /*59b0*/  RED.E.ADD.F32.FTZ.RN.STRONG.GPU [R238.64+0x80], R48 ;  /* 0x00008030ee00798e */ /* 0x0007e8000c10e784 */
[----:B------:R4:W-:Y:S01]  /*59c0*/  RED.E.ADD.F32.FTZ.RN.STRONG.GPU [R196.64+0x80], R49 ;  /* 0x00008031c400798e */ /* 0x0009e2000c10e784 */
[C---:B-1----:R-:W-:Y:S01]  /*59d0*/  IMAD.IADD R4, R204.reuse, 0x1, R9 ;  /* 0x00000001cc047824 */ /* 0x042fe200078e0209 */
[-C--:B------:R-:W-:Y:S03]  /*59e0*/  LEA.HI.X.SX32 R9, R9, R239.reuse, 0x2, P0 ;  /* 0x000000ef09097211 */ /* 0x080fe600000f16ff */
[----:B--2---:R-:W-:Y:S01]  /*59f0*/  IMAD.IADD R6, R204, 0x1, R4 ;  /* 0x00000001cc067824 */ /* 0x004fe200078e0204 */
[-C--:B------:R-:W-:Y:S01]  /*5a00*/  LEA R198, P0, R4, R238.reuse, 0x2 ;  /* 0x000000ee04c67211 */ /* 0x080fe200078010ff */
[----:B------:R1:W-:Y:S02]  /*5a10*/  RED.E.ADD.F32.FTZ.RN.STRONG.GPU [R8.64], R50 ;  /* 0x000000320800798e */ /* 0x0003e4000c10e784 */
[----:B------:R-:W-:Y:S01]  /*5a20*/  IMAD.IADD R5, R204, 0x1, R6 ;  /* 0x00000001cc057824 */ /* 0x000fe200078e0206 */
[-C--:B------:R-:W-:Y:S02]  /*5a30*/  LEA.HI.X.SX32 R199, R4, R239.reuse, 0x2, P0 ;  /* 0x000000ef04c77211 */ /* 0x080fe400000f16ff */
[-C--:B------:R-:W-:Y:S01]  /*5a40*/  LEA R10, P1, R6, R238.reuse, 0x2 ;  /* 0x000000ee060a7211 */ /* 0x080fe200078210ff */
[----:B------:R-:W-:Y:S01]  /*5a50*/  IMAD.IADD R4, R204, 0x1, R5 ;  /* 0x00000001cc047824 */ /* 0x000fe200078e0205 */
[CC--:B---3--:R-:W-:Y:S01]  /*5a60*/  LEA R48, P0, R5.reuse, R238.reuse, 0x2 ;  /* 0x000000ee05307211 */ /* 0x0c8fe200078010ff */
[----:B------:R-:W-:Y:S01]  /*5a70*/  RED.E.ADD.F32.FTZ.RN.STRONG.GPU [R198.64], R51 ;  /* 0x00000033c600798e */ /* 0x000fe2000c10e784 */
        /* <DEDUP_REMOVED lines=11> */
[----:B------:R2:W-:Y:S04]  /*5b30*/  RED.E.ADD.F32.FTZ.RN.STRONG.GPU [R6.64], R47 ;  /* 0x0000002f0600798e */ /* 0x0005e8000c10e784 */
[----:B------:R-:W-:Y:S01]  /*5b40*/  RED.E.ADD.F32.FTZ.RN.STRONG.GPU [R238.64+0x100], R52 ;  /* 0x00010034ee00798e */ /* 0x000fe2000c10e784 */
[----:B------:R-:W-:Y:S03]  /*5b50*/  IMAD.IADD R4, R204, 0x1, R10 ;  /* 0x00000001cc047824 */ /* 0x000fe600078e020a */
        /* <DEDUP_REMOVED lines=213> */
[C---:B------:R-:W-:Y:S01]  /*68b0*/  @!P4 LEA R10, P2, R6.reuse, R240, 0x1 ;  /* 0x000000f0060ac211 */ /* 0x040fe200078408ff */
[----:B------:R1:W-:Y:S01]  /*68c0*/  @P3 STS.128 [R237], RZ ;  /* 0x000000ffed003388 */ /* 0x0003e20000000c00 */
[C---:B------:R-:W-:Y:S02]  /*68d0*/  LEA.HI.X R7, R47.reuse, R8, R48, 0x5, P1 ;  /* 0x000000082f077211 */ /* 0x040fe400008f2c30 */
[C---:B------:R-:W-:Y:S01]  /*68e0*/  @!P6 LEA R8, P1, R6.reuse, R240, 0x1 ;  /* 0x000000f00608e211 */ /* 0x040fe200078208ff */
[----:B------:R-:W-:Y:S01]  /*68f0*/  @!PT LDS RZ, [RZ] ;  /* 0x00000000fffff984 */ /* 0x000fe20000000800 */
[----:B------:R-:W-:Y:S01]  /*6900*/  @!PT LDS RZ, [RZ] ;  /* 0x00000000fffff984 */ /* 0x000fe20000000800 */
[----:B------:R-:W-:Y:S01]  /*6910*/  @!PT LDS RZ, [RZ] ;  /* 0x00000000fffff984 */ /* 0x000fe20000000800 */
[----:B------:R1:W-:Y:S01]  /*6920*/  @!P3 LDGSTS.E.BYPASS.LTC128B.128 [R237], [R4.64] ;  /* 0x0000000004edbfae */ /* 0x0003e2000b901d44 */
[C-C-:B------:R-:W-:Y:S01]  /*6930*/  @!P5 LEA.HI.X R45, R6.reuse, R242, R7.reuse, 0x1, P0 ;  /* 0x000000f2062dd211 */ /* 0x140fe200000f0c07 */
[----:B------:R-:W-:Y:S01]  /*6940*/  IMAD.MOV.U32 R240, RZ, RZ, R4 ;  /* 0x000000fffff07224 */ /* 0x000fe200078e0004 */
[C---:B------:R-:W-:Y:S01]  /*6950*/  @!P3 LEA R46, P0, R47.reuse, R4, 0x6 ;  /* 0x000000042f2eb211 */ /* 0x040fe200078030ff */
[----:B------:R1:W-:Y:S01]  /*6960*/  @P5 STS.128 [R237+0x2000], RZ ;  /* 0x002000ffed005388 */ /* 0x0003e20000000c00 */
[CCC-:B------:R-:W-:Y:S02]  /*6970*/  @!P4 LEA.HI.X R11, R6.reuse, R242.reuse, R7.reuse, 0x1, P2 ;  /* 0x000000f2060bc211 */ /* 0x1c0fe400010f0c07 */
        /* <DEDUP_REMOVED lines=38> */
.L_x_100:
[----:B------:R-:W-:Y:S02]  /*6be0*/  UISETP.GT.AND UP0, UPT, UR7, UR18, UPT ;  /* 0x000000120700728c */ /* 0x000fe4000bf04270 */
[----:B------:R-:W-:Y:S04]  /*6bf0*/  UIADD3 UR7, UR7, -0x1, URZ ;  /* 0xffffffff07077890 */ /* 0x000fe8000fffe03f */
[----:B------:R-:W-:Y:S11]  /*6c00*/  PLOP3.LUT P0, PT, PT, PT, UP0, 0x80, 0x0 ;  /* 0x000000000000781c */ /* 0x000ff60003f0f008 */
[----:B------:R-:W-:Y:S02]  /*6c10*/  @!UPT UIADD3 URZ, URZ, URZ, URZ ;  /* 0x0000003f3f3ff290 */ /* 0x000fe4000fffe03f */
[----:B------:R-:W-:-:S05]  /*6c20*/  @P0 BRA `(.L_x_101) ;  /* 0xffffd10000000947 */ /* 0x000fca000383ffff */
[----:B------:R-:W2:Y:S01]  /*6c30*/  LDL R48, [R1+0x4] ;  /* 0x0000040001307983 */ /* 0x000ea20000100800 */
        /* <DEDUP_REMOVED lines=117> */
.L_x_102:
[----:B------:R-:W-:Y:S02]  /*7390*/  @UP0 UIADD3 UR7, UR22, UR24, URZ ;  /* 0x0000001816070290 */ /* 0x000fe4000fffe03f */
[----:B------:R-:W-:Y:S02]  /*73a0*/  ULDC.64 UR12, c[0x0][0x3a8] ;  /* 0x0000ea00000c7ab9 */ /* 0x000fe40000000a00 */
[----:B------:R-:W-:-:S04]  /*73b0*/  @UP0 UIMAD.WIDE.U32 UR10, UR7, UR12, URZ ;  /* 0x0000000c070a02a5 */ /* 0x000fc8000f8e003f */
[----:B------:R-:W-:Y:S01]  /*73c0*/  @UP0 UIMAD UR13, UR7, UR13, UR11 ;  /* 0x0000000d070d02a4 */ /* 0x000fe2000f8e020b */
        /* <DEDUP_REMOVED lines=12> */
.L_x_103:
[----:B------:R-:W-:Y:S01]  /*7490*/  BAR.SYNC.DEFER_BLOCKING 0x0 ;  /* 0x0000000000007b1d */ /* 0x000fe20000010000 */
[----:B------:R-:W-:Y:S01]  /*74a0*/  UIADD3 UR6, -UR8, UR6, URZ ;  /* 0x0000000608067290 */ /* 0x000fe2000fffe13f */
[C---:B-1----:R-:W-:Y:S02]  /*74b0*/  IADD3 R42, R244.reuse, 0x40, RZ ;  /* 0x00000040f42a7810 */ /* 0x042fe40007ffe0ff */
[C---:B------:R-:W-:Y:S02]  /*74c0*/  IADD3 R41, R244.reuse, 0x80, RZ ;  /* 0x00000080f4297810 */ /* 0x040fe40007ffe0ff */
[----:B------:R-:W1:Y:S01]  /*74d0*/  S2R R45, SR_TID.X ;  /* 0x00000000002d7919 */ /* 0x000e620000002100 */
[----:B------:R-:W-:Y:S01]  /*74e0*/  BSSY B0, `(.L_x_104) ;  /* 0x000002c000007945 */ /* 0x000fe20003800000 */
[----:B------:R-:W-:Y:S02]  /*74f0*/  SHF.R.S32.HI R44, RZ, 0x1f, R244 ;  /* 0x0000001fff2c7819 */ /* 0x000fe400000114f4 */
        /* <DEDUP_REMOVED lines=13> */
[----:B------:R-:W2:Y:S01]  /*75d0*/  LDS.128 R20, [R237+0x11000] ;  /* 0x01100000ed147984 */ /* 0x000ea20000000c00 */
[----:B------:R-:W-:Y:S01]  /*75e0*/  IMAD.U32 R4, RZ, RZ, UR8 ;  /* 0x00000008ff047e24 */ /* 0x000fe2000f8e00ff */
[----:B------:R-:W-:Y:S01]  /*75f0*/  IADD3 R6, P0, R45, UR8, RZ ;  /* 0x000000082d067c10 */ /* 0x000fe2000ff1e0ff */
[----:B------:R-:W-:Y:S01]  /*7600*/  IMAD.MOV.U32 R5, RZ, RZ, R44 ;  /* 0x000000ffff057224 */ /* 0x000fe200078e002c */
[----:B------:R-:W4:Y:S01]  /*7610*/  LDS.128 R16, [R237+0x12000] ;  /* 0x01200000ed107984 */ /* 0x000f220000000c00 */
[----:B------:R-:W-:Y:S01]  /*7620*/  ULDC.64 UR6, c[0x0][0x3b8] ;  /* 0x0000ee0000067ab9 */ /* 0x000fe20000000a00 */
[----:B------:R-:W-:Y:S01]  /*7630*/  LEA.HI.X.SX32 R7, R4, R43, 0x1, P0 ;  /* 0x0000002b04077211 */ /* 0x000fe200000f0eff */
[----:B------:R-:W-:Y:S01]  /*7640*/  IMAD.MOV.U32 R4, RZ, RZ, R244 ;  /* 0x000000ffff047224 */ /* 0x000fe200078e00f4 */
[----:B------:R-:W-:Y:S01]  /*7650*/  LDS.128 R12, [R237+0x13000] ;  /* 0x01300000ed0c7984 */ /* 0x000fe20000000c00 */
[----:B------:R-:W-:Y:S01]  /*7660*/  UIMAD UR6, UR59, UR6, URZ ;  /* 0x000000063b0672a4 */ /* 0x000fe2000f8e023f */
[----:B------:R-:W-:Y:S01]  /*7670*/  ISETP.GE.AND P2, PT, R42, c[0x0][0x220], PT ;  /* 0x000088002a007a0c */ /* 0x000fe20003f46270 */
[----:B------:R-:W-:Y:S01]  /*7680*/  IMAD.WIDE.U32 R4, R6, c[0x0][0x3a0], R4 ;  /* 0x0000e80006047a25 */ /* 0x000fe200078e0004 */
[----:B------:R-:W3:Y:S01]  /*7690*/  @!P3 LDS.128 R8, [R237+0x10000] ;  /* 0x01000000ed08b984 */ /* 0x000ee20000000c00 */
        /* <DEDUP_REMOVED lines=16> */
.L_x_105:
[----:B------:R-:W-:Y:S05]  /*77a0*/  BSYNC B0 ;  /* 0x0000000000007941 */ /* 0x000fea0003800000 */
.L_x_104:
[----:B------:R-:W-:Y:S05]  /*77b0*/  @P4 BRA `(.L_x_84) ;  /* 0x000001a000004947 */ /* 0x000fea0003800000 */
[----:B--2---:R-:W-:Y:S01]  /*77c0*/  IMAD.U32 R4, RZ, RZ, UR8 ;  /* 0x00000008ff047e24 */ /* 0x004fe2000f8e00ff */
[----:B------:R-:W-:Y:S01]  /*77d0*/  IADD3 R6, P0, R45, UR8, RZ ;  /* 0x000000082d067c10 */ /* 0x000fe2000ff1e0ff */
[----:B------:R-:W-:Y:S01]  /*77e0*/  IMAD.MOV.U32 R5, RZ, RZ, R44 ;  /* 0x000000ffff057224 */ /* 0x000fe200078e002c */
[----:B------:R-:W-:Y:S01]  /*77f0*/  ULDC.64 UR6, c[0x0][0x3c0] ;  /* 0x0000f00000067ab9 */ /* 0x000fe20000000a00 */
[----:B------:R-:W-:Y:S01]  /*7800*/  ISETP.GE.AND P2, PT, R42, c[0x0][0x220], PT ;  /* 0x000088002a007a0c */ /* 0x000fe20003f46270 */
[----:B------:R-:W-:Y:S01]  /*7810*/  UIMAD UR6, UR59, UR6, URZ ;  /* 0x000000063b0672a4 */ /* 0x000fe2000f8e023f */
[----:B------:R-:W-:Y:S01]  /*7820*/  LEA.HI.X.SX32 R7, R4, R43, 0x1, P0 ;  /* 0x0000002b04077211 */ /* 0x000fe200000f0eff */
[----:B------:R-:W-:Y:S01]  /*7830*/  IMAD.MOV.U32 R4, RZ, RZ, R244 ;  /* 0x000000ffff047224 */ /* 0x000fe200078e00f4 */
[----:B------:R-:W-:Y:S01]  /*7840*/  ISETP.GE.AND P1, PT, R41, c[0x0][0x220], PT ;  /* 0x0000880029007a0c */ /* 0x000fe20003f26270 */
[----:B------:R-:W-:Y:S01]  /*7850*/  UIMAD UR6, UR37, UR7, UR6 ;  /* 0x00000007250672a4 */ /* 0x000fe2000f8e0206 */
[----:B------:R-:W-:Y:S01]  /*7860*/  ISETP.GE.AND P3, PT, R244, c[0x0][0x220], PT ;  /* 0x00008800f4007a0c */ /* 0x000fe20003f66270 */
        /* <DEDUP_REMOVED lines=13> */
[----:B-1----:R2:W-:Y:S04]  /*7940*/  @!P1 STG.E.128 [R4.64+0x100], R28 ;  /* 0x0001001c04009986 */ /* 0x0025e8000c101d04 */
[----:B------:R2:W-:Y:S02]  /*7950*/  @!P0 STG.E.128 [R4.64+0x180], R24 ;  /* 0x0001801804008986 */ /* 0x0005e4000c101d04 */
.L_x_84:
[----:B------:R-:W-:Y:S05]  /*7960*/  BSYNC B1 ;  /* 0x0000000000017941 */ /* 0x000fea0003800000 */
.L_x_74:
        /* <DEDUP_REMOVED lines=12> */
.L_x_106:
[----:B------:R-:W-:Y:S05]  /*7a30*/  EXIT ;  /* 0x000000000000794d */ /* 0x000fea0003800000 */
.L_x_108:
        /* <DEDUP_REMOVED lines=12> */
.L_x_2000:


//--------------------- .text._ZN5flash44flash_bwd_dq_dk_dv_loop_seqk_parallel_kernelI23Flash_bwd_kernel_traitsILi256ELi64ELi32ELi8ELi4ELi1ELi2ELb1ELb1EN7cutlass10bfloat16_tE19Flash_kernel_traitsILi256ELi64ELi32ELi8ES3_EELb0ELb0ELb1ELb0ELb0ELb0ELb1EEEvNS_16Flash_bwd_paramsE --------------------------
	.section	.text._ZN5flash44flash_bwd_dq_dk_dv_loop_seqk_parallel_kernelI23Flash_bwd_kernel_traitsILi256ELi64ELi32ELi8ELi4ELi1ELi2ELb1ELb1EN7cutlass10bfloat16_tE19Flash_kernel_traitsILi256ELi64ELi32ELi8ES3_EELb0ELb0ELb1ELb0ELb0ELb0ELb1EEEvNS_16Flash_bwd_paramsE,"ax",@progbits
	.sectioninfo	@"SHI_REGISTERS=255"
	.align	128
        .global         _ZN5flash44flash_bwd_dq_dk_dv_loop_seqk_parallel_kernelI23Flash_bwd_kernel_traitsILi256ELi64ELi32ELi8ELi4ELi1ELi2ELb1ELb1EN7cutlass10bfloat16_tE19Flash_kernel_traitsILi256ELi64ELi32ELi8ES3_EELb0ELb0ELb1ELb0ELb0ELb0ELb1EEEvNS_16Flash_bwd_paramsE
        .type           _ZN5flash44flash_bwd_dq_dk_dv_loop_seqk_parallel_kernelI23Flash_bwd_kernel_traitsILi256ELi64ELi32ELi8ELi4ELi1ELi2ELb1ELb1EN7cutlass10bfloat16_tE19Flash_kernel_traitsILi256ELi64ELi32ELi8ES3_EELb0ELb0ELb1ELb0ELb0ELb0ELb1EEEvNS_16Flash_bwd_paramsE,@function
        .size           _ZN5flash44flash_bwd_dq_dk_dv_loop_seqk_parallel_kernelI23Flash_bwd_kernel_traitsILi256ELi64ELi32ELi8ELi4ELi1ELi2ELb1ELb1EN7cutlass10bfloat16_tE19Flash_kernel_traitsILi256ELi64ELi32ELi8ES3_EELb0ELb0ELb1ELb0ELb0ELb0ELb1EEEvNS_16Flash_bwd_paramsE,(.L_x_2001 - _ZN5flash44flash_bwd_dq_dk_dv_loop_seqk_parallel_kernelI23Flash_bwd_kernel_traitsILi256ELi64ELi32ELi8ELi4ELi1ELi2ELb1ELb1EN7cutlass10bfloat16_tE19Flash_kernel_traitsILi256ELi64ELi32ELi8ES3_EELb0ELb0ELb1ELb0ELb0ELb0ELb1EEEvNS_16Flash_bwd_paramsE)
        .other          _ZN5flash44flash_bwd_dq_dk_dv_loop_seqk_parallel_kernelI23Flash_bwd_kernel_traitsILi256ELi64ELi32ELi8ELi4ELi1ELi2ELb1ELb1EN7cutlass10bfloat16_tE19Flash_kernel_traitsILi256ELi64ELi32ELi8ES3_EELb0ELb0ELb1ELb0ELb0ELb0ELb1EEEvNS_16Flash_bwd_paramsE,@"STO_CUDA_ENTRY STV_DEFAULT"
_ZN5flash44flash_bwd_dq_dk_dv_loop_seqk_parallel_kernelI23Flash_bwd_kernel_traitsILi256ELi64ELi32ELi8ELi4ELi1ELi2ELb1ELb1EN7cutlass10bfloat16_tE19Flash_kernel_traitsILi256ELi64ELi32ELi8ES3_EELb0ELb0ELb1ELb0ELb0ELb0ELb1EEEvNS_16Flash_bwd_paramsE:
.text._ZN5flash44flash_bwd_dq_dk_dv_loop_seqk_parallel_kernelI23Flash_bwd_kernel_traitsILi256ELi64ELi32ELi8ELi4ELi1ELi2ELb1ELb1EN7cutlass10bfloat16_tE19Flash_kernel_traitsILi256ELi64ELi32ELi8ES3_EELb0ELb0ELb1ELb0ELb0ELb0ELb1EEEvNS_16Flash_bwd_paramsE:
        /* <DEDUP_REMOVED lines=208> */
.L_x_143:
        /* <DEDUP_REMOVED lines=53> */
.L_x_109:
        /* <DEDUP_REMOVED lines=67> */
.L_x_111:
        /* <DEDUP_REMOVED lines=19> */
.L_x_112:
        /* <DEDUP_REMOVED lines=70> */
.L_x_113:
[----:B------:R-:W-:Y:S02]  /*1a10*/  UMOV UR14, UR51 ;  /* 0x00000033000e7c82 */ /* 0x000fe40008000000 */
.L_x_114:
        /* <DEDUP_REMOVED lines=120> */
.L_x_116:
        /* <DEDUP_REMOVED lines=19> */
.L_x_117:
        /* <DEDUP_REMOVED lines=28> */
.L_x_119:
[----:B------:R-:W-:Y:S05]  /*2490*/  BSYNC B0 ;  /* 0x0000000000007941 */ /* 0x000fea0003800000 */
.L_x_118:
        /* <DEDUP_REMOVED lines=27> */
.L_x_115:
        /* <DEDUP_REMOVED lines=62> */
.L_x_122:
[----:B------:R-:W-:Y:S05]  /*2a30*/  BSYNC B0 ;  /* 0x0000000000007941 */ /* 0x000fea0003800000 */
.L_x_121:
        /* <DEDUP_REMOVED lines=45> */
.L_x_124:
[----:B------:R-:W-:Y:S05]  /*2d10*/  BSYNC B0 ;  /* 0x0000000000007941 */ /* 0x000fea0003800000 */
.L_x_123:
        /* <DEDUP_REMOVED lines=48> */
.L_x_126:
[----:B------:R-:W-:Y:S05]  /*3020*/  BSYNC B0 ;  /* 0x0000000000007941 */ /* 0x000fea0003800000 */
.L_x_125:
        /* <DEDUP_REMOVED lines=40> */
.L_x_128:
[----:B------:R-:W-:Y:S05]  /*32b0*/  BSYNC B0 ;  /* 0x0000000000007941 */ /* 0x000fea0003800000 */
.L_x_127:
        /* <DEDUP_REMOVED lines=41> */
.L_x_130:
[----:B------:R-:W-:Y:S05]  /*3550*/  BSYNC B0 ;  /* 0x0000000000007941 */ /* 0x000fea0003800000 */
.L_x_129:
        /* <DEDUP_REMOVED lines=69> */
.L_x_132:
[----:B------:R-:W-:Y:S05]  /*39b0*/  BSYNC B0 ;  /* 0x0000000000007941 */ /* 0x000fea0003800000 */
.L_x_131:
        /* <DEDUP_REMOVED lines=55> */
.L_x_137:
[----:B------:R-:W0:Y:S01]  /*3d30*/  LDGDEPBAR ;  /* 0x00000000000079af */ /* 0x000e220000000000 */
[----:B------:R-:W-:Y:S02]  /*3d40*/  USHF.L.U32 UR11, UR7, 0x6, URZ ;  /* 0x00000006070b7899 */ /* 0x000fe4000800063f */
[----:B------:R-:W-:Y:S02]  /*3d50*/  ULDC UR10, c[0x0][0x2e4] ;  /* 0x0000b900000a7ab9 */ /* 0x000fe40000000800 */
[----:B------:R-:W-:Y:S01]  /*3d60*/  UISETP.GE.AND UP0, UPT, UR11, UR19, UPT ;  /* 0x000000130b00728c */ /* 0x000fe2000bf06270 */
[----:B------:R-:W-:Y:S04]  /*3d70*/  DEPBAR.LE SB0, 0x0 ;  /* 0x000080000000791a */ /* 0x000fe80000000000 */
[----:B------:R-:W-:Y:S06]  /*3d80*/  BAR.SYNC.DEFER_BLOCKING 0x0 ;  /* 0x0000000000007b1d */ /* 0x000fec0000010000 */
[----:B-1----:R-:W-:Y:S04]  /*3d90*/  LDSM.16.M88.4 R8, [R2] ;  /* 0x000000000208783b */ /* 0x002fe80000000200 */
[----:B------:R-:W2:Y:S04]  /*3da0*/  LDSM.16.M88.4 R44, [R229+0x10000] ;  /* 0x01000000e52c783b */ /* 0x000ea80000000200 */
[----:B------:R-:W-:Y:S04]  /*3db0*/  LDSM.16.M88.4 R48, [R3] ;  /* 0x000000000330783b */ /* 0x000fe80000000200 */
[----:B------:R-:W3:Y:S04]  /*3dc0*/  LDSM.16.M88.4 R52, [R230+0x10000] ;  /* 0x01000000e634783b */ /* 0x000ee80000000200 */
[----:B------:R-:W-:Y:S04]  /*3dd0*/  LDSM.16.M88.4 R56, [R228] ;  /* 0x00000000e438783b */ /* 0x000fe80000000200 */
[----:B------:R-:W4:Y:S04]  /*3de0*/  LDSM.16.M88.4 R60, [R231+0x10000] ;  /* 0x01000000e73c783b */ /* 0x000f280000000200 */
[----:B------:R-:W-:Y:S01]  /*3df0*/  LDSM.16.M88.4 R64, [R232+0x10000] ;  /* 0x01000000e840783b */ /* 0x000fe20000000200 */
[C---:B--2---:R-:W-:Y:S08]  /*3e00*/  HMMA.16816.F32.BF16 R4, R8.reuse, R44, RZ ;  /* 0x0000002c0804723c */ /* 0x044ff000000418ff */
[----:B------:R-:W-:Y:S01]  /*3e10*/  HMMA.16816.F32.BF16 R8, R8, R46, RZ ;  /* 0x0000002e0808723c */ /* 0x000fe200000418ff */
[----:B------:R-:W2:Y:S11]  /*3e20*/  LDSM.16.M88.4 R44, [R227] ;  /* 0x00000000e32c783b */ /* 0x000eb60000000200 */
[----:B------:R-:W-:Y:S04]  /*3e30*/  @!UPT UIADD3 URZ, URZ, URZ, URZ ;  /* 0x0000003f3f3ff290 */ /* 0x000fe8000fffe03f */
        /* <DEDUP_REMOVED lines=8> */
[C---:B--2---:R-:W-:Y:S08]  /*3ec0*/  HMMA.16816.F32.BF16 R4, R44.reuse, R64, R4 ;  /* 0x000000402c04723c */ /* 0x044ff00000041804 */
[----:B------:R-:W-:Y:S01]  /*3ed0*/  HMMA.16816.F32.BF16 R8, R44, R66, R8 ;  /* 0x000000422c08723c */ /* 0x000fe20000041808 */
[----:B------:R-:W-:Y:S04]  /*3ee0*/  LDSM.16.M88.4 R44, [R228+0x2000] ;  /* 0x00200000e42c783b */ /* 0x000fe80000000200 */
[----:B------:R-:W2:Y:S11]  /*3ef0*/  LDSM.16.M88.4 R64, [R231+0x11000] ;  /* 0x01100000e740783b */ /* 0x000eb60000000200 */
[C---:B---3--:R-:W-:Y:S08]  /*3f00*/  HMMA.16816.F32.BF16 R4, R48.reuse, R52, R4 ;  /* 0x000000343004723c */ /* 0x048ff00000041804 */
[----:B------:R-:W-:Y:S01]  /*3f10*/  HMMA.16816.F32.BF16 R8, R48, R54, R8 ;  /* 0x000000363008723c */ /* 0x000fe20000041808 */
[----:B------:R-:W-:Y:S04]  /*3f20*/  LDSM.16.M88.4 R48, [R227+0x2000] ;  /* 0x00200000e330783b */ /* 0x000fe80000000200 */
[----:B------:R-:W3:Y:S11]  /*3f30*/  LDSM.16.M88.4 R52, [R232+0x11000] ;  /* 0x01100000e834783b */ /* 0x000ef60000000200 */
[C---:B----4-:R-:W-:Y:S08]  /*3f40*/  HMMA.16816.F32.BF16 R4, R56.reuse, R60, R4 ;  /* 0x0000003c3804723c */ /* 0x050ff00000041804 */
[----:B------:R-:W-:Y:S01]  /*3f50*/  HMMA.16816.F32.BF16 R8, R56, R62, R8 ;  /* 0x0000003e3808723c */ /* 0x000fe20000041808 */
[----:B------:R-:W-:Y:S06]  /*3f60*/  LDSM.16.M88.4 R60, [R229+0x12000] ;  /* 0x01200000e53c783b */ /* 0x000fec0000000200 */
[----:B------:R-:W-:Y:S05]  /*3f70*/  IADD3 R56, P0, R248, UR17, RZ ;  /* 0x00000011f8387c10 */ /* 0x000fea000ff1e0ff */
[----:B------:R-:W-:Y:S02]  /*3f80*/  IADD3.X R57, R247, UR16, RZ, P0, !PT ;  /* 0x00000010f7397c10 */ /* 0x000fe400087fe4ff */
[----:B------:R-:W-:Y:S02]  /*3f90*/  PLOP3.LUT P0, PT, PT, PT, UP0, 0x80, 0x0 ;  /* 0x000000000000781c */ /* 0x000fe40003f0f008 */
[C---:B--2---:R-:W-:Y:S01]  /*3fa0*/  HMMA.16816.F32.BF16 R4, R44.reuse, R64, R4 ;  /* 0x000000402c04723c */ /* 0x044fe20000041804 */
[----:B-----5:R2:W5:Y:S04]  /*3fb0*/  LDG.E R69, [R56.64] ;  /* 0x0000000438457981 */ /* 0x020568000c1e1900 */
[----:B------:R2:W5:Y:S03]  /*3fc0*/  LDG.E R68, [R56.64+0x20] ;  /* 0x0000200438447981 */ /* 0x000566000c1e1900 */
[----:B------:R-:W-:Y:S01]  /*3fd0*/  HMMA.16816.F32.BF16 R8, R44, R66, R8 ;  /* 0x000000422c08723c */ /* 0x000fe20000041808 */
[----:B------:R-:W-:Y:S04]  /*3fe0*/  LDSM.16.M88.4 R44, [R3+0x4000] ;  /* 0x00400000032c783b */ /* 0x000fe80000000200 */
[----:B------:R-:W-:Y:S11]  /*3ff0*/  LDSM.16.M88.4 R64, [R230+0x12000] ;  /* 0x01200000e640783b */ /* 0x000ff60000000200 */
[C---:B---3--:R-:W-:Y:S01]  /*4000*/  HMMA.16816.F32.BF16 R4, R48.reuse, R52, R4 ;  /* 0x000000343004723c */ /* 0x048fe20000041804 */
[----:B--2---:R-:W2:Y:S07]  /*4010*/  LDSM.16.M88.4 R56, [R2+0x4000] ;  /* 0x004000000238783b */ /* 0x004eae0000000200 */
[----:B------:R-:W-:Y:S01]  /*4020*/  HMMA.16816.F32.BF16 R8, R48, R54, R8 ;  /* 0x000000363008723c */ /* 0x000fe20000041808 */
[----:B------:R-:W-:Y:S04]  /*4030*/  LDSM.16.M88.4 R48, [R228+0x4000] ;  /* 0x00400000e430783b */ /* 0x000fe80000000200 */
[----:B------:R-:W3:Y:S11]  /*4040*/  LDSM.16.M88.4 R52, [R231+0x12000] ;  /* 0x01200000e734783b */ /* 0x000ef60000000200 */
[C---:B--2---:R-:W-:Y:S08]  /*4050*/  HMMA.16816.F32.BF16 R4, R56.reuse, R60, R4 ;  /* 0x0000003c3804723c */ /* 0x044ff00000041804 */
[----:B------:R-:W-:Y:S01]  /*4060*/  HMMA.16816.F32.BF16 R8, R56, R62, R8 ;  /* 0x0000003e3808723c */ /* 0x000fe20000041808 */
[----:B------:R-:W-:Y:S04]  /*4070*/  LDSM.16.M88.4 R56, [R227+0x4000] ;  /* 0x00400000e338783b */ /* 0x000fe80000000200 */
[----:B------:R-:W2:Y:S11]  /*4080*/  LDSM.16.M88.4 R60, [R232+0x12000] ;  /* 0x01200000e83c783b */ /* 0x000eb60000000200 */
[C---:B------:R-:W-:Y:S08]  /*4090*/  HMMA.16816.F32.BF16 R4, R44.reuse, R64, R4 ;  /* 0x000000402c04723c */ /* 0x040ff00000041804 */
[----:B------:R-:W-:Y:S01]  /*40a0*/  HMMA.16816.F32.BF16 R8, R44, R66, R8 ;  /* 0x000000422c08723c */ /* 0x000fe20000041808 */
[----:B------:R-:W-:Y:S04]  /*40b0*/  LDSM.16.M88.4 R44, [R2+0x6000] ;  /* 0x00600000022c783b */ /* 0x000fe80000000200 */
[----:B------:R-:W4:Y:S11]  /*40c0*/  LDSM.16.M88.4 R64, [R229+0x13000] ;  /* 0x01300000e540783b */ /* 0x000f360000000200 */
[C---:B---3--:R-:W-:Y:S08]  /*40d0*/  HMMA.16816.F32.BF16 R4, R48.reuse, R52, R4 ;  /* 0x000000343004723c */ /* 0x048ff00000041804 */
[----:B------:R-:W-:Y:S01]  /*40e0*/  HMMA.16816.F32.BF16 R8, R48, R54, R8 ;  /* 0x000000363008723c */ /* 0x000fe20000041808 */
[----:B------:R-:W-:Y:S04]  /*40f0*/  LDSM.16.M88.4 R48, [R3+0x6000] ;  /* 0x006000000330783b */ /* 0x000fe80000000200 */
[----:B------:R-:W3:Y:S11]  /*4100*/  LDSM.16.M88.4 R52, [R230+0x13000] ;  /* 0x01300000e634783b */ /* 0x000ef60000000200 */
[C---:B--2---:R-:W-:Y:S08]  /*4110*/  HMMA.16816.F32.BF16 R4, R56.reuse, R60, R4 ;  /* 0x0000003c3804723c */ /* 0x044ff00000041804 */
[----:B------:R-:W-:Y:S01]  /*4120*/  HMMA.16816.F32.BF16 R8, R56, R62, R8 ;  /* 0x0000003e3808723c */ /* 0x000fe20000041808 */
[----:B------:R-:W-:Y:S04]  /*4130*/  LDSM.16.M88.4 R56, [R228+0x6000] ;  /* 0x00600000e438783b */ /* 0x000fe80000000200 */
[----:B------:R-:W2:Y:S11]  /*4140*/  LDSM.16.M88.4 R60, [R231+0x13000] ;  /* 0x01300000e73c783b */ /* 0x000eb60000000200 */
[C---:B----4-:R-:W-:Y:S08]  /*4150*/  HMMA.16816.F32.BF16 R4, R44.reuse, R64, R4 ;  /* 0x000000402c04723c */ /* 0x050ff00000041804 */
[----:B------:R-:W-:Y:S01]  /*4160*/  HMMA.16816.F32.BF16 R8, R44, R66, R8 ;  /* 0x000000422c08723c */ /* 0x000fe20000041808 */
[----:B------:R-:W-:Y:S04]  /*4170*/  LDSM.16.M88.4 R44, [R227+0x6000] ;  /* 0x00600000e32c783b */ /* 0x000fe80000000200 */
[----:B------:R-:W4:Y:S11]  /*4180*/  LDSM.16.M88.4 R64, [R232+0x13000] ;  /* 0x01300000e840783b */ /* 0x000f360000000200 */
[C---:B---3--:R-:W-:Y:S08]  /*4190*/  HMMA.16816.F32.BF16 R4, R48.reuse, R52, R4 ;  /* 0x000000343004723c */ /* 0x048ff00000041804 */
[----:B------:R-:W-:Y:S11]  /*41a0*/  HMMA.16816.F32.BF16 R8, R48, R54, R8 ;  /* 0x000000363008723c */ /* 0x000ff60000041808 */
[----:B------:R-:W-:Y:S05]  /*41b0*/  @!UPT UIADD3 URZ, URZ, URZ, URZ ;  /* 0x0000003f3f3ff290 */ /* 0x000fea000fffe03f */
[C---:B--2---:R-:W-:Y:S08]  /*41c0*/  HMMA.16816.F32.BF16 R4, R56.reuse, R60, R4 ;  /* 0x0000003c3804723c */ /* 0x044ff00000041804 */
[----:B------:R-:W-:Y:S11]  /*41d0*/  HMMA.16816.F32.BF16 R8, R56, R62, R8 ;  /* 0x0000003e3808723c */ /* 0x000ff60000041808 */
[----:B------:R-:W-:Y:S05]  /*41e0*/  @!UPT UIADD3 URZ, URZ, URZ, URZ ;  /* 0x0000003f3f3ff290 */ /* 0x000fea000fffe03f */
[C---:B----4-:R-:W-:Y:S08]  /*41f0*/  HMMA.16816.F32.BF16 R4, R44.reuse, R64, R4 ;  /* 0x000000402c04723c */ /* 0x050ff00000041804 */
        /* <DEDUP_REMOVED lines=10> */
[----:B------:R2:W4:Y:S01]  /*42a0*/  MUFU.TANH R58, R5 ;  /* 0x00000005003a7308 */ /* 0x0005220000002400 */
[----:B------:R-:W-:Y:S09]  /*42b0*/  FMUL.FTZ R11, R11, c[0x0][0x2ec] ;  /* 0x0000bb000b0b7a20 */ /* 0x000ff20000410000 */
[----:B------:R2:W1:Y:S10]  /*42c0*/  MUFU.TANH R57, R6 ;  /* 0x0000000600397308 */ /* 0x0004740000002400 */
[----:B------:R2:W1:Y:S10]  /*42d0*/  MUFU.TANH R56, R7 ;  /* 0x0000000700387308 */ /* 0x0004740000002400 */
[----:B------:R2:W1:Y:S10]  /*42e0*/  MUFU.TANH R55, R8 ;  /* 0x0000000800377308 */ /* 0x0004740000002400 */
[----:B------:R2:W1:Y:S10]  /*42f0*/  MUFU.TANH R54, R9 ;  /* 0x0000000900367308 */ /* 0x0004740000002400 */
[----:B------:R2:W1:Y:S10]  /*4300*/  MUFU.TANH R53, R10 ;  /* 0x0000000a00357308 */ /* 0x0004740000002400 */
[----:B------:R2:W1:Y:S01]  /*4310*/  MUFU.TANH R52, R11 ;  /* 0x0000000b00347308 */ /* 0x0004620000002400 */
[----:B------:R-:W-:-:S05]  /*4320*/  @!P0 BRA `(.L_x_133) ;  /* 0x0000012000008947 */ /* 0x000fca0003800000 */
[----:B-1234-:R-:W-:Y:S01]  /*4330*/  MOV R8, R52 ;  /* 0x0000003400087202 */ /* 0x01efe20000000f00 */
[----:B------:R-:W-:Y:S01]  /*4340*/  UIADD3 UR10, -UR6, UR9, UR8 ;  /* 0x00000009060a7290 */ /* 0x000fe2000fffe108 */
[----:B------:R-:W-:Y:S01]  /*4350*/  MOV R45, R54 ;  /* 0x00000036002d7202 */ /* 0x000fe20000000f00 */
[----:B------:R-:W-:Y:S01]  /*4360*/  IMAD.U32 R4, RZ, RZ, UR20 ;  /* 0x00000014ff047e24 */ /* 0x000fe2000f8e00ff */
[----:B------:R-:W-:Y:S01]  /*4370*/  UIADD3 UR13, UR11, 0x40, URZ ;  /* 0x000000400b0d7890 */ /* 0x000fe2000fffe03f */
[----:B------:R-:W-:Y:S01]  /*4380*/  MOV R6, R56 ;  /* 0x0000003800067202 */ /* 0x000fe20000000f00 */
[----:B------:R-:W-:Y:S01]  /*4390*/  IMAD.MOV.U32 R7, RZ, RZ, R53 ;  /* 0x000000ffff077224 */ /* 0x000fe200078e0035 */
[----:B------:R-:W-:Y:S01]  /*43a0*/  UIADD3 UR10, UR10, UR12, URZ ;  /* 0x0000000c0a0a7290 */ /* 0x000fe2000fffe03f */
[----:B------:R-:W-:Y:S01]  /*43b0*/  ISETP.LT.AND P0, PT, R4, UR6, PT ;  /* 0x0000000604007c0c */ /* 0x000fe2000bf01270 */
[----:B------:R-:W-:Y:S01]  /*43c0*/  IMAD.MOV.U32 R44, RZ, RZ, R55 ;  /* 0x000000ffff2c7224 */ /* 0x000fe200078e0037 */
[----:B------:R-:W-:Y:S01]  /*43d0*/  MOV R46, R58 ;  /* 0x0000003a002e7202 */ /* 0x000fe20000000f00 */
[----:B------:R-:W-:Y:S01]  /*43e0*/  UISETP.GE.AND UP0, UPT, UR13, UR10, UPT ;  /* 0x0000000a0d00728c */ /* 0x000fe2000bf06270 */
[----:B------:R-:W-:Y:S02]  /*43f0*/  IMAD.MOV.U32 R11, RZ, RZ, R57 ;  /* 0x000000ffff0b7224 */ /* 0x000fe400078e0039 */
[----:B------:R-:W-:Y:S01]  /*4400*/  UMOV UR10, UR12 ;  /* 0x0000000c000a7c82 */ /* 0x000fe20008000000 */
[----:B------:R-:W-:Y:S02]  /*4410*/  IMAD.MOV.U32 R47, RZ, RZ, R59 ;  /* 0x000000ffff2f7224 */ /* 0x000fe400078e003b */
[----:B------:R-:W-:Y:S11]  /*4420*/  PLOP3.LUT P1, PT, PT, PT, UP0, 0x80, 0x0 ;  /* 0x000000000000781c */ /* 0x000ff60003f2f008 */
[----:B------:R-:W-:Y:S02]  /*4430*/  @!UPT UIADD3 URZ, URZ, URZ, URZ ;  /* 0x0000003f3f3ff290 */ /* 0x000fe4000fffe03f */
[----:B------:R-:W-:-:S05]  /*4440*/  @!P1 BRA P0, `(.L_x_134) ;  /* 0x000002d000009947 */ /* 0x000fca0000000000 */
.L_x_133:
[----:B--234-:R-:W2:Y:S01]  /*4450*/  LDL R5, [R1+0x8] ;  /* 0x0000080001057983 */ /* 0x01cea20000100800 */
        /* <DEDUP_REMOVED lines=20> */
[----:B------:R-:W-:Y:S02]  /*45a0*/  ISETP.GE.OR P1, PT, R4, R7, !P1 ;  /* 0x000000070400720c */ /* 0x000fe40004f26670 */
        /* <DEDUP_REMOVED lines=11> */
[----:B-1----:R-:W-:Y:S02]  /*4660*/  FSEL R44, R55, -INF , !P2 ;  /* 0xff800000372c7808 */ /* 0x002fe40005000000 */
[-C--:B------:R-:W-:Y:S02]  /*4670*/  ISETP.GE.AND P2, PT, R10, R6.reuse, PT ;  /* 0x000000060a00720c */ /* 0x080fe40003f46270 */
[----:B------:R-:W-:Y:S02]  /*4680*/  FSEL R45, R54, -INF , !P1 ;  /* 0xff800000362d7808 */ /* 0x000fe40004800000 */
[-C--:B------:R-:W-:Y:S02]  /*4690*/  ISETP.GE.AND P1, PT, R9, R6.reuse, PT ;  /* 0x000000060900720c */ /* 0x080fe40003f26270 */
        /* <DEDUP_REMOVED lines=8> */
.L_x_134:
[----:B------:R-:W2:Y:S01]  /*4720*/  LDL R70, [R1] ;  /* 0x0000000001467983 */ /* 0x000ea20000100800 */
[C---:B------:R-:W-:Y:S01]  /*4730*/  FMUL.FTZ R5, R245.reuse, 1.4426950216293334961 ;  /* 0x3fb8aa3bf5057820 */ /* 0x040fe20000410000 */
[----:B------:R-:W-:Y:S01]  /*4740*/  FSETP.NEU.FTZ.AND P0, PT, R245, -INF , PT ;  /* 0xff800000f500780b */ /* 0x000fe20003f1d000 */
[C---:B------:R-:W-:Y:S01]  /*4750*/  FMUL.FTZ R9, R246.reuse, 1.4426950216293334961 ;  /* 0x3fb8aa3bf6097820 */ /* 0x040fe20000410000 */
[----:B------:R-:W-:Y:S01]  /*4760*/  MOV R249, c[0x0][0x22c] ;  /* 0x00008b0000f97a02 */ /* 0x000fe20000000f00 */
[----:B------:R-:W-:Y:S01]  /*4770*/  UISETP.GT.AND UP2, UPT, UR7, UR18, UPT ;  /* 0x000000120700728c */ /* 0x000fe2000bf44270 */
[----:B------:R-:W-:Y:S02]  /*4780*/  FSEL R5, R5, RZ, P0 ;  /* 0x000000ff05057208 */ /* 0x000fe40000000000 */
[----:B------:R-:W-:Y:S01]  /*4790*/  FSETP.NEU.FTZ.AND P0, PT, R246, -INF , PT ;  /* 0xff800000f600780b */ /* 0x000fe20003f1d000 */
[----:B------:R-:W-:Y:S02]  /*47a0*/  IMAD R249, R249, c[0x0][0x1c0], RZ ;  /* 0x00007000f9f97a24 */ /* 0x000fe400078e02ff */
[--C-:B------:R-:W-:Y:S01]  /*47b0*/  FFMA.FTZ R4, R47, c[0x0][0x23c], -R5.reuse ;  /* 0x00008f002f047a23 */ /* 0x100fe20000010805 */
[----:B------:R-:W-:Y:S03]  /*47c0*/  PLOP3.LUT P2, PT, PT, PT, UP2, 0x80, 0x0 ;  /* 0x000000000000781c */ /* 0x000fe60003f4f028 */
[----:B------:R1:W-:Y:S02]  /*47d0*/  MUFU.EX2 R67, R4 ;  /* 0x0000000400437308 */ /* 0x0003e40000000800 */
[--C-:B-1----:R-:W-:Y:S08]  /*47e0*/  FFMA.FTZ R4, R46, c[0x0][0x23c], -R5.reuse ;  /* 0x00008f002e047a23 */ /* 0x102ff00000010805 */
[----:B------:R1:W3:Y:S02]  /*47f0*/  MUFU.EX2 R66, R4 ;  /* 0x0000000400427308 */ /* 0x0002e40000000800 */
[----:B-1----:R-:W-:Y:S05]  /*4800*/  FSEL R4, R9, RZ, P0 ;  /* 0x000000ff09047208 */ /* 0x002fea0000000000 */
[--C-:B------:R-:W-:Y:S02]  /*4810*/  FFMA.FTZ R6, R6, c[0x0][0x23c], -R4.reuse ;  /* 0x00008f0006067a23 */ /* 0x100fe40000010804 */
[--C-:B------:R-:W-:Y:S02]  /*4820*/  FFMA.FTZ R9, R11, c[0x0][0x23c], -R4.reuse ;  /* 0x00008f000b097a23 */ /* 0x100fe40000010804 */
[----:B------:R1:W-:Y:S10]  /*4830*/  MUFU.EX2 R64, R6 ;  /* 0x0000000600407308 */ /* 0x0003f40000000800 */
[----:B------:R-:W4:Y:S01]  /*4840*/  MUFU.EX2 R65, R9 ;  /* 0x0000000900417308 */ /* 0x000f220000000800 */
[--C-:B-1----:R-:W-:Y:S02]  /*4850*/  FFMA.FTZ R6, R44, c[0x0][0x23c], -R5.reuse ;  /* 0x00008f002c067a23 */ /* 0x102fe40000010805 */
[----:B------:R-:W-:Y:S07]  /*4860*/  FFMA.FTZ R5, R45, c[0x0][0x23c], -R5 ;  /* 0x00008f002d057a23 */ /* 0x000fee0000010805 */
[----:B------:R-:W-:Y:S10]  /*4870*/  MUFU.EX2 R63, R6 ;  /* 0x00000006003f7308 */ /* 0x000ff40000000800 */
[----:B------:R1:W1:Y:S02]  /*4880*/  MUFU.EX2 R62, R5 ;  /* 0x00000005003e7308 */ /* 0x0002640000000800 */
[--C-:B-1----:R-:W-:Y:S02]  /*4890*/  FFMA.FTZ R5, R7, c[0x0][0x23c], -R4.reuse ;  /* 0x00008f0007057a23 */ /* 0x102fe40000010804 */
[----:B------:R-:W-:Y:S06]  /*48a0*/  FFMA.FTZ R4, R8, c[0x0][0x23c], -R4 ;  /* 0x00008f0008047a23 */ /* 0x000fec0000010804 */
[----:B------:R1:W-:Y:S10]  /*48b0*/  MUFU.EX2 R61, R5 ;  /* 0x00000005003d7308 */ /* 0x0003f40000000800 */
[----:B------:R-:W1:Y:S01]  /*48c0*/  MUFU.EX2 R60, R4 ;  /* 0x00000004003c7308 */ /* 0x000e620000000800 */
[----:B---3--:R-:W-:Y:S02]  /*48d0*/  F2FP.BF16.PACK_AB R7, R66, R67 ;  /* 0x000000434207723e */ /* 0x008fe400000010ff */
[----:B----4-:R-:W-:Y:S03]  /*48e0*/  F2FP.BF16.PACK_AB R6, R64, R65 ;  /* 0x000000414006723e */ /* 0x010fe600000010ff */
[----:B------:R-:W-:Y:S01]  /*48f0*/  STS [R250+0x15000], R7 ;  /* 0x01500007fa007388 */ /* 0x000fe20000000800 */
[----:B-1----:R-:W-:Y:S02]  /*4900*/  F2FP.BF16.PACK_AB R5, R62, R63 ;  /* 0x0000003f3e05723e */ /* 0x002fe400000010ff */
[----:B------:R-:W-:Y:S01]  /*4910*/  F2FP.BF16.PACK_AB R4, R60, R61 ;  /* 0x0000003d3c04723e */ /* 0x000fe200000010ff */
[----:B--2---:R-:W-:Y:S04]  /*4920*/  STS [R70+0x15000], R6 ;  /* 0x0150000646007388 */ /* 0x004fe80000000800 */
[----:B------:R-:W-:Y:S04]  /*4930*/  STS [R251+0x15000], R5 ;  /* 0x01500005fb007388 */ /* 0x000fe80000000800 */
[----:B------:R-:W-:Y:S04]  /*4940*/  STS [R252+0x15000], R4 ;  /* 0x01500004fc007388 */ /* 0x000fe80000000800 */
[----:B------:R-:W1:Y:S08]  /*4950*/  LDSM.16.M88.4 R8, [R2+0x8000] ;  /* 0x008000000208783b */ /* 0x000e700000000200 */
[----:B------:R-:W2:Y:S08]  /*4960*/  LDSM.16.M88.4 R44, [R3+0x8000] ;  /* 0x00800000032c783b */ /* 0x000eb00000000200 */
        /* <DEDUP_REMOVED lines=64> */
[----:B------:R-:W-:Y:S02]  /*4d70*/  FADD.FTZ R4, -R69, R4 ;  /* 0x0000000445047221 */ /* 0x000fe40000010100 */
[----:B------:R-:W-:Y:S02]  /*4d80*/  FMUL.FTZ R44, R64, R7 ;  /* 0x00000007402c7220 */ /* 0x000fe40000410000 */
[----:B------:R-:W-:Y:S02]  /*4d90*/  FFMA.FTZ R7, -R59, R59, 1 ;  /* 0x3f8000003b077423 */ /* 0x000fe4000001013b */
[----:B------:R-:W-:Y:S02]  /*4da0*/  FADD.FTZ R5, -R69, R5 ;  /* 0x0000000545057221 */ /* 0x000fe40000010100 */
[----:B------:R-:W-:Y:S02]  /*4db0*/  FMUL.FTZ R45, R65, R6 ;  /* 0x00000006412d7220 */ /* 0x000fe40000410000 */
[----:B------:R-:W-:Y:S02]  /*4dc0*/  FFMA.FTZ R6, -R58, R58, 1 ;  /* 0x3f8000003a067423 */ /* 0x000fe4000001013a */
[----:B------:R-:W-:Y:S02]  /*4dd0*/  FADD.FTZ R11, -R68, R11 ;  /* 0x0000000b440b7221 */ /* 0x000fe40000010100 */
[----:B------:R-:W-:Y:S02]  /*4de0*/  FMUL.FTZ R47, R67, R4 ;  /* 0x00000004432f7220 */ /* 0x000fe40000410000 */
[----:B------:R-:W-:Y:S02]  /*4df0*/  FFMA.FTZ R4, -R56, R56, 1 ;  /* 0x3f80000038047423 */ /* 0x000fe40000010138 */
[----:B------:R-:W-:Y:S02]  /*4e00*/  FMUL.FTZ R7, R7, c[0x0][0x2ec] ;  /* 0x0000bb0007077a20 */ /* 0x000fe40000410000 */
[----:B------:R-:W-:Y:S02]  /*4e10*/  FADD.FTZ R10, -R68, R10 ;  /* 0x0000000a440a7221 */ /* 0x000fe40000010100 */
[----:B------:R-:W-:Y:S02]  /*4e20*/  FMUL.FTZ R46, R66, R5 ;  /* 0x00000005422e7220 */ /* 0x000fe40000410000 */
[----:B------:R-:W-:Y:S02]  /*4e30*/  FFMA.FTZ R5, -R57, R57, 1 ;  /* 0x3f80000039057423 */ /* 0x000fe40000010139 */
[----:B------:R-:W-:Y:S02]  /*4e40*/  FMUL.FTZ R6, R6, c[0x0][0x2ec] ;  /* 0x0000bb0006067a20 */ /* 0x000fe40000410000 */
[----:B------:R-:W-:Y:S02]  /*4e50*/  FADD.FTZ R8, -R69, R8 ;  /* 0x0000000845087221 */ /* 0x000fe40000010100 */
[----:B------:R-:W-:Y:S02]  /*4e60*/  FMUL.FTZ R48, R60, R11 ;  /* 0x0000000b3c307220 */ /* 0x000fe40000410000 */
        /* <DEDUP_REMOVED lines=16> */
[----:B------:R-:W-:Y:S02]  /*4f70*/  FMUL.FTZ R8, R4, c[0x0][0x2ec] ;  /* 0x0000bb0004087a20 */ /* 0x000fe40000410000 */
[----:B------:R-:W-:Y:S01]  /*4f80*/  FMUL.FTZ R4, R51, R7 ;  /* 0x0000000733047220 */ /* 0x000fe20000410000 */
[----:B------:R-:W-:Y:S01]  /*4f90*/  F2FP.BF16.PACK_AB R7, R10, R11 ;  /* 0x0000000b0a07723e */ /* 0x000fe200000010ff */
[----:B------:R-:W-:Y:S02]  /*4fa0*/  FMUL.FTZ R9, R5, c[0x0][0x2ec] ;  /* 0x0000bb0005097a20 */ /* 0x000fe40000410000 */
[----:B------:R-:W-:Y:S01]  /*4fb0*/  FMUL.FTZ R5, R50, R6 ;  /* 0x0000000632057220 */ /* 0x000fe20000410000 */
[----:B------:R-:W-:Y:S01]  /*4fc0*/  F2FP.BF16.PACK_AB R6, R44, R45 ;  /* 0x0000002d2c06723e */ /* 0x000fe200000010ff */
[----:B------:R-:W-:Y:S01]  /*4fd0*/  STS [R250+0x14000], R7 ;  /* 0x01400007fa007388 */ /* 0x000fe20000000800 */
[----:B------:R-:W-:Y:S02]  /*4fe0*/  FMUL.FTZ R9, R49, R9 ;  /* 0x0000000931097220 */ /* 0x000fe40000410000 */
[----:B------:R-:W-:Y:S01]  /*4ff0*/  FMUL.FTZ R8, R48, R8 ;  /* 0x0000000830087220 */ /* 0x000fe20000410000 */
[----:B------:R-:W-:Y:S01]  /*5000*/  F2FP.BF16.PACK_AB R5, R5, R4 ;  /* 0x000000040505723e */ /* 0x000fe200000010ff */
[----:B------:R-:W-:Y:S03]  /*5010*/  STS [R70+0x14000], R6 ;  /* 0x0140000646007388 */ /* 0x000fe60000000800 */
[----:B------:R-:W-:Y:S01]  /*5020*/  F2FP.BF16.PACK_AB R4, R8, R9 ;  /* 0x000000090804723e */ /* 0x000fe200000010ff */
[----:B------:R-:W-:Y:S04]  /*5030*/  STS [R251+0x14000], R5 ;  /* 0x01400005fb007388 */ /* 0x000fe80000000800 */
[----:B------:R-:W-:Y:S04]  /*5040*/  STS [R252+0x14000], R4 ;  /* 0x01400004fc007388 */ /* 0x000fe80000000800 */
[----:B------:R-:W-:Y:S08]  /*5050*/  BAR.SYNC.DEFER_BLOCKING 0x0 ;  /* 0x0000000000007b1d */ /* 0x000ff00000010000 */
[----:B------:R-:W-:Y:S08]  /*5060*/  LDSM.16.MT88.4 R4, [R226+0x15000] ;  /* 0x01500000e204783b */ /* 0x000ff00000004200 */
[----:B------:R-:W1:Y:S08]  /*5070*/  LDSM.16.MT88.4 R8, [R0+0x8000] ;  /* 0x008000000008783b */ /* 0x000e700000004200 */
[----:B------:R-:W2:Y:S08]  /*5080*/  LDSM.16.MT88.4 R44, [R224+0x15000] ;  /* 0x01500000e02c783b */ /* 0x000eb00000004200 */
[----:B------:R-:W3:Y:S08]  /*5090*/  LDSM.16.MT88.4 R48, [R0+0xc000] ;  /* 0x00c000000030783b */ /* 0x000ef00000004200 */
[----:B------:R-:W-:Y:S08]  /*50a0*/  LDSM.16.MT88.4 R52, [R226+0x15400] ;  /* 0x01540000e234783b */ /* 0x000ff00000004200 */
[----:B------:R-:W4:Y:S01]  /*50b0*/  LDSM.16.MT88.4 R56, [R0+0x8800] ;  /* 0x008800000038783b */ /* 0x000f220000004200 */
[-C--:B-1----:R-:W-:Y:S07]  /*50c0*/  HMMA.16816.F32.BF16 R12, R4, R8.reuse, R12 ;  /* 0x00000008040c723c */ /* 0x082fee000004180c */
[----:B------:R-:W1:Y:S01]  /*50d0*/  LDSM.16.MT88.4 R60, [R224+0x15400] ;  /* 0x01540000e03c783b */ /* 0x000e620000004200 */
[C---:B--2---:R-:W-:Y:S07]  /*50e0*/  HMMA.16816.F32.BF16 R16, R44.reuse, R8, R16 ;  /* 0x000000082c10723c */ /* 0x044fee0000041810 */
[----:B------:R-:W2:Y:S01]  /*50f0*/  LDSM.16.MT88.4 R64, [R0+0xc800] ;  /* 0x00c800000040783b */ /* 0x000ea20000004200 */
[-C--:B------:R-:W-:Y:S07]  /*5100*/  HMMA.16816.F32.BF16 R20, R44, R10.reuse, R20 ;  /* 0x0000000a2c14723c */ /* 0x080fee0000041814 */
[----:B------:R-:W-:Y:S01]  /*5110*/  LDSM.16.MT88.4 R68, [R224+0x15800] ;  /* 0x01580000e044783b */ /* 0x000fe20000004200 */
[C---:B------:R-:W-:Y:S07]  /*5120*/  HMMA.16816.F32.BF16 R24, R4.reuse, R10, R24 ;  /* 0x0000000a0418723c */ /* 0x040fee0000041818 */
[----:B------:R-:W-:Y:S01]  /*5130*/  LDSM.16.MT88.4 R8, [R226+0x15800] ;  /* 0x01580000e208783b */ /* 0x000fe20000004200 */
[-C--:B---3--:R-:W-:Y:S08]  /*5140*/  HMMA.16816.F32.BF16 R28, R4, R48.reuse, R28 ;  /* 0x00000030041c723c */ /* 0x088ff0000004181c */
[C---:B------:R-:W-:Y:S08]  /*5150*/  HMMA.16816.F32.BF16 R32, R44.reuse, R48, R32 ;  /* 0x000000302c20723c */ /* 0x040ff00000041820 */
[-C--:B------:R-:W-:Y:S01]  /*5160*/  HMMA.16816.F32.BF16 R36, R44, R50.reuse, R36 ;  /* 0x000000322c24723c */ /* 0x080fe20000041824 */
[----:B------:R-:W3:Y:S07]  /*5170*/  LDSM.16.MT88.4 R44, [R0+0x9000] ;  /* 0x00900000002c783b */ /* 0x000eee0000004200 */
[----:B------:R-:W-:Y:S01]  /*5180*/  HMMA.16816.F32.BF16 R40, R4, R50, R40 ;  /* 0x000000320428723c */ /* 0x000fe20000041828 */
[----:B------:R-:W3:Y:S07]  /*5190*/  LDSM.16.MT88.4 R4, [R0+0xd000] ;  /* 0x00d000000004783b */ /* 0x000eee0000004200 */
[-C--:B----4-:R-:W-:Y:S01]  /*51a0*/  HMMA.16816.F32.BF16 R12, R52, R56.reuse, R12 ;  /* 0x00000038340c723c */ /* 0x090fe2000004180c */
[----:B------:R-:W-:Y:S07]  /*51b0*/  LDSM.16.MT88.4 R48, [R226+0x15c00] ;  /* 0x015c0000e230783b */ /* 0x000fee0000004200 */
[C---:B-1----:R-:W-:Y:S08]  /*51c0*/  HMMA.16816.F32.BF16 R16, R60.reuse, R56, R16 ;  /* 0x000000383c10723c */ /* 0x042ff00000041810 */
[-C--:B------:R-:W-:Y:S08]  /*51d0*/  HMMA.16816.F32.BF16 R20, R60, R58.reuse, R20 ;  /* 0x0000003a3c14723c */ /* 0x080ff00000041814 */
[C---:B------:R-:W-:Y:S01]  /*51e0*/  HMMA.16816.F32.BF16 R24, R52.reuse, R58, R24 ;  /* 0x0000003a3418723c */ /* 0x040fe20000041818 */
[----:B------:R-:W1:Y:S07]  /*51f0*/  LDSM.16.MT88.4 R56, [R0+0x9800] ;  /* 0x009800000038783b */ /* 0x000e6e0000004200 */
[-C--:B--2---:R-:W-:Y:S08]  /*5200*/  HMMA.16816.F32.BF16 R28, R52, R64.reuse, R28 ;  /* 0x00000040341c723c */ /* 0x084ff0000004181c */
[C---:B------:R-:W-:Y:S08]  /*5210*/  HMMA.16816.F32.BF16 R32, R60.reuse, R64, R32 ;  /* 0x000000403c20723c */ /* 0x040ff00000041820 */
[-C--:B------:R-:W-:Y:S01]  /*5220*/  HMMA.16816.F32.BF16 R36, R60, R66.reuse, R36 ;  /* 0x000000423c24723c */ /* 0x080fe20000041824 */
[----:B------:R-:W2:Y:S07]  /*5230*/  LDSM.16.MT88.4 R60, [R224+0x15c00] ;  /* 0x015c0000e03c783b */ /* 0x000eae0000004200 */
[----:B------:R-:W-:Y:S01]  /*5240*/  HMMA.16816.F32.BF16 R40, R52, R66, R40 ;  /* 0x000000423428723c */ /* 0x000fe20000041828 */
[----:B------:R-:W4:Y:S07]  /*5250*/  LDSM.16.MT88.4 R52, [R0+0xd800] ;  /* 0x00d800000034783b */ /* 0x000f2e0000004200 */
[-C--:B---3--:R-:W-:Y:S01]  /*5260*/  HMMA.16816.F32.BF16 R12, R8, R44.reuse, R12 ;  /* 0x0000002c080c723c */ /* 0x088fe2000004180c */
[----:B------:R-:W-:Y:S07]  /*5270*/  BAR.SYNC.DEFER_BLOCKING 0x0 ;  /* 0x0000000000007b1d */ /* 0x000fee0000010000 */
[C---:B------:R-:W-:Y:S08]  /*5280*/  HMMA.16816.F32.BF16 R16, R68.reuse, R44, R16 ;  /* 0x0000002c4410723c */ /* 0x040ff00000041810 */
[-C--:B------:R-:W-:Y:S08]  /*5290*/  HMMA.16816.F32.BF16 R20, R68, R46.reuse, R20 ;  /* 0x0000002e4414723c */ /* 0x080ff00000041814 */
[C---:B------:R-:W-:Y:S08]  /*52a0*/  HMMA.16816.F32.BF16 R24, R8.reuse, R46, R24 ;  /* 0x0000002e0818723c */ /* 0x040ff00000041818 */
[-C--:B------:R-:W-:Y:S08]  /*52b0*/  HMMA.16816.F32.BF16 R28, R8, R4.reuse, R28 ;  /* 0x00000004081c723c */ /* 0x080ff0000004181c */
[C---:B------:R-:W-:Y:S07]  /*52c0*/  HMMA.16816.F32.BF16 R32, R68.reuse, R4, R32 ;  /* 0x000000044420723c */ /* 0x040fee0000041820 */
[----:B------:R-:W-:Y:S01]  /*52d0*/  LEA R4, -R249, RZ, 0x6 ;  /* 0x000000fff9047211 */ /* 0x000fe200078e31ff */
[-C--:B------:R-:W-:Y:S04]  /*52e0*/  HMMA.16816.F32.BF16 R36, R68, R6.reuse, R36 ;  /* 0x000000064424723c */ /* 0x080fe80000041824 */
[C---:B------:R-:W-:Y:S04]  /*52f0*/  LEA R238, P0, R4.reuse, R238, 0x2 ;  /* 0x000000ee04ee7211 */ /* 0x040fe800078010ff */
[----:B------:R-:W-:Y:S04]  /*5300*/  HMMA.16816.F32.BF16 R40, R8, R6, R40 ;  /* 0x000000060828723c */ /* 0x000fe80000041828 */
[----:B------:R-:W-:Y:S04]  /*5310*/  LEA.HI.X.SX32 R239, R4, R239, 0x2, P0 ;  /* 0x000000ef04ef7211 */ /* 0x000fe800000f16ff */
[-C--:B-1----:R-:W-:Y:S08]  /*5320*/  HMMA.16816.F32.BF16 R12, R48, R56.reuse, R12 ;  /* 0x00000038300c723c */ /* 0x082ff0000004180c */
[C---:B--2---:R-:W-:Y:S08]  /*5330*/  HMMA.16816.F32.BF16 R16, R60.reuse, R56, R16 ;  /* 0x000000383c10723c */ /* 0x044ff00000041810 */
        /* <DEDUP_REMOVED lines=68> */
.L_x_135:
        /* <DEDUP_REMOVED lines=376> */
.L_x_136:
        /* <DEDUP_REMOVED lines=123> */
.L_x_138:
        /* <DEDUP_REMOVED lines=16> */
.L_x_139:
        /* <DEDUP_REMOVED lines=49> */
.L_x_141:
[----:B------:R-:W-:Y:S05]  /*7ac0*/  BSYNC B0 ;  /* 0x0000000000007941 */ /* 0x000fea0003800000 */
.L_x_140:
        /* <DEDUP_REMOVED lines=27> */
.L_x_120:
[----:B------:R-:W-:Y:S05]  /*7c80*/  BSYNC B1 ;  /* 0x0000000000017941 */ /* 0x000fea0003800000 */
.L_x_110:
        /* <DEDUP_REMOVED lines=12> */
.L_x_142:
[----:B------:R-:W-:Y:S05]  /*7d50*/  EXIT ;  /* 0x000000000000794d */ /* 0x000fea0003800000 */
.L_x_144:
        /* <DEDUP_REMOVED lines=10> */
.L_x_2001:


//--------------------- .text._ZN5flash44flash_bwd_dq_dk_dv_loop_seqk_parallel_kernelI23Flash_bwd_kernel_traitsILi256ELi64ELi32ELi8ELi4ELi1ELi2ELb1ELb1EN7cutlass10bfloat16_tE19Flash_kernel_traitsILi256ELi64ELi32ELi8ES3_EELb0ELb0ELb0ELb0ELb0ELb1ELb0EEEvNS_16Flash_bwd_paramsE --------------------------
	.section	.text._ZN5flash44flash_bwd_dq_dk_dv_loop_seqk_parallel_kernelI23Flash_bwd_kernel_traitsILi256ELi64ELi32ELi8ELi4ELi1ELi2ELb1ELb1EN7cutlass10bfloat16_tE19Flash_kernel_traitsILi256ELi64ELi32ELi8ES3_EELb0ELb0ELb0ELb0ELb0ELb1ELb0EEEvNS_16Flash_bwd_paramsE,"ax",@progbits
	.sectioninfo	@"SHI_REGISTERS=255"
	.align	128
        .global         _ZN5flash44flash_bwd_dq_dk_dv_loop_seqk_parallel_kernelI23Flash_bwd_kernel_traitsILi256ELi64ELi32ELi8ELi4ELi1ELi2ELb1ELb1EN7cutlass10bfloat16_tE19Flash_kernel_traitsILi256ELi64ELi32ELi8ES3_EELb0ELb0ELb0ELb0ELb0ELb1ELb0EEEvNS_16Flash_bwd_paramsE
        .type           _ZN5flash44flash_bwd_dq_dk_dv_loop_seqk_parallel_kernelI23Flash_bwd_kernel_traitsILi256ELi64ELi32ELi8ELi4ELi1ELi2ELb1ELb1EN7cutlass10bfloat16_tE19Flash_kernel_traitsILi256ELi64ELi32ELi8ES3_EELb0ELb0ELb0ELb0ELb0ELb1ELb0EEEvNS_16Flash_bwd_paramsE,@function
        .size           _ZN5flash44flash_bwd_dq_dk_dv_loop_seqk_parallel_kernelI23Flash_bwd_kernel_traitsILi256ELi64ELi32ELi8ELi4ELi1ELi2ELb1ELb1EN7cutlass10bfloat16_tE19Flash_kernel_traitsILi256ELi64ELi32ELi8ES3_EELb0ELb0ELb0ELb0ELb0ELb1ELb0EEEvNS_16Flash_bwd_paramsE,(.L_x_2002 - _ZN5flash44flash_bwd_dq_dk_dv_loop_seqk_parallel_kernelI23Flash_bwd_kernel_traitsILi256ELi64ELi32ELi8ELi4ELi1ELi2ELb1ELb1EN7cutlass10bfloat16_tE19Flash_kernel_traitsILi256ELi64ELi32ELi8ES3_EELb0ELb0ELb0ELb0ELb0ELb1ELb0EEEvNS_16Flash_bwd_paramsE)
        .other          _ZN5flash44flash_bwd_dq_dk_dv_loop_seqk_parallel_kernelI23Flash_bwd_kernel_traitsILi256ELi64ELi32ELi8ELi4ELi1ELi2ELb1ELb1EN7cutlass10bfloat16_tE19Flash_kernel_traitsILi256ELi64ELi32ELi8ES3_EELb0ELb0ELb0ELb0ELb0ELb1ELb0EEEvNS_16Flash_bwd_paramsE,@"STO_CUDA_ENTRY STV_DEFAULT"
_ZN5flash44flash_bwd_dq_dk_dv_loop_seqk_parallel_kernelI23Flash_bwd_kernel_traitsILi256ELi64ELi32ELi8ELi4ELi1ELi2ELb1ELb1EN7cutlass10bfloat16_tE19Flash_kernel_traitsILi256ELi64ELi32ELi8ES3_EELb0ELb0ELb0ELb0ELb0ELb1ELb0EEEvNS_16Flash_bwd_paramsE:
.text._ZN5flash44flash_bwd_dq_dk_dv_loop_seqk_parallel_kernelI23Flash_bwd_kernel_traitsILi256ELi64ELi32ELi8ELi4ELi1ELi2ELb1ELb1EN7cutlass10bfloat16_tE19Flash_kernel_traitsILi256ELi64ELi32ELi8ES3_EELb0ELb0ELb0ELb0ELb0ELb1ELb0EEEvNS_16Flash_bwd_paramsE:
        /* <DEDUP_REMOVED lines=34> */
[C---:B------:R-:W-:Y:S01]  /*0220*/  LEA.HI R14, R233.reuse, R11, RZ, 0x3 ;  /* 0x0000000be90e7211 */ /* 0x040fe200078f18ff */
[----:B------:R-:W-:Y:S01]  /*0230*/  ULDC UR11, c[0x0][0x1c0] ;  /* 0x00007000000b7ab9 */ /* 0x000fe20000000800 */
[----:B------:R-:W-:Y:S01]  /*0240*/  SHF.R.S32.HI R5, RZ, 0x4, R10 ;  /* 0x00000004ff057819 */ /* 0x000fe2000001140a */
[----:B---3--:R-:W-:Y:S01]  /*0250*/  UIMAD UR45, UR36, UR44, URZ ;  /* 0x0000002c242d72a4 */ /* 0x008fe2000f8e023f */
[----:B------:R-:W-:Y:S01]  /*0260*/  LOP3.LUT R3, R14, 0xfffffff8, RZ, 0xc0, !PT ;  /* 0xfffffff80e037812 */ /* 0x000fe200078ec0ff */
[----:B------:R-:W-:Y:S01]  /*0270*/  UIMAD UR44, UR44, UR12, URZ ;  /* 0x0000000c2c2c72a4 */ /* 0x000fe2000f8e023f */
[----:B------:R-:W-:Y:S01]  /*0280*/  LEA.HI R0, R10, R5, RZ, 0x1 ;  /* 0x000000050a007211 */ /* 0x000fe200078f08ff */
[----:B------:R-:W-:Y:S01]  /*0290*/  UIMAD UR53, UR8, UR6, UR53 ;  /* 0x00000006083572a4 */ /* 0x000fe2000f8e0235 */
[----:B------:R-:W-:Y:S01]  /*02a0*/  LEA.HI R12, R233, R11, RZ, 0x2 ;  /* 0x0000000be90c7211 */ /* 0x000fe200078f10ff */
[----:B------:R-:W-:Y:S01]  /*02b0*/  IMAD.IADD R3, R11, 0x1, -R3 ;  /* 0x000000010b037824 */ /* 0x000fe200078e0a03 */
[----:B------:R-:W-:Y:S01]  /*02c0*/  SHF.R.S32.HI R2, RZ, 0x3, R14 ;  /* 0x00000003ff027819 */ /* 0x000fe2000001140e */
[----:B------:R-:W-:Y:S01]  /*02d0*/  UIMAD UR50, UR7, UR29, URZ ;  /* 0x0000001d073272a4 */ /* 0x000fe2000f8e023f */
[----:B------:R-:W-:Y:S01]  /*02e0*/  LOP3.LUT R0, R0, 0xfffffffe, RZ, 0xc0, !PT ;  /* 0xfffffffe00007812 */ /* 0x000fe200078ec0ff */
[----:B------:R-:W-:Y:S01]  /*02f0*/  IMAD.SHL.U32 R16, R3, 0x8, RZ ;  /* 0x0000000803107824 */ /* 0x000fe200078e00ff */
[--C-:B------:R-:W-:Y:S01]  /*0300*/  SHF.R.S32.HI R7, RZ, 0x2, R12.reuse ;  /* 0x00000002ff077819 */ /* 0x100fe2000001140c */
[----:B------:R-:W-:Y:S01]  /*0310*/  IMAD.SHL.U32 R2, R2, 0x40, RZ ;  /* 0x0000004002027824 */ /* 0x000fe200078e00ff */
[----:B------:R-:W-:Y:S01]  /*0320*/  SHF.R.S32.HI R4, RZ, 0x1f, R12 ;  /* 0x0000001fff047819 */ /* 0x000fe2000001140c */
[----:B------:R-:W-:Y:S01]  /*0330*/  IMAD.IADD R9, R5, 0x1, -R0 ;  /* 0x0000000105097824 */ /* 0x000fe200078e0a00 */
[C---:B------:R-:W-:Y:S01]  /*0340*/  LOP3.LUT P4, RZ, R3.reuse, 0x2, RZ, 0xc0, !PT ;  /* 0x0000000203ff7812 */ /* 0x040fe2000788c0ff */
[----:B------:R-:W-:Y:S01]  /*0350*/  IMAD.SHL.U32 R0, R3, 0x40, RZ ;  /* 0x0000004003007824 */ /* 0x000fe200078e00ff */
[----:B------:R-:W-:Y:S01]  /*0360*/  LEA.HI R4, R4, R7, RZ, 0x3 ;  /* 0x0000000704047211 */ /* 0x000fe200078f18ff */
[----:B------:R1:W-:Y:S01]  /*0370*/  STL [R1+0x8], R16 ;  /* 0x0000081001007387 */ /* 0x0003e20000100800 */
[----:B------:R-:W-:Y:S01]  /*0380*/  LOP3.LUT R2, R2, 0x1c0, RZ, 0xc0, !PT ;  /* 0x000001c002027812 */ /* 0x000fe200078ec0ff */
[----:B------:R-:W-:Y:S01]  /*0390*/  UIMAD UR6, UR29, UR11, UR36 ;  /* 0x0000000b1d0672a4 */ /* 0x000fe2000f8e0224 */
[----:B------:R-:W-:Y:S01]  /*03a0*/  LOP3.LUT R0, R0, 0x1c0, RZ, 0xc0, !PT ;  /* 0x000001c000007812 */ /* 0x000fe200078ec0ff */
[----:B------:R-:W-:Y:S01]  /*03b0*/  @!UP2 UIMAD UR7, UR29, UR13, UR36 ;  /* 0x0000000d1d07a2a4 */ /* 0x000fe2000f8e0224 */
[----:B------:R-:W-:Y:S01]  /*03c0*/  LOP3.LUT R5, R4, 0xfffffff8, RZ, 0xc0, !PT ;  /* 0xfffffff804057812 */ /* 0x000fe200078ec0ff */
[----:B------:R-:W-:Y:S01]  /*03d0*/  USHF.L.U32 UR39, UR44, 0x6, URZ ;  /* 0x000000062c277899 */ /* 0x000fe2000800063f */
[----:B------:R-:W-:Y:S01]  /*03e0*/  SHF.R.U32.HI R6, RZ, 0x3, R2 ;  /* 0x00000003ff067819 */ /* 0x000fe20000011602 */
[----:B------:R-:W-:Y:S01]  /*03f0*/  ULDC UR47, c[0x0][0x214] ;  /* 0x00008500002f7ab9 */ /* 0x000fe20000000800 */
[----:B------:R-:W-:Y:S01]  /*0400*/  LOP3.LUT R4, R2, 0x38, R16, 0xf8, !PT ;  /* 0x0000003802047812 */ /* 0x000fe200078ef810 */
[----:B------:R-:W-:Y:S01]  /*0410*/  IMAD.IADD R7, R7, 0x1, -R5 ;  /* 0x0000000107077824 */ /* 0x000fe200078e0a05 */
[----:B------:R-:W-:Y:S01]  /*0420*/  LOP3.LUT R2, R0, 0x8, R14, 0xf8, !PT ;  /* 0x0000000800027812 */ /* 0x000fe200078ef80e */
[----:B------:R-:W-:Y:S01]  /*0430*/  ULDC UR54, c[0x0][0x1c8] ;  /* 0x0000720000367ab9 */ /* 0x000fe20000000800 */
[----:B------:R-:W-:Y:S01]  /*0440*/  SHF.R.U32.HI R0, RZ, 0x3, R0 ;  /* 0x00000003ff007819 */ /* 0x000fe20000011600 */
[----:B------:R-:W-:Y:S01]  /*0450*/  ULDC.U8 UR10, c[0x0][0x3d0] ;  /* 0x0000f400000a7ab9 */ /* 0x000fe20000000000 */
[----:B------:R-:W-:Y:S01]  /*0460*/  LOP3.LUT R6, R4, R6, RZ, 0x3c, !PT ;  /* 0x0000000604067212 */ /* 0x000fe200078e3cff */
[----:B------:R-:W-:Y:S01]  /*0470*/  ULDC UR48, c[0x0][0x224] ;  /* 0x0000890000307ab9 */ /* 0x000fe20000000800 */
[----:B------:R-:W-:Y:S01]  /*0480*/  LOP3.LUT R4, R2, R0, RZ, 0x3c, !PT ;  /* 0x0000000002047212 */ /* 0x000fe200078e3cff */
[----:B------:R-:W-:Y:S01]  /*0490*/  @UP2 UIMAD UR52, UR29, UR47, URZ ;  /* 0x0000002f1d3422a4 */ /* 0x000fe2000f8e023f */
[----:B------:R-:W-:Y:S01]  /*04a0*/  LOP3.LUT R0, R7, 0x1, RZ, 0xc0, !PT ;  /* 0x0000000107007812 */ /* 0x000fe200078ec0ff */
[----:B------:R-:W-:Y:S01]  /*04b0*/  ULDC.64 UR4, c[0x0][0x118] ;  /* 0x0000460000047ab9 */ /* 0x000fe20000000a00 */
[-C--:B------:R-:W-:Y:S01]  /*04c0*/  LEA.HI R2, R233, R11.reuse, RZ, 0x7 ;  /* 0x0000000be9027211 */ /* 0x080fe200078f38ff */
[----:B------:R-:W-:Y:S01]  /*04d0*/  UMOV UR61, 0x4 ;  /* 0x00000004003d7882 */ /* 0x000fe20000000000 */
[----:B------:R-:W-:Y:S01]  /*04e0*/  ISETP.NE.U32.AND P1, PT, R0, 0x1, PT ;  /* 0x000000010000780c */ /* 0x000fe20003f25070 */
[----:B------:R-:W-:Y:S01]  /*04f0*/  IMAD.SHL.U32 R0, R9, 0x100, RZ ;  /* 0x0000010009007824 */ /* 0x000fe200078e00ff */
[C---:B------:R-:W-:Y:S01]  /*0500*/  LOP3.LUT P3, RZ, R3.reuse, 0x4, RZ, 0xc0, !PT ;  /* 0x0000000403ff7812 */ /* 0x040fe2000786c0ff */
[----:B------:R-:W-:Y:S01]  /*0510*/  IMAD.SHL.U32 R3, R3, 0x20, RZ ;  /* 0x0000002003037824 */ /* 0x000fe200078e00ff */
[----:B------:R-:W-:Y:S01]  /*0520*/  SHF.R.S32.HI R8, RZ, 0x7, R2 ;  /* 0x00000007ff087819 */ /* 0x000fe20000011402 */
[----:B------:R-:W-:Y:S01]  /*0530*/  ULOP3.LUT UR54, UR36, UR54, URZ, 0x3c, !UPT ;  /* 0x0000003624367292 */ /* 0x000fe2000f8e3c3f */
[----:B------:R-:W-:Y:S01]  /*0540*/  LOP3.LUT R2, R0, 0x100, RZ, 0xc0, !PT ;  /* 0x0000010000027812 */ /* 0x000fe200078ec0ff */
[----:B------:R-:W-:Y:S01]  /*0550*/  USHF.R.S32.HI UR59, URZ, 0x1f, UR36 ;  /* 0x0000001f3f3b7899 */ /* 0x000fe20008011424 */
[----:B------:R-:W-:Y:S01]  /*0560*/  LOP3.LUT P2, RZ, R7, 0x2, RZ, 0xc0, !PT ;  /* 0x0000000207ff7812 */ /* 0x000fe2000784c0ff */
[----:B------:R-:W-:Y:S01]  /*0570*/  IMAD R0, R8, 0x2, R9 ;  /* 0x0000000208007824 */ /* 0x000fe200078e0209 */
[----:B------:R-:W-:Y:S01]  /*0580*/  LOP3.LUT R226, R2, 0xe0, R3, 0xf8, !PT ;  /* 0x000000e002e27812 */ /* 0x000fe200078ef803 */
[----:B------:R-:W-:Y:S01]  /*0590*/  UISETP.NE.AND UP3, UPT, UR10, URZ, UPT ;  /* 0x0000003f0a00728c */ /* 0x000fe2000bf65270 */
[CC--:B------:R-:W-:Y:S01]  /*05a0*/  LEA.HI R3, R233.reuse, R11.reuse, RZ, 0x6 ;  /* 0x0000000be9037211 */ /* 0x0c0fe200078f30ff */
[----:B------:R-:W-:Y:S01]  /*05b0*/  IMAD.U32 R0, R0, 0x200, R4 ;  /* 0x0000020000007824 */ /* 0x000fe200078e0004 */
[----:B------:R-:W-:Y:S01]  /*05c0*/  LEA.HI R233, R233, R11, RZ, 0x5 ;  /* 0x0000000be9e97211 */ /* 0x000fe200078f28ff */
[----:B------:R-:W-:Y:S01]  /*05d0*/  USHF.R.S32.HI UR58, URZ, 0x1f, UR29 ;  /* 0x0000001f3f3a7899 */ /* 0x000fe2000801141d */
[----:B------:R-:W-:Y:S01]  /*05e0*/  SHF.R.S32.HI R3, RZ, 0x6, R3 ;  /* 0x00000006ff037819 */ /* 0x000fe20000011403 */
[----:B------:R-:W-:Y:S01]  /*05f0*/  IMAD.SHL.U32 R229, R0, 0x2, RZ ;  /* 0x0000000200e57824 */ /* 0x000fe200078e00ff */
[----:B------:R-:W-:Y:S01]  /*0600*/  LOP3.LUT R5, R233, 0xffffffe0, RZ, 0xc0, !PT ;  /* 0xffffffe0e9057812 */ /* 0x000fe200078ec0ff */
[----:B------:R-:W-:Y:S01]  /*0610*/  USHF.R.S32.HI UR57, URZ, 0x1f, UR36 ;  /* 0x0000001f3f397899 */ /* 0x000fe20008011424 */
[----:B------:R-:W-:Y:S01]  /*0620*/  LOP3.LUT R4, R12, 0x7ffffffc, RZ, 0xc0, !PT ;  /* 0x7ffffffc0c047812 */ /* 0x000fe200078ec0ff */
[C---:B------:R-:W-:Y:S01]  /*0630*/  IMAD R237, R3.reuse, 0x200, R6 ;  /* 0x0000020003ed7824 */ /* 0x040fe200078e0206 */
[----:B------:R-:W-:Y:S01]  /*0640*/  LOP3.LUT R2, R10, 0xfffffff0, RZ, 0xc0, !PT ;  /* 0xfffffff00a027812 */ /* 0x000fe200078ec0ff */
[----:B------:R-:W-:Y:S01]  /*0650*/  IMAD.SHL.U32 R6, R3, 0x8, RZ ;  /* 0x0000000803067824 */ /* 0x000fe200078e00ff */
[----:B-1----:R-:W-:Y:S01]  /*0660*/  SHF.R.S32.HI R16, RZ, 0x5, R233 ;  /* 0x00000005ff107819 */ /* 0x002fe200000114e9 */
[----:B------:R-:W-:Y:S01]  /*0670*/  IMAD.SHL.U32 R3, R9, 0x20, RZ ;  /* 0x0000002009037824 */ /* 0x000fe200078e00ff */
[----:B------:R-:W-:Y:S01]  /*0680*/  SEL R232, R227, 0xffffffc0, !P3 ;  /* 0xffffffc0e3e87807 */ /* 0x000fe20005800000 */
[----:B------:R-:W-:Y:S01]  /*0690*/  IMAD.IADD R15, R11, 0x1, -R5 ;  /* 0x000000010b0f7824 */ /* 0x000fe200078e0a05 */
[----:B------:R-:W-:Y:S01]  /*06a0*/  SEL R250, R250, 0x240, !P1 ;  /* 0x00000240fafa7807 */ /* 0x000fe20004800000 */
[----:B------:R-:W-:Y:S01]  /*06b0*/  IMAD.SHL.U32 R5, R7, 0x20, RZ ;  /* 0x0000002007057824 */ /* 0x000fe200078e00ff */
[----:B------:R-:W-:Y:S01]  /*06c0*/  IADD3 R236, R232, 0x14000, R229 ;  /* 0x00014000e8ec7810 */ /* 0x000fe20007ffe0e5 */
[----:B------:R-:W-:Y:S01]  /*06d0*/  IMAD.IADD R12, R11, 0x1, -R4 ;  /* 0x000000010b0c7824 */ /* 0x000fe200078e0a04 */
[----:B------:R-:W-:Y:S01]  /*06e0*/  LOP3.LUT R4, R3, 0x20, RZ, 0xc0, !PT ;  /* 0x0000002003047812 */ /* 0x000fe200078ec0ff */
[----:B------:R-:W-:Y:S01]  /*06f0*/  IMAD.IADD R2, R11, 0x1, -R2 ;  /* 0x000000010b027824 */ /* 0x000fe200078e0a02 */
[----:B------:R-:W-:Y:S01]  /*0700*/  LOP3.LUT R5, R5, 0xe0, RZ, 0xc0, !PT ;  /* 0x000000e005057812 */ /* 0x000fe200078ec0ff */
[----:B------:R-:W-:Y:S01]  /*0710*/  IMAD.SHL.U32 R11, R11, 0x2, RZ ;  /* 0x000000020b0b7824 */ /* 0x000fe200078e00ff */
[----:B------:R-:W-:Y:S01]  /*0720*/  LOP3.LUT R13, R4, 0x18, R6, 0xf8, !PT ;  /* 0x00000018040d7812 */ /* 0x000fe200078ef806 */
[----:B------:R-:W-:Y:S01]  /*0730*/  IMAD.SHL.U32 R3, R8, 0x10, RZ ;  /* 0x0000001008037824 */ /* 0x000fe200078e00ff */
[----:B------:R-:W-:Y:S01]  /*0740*/  STL [R1+0x14], R15 ;  /* 0x0000140f01007387 */ /* 0x000fe20000100800 */
[C---:B------:R-:W-:Y:S01]  /*0750*/  LOP3.LUT P0, RZ, R2.reuse, 0x4, RZ, 0xc0, !PT ;  /* 0x0000000402ff7812 */ /* 0x040fe2000780c0ff */
[----:B------:R-:W-:Y:S01]  /*0760*/  IMAD.IADD R231, R229, 0x1, R232 ;  /* 0x00000001e5e77824 */ /* 0x000fe200078e02e8 */
[----:B------:R-:W-:Y:S01]  /*0770*/  USHF.R.S32.HI UR56, URZ, 0x1f, UR29 ;  /* 0x0000001f3f387899 */ /* 0x000fe2000801141d */
[----:B------:R-:W-:Y:S01]  /*0780*/  LOP3.LUT R4, R3, 0x6, R11, 0xf8, !PT ;  /* 0x0000000603047812 */ /* 0x000fe200078ef80b */
[----:B------:R-:W-:Y:S01]  /*0790*/  IMAD.SHL.U32 R237, R237, 0x2, RZ ;  /* 0x00000002eded7824 */ /* 0x000fe200078e00ff */
[----:B------:R-:W-:Y:S01]  /*07a0*/  LOP3.LUT R8, R5, 0x10, R3, 0xf8, !PT ;  /* 0x0000001005087812 */ /* 0x000fe200078ef803 */
[----:B------:R-:W-:Y:S01]  /*07b0*/  IMAD.SHL.U32 R5, R2, 0x20, RZ ;  /* 0x0000002002057824 */ /* 0x000fe200078e00ff */
[----:B------:R-:W-:Y:S01]  /*07c0*/  SHF.R.S32.HI R3, RZ, 0x1f, R2 ;  /* 0x0000001fff037819 */ /* 0x000fe20000011402 */
[----:B------:R1:W-:Y:S01]  /*07d0*/  STL [R1], R4 ;  /* 0x0000000401007387 */ /* 0x0003e20000100800 */
[----:B------:R-:W-:-:S02]  /*07e0*/  USHF.R.S32.HI UR55, URZ, 0x1f, UR36 ;  /* 0x0000001f3f377899 */ /* 0x000fc40008011424 */
[----:B------:R-:W-:Y:S01]  /*07f0*/  LEA.HI R225, R3, R2, RZ, 0x3 ;  /* 0x0000000203e17211 */ /* 0x000fe200078f18ff */
[----:B------:R-:W-:Y:S01]  /*0800*/  IMAD.SHL.U32 R3, R9, 0x8, RZ ;  /* 0x0000000809037824 */ /* 0x000fe200078e00ff */
[----:B------:R-:W-:Y:S02]  /*0810*/  UIMAD.WIDE.U32 UR40, UR34, UR42, URZ ;  /* 0x0000002a222872a5 */ /* 0x000fe4000f8e003f */
[----:B------:R-:W-:Y:S02]  /*0820*/  UIMAD UR49, UR35, UR42, URZ ;  /* 0x0000002a233172a4 */ /* 0x000fe4000f8e023f */
[----:B------:R-:W-:Y:S01]  /*0830*/  LOP3.LUT R10, R3, 0x8, RZ, 0xc0, !PT ;  /* 0x00000008030a7812 */ /* 0x000fe200078ec0ff */
[----:B------:R-:W-:Y:S02]  /*0840*/  USHF.R.S32.HI UR51, URZ, 0x1f, UR45 ;  /* 0x0000001f3f337899 */ /* 0x000fe4000801142d */
[----:B------:R-:W-:Y:S01]  /*0850*/  UIMAD UR48, UR6, UR48, URZ ;  /* 0x00000030063072a4 */ /* 0x000fe2000f8e023f */
[----:B------:R-:W-:Y:S01]  /*0860*/  LOP3.LUT R3, R10, 0x1e0, R5, 0xf8, !PT ;  /* 0x000001e00a037812 */ /* 0x000fe200078ef805 */
[----:B------:R-:W-:Y:S01]  /*0870*/  IMAD.U32 R5, RZ, RZ, UR14 ;  /* 0x0000000eff057e24 */ /* 0x000fe2000f8e00ff */
[----:B------:R-:W-:-:S02]  /*0880*/  @!UP2 UIMAD UR47, UR7, UR47, URZ ;  /* 0x0000002f072fa2a4 */ /* 0x000fc4000f8e023f */
[----:B------:R-:W-:Y:S01]  /*0890*/  USHF.R.S32.HI UR46, URZ, 0x1f, UR39 ;  /* 0x0000001f3f2e7899 */ /* 0x000fe20008011427 */
[C---:B-1----:R-:W-:Y:S01]  /*08a0*/  LOP3.LUT R4, R225.reuse, 0xfffffff8, RZ, 0xc0, !PT ;  /* 0xfffffff8e1047812 */ /* 0x042fe200078ec0ff */
[----:B------:R-:W-:-:S04]  /*08b0*/  IMAD.SHL.U32 R225, R225, 0x40, RZ ;  /* 0x00000040e1e17824 */ /* 0x000fc800078e00ff */
[C---:B------:R-:W-:Y:S01]  /*08c0*/  IMAD.IADD R6, R2.reuse, 0x1, -R4 ;  /* 0x0000000102067824 */ /* 0x040fe200078e0a04 */
[----:B------:R-:W-:Y:S01]  /*08d0*/  LOP3.LUT R225, R225, 0xfffffe00, RZ, 0xc0, !PT ;  /* 0xfffffe00e1e17812 */ /* 0x000fe200078ec0ff */
[----:B------:R-:W-:Y:S02]  /*08e0*/  IMAD.SHL.U32 R4, R2, 0x4, RZ ;  /* 0x0000000402047824 */ /* 0x000fe400078e00ff */
[----:B------:R-:W-:Y:S01]  /*08f0*/  IMAD.SHL.U32 R2, R7, 0x40, RZ ;  /* 0x0000004007027824 */ /* 0x000fe200078e00ff */
[----:B------:R-:W-:Y:S02]  /*0900*/  LOP3.LUT P6, RZ, R6, 0x2, RZ, 0xc0, !PT ;  /* 0x0000000206ff7812 */ /* 0x000fe400078cc0ff */
[----:B------:R-:W-:Y:S01]  /*0910*/  LOP3.LUT R11, R3, 0x38, R4, 0x78, !PT ;  /* 0x00000038030b7812 */ /* 0x000fe200078e7804 */
[----:B------:R-:W-:Y:S01]  /*0920*/  IMAD.SHL.U32 R3, R16, 0x8, RZ ;  /* 0x0000000810037824 */ /* 0x000fe200078e00ff */
[----:B------:R-:W-:Y:S01]  /*0930*/  LOP3.LUT R2, R2, 0x1c0, RZ, 0xc0, !PT ;  /* 0x000001c002027812 */ /* 0x000fe200078ec0ff */
[----:B------:R-:W-:Y:S01]  /*0940*/  IMAD.SHL.U32 R4, R7, 0x4, RZ ;  /* 0x0000000407047824 */ /* 0x000fe200078e00ff */
[----:B------:R-:W-:-:S02]  /*0950*/  LOP3.LUT P5, RZ, R6, 0x4, RZ, 0xc0, !PT ;  /* 0x0000000406ff7812 */ /* 0x000fc400078ac0ff */
[----:B------:R-:W-:Y:S02]  /*0960*/  LOP3.LUT R7, R3, 0x38, RZ, 0xc0, !PT ;  /* 0x0000003803077812 */ /* 0x000fe400078ec0ff */
[----:B------:R-:W-:Y:S02]  /*0970*/  SHF.R.U32.HI R3, RZ, 0x3, R2 ;  /* 0x00000003ff037819 */ /* 0x000fe40000011602 */
[----:B------:R-:W-:Y:S02]  /*0980*/  LOP3.LUT R8, R8, 0x18, R4, 0x78, !PT ;  /* 0x0000001808087812 */ /* 0x000fe400078e7804 */
[----:B------:R-:W-:Y:S02]  /*0990*/  LOP3.LUT R4, R3, R2, R7, 0x1e, !PT ;  /* 0x0000000203047212 */ /* 0x000fe400078e1e07 */
[----:B------:R-:W-:Y:S02]  /*09a0*/  LOP3.LUT R2, R226, 0x8, R14, 0xf8, !PT ;  /* 0x00000008e2027812 */ /* 0x000fe400078ef80e */
[----:B------:R-:W-:-:S02]  /*09b0*/  SHF.R.U32.HI R226, RZ, 0x3, R226 ;  /* 0x00000003ffe27819 */ /* 0x000fc400000116e2 */
[----:B------:R-:W-:Y:S02]  /*09c0*/  SHF.R.S32.HI R3, RZ, 0x1f, R233 ;  /* 0x0000001fff037819 */ /* 0x000fe400000114e9 */
[----:B------:R-:W-:Y:S02]  /*09d0*/  LOP3.LUT R226, R2, 0x38, R226, 0x78, !PT ;  /* 0x0000003802e27812 */ /* 0x000fe400078e78e2 */
[-C--:B------:R-:W-:Y:S02]  /*09e0*/  LEA.HI R2, R3, R16.reuse, RZ, 0x2 ;  /* 0x0000001003027211 */ /* 0x080fe400078f10ff */
[----:B------:R-:W-:Y:S02]  /*09f0*/  LEA.HI R233, R233, R16, RZ, 0x1 ;  /* 0x00000010e9e97211 */ /* 0x000fe400078f08ff */
[----:B------:R-:W-:Y:S01]  /*0a00*/  LOP3.LUT R3, R2, 0xfffffffc, RZ, 0xc0, !PT ;  /* 0xfffffffc02037812 */ /* 0x000fe200078ec0ff */
[----:B------:R-:W-:Y:S01]  /*0a10*/  IMAD.SHL.U32 R2, R12, 0x2, RZ ;  /* 0x000000020c027824 */ /* 0x000fe200078e00ff */
[----:B------:R-:W-:-:S02]  /*0a20*/  LOP3.LUT R233, R233, 0x3ffffe, RZ, 0xc0, !PT ;  /* 0x003ffffee9e97812 */ /* 0x000fc400078ec0ff */
[----:B------:R-:W-:Y:S01]  /*0a30*/  SEL R227, R227, 0xffffffc0, !P5 ;  /* 0xffffffc0e3e37807 */ /* 0x000fe20006800000 */
[----:B------:R-:W-:Y:S02]  /*0a40*/  IMAD.IADD R5, R16, 0x1, -R3 ;  /* 0x0000000110057824 */ /* 0x000fe400078e0a03 */
[----:B------:R-:W-:Y:S01]  /*0a50*/  IMAD.IADD R252, R2, 0x1, R4 ;  /* 0x0000000102fc7824 */ /* 0x000fe200078e0204 */
[----:B------:R-:W-:Y:S01]  /*0a60*/  SHF.R.S32.HI R4, RZ, 0x1f, R15 ;  /* 0x0000001fff047819 */ /* 0x000fe2000001140f */
[----:B------:R-:W-:Y:S02]  /*0a70*/  IMAD R3, R5, 0x200, R2 ;  /* 0x0000020005037824 */ /* 0x000fe400078e0202 */
[----:B------:R-:W-:Y:S01]  /*0a80*/  IMAD.SHL.U32 R2, R6, 0x40, RZ ;  /* 0x0000004006027824 */ /* 0x000fe200078e00ff */
[----:B------:R-:W-:Y:S01]  /*0a90*/  LEA.HI R4, R4, R15, RZ, 0x2 ;  /* 0x0000000f04047211 */ /* 0x000fe200078f10ff */
[----:B------:R-:W-:Y:S01]  /*0aa0*/  IMAD.IADD R248, R3, 0x1, R8 ;  /* 0x0000000103f87824 */ /* 0x000fe200078e0208 */
[----:B------:R-:W-:Y:S01]  /*0ab0*/  LEA R252, R252, 0x10000, 0x1 ;  /* 0x00010000fcfc7811 */ /* 0x000fe200078e08ff */
[----:B------:R-:W-:Y:S01]  /*0ac0*/  IMAD.IADD R233, R16, 0x1, -R233 ;  /* 0x0000000110e97824 */ /* 0x000fe200078e0ae9 */
[----:B------:R-:W-:Y:S01]  /*0ad0*/  SHF.R.S32.HI R6, RZ, 0x2, R4 ;  /* 0x00000002ff067819 */ /* 0x000fe20000011404 */
[----:B------:R-:W-:Y:S01]  /*0ae0*/  IMAD R4, R9, 0x1000, R225 ;  /* 0x0000100009047824 */ /* 0x000fe200078e02e1 */
[----:B------:R-:W-:Y:S01]  /*0af0*/  LOP3.LUT R2, R2, 0x1c0, RZ, 0xc0, !PT ;  /* 0x000001c002027812 */ /* 0x000fe200078ec0ff */
[----:B------:R-:W-:-:S02]  /*0b00*/  IMAD R233, R233, 0x200, R11 ;  /* 0x00000200e9e97824 */ /* 0x000fc400078e020b */
[----:B------:R-:W-:Y:S01]  /*0b10*/  IMAD R6, R5, 0x10, R6 ;  /* 0x0000001005067824 */ /* 0x000fe200078e0206 */
[----:B------:R-:W-:Y:S01]  /*0b20*/  SHF.R.U32.HI R3, RZ, 0x3, R2 ;  /* 0x00000003ff037819 */ /* 0x000fe20000011602 */
[----:B------:R-:W-:Y:S01]  /*0b30*/  IMAD.SHL.U32 R248, R248, 0x2, RZ ;  /* 0x00000002f8f87824 */ /* 0x000fe200078e00ff */
[----:B------:R-:W-:Y:S02]  /*0b40*/  LEA R233, R233, 0x14000, 0x1 ;  /* 0x00014000e9e97811 */ /* 0x000fe400078e08ff */
[CC--:B------:R-:W-:Y:S01]  /*0b50*/  LOP3.LUT R7, R3.reuse, R2.reuse, R7, 0x1e, !PT ;  /* 0x0000000203077212 */ /* 0x0c0fe200078e1e07 */
[----:B------:R1:W-:Y:S01]  /*0b60*/  STL [R1+0x10], R6 ;  /* 0x0000100601007387 */ /* 0x0003e20000100800 */
[C---:B------:R-:W-:Y:S01]  /*0b70*/  LOP3.LUT R8, R3.reuse, R2, R10, 0x1e, !PT ;  /* 0x0000000203087212 */ /* 0x040fe200078e1e0a */
[C---:B------:R-:W-:Y:S01]  /*0b80*/  IMAD.IADD R251, R248.reuse, 0x1, R250 ;  /* 0x00000001f8fb7824 */ /* 0x040fe200078e02fa */
[----:B------:R-:W-:Y:S01]  /*0b90*/  LOP3.LUT R3, R3, R13, R2, 0x1e, !PT ;  /* 0x0000000d03037212 */ /* 0x000fe200078e1e02 */
[----:B------:R-:W-:Y:S01]  /*0ba0*/  IMAD R2, R5, 0x400, R225 ;  /* 0x0000040005027824 */ /* 0x000fe200078e02e1 */
[----:B------:R-:W-:Y:S01]  /*0bb0*/  IADD3 R249, R248, 0x10, RZ ;  /* 0x00000010f8f97810 */ /* 0x000fe20007ffe0ff */
[----:B------:R-:W-:Y:S01]  /*0bc0*/  IMAD.IADD R4, R4, 0x1, R7 ;  /* 0x0000000104047824 */ /* 0x000fe200078e0207 */
[----:B------:R-:W-:Y:S01]  /*0bd0*/  LOP3.LUT R225, R3, R225, RZ, 0xfc, !PT ;  /* 0x000000e103e17212 */ /* 0x000fe200078efcff */
[----:B------:R-:W-:Y:S01]  /*0be0*/  IMAD.MOV.U32 R3, RZ, RZ, 0x20 ;  /* 0x00000020ff037424 */ /* 0x000fe200078e00ff */
[----:B------:R-:W-:Y:S01]  /*0bf0*/  IADD3 R234, R233, 0x20, RZ ;  /* 0x00000020e9ea7810 */ /* 0x000fe20007ffe0ff */
[----:B------:R-:W-:Y:S01]  /*0c00*/  IMAD.IADD R2, R2, 0x1, R8 ;  /* 0x0000000102027824 */ /* 0x000fe200078e0208 */
[----:B------:R-:W-:-:S02]  /*0c10*/  @P2 IADD3 R249, R248, -0x10, RZ ;  /* 0xfffffff0f8f92810 */ /* 0x000fc40007ffe0ff */
[C---:B------:R-:W-:Y:S01]  /*0c20*/  SEL R0, R3.reuse, 0xffffffe0, !P4 ;  /* 0xffffffe003007807 */ /* 0x040fe20006000000 */
[----:B------:R-:W-:Y:S01]  /*0c30*/  IMAD.SHL.U32 R2, R2, 0x2, RZ ;  /* 0x0000000202027824 */ /* 0x000fe200078e00ff */
[C---:B------:R-:W-:Y:S01]  /*0c40*/  SEL R224, R3.reuse, 0xffffffe0, !P3 ;  /* 0xffffffe003e07807 */ /* 0x040fe20005800000 */
[----:B------:R-:W-:Y:S01]  /*0c50*/  IMAD.IADD R250, R250, 0x1, R249 ;  /* 0x00000001fafa7824 */ /* 0x000fe200078e02f9 */
[----:B------:R-:W-:Y:S01]  /*0c60*/  SEL R3, R3, 0xffffffe0, !P6 ;  /* 0xffffffe003037807 */ /* 0x000fe20007000000 */
[----:B------:R-:W-:Y:S01]  /*0c70*/  IMAD.IADD R230, R229, 0x1, R0 ;  /* 0x00000001e5e67824 */ /* 0x000fe200078e0200 */
[----:B------:R-:W-:Y:S01]  /*0c80*/  @P0 IADD3 R234, R233, -0x20, RZ ;  /* 0xffffffe0e9ea0810 */ /* 0x000fe20007ffe0ff */
[----:B------:R-:W-:Y:S01]  /*0c90*/  IMAD.IADD R236, R0, 0x1, R236 ;  /* 0x0000000100ec7824 */ /* 0x000fe200078e02ec */
[----:B------:R-:W-:Y:S01]  /*0ca0*/  LEA R225, R225, 0x10000, 0x1 ;  /* 0x00010000e1e17811 */ /* 0x000fe200078e08ff */
[----:B------:R-:W-:Y:S01]  /*0cb0*/  IMAD.IADD R3, R2, 0x1, R3 ;  /* 0x0000000102037824 */ /* 0x000fe200078e0203 */
[----:B------:R-:W-:Y:S01]  /*0cc0*/  IADD3 R235, R234, 0x800, RZ ;  /* 0x00000800eaeb7810 */ /* 0x000fe20007ffe0ff */
[----:B------:R-:W-:-:S02]  /*0cd0*/  IMAD R224, R226, 0x2, R224 ;  /* 0x00000002e2e07824 */ /* 0x000fc400078e02e0 */
[--C-:B------:R-:W-:Y:S02]  /*0ce0*/  IMAD.IADD R228, R2, 0x1, R227.reuse ;  /* 0x0000000102e47824 */ /* 0x100fe400078e02e3 */
[----:B------:R-:W-:Y:S02]  /*0cf0*/  IMAD.IADD R232, R232, 0x1, R230 ;  /* 0x00000001e8e87824 */ /* 0x000fe400078e02e6 */
[----:B------:R-:W-:Y:S02]  /*0d00*/  IMAD.SHL.U32 R226, R226, 0x2, RZ ;  /* 0x00000002e2e27824 */ /* 0x000fe400078e00ff */
[----:B------:R-:W-:Y:S02]  /*0d10*/  IMAD.IADD R227, R3, 0x1, R227 ;  /* 0x0000000103e37824 */ /* 0x000fe400078e02e3 */
[----:B-1--4-:R-:W-:Y:S02]  /*0d20*/  IMAD.SHL.U32 R0, R4, 0x2, RZ ;  /* 0x0000000204007824 */ /* 0x012fe400078e00ff */
.L_x_161:
[----:B------:R-:W-:Y:S02]  /*0d30*/  ULDC.64 UR6, c[0x0][0x240] ;  /* 0x0000900000067ab9 */ /* 0x000fe40000000a00 */
[----:B------:R-:W-:-:S02]  /*0d40*/  UISETP.NE.U32.AND UP6, UPT, URZ, UR6, UPT ;  /* 0x000000063f00728c */ /* 0x000fc4000bfc5070 */
[----:B------:R-:W-:Y:S02]  /*0d50*/  USHF.L.U32 UR13, UR29, 0x2, URZ ;  /* 0x000000021d0d7899 */ /* 0x000fe4000800063f */
[----:B------:R-:W-:Y:S02]  /*0d60*/  USHF.R.S32.HI UR38, URZ, 0x1f, UR29 ;  /* 0x0000001f3f267899 */ /* 0x000fe4000801141d */
[----:B------:R-:W-:Y:S02]  /*0d70*/  UISETP.NE.AND.EX UP6, UPT, URZ, UR7, UPT, UP6 ;  /* 0x000000073f00728c */ /* 0x000fe4000bfc5360 */
[----:B------:R-:W-:Y:S02]  /*0d80*/  ULDC.64 UR10, c[0x0][0x250] ;  /* 0x00009400000a7ab9 */ /* 0x000fe40000000a00 */
[----:B------:R-:W-:Y:S02]  /*0d90*/  UISETP.NE.U32.AND UP4, UPT, URZ, UR10, UPT ;  /* 0x0000000a3f00728c */ /* 0x000fe4000bf85070 */
[----:B------:R-:W-:Y:S01]  /*0da0*/  USHF.L.U64.HI UR12, UR29, 0x2, UR38 ;  /* 0x000000021d0c7899 */ /* 0x000fe20008010226 */
[----:B------:R-:W-:Y:S01]  /*0db0*/  PLOP3.LUT P2, PT, PT, PT, UP6, 0x80, 0x0 ;  /* 0x000000000000781c */ /* 0x000fe20003f4f068 */
[----:B------:R-:W-:-:S02]  /*0dc0*/  UIADD3 UR6, UP0, UR13, UR6, URZ ;  /* 0x000000060d067290 */ /* 0x000fc4000ff1e03f */
[----:B------:R-:W-:Y:S02]  /*0dd0*/  UISETP.NE.AND.EX UP4, UPT, URZ, UR11, UPT, UP4 ;  /* 0x0000000b3f00728c */ /* 0x000fe4000bf85340 */
[----:B------:R-:W-:Y:S02]  /*0de0*/  UIADD3.X UR7, UR12, UR7, URZ, UP0, !UPT ;  /* 0x000000070c077290 */ /* 0x000fe400087fe43f */
[----:B-1----:R-:W-:Y:S01]  /*0df0*/  IMAD.U32 R4, RZ, RZ, UR6 ;  /* 0x00000006ff047e24 */ /* 0x002fe2000f8e00ff */
[----:B------:R-:W-:Y:S01]  /*0e00*/  ULDC.U8 UR14, c[0x0][0x312] ;  /* 0x0000c480000e7ab9 */ /* 0x000fe20000000000 */
[----:B------:R-:W-:Y:S01]  /*0e10*/  PLOP3.LUT P0, PT, PT, PT, UP4, 0x80, 0x0 ;  /* 0x000000000000781c */ /* 0x000fe20003f0f048 */
[----:B------:R-:W-:Y:S01]  /*0e20*/  ULDC.64 UR8, c[0x0][0x248] ;  /* 0x0000920000087ab9 */ /* 0x000fe20000000a00 */
[----:B------:R-:W-:Y:S01]  /*0e30*/  IMAD.U32 R5, RZ, RZ, UR7 ;  /* 0x00000007ff057e24 */ /* 0x000fe2000f8e00ff */
[----:B------:R-:W-:Y:S02]  /*0e40*/  UISETP.NE.AND UP5, UPT, UR14, URZ, UPT ;  /* 0x0000003f0e00728c */ /* 0x000fe4000bfa5270 */
[----:B------:R-:W-:-:S02]  /*0e50*/  @UP4 UIADD3 UR6, UP0, UR13, UR10, URZ ;  /* 0x0000000a0d064290 */ /* 0x000fc4000ff1e03f */
[----:B--2---:R1:W2:Y:S01]  /*0e60*/  @P2 LDG.E R9, [R4.64] ;  /* 0x0000000404092981 */ /* 0x0042a2000c1e1900 */
[----:B------:R-:W-:Y:S02]  /*0e70*/  UISETP.EQ.U32.AND UP1, UPT, URZ, UR8, UPT ;  /* 0x000000083f00728c */ /* 0x000fe4000bf22070 */
[----:B------:R-:W-:Y:S01]  /*0e80*/  @UP4 UIADD3.X UR7, UR12, UR11, URZ, UP0, !UPT ;  /* 0x0000000b0c074290 */ /* 0x000fe200087fe43f */
[----:B------:R1:W3:Y:S01]  /*0e90*/  @P2 LDG.E R8, [R4.64+0x4] ;  /* 0x0000040404082981 */ /* 0x0002e2000c1e1900 */
[----:B------:R-:W-:Y:S01]  /*0ea0*/  MOV R6, UR6 ;  /* 0x0000000600067c02 */ /* 0x000fe20008000f00 */
[----:B------:R-:W-:-:S03]  /*0eb0*/  UISETP.EQ.OR.EX UP1, UPT, URZ, UR9, !UP5, UP1 ;  /* 0x000000093f00728c */ /* 0x000fc6000ef22710 */
[----:B------:R-:W-:Y:S01]  /*0ec0*/  IMAD.U32 R7, RZ, RZ, UR7 ;  /* 0x00000007ff077e24 */ /* 0x000fe2000f8e00ff */
[----:B------:R-:W-:-:S04]  /*0ed0*/  UIADD3 UR8, UP0, UR13, UR8, URZ ;  /* 0x000000080d087290 */ /* 0x000fc8000ff1e03f */
[----:B-----5:R4:W5:Y:S01]  /*0ee0*/  @P0 LDG.E R6, [R6.64] ;  /* 0x0000000406060981 */ /* 0x020962000c1e1900 */
[----:B------:R-:W-:Y:S01]  /*0ef0*/  PLOP3.LUT P1, PT, PT, PT, UP1, 0x80, 0x0 ;  /* 0x000000000000781c */ /* 0x000fe20003f2f018 */
[----:B------:R-:W-:Y:S01]  /*0f00*/  UIADD3.X UR9, UR12, UR9, URZ, UP0, !UPT ;  /* 0x000000090c097290 */ /* 0x000fe200087fe43f */
[----:B-1----:R-:W-:-:S05]  /*0f10*/  IMAD.U32 R4, RZ, RZ, UR8 ;  /* 0x00000008ff047e24 */ /* 0x002fca000f8e00ff */
[----:B------:R-:W-:-:S06]  /*0f20*/  MOV R5, UR9 ;  /* 0x0000000900057c02 */ /* 0x000fcc0008000f00 */
[----:B----4-:R-:W4:Y:S01]  /*0f30*/  @!P1 LDG.E R7, [R4.64] ;  /* 0x0000000404079981 */ /* 0x010f22000c1e1900 */
[----:B------:R-:W-:Y:S02]  /*0f40*/  UMOV UR17, 0xffffffff ;  /* 0xffffffff00117882 */ /* 0x000fe40000000000 */
[----:B------:R-:W-:Y:S02]  /*0f50*/  UMOV UR16, URZ ;  /* 0x0000003f00107c82 */ /* 0x000fe40008000000 */
[----:B------:R-:W-:Y:S02]  /*0f60*/  UMOV UR23, 0xffffffff ;  /* 0xffffffff00177882 */ /* 0x000fe40000000000 */
[----:B------:R-:W-:Y:S01]  /*0f70*/  ULDC UR8, c[0x0][0x218] ;  /* 0x0000860000087ab9 */ /* 0x000fe20000000800 */
[----:B--2---:R-:W1:Y:S08]  /*0f80*/  @P2 R2UR UR17, R9 ;  /* 0x00000000091123c2 */ /* 0x004e7000000e0000 */
[----:B---3--:R-:W1:Y:S08]  /*0f90*/  @P2 R2UR UR6, R8 ;  /* 0x00000000080623c2 */ /* 0x008e7000000e0000 */
[----:B-----5:R2:W3:Y:S01]  /*0fa0*/  @P0 R2UR UR16, R6 ;  /* 0x00000000061003c2 */ /* 0x0204e200000e0000 */
[----:B------:R-:W-:-:S04]  /*0fb0*/  ISETP.NE.U32.AND P0, PT, RZ, c[0x0][0x248], PT ;  /* 0x00009200ff007a0c */ /* 0x000fc80003f05070 */
[----:B------:R-:W-:Y:S01]  /*0fc0*/  ISETP.NE.AND.EX P0, PT, RZ, c[0x0][0x24c], PT, P0 ;  /* 0x00009300ff007a0c */ /* 0x000fe20003f05300 */
[----:B-1----:R-:W-:Y:S02]  /*0fd0*/  @UP6 UIADD3 UR26, UR6, -UR17, URZ ;  /* 0x80000011061a6290 */ /* 0x002fe4000fffe03f */
[----:B----4-:R2:W1:Y:S05]  /*0fe0*/  @!P1 R2UR UR23, R7 ;  /* 0x00000000071793c2 */ /* 0x01046a00000e0000 */
[----:B------:R-:W-:-:S05]  /*0ff0*/  @!UP6 ULDC UR26, c[0x0][0x214] ;  /* 0x00008500001aeab9 */ /* 0x000fca0000000800 */
        /* <DEDUP_REMOVED lines=8> */
.L_x_145:
        /* <DEDUP_REMOVED lines=58> */
.L_x_147:
        /* <DEDUP_REMOVED lines=18> */
.L_x_148:
[----:B------:R-:W-:Y:S01]  /*1540*/  IABS R8, c[0x0][0x1c8] ;  /* 0x0000720000087a13 */ /* 0x000fe20000000000 */
[----:B------:R-:W-:Y:S01]  /*1550*/  ULDC.64 UR8, c[0x0][0x370] ;  /* 0x0000dc0000087ab9 */ /* 0x000fe20000000a00 */
[----:B--2---:R-:W-:Y:S01]  /*1560*/  IABS R7, UR36 ;  /* 0x0000002400077c13 */ /* 0x004fe20008000000 */
[----:B------:R-:W-:Y:S01]  /*1570*/  @UP1 UIMAD.WIDE.U32 UR6, UR17, UR8, URZ ;  /* 0x00000008110612a5 */ /* 0x000fe2000f8e003f */
[----:B------:R-:W1:Y:S01]  /*1580*/  I2F.RP R4, R8 ;  /* 0x0000000800047306 */ /* 0x000e620000209400 */
[----:B------:R-:W-:Y:S01]  /*1590*/  ULDC UR10, c[0x0][0x224] ;  /* 0x00008900000a7ab9 */ /* 0x000fe20000000800 */
[----:B------:R-:W-:Y:S01]  /*15a0*/  ISETP.NE.AND P2, PT, RZ, c[0x0][0x1c8], PT ;  /* 0x00007200ff007a0c */ /* 0x000fe20003f45270 */
        /* <DEDUP_REMOVED lines=49> */
[----:B------:R-:W-:Y:S02]  /*18c0*/  ISETP.LE.AND P1, PT, RZ, UR54, PT ;  /* 0x00000036ff007c0c */ /* 0x000fe4000bf23270 */
[----:B------:R-:W-:-:S13]  /*18d0*/  ISETP.GE.U32.AND P0, PT, R5, R8, PT ;  /* 0x000000080500720c */ /* 0x000fda0003f06070 */
[----:B------:R-:W-:Y:S02]  /*18e0*/  @P0 IADD3 R4, R4, 0x1, RZ ;  /* 0x0000000104040810 */ /* 0x000fe40007ffe0ff */
[----:B------:R-:W-:-:S03]  /*18f0*/  PLOP3.LUT P0, PT, PT, PT, UP2, 0x80, 0x0 ;  /* 0x000000000000781c */ /* 0x000fc60003f0f028 */
[----:B------:R-:W-:Y:S01]  /*1900*/  @!P1 IMAD.MOV R4, RZ, RZ, -R4 ;  /* 0x000000ffff049224 */ /* 0x000fe200078e0a04 */
[----:B------:R-:W-:-:S04]  /*1910*/  @!P2 LOP3.LUT R4, RZ, c[0x0][0x1c8], RZ, 0x33, !PT ;  /* 0x00007200ff04aa12 */ /* 0x000fc800078e33ff */
[----:B------:R-:W-:-:S05]  /*1920*/  SHF.R.S32.HI R13, RZ, 0x1f, R4 ;  /* 0x0000001fff0d7819 */ /* 0x000fca0000011404 */
[----:B------:R-:W-:Y:S05]  /*1930*/  @!P0 BRA `(.L_x_149) ;  /* 0x0000005000008947 */ /* 0x000fea0003800000 */
[----:B------:R-:W-:Y:S02]  /*1940*/  ULDC UR8, c[0x0][0x224] ;  /* 0x0000890000087ab9 */ /* 0x000fe40000000800 */
[----:B------:R-:W-:-:S04]  /*1950*/  @!UP1 UIMAD UR17, UR29, UR8, URZ ;  /* 0x000000081d1192a4 */ /* 0x000fc8000f8e023f */
[----:B------:R-:W-:-:S04]  /*1960*/  ULEA UR8, UR29, UR17, 0x7 ;  /* 0x000000111d087291 */ /* 0x000fc8000f8e383f */
[----:B------:R-:W-:Y:S01]  /*1970*/  UIMAD UR8, UR53, UR36, UR8 ;  /* 0x00000024350872a4 */ /* 0x000fe2000f8e0208 */
[----:B------:R-:W-:Y:S05]  /*1980*/  BRA `(.L_x_150) ;  /* 0x0000001000007947 */ /* 0x000fea0003800000 */
.L_x_149:
[----:B------:R-:W-:Y:S02]  /*1990*/  UMOV UR8, UR48 ;  /* 0x0000003000087c82 */ /* 0x000fe40008000000 */
.L_x_150:
[----:B------:R-:W2:Y:S04]  /*19a0*/  LDL.64 R6, [R1+0x8] ;  /* 0x0000080001067983 */ /* 0x000ea80000100a00 */
[----:B------:R1:W2:Y:S01]  /*19b0*/  LDL.64 R14, [R1+0x8] ;  /* 0x00000800010e7983 */ /* 0x0002a20000100a00 */
[----:B------:R-:W-:-:S03]  /*19c0*/  UIADD3 UR6, UP5, UP4, UR6, UR39, UR45 ;  /* 0x0000002706067290 */ /* 0x000fc6000fcbe02d */
[----:B------:R-:W3:Y:S01]  /*19d0*/  LDL R16, [R1+0x14] ;  /* 0x0000140001107983 */ /* 0x000ee20000100800 */
[----:B------:R-:W-:-:S03]  /*19e0*/  UIADD3 UR11, UP1, UP0, UR11, UR6, UR19 ;  /* 0x000000060b0b7290 */ /* 0x000fc6000f83e013 */
[----:B------:R-:W4:Y:S01]  /*19f0*/  S2R R20, SR_TID.X ;  /* 0x0000000000147919 */ /* 0x000f220000002100 */
[----:B------:R-:W-:-:S03]  /*1a00*/  ULDC.64 UR6, c[0x0][0x1a8] ;  /* 0x00006a0000067ab9 */ /* 0x000fc60000000a00 */
[----:B------:R-:W5:Y:S04]  /*1a10*/  S2R R21, SR_TID.X ;  /* 0x0000000000157919 */ /* 0x000f680000002100 */
[----:B------:R-:W1:Y:S01]  /*1a20*/  S2R R10, SR_TID.X ;  /* 0x00000000000a7919 */ /* 0x000e620000002100 */
[----:B----4-:R-:W-:-:S04]  /*1a30*/  SHF.R.S32.HI R20, RZ, 0x1f, R20 ;  /* 0x0000001fff147819 */ /* 0x010fc80000011414 */
[----:B-----5:R-:W-:-:S04]  /*1a40*/  LEA.HI R20, R20, R21, RZ, 0x3 ;  /* 0x0000001514147211 */ /* 0x020fc800078f18ff */
[----:B------:R-:W-:-:S04]  /*1a50*/  SHF.R.S32.HI R20, RZ, 0x3, R20 ;  /* 0x00000003ff147819 */ /* 0x000fc80000011414 */
[----:B------:R-:W-:Y:S02]  /*1a60*/  SHF.R.S32.HI R12, RZ, 0x1f, R20 ;  /* 0x0000001fff0c7819 */ /* 0x000fe40000011414 */
[----:B------:R-:W-:Y:S01]  /*1a70*/  IADD3 R5, P1, R20, UR12, RZ ;  /* 0x0000000c14057c10 */ /* 0x000fe2000ff3e0ff */
[----:B------:R-:W4:Y:S01]  /*1a80*/  S2R R11, SR_TID.X ;  /* 0x00000000000b7919 */ /* 0x000f220000002100 */
[----:B------:R-:W-:-:S04]  /*1a90*/  UIMAD UR6, UR59, UR6, URZ ;  /* 0x000000063b0672a4 */ /* 0x000fc8000f8e023f */
[----:B------:R-:W-:-:S03]  /*1aa0*/  UIMAD UR9, UR36, UR7, UR6 ;  /* 0x00000007240972a4 */ /* 0x000fc6000f8e0206 */
[----:B------:R-:W-:Y:S02]  /*1ab0*/  ULDC.64 UR6, c[0x0][0x370] ;  /* 0x0000dc0000067ab9 */ /* 0x000fe40000000a00 */
[----:B------:R-:W-:Y:S01]  /*1ac0*/  UIMAD UR6, UR25, UR6, URZ ;  /* 0x00000006190672a4 */ /* 0x000fe2000f8e023f */
[----:B-1----:R-:W-:-:S03]  /*1ad0*/  SHF.R.S32.HI R10, RZ, 0x1f, R10 ;  /* 0x0000001fff0a7819 */ /* 0x002fc6000001140a */
[----:B------:R-:W-:Y:S01]  /*1ae0*/  UIMAD UR6, UR12, UR7, UR6 ;  /* 0x000000070c0672a4 */ /* 0x000fe2000f8e0206 */
[----:B----4-:R-:W-:-:S04]  /*1af0*/  LEA.HI R10, R10, R11, RZ, 0x5 ;  /* 0x0000000b0a0a7211 */ /* 0x010fc800078f28ff */
[----:B------:R-:W-:Y:S01]  /*1b00*/  SHF.R.S32.HI R10, RZ, 0x5, R10 ;  /* 0x00000005ff0a7819 */ /* 0x000fe2000001140a */
[----:B------:R-:W-:-:S04]  /*1b10*/  IMAD R11, R12, c[0x0][0x370], RZ ;  /* 0x0000dc000c0b7a24 */ /* 0x000fc800078e02ff */
[----:B------:R-:W-:Y:S01]  /*1b20*/  IMAD R11, R20, c[0x0][0x374], R11 ;  /* 0x0000dd00140b7a24 */ /* 0x000fe200078e020b */
[----:B------:R-:W-:Y:S01]  /*1b30*/  BSSY B0, `(.L_x_146) ;  /* 0x0000473000007945 */ /* 0x000fe20003800000 */
[----:B--2---:R-:W-:Y:S01]  /*1b40*/  IMAD.MOV.U32 R14, RZ, RZ, R6 ;  /* 0x000000ffff0e7224 */ /* 0x004fe200078e0006 */
[----:B------:R-:W-:-:S04]  /*1b50*/  IADD3.X R7, R12, UR25, RZ, P1, !PT ;  /* 0x000000190c077c10 */ /* 0x000fc80008ffe4ff */
[----:B------:R-:W-:Y:S01]  /*1b60*/  SHF.R.S32.HI R15, RZ, 0x1f, R14 ;  /* 0x0000001fff0f7819 */ /* 0x000fe2000001140e */
[----:B------:R-:W-:-:S04]  /*1b70*/  IMAD R7, R7, c[0x0][0x190], RZ ;  /* 0x0000640007077a24 */ /* 0x000fc800078e02ff */
[----:B------:R-:W-:Y:S01]  /*1b80*/  IMAD.WIDE.U32 R8, R5, c[0x0][0x190], R14 ;  /* 0x0000640005087a25 */ /* 0x000fe200078e000e */
[----:B------:R-:W-:-:S03]  /*1b90*/  IADD3 R6, P0, R14, UR14, RZ ;  /* 0x0000000e0e067c10 */ /* 0x000fc6000ff1e0ff */
[----:B------:R-:W-:Y:S01]  /*1ba0*/  IMAD R5, R5, c[0x0][0x194], R7 ;  /* 0x0000650005057a24 */ /* 0x000fe200078e0207 */
[----:B------:R-:W-:Y:S02]  /*1bb0*/  IADD3 R8, P1, R8, UR37, RZ ;  /* 0x0000002508087c10 */ /* 0x000fe4000ff3e0ff */
[----:B------:R-:W-:Y:S02]  /*1bc0*/  IADD3.X R7, R15, UR22, RZ, P0, !PT ;  /* 0x000000160f077c10 */ /* 0x000fe400087fe4ff */
[----:B------:R-:W-:Y:S01]  /*1bd0*/  IADD3.X R9, R9, UR31, R5, P1, !PT ;  /* 0x0000001f09097c10 */ /* 0x000fe20008ffe405 */
[----:B------:R-:W-:-:S04]  /*1be0*/  IMAD.U32 R5, RZ, RZ, UR12 ;  /* 0x0000000cff057e24 */ /* 0x000fc8000f8e00ff */
[----:B------:R-:W-:-:S05]  /*1bf0*/  IMAD.WIDE.U32 R6, R5, c[0x0][0x370], R6 ;  /* 0x0000dc0005067a25 */ /* 0x000fca00078e0006 */
[----:B------:R-:W-:Y:S01]  /*1c00*/  IADD3 R7, R7, UR6, RZ ;  /* 0x0000000607077c10 */ /* 0x000fe2000fffe0ff */
[----:B------:R-:W-:Y:S02]  /*1c10*/  ULDC.64 UR6, c[0x0][0x378] ;  /* 0x0000de0000067ab9 */ /* 0x000fe40000000a00 */
[----:B------:R-:W-:Y:S01]  /*1c20*/  UIMAD UR6, UR59, UR6, URZ ;  /* 0x000000063b0672a4 */ /* 0x000fe2000f8e023f */
[----:B------:R-:W-:-:S03]  /*1c30*/  IMAD.U32 R5, RZ, RZ, UR36 ;  /* 0x00000024ff057e24 */ /* 0x000fc6000f8e00ff */
[----:B------:R-:W-:Y:S01]  /*1c40*/  UIMAD UR6, UR36, UR7, UR6 ;  /* 0x00000007240672a4 */ /* 0x000fe2000f8e0206 */
[----:B---3--:R-:W-:Y:S01]  /*1c50*/  IMAD R10, R10, UR44, R16 ;  /* 0x0000002c0a0a7c24 */ /* 0x008fe2000f8e0210 */
[----:B------:R-:W-:Y:S01]  /*1c60*/  UIADD3.X UR7, UR15, UR46, UR51, UP5, UP4 ;  /* 0x0000002e0f077290 */ /* 0x000fe2000afe8433 */
[----:B------:R-:W-:-:S03]  /*1c70*/  IMAD.WIDE.U32 R6, R5, c[0x0][0x378], R6 ;  /* 0x0000de0005067a25 */ /* 0x000fc600078e0006 */
[----:B------:R-:W-:Y:S01]  /*1c80*/  UIADD3.X UR7, UR21, UR7, UR20, UP1, UP0 ;  /* 0x0000000715077290 */ /* 0x000fe20008fe0414 */
[----:B------:R-:W-:Y:S01]  /*1c90*/  IMAD.WIDE.U32 R8, R5, c[0x0][0x1a8], R8 ;  /* 0x00006a0005087a25 */ /* 0x000fe200078e0008 */
[C---:B------:R-:W-:Y:S01]  /*1ca0*/  IADD3 R5, P0, R10.reuse, UR11, RZ ;  /* 0x0000000b0a057c10 */ /* 0x040fe2000ff1e0ff */
[----:B------:R-:W-:Y:S01]  /*1cb0*/  UISETP.GE.AND UP0, UPT, UR26, 0x1, UPT ;  /* 0x000000011a00788c */ /* 0x000fe2000bf06270 */
[----:B------:R1:W-:Y:S02]  /*1cc0*/  STL [R1+0xc], R15 ;  /* 0x00000c0f01007387 */ /* 0x0003e40000100800 */
[----:B------:R-:W-:Y:S02]  /*1cd0*/  LEA.HI.X.SX32 R10, R10, UR7, 0x1, P0 ;  /* 0x000000070a0a7c11 */ /* 0x000fe400080f0eff */
[----:B------:R-:W-:Y:S02]  /*1ce0*/  LEA R238, P0, R5, c[0x0][0x350], 0x2 ;  /* 0x0000d40005ee7a11 */ /* 0x000fe400078010ff */
[----:B------:R-:W-:-:S02]  /*1cf0*/  IADD3 R7, R7, UR6, RZ ;  /* 0x0000000607077c10 */ /* 0x000fc4000fffe0ff */
[----:B------:R-:W-:Y:S02]  /*1d00*/  LEA.HI.X R239, R5, c[0x0][0x354], R10, 0x2, P0 ;  /* 0x0000d50005ef7a11 */ /* 0x000fe400000f140a */
[----:B------:R-:W-:Y:S01]  /*1d10*/  PLOP3.LUT P0, PT, PT, PT, UP0, 0x80, 0x0 ;  /* 0x000000000000781c */ /* 0x000fe20003f0f008 */
[----:B------:R-:W-:Y:S01]  /*1d20*/  UIADD3 UR6, UR12, UR10, URZ ;  /* 0x0000000a0c067290 */ /* 0x000fe2000fffe03f */
[----:B------:R-:W-:Y:S01]  /*1d30*/  IMAD.WIDE.U32 R6, R20, c[0x0][0x370], R6 ;  /* 0x0000dc0014067a25 */ /* 0x000fe200078e0006 */
[----:B------:R-:W-:Y:S02]  /*1d40*/  ULDC.64 UR20, c[0x0][0x200] ;  /* 0x0000800000147ab9 */ /* 0x000fe40000000a00 */
[----:B------:R-:W-:Y:S01]  /*1d50*/  UIADD3 UR14, UR12, UR8, URZ ;  /* 0x000000080c0e7290 */ /* 0x000fe2000fffe03f */
[----:B------:R-:W-:Y:S01]  /*1d60*/  IMAD.IADD R5, R7, 0x1, R11 ;  /* 0x0000000107057824 */ /* 0x000fe200078e020b */
[----:B------:R-:W-:Y:S01]  /*1d70*/  UIMAD.WIDE UR10, UR6, UR61, UR20 ;  /* 0x0000003d060a72a5 */ /* 0x000fe2000f8e0214 */
[----:B------:R-:W-:-:S02]  /*1d80*/  IADD3 R9, R9, UR9, RZ ;  /* 0x0000000909097c10 */ /* 0x000fc4000fffe0ff */
[----:B------:R-:W-:Y:S01]  /*1d90*/  ULDC.64 UR20, c[0x0][0x3c8] ;  /* 0x0000f20000147ab9 */ /* 0x000fe20000000a00 */
[----:B------:R-:W-:Y:S01]  /*1da0*/  LEA R240, P2, R8, c[0x0][0x160], 0x1 ;  /* 0x0000580008f07a11 */ /* 0x000fe200078408ff */
[----:B------:R-:W-:Y:S01]  /*1db0*/  ULEA.HI.SX32 UR8, UR32, 0xffffffff, 0x1a ;  /* 0xffffffff20087891 */ /* 0x000fe2000f8fd23f */
[----:B------:R-:W-:Y:S01]  /*1dc0*/  LEA R242, P1, R6, c[0x0][0x330], 0x1 ;  /* 0x0000cc0006f27a11 */ /* 0x000fe200078208ff */
[----:B------:R-:W-:Y:S01]  /*1dd0*/  UIMAD.WIDE UR14, UR14, UR61, UR20 ;  /* 0x0000003d0e0e72a5 */ /* 0x000fe2000f8e0214 */
[----:B------:R-:W-:Y:S02]  /*1de0*/  LEA.HI.X R241, R8, c[0x0][0x164], R9, 0x1, P2 ;  /* 0x0000590008f17a11 */ /* 0x000fe400010f0c09 */
[----:B------:R-:W-:Y:S01]  /*1df0*/  LEA.HI.X R243, R6, c[0x0][0x334], R5, 0x1, P1 ;  /* 0x0000cd0006f37a11 */ /* 0x000fe200008f0c05 */
[----:B------:R-:W-:Y:S05]  /*1e00*/  @!P0 BRA `(.L_x_151) ;  /* 0x00003f0000008947 */ /* 0x000fea0003800000 */
[----:B-1----:R-:W2:Y:S01]  /*1e10*/  LDL R19, [R1+0x10] ;  /* 0x0000100001137983 */ /* 0x002ea20000100800 */
[----:B------:R-:W-:Y:S01]  /*1e20*/  UIMAD UR6, UR18, -0x20, UR13 ;  /* 0xffffffe0120678a4 */ /* 0x000fe2000f8e020d */
[----:B------:R-:W-:Y:S01]  /*1e30*/  IMAD.U32 R5, RZ, RZ, UR24 ;  /* 0x00000018ff057e24 */ /* 0x000fe2000f8e00ff */
[C---:B------:R-:W-:Y:S01]  /*1e40*/  IADD3 R8, R20.reuse, 0x20, RZ ;  /* 0x0000002014087810 */ /* 0x040fe20007ffe0ff */
[----:B------:R-:W-:Y:S01]  /*1e50*/  IMAD.MOV.U32 R18, RZ, RZ, 0x40 ;  /* 0x00000040ff127424 */ /* 0x000fe200078e00ff */
[----:B------:R-:W-:Y:S01]  /*1e60*/  UMOV UR7, UR11 ;  /* 0x0000000b00077c82 */ /* 0x000fe20008000000 */
[----:B------:R-:W-:Y:S01]  /*1e70*/  IMAD.MOV.U32 R244, RZ, RZ, 0x7f800000 ;  /* 0x7f800000fff47424 */ /* 0x000fe200078e00ff */
[----:B------:R-:W-:Y:S01]  /*1e80*/  ISETP.GE.AND P2, PT, R20, UR6, PT ;  /* 0x0000000614007c0c */ /* 0x000fe2000bf46270 */
[----:B------:R-:W-:Y:S01]  /*1e90*/  UMOV UR6, UR8 ;  /* 0x0000000800067c82 */ /* 0x000fe20008000000 */
[----:B------:R-:W-:Y:S01]  /*1ea0*/  IMAD.WIDE.U32 R16, R18, c[0x0][0x370], RZ ;  /* 0x0000dc0012107a25 */ /* 0x000fe200078e00ff */
[----:B------:R-:W-:-:S02]  /*1eb0*/  UIMAD UR9, UR6, -0x40, UR26 ;  /* 0xffffffc0060978a4 */ /* 0x000fc4000f8e021a */
[----:B------:R-:W-:Y:S01]  /*1ec0*/  UMOV UR8, UR10 ;  /* 0x0000000a00087c82 */ /* 0x000fe20008000000 */
[----:B------:R-:W-:-:S07]  /*1ed0*/  IMAD.MOV.U32 R245, RZ, RZ, 0x7f800000 ;  /* 0x7f800000fff57424 */ /* 0x000fce00078e00ff */
[C---:B------:R-:W-:Y:S02]  /*1ee0*/  @!P2 IADD3 R6, P1, R20.reuse, UR24, RZ ;  /* 0x000000181406ac10 */ /* 0x040fe4000ff3e0ff */
[----:B------:R-:W-:Y:S02]  /*1ef0*/  @!P2 IADD3 R10, P0, R20, UR24, RZ ;  /* 0x00000018140aac10 */ /* 0x000fe4000ff1e0ff */
[CC--:B------:R-:W-:Y:S02]  /*1f00*/  @!P2 LEA.HI.X.SX32 R7, R5.reuse, R12.reuse, 0x1, P1 ;  /* 0x0000000c0507a211 */ /* 0x0c0fe400008f0eff */
[----:B------:R-:W-:Y:S01]  /*1f10*/  ISETP.GE.AND P1, PT, R8, UR9, PT ;  /* 0x0000000908007c0c */ /* 0x000fe2000bf26270 */
[----:B------:R-:W-:Y:S01]  /*1f20*/  @!P2 IMAD.WIDE.U32 R8, R6, c[0x0][0x1a0], R14 ;  /* 0x000068000608aa25 */ /* 0x000fe200078e000e */
[----:B------:R-:W-:-:S03]  /*1f30*/  @!P2 LEA.HI.X.SX32 R5, R5, R12, 0x1, P0 ;  /* 0x0000000c0505a211 */ /* 0x000fc600000f0eff */
[----:B------:R-:W-:Y:S02]  /*1f40*/  @!P2 IMAD R7, R7, c[0x0][0x1a0], RZ ;  /* 0x000068000707aa24 */ /* 0x000fe400078e02ff */
[----:B------:R-:W-:Y:S02]  /*1f50*/  @!P2 IMAD R5, R5, c[0x0][0x198], RZ ;  /* 0x000066000505aa24 */ /* 0x000fe400078e02ff */
[----:B------:R-:W-:Y:S02]  /*1f60*/  @!P2 IMAD R11, R6, c[0x0][0x1a4], R7 ;  /* 0x00006900060baa24 */ /* 0x000fe400078e0207 */
[----:B------:R-:W-:Y:S01]  /*1f70*/  @!P2 IMAD.WIDE.U32 R6, R10, c[0x0][0x198], R14 ;  /* 0x000066000a06aa25 */ /* 0x000fe200078e000e */
[----:B------:R-:W-:-:S03]  /*1f80*/  @!P2 IADD3 R14, P0, R8, UR27, RZ ;  /* 0x0000001b080eac10 */ /* 0x000fc6000ff1e0ff */
[----:B------:R-:W-:Y:S01]  /*1f90*/  @!P2 IMAD R8, R10, c[0x0][0x19c], R5 ;  /* 0x000067000a08aa24 */ /* 0x000fe200078e0205 */
[----:B------:R-:W-:Y:S01]  /*1fa0*/  @!P2 IADD3.X R15, R9, UR28, R11, P0, !PT ;  /* 0x0000001c090fac10 */ /* 0x000fe200087fe40b */
[C---:B------:R-:W-:Y:S01]  /*1fb0*/  @!P2 IMAD R5, R13.reuse, c[0x0][0x1b0], RZ ;  /* 0x00006c000d05aa24 */ /* 0x040fe200078e02ff */
[----:B------:R-:W-:Y:S01]  /*1fc0*/  @!P2 IADD3 R12, P0, R6, UR30, RZ ;  /* 0x0000001e060cac10 */ /* 0x000fe2000ff1e0ff */
[----:B------:R-:W-:Y:S01]  /*1fd0*/  @!P2 IMAD R6, R13, c[0x0][0x1b8], RZ ;  /* 0x00006e000d06aa24 */ /* 0x000fe200078e02ff */
[----:B------:R-:W-:Y:S01]  /*1fe0*/  @!P1 IADD3 R10, P3, R242, R16, RZ ;  /* 0x00000010f20a9210 */ /* 0x000fe20007f7e0ff */
[----:B------:R-:W-:Y:S01]  /*1ff0*/  IMAD R9, R18, c[0x0][0x374], RZ ;  /* 0x0000dd0012097a24 */ /* 0x000fe200078e02ff */
[----:B------:R-:W-:Y:S01]  /*2000*/  @!P2 IADD3.X R13, R7, UR33, R8, P0, !PT ;  /* 0x00000021070dac10 */ /* 0x000fe200087fe408 */
[C---:B------:R-:W-:Y:S01]  /*2010*/  @!P2 IMAD R7, R4.reuse, c[0x0][0x1b4], R5 ;  /* 0x00006d000407aa24 */ /* 0x040fe200078e0205 */
[----:B------:R-:W-:Y:S01]  /*2020*/  PLOP3.LUT P0, PT, PT, PT, UP3, 0x80, 0x0 ;  /* 0x000000000000781c */ /* 0x000fe20003f0f038 */
[----:B------:R-:W-:Y:S01]  /*2030*/  @!P2 IMAD.WIDE.U32 R14, R4, c[0x0][0x1b8], R14 ;  /* 0x00006e00040eaa25 */ /* 0x000fe200078e000e */
[----:B------:R-:W-:-:S03]  /*2040*/  @!P1 IADD3.X R11, R243, R17, R9, P3, !PT ;  /* 0x00000011f30b9210 */ /* 0x000fc60001ffe409 */
[----:B------:R-:W-:Y:S01]  /*2050*/  @!P2 IMAD.WIDE.U32 R12, R4, c[0x0][0x1b0], R12 ;  /* 0x00006c00040caa25 */ /* 0x000fe200078e000c */
[----:B------:R-:W-:-:S03]  /*2060*/  @!P2 LEA R8, P5, R14, c[0x0][0x170], 0x1 ;  /* 0x00005c000e08aa11 */ /* 0x000fc600078a08ff */
[----:B------:R-:W-:Y:S01]  /*2070*/  @!P2 IMAD R9, R4, c[0x0][0x1bc], R6 ;  /* 0x00006f000409aa24 */ /* 0x000fe200078e0206 */
[----:B------:R-:W-:Y:S01]  /*2080*/  @!P2 LEA R4, P3, R12, c[0x0][0x168], 0x1 ;  /* 0x00005a000c04aa11 */ /* 0x000fe200078608ff */
[----:B------:R-:W-:Y:S02]  /*2090*/  @!P2 IMAD.IADD R13, R13, 0x1, R7 ;  /* 0x000000010d0da824 */ /* 0x000fe400078e0207 */
[----:B------:R-:W-:Y:S01]  /*20a0*/  @P0 BAR.SYNC.DEFER_BLOCKING 0x0 ;  /* 0x0000000000000b1d */ /* 0x000fe20000010000 */
[----:B------:R-:W-:Y:S02]  /*20b0*/  @!P2 IMAD.IADD R9, R15, 0x1, R9 ;  /* 0x000000010f09a824 */ /* 0x000fe400078e0209 */
[----:B------:R-:W-:-:S03]  /*20c0*/  IMAD.WIDE.U32 R16, R18, c[0x0][0x190], RZ ;  /* 0x0000640012107a25 */ /* 0x000fc600078e00ff */
[----:B------:R-:W-:Y:S01]  /*20d0*/  @!P2 LEA.HI.X R9, R14, c[0x0][0x174], R9, 0x1, P5 ;  /* 0x00005d000e09aa11 */ /* 0x000fe200028f0c09 */
[----:B------:R-:W-:Y:S01]  /*20e0*/  IMAD R18, R18, c[0x0][0x194], RZ ;  /* 0x0000650012127a24 */ /* 0x000fe200078e02ff */
[----:B------:R-:W-:-:S04]  /*20f0*/  @!P1 IADD3 R6, P4, R240, R16, RZ ;  /* 0x00000010f0069210 */ /* 0x000fc80007f9e0ff */
[----:B------:R-:W-:Y:S01]  /*2100*/  @!P1 IADD3.X R7, R241, R17, R18, P4, !PT ;  /* 0x00000011f1079210 */ /* 0x000fe200027fe412 */
[----:B------:R1:W-:Y:S04]  /*2110*/  @P2 STS.128 [R237+0x14000], RZ ;  /* 0x014000ffed002388 */ /* 0x0003e80000000c00 */
[----:B------:R1:W-:Y:S04]  /*2120*/  @P2 STS.128 [R237+0x15000], RZ ;  /* 0x015000ffed002388 */ /* 0x0003e80000000c00 */
[----:B------:R1:W-:Y:S04]  /*2130*/  @P2 STS.128 [R237+0x16000], RZ ;  /* 0x016000ffed002388 */ /* 0x0003e80000000c00 */
[----:B------:R1:W-:Y:S04]  /*2140*/  @P2 STS.128 [R237+0x17000], RZ ;  /* 0x017000ffed002388 */ /* 0x0003e80000000c00 */
[----:B------:R-:W-:Y:S01]  /*2150*/  @!PT LDS RZ, [RZ] ;  /* 0x00000000fffff984 */ /* 0x000fe20000000800 */
[----:B------:R-:W-:Y:S01]  /*2160*/  @!PT LDS RZ, [RZ] ;  /* 0x00000000fffff984 */ /* 0x000fe20000000800 */
[----:B------:R-:W-:Y:S01]  /*2170*/  @!PT LDS RZ, [RZ] ;  /* 0x00000000fffff984 */ /* 0x000fe20000000800 */
[----:B------:R3:W-:Y:S04]  /*2180*/  @!P2 LDGSTS.E.BYPASS.LTC128B.128 [R237+0x14000], [R8.64] ;  /* 0x1400000008edafae */ /* 0x0007e8000b901d44 */
[----:B------:R3:W-:Y:S04]  /*2190*/  @!P2 LDGSTS.E.BYPASS.LTC128B.128 [R237+0x15000], [R8.64+0x80] ;  /* 0x1500008008edafae */ /* 0x0007e8000b901d44 */
[----:B------:R3:W-:Y:S04]  /*21a0*/  @!P2 LDGSTS.E.BYPASS.LTC128B.128 [R237+0x16000], [R8.64+0x100] ;  /* 0x1600010008edafae */ /* 0x0007e8000b901d44 */
[----:B------:R3:W-:Y:S04]  /*21b0*/  @!P2 LDGSTS.E.BYPASS.LTC128B.128 [R237+0x17000], [R8.64+0x180] ;  /* 0x1700018008edafae */ /* 0x0007e8000b901d44 */
        /* <DEDUP_REMOVED lines=30> */
[----:B------:R-:W-:Y:S01]  /*23a0*/  UMOV UR10, UR14 ;  /* 0x0000000e000a7c82 */ /* 0x000fe20008000000 */
[C---:B--2---:R-:W-:Y:S01]  /*23b0*/  IADD3 R5, R19.reuse, 0x8, RZ ;  /* 0x0000000813057810 */ /* 0x044fe20007ffe0ff */
[----:B------:R-:W-:Y:S01]  /*23c0*/  IMAD.SHL.U32 R247, R19, 0x4, RZ ;  /* 0x0000000413f77824 */ /* 0x000fe200078e00ff */
[----:B---3--:R-:W-:-:S02]  /*23d0*/  SHF.R.S32.HI R8, RZ, 0x1f, R19 ;  /* 0x0000001fff087819 */ /* 0x008fc40000011413 */
[----:B------:R-:W-:Y:S02]  /*23e0*/  ISETP.GE.AND P6, PT, R5, UR9, PT ;  /* 0x0000000905007c0c */ /* 0x000fe4000bfc6270 */
[----:B------:R-:W-:Y:S02]  /*23f0*/  @!P2 LEA.HI.X R5, R12, c[0x0][0x16c], R13, 0x1, P3 ;  /* 0x00005b000c05aa11 */ /* 0x000fe400018f0c0d */
[----:B------:R-:W-:Y:S02]  /*2400*/  ISETP.GE.AND P3, PT, R20, UR9, PT ;  /* 0x0000000914007c0c */ /* 0x000fe4000bf66270 */
[----:B------:R-:W-:-:S11]  /*2410*/  SHF.L.U64.HI R246, R19, 0x2, R8 ;  /* 0x0000000213f67819 */ /* 0x000fd60000010208 */
        /* <DEDUP_REMOVED lines=22> */
[----:B------:R1:W-:Y:S04]  /*2580*/  @P3 STS.128 [R237], RZ ;  /* 0x000000ffed003388 */ /* 0x0003e80000000c00 */
[----:B------:R1:W-:Y:S04]  /*2590*/  @P3 STS.128 [R237+0x2000], RZ ;  /* 0x002000ffed003388 */ /* 0x0003e80000000c00 */
[----:B------:R1:W-:Y:S04]  /*25a0*/  @P3 STS.128 [R237+0x4000], RZ ;  /* 0x004000ffed003388 */ /* 0x0003e80000000c00 */
[----:B------:R1:W-:Y:S04]  /*25b0*/  @P3 STS.128 [R237+0x6000], RZ ;  /* 0x006000ffed003388 */ /* 0x0003e80000000c00 */
[----:B------:R-:W-:Y:S01]  /*25c0*/  @!PT LDS RZ, [RZ] ;  /* 0x00000000fffff984 */ /* 0x000fe20000000800 */
[----:B------:R-:W-:Y:S01]  /*25d0*/  @!PT LDS RZ, [RZ] ;  /* 0x00000000fffff984 */ /* 0x000fe20000000800 */
[----:B------:R-:W-:Y:S01]  /*25e0*/  @!PT LDS RZ, [RZ] ;  /* 0x00000000fffff984 */ /* 0x000fe20000000800 */
[----:B------:R1:W-:Y:S04]  /*25f0*/  @!P3 LDGSTS.E.BYPASS.LTC128B.128 [R237], [R240.64] ;  /* 0x00000000f0edbfae */ /* 0x0003e8000b901d44 */
        /* <DEDUP_REMOVED lines=13> */
[----:B------:R2:W-:Y:S01]  /*26d0*/  @!P1 LDGSTS.E.BYPASS.LTC128B.128 [R237+0x7000], [R6.64+0x180] ;  /* 0x0700018006ed9fae */ /* 0x0005e2000b901d44 */
[----:B------:R-:W-:-:S03]  /*26e0*/  ISETP.GE.AND P1, PT, R19, UR9, PT ;  /* 0x0000000913007c0c */ /* 0x000fc6000bf26270 */
        /* <DEDUP_REMOVED lines=8> */
[----:B------:R1:W-:Y:S01]  /*2770*/  @!P2 LDGSTS.E.BYPASS.LTC128B.128 [R237+0x11000], [R4.64+0x80] ;  /* 0x1100008004edafae */ /* 0x0003e2000b901d44 */
[----:B--2---:R-:W-:-:S03]  /*2780*/  IADD3 R6, P0, R247, UR8, RZ ;  /* 0x00000008f7067c10 */ /* 0x004fc6000ff1e0ff */
[----:B------:R1:W-:Y:S01]  /*2790*/  @!P2 LDGSTS.E.BYPASS.LTC128B.128 [R237+0x12000], [R4.64+0x100] ;  /* 0x1200010004edafae */ /* 0x0003e2000b901d44 */
[----:B------:R-:W-:-:S03]  /*27a0*/  IADD3.X R7, R246, UR7, RZ, P0, !PT ;  /* 0x00000007f6077c10 */ /* 0x000fc600087fe4ff */
[----:B------:R1:W-:Y:S04]  /*27b0*/  @!P2 LDGSTS.E.BYPASS.LTC128B.128 [R237+0x13000], [R4.64+0x180] ;  /* 0x1300018004edafae */ /* 0x0003e8000b901d44 */
[----:B------:R-:W0:Y:S04]  /*27c0*/  LDGDEPBAR ;  /* 0x00000000000079af */ /* 0x000e280000000000 */
[----:B------:R1:W5:Y:S04]  /*27d0*/  @!P1 LDG.E R244, [R6.64] ;  /* 0x0000000406f49981 */ /* 0x000368000c1e1900 */
[----:B------:R1:W5:Y:S01]  /*27e0*/  @!P6 LDG.E R245, [R6.64+0x20] ;  /* 0x0000200406f5e981 */ /* 0x000362000c1e1900 */
[----:B------:R-:W-:Y:S01]  /*27f0*/  ULEA UR9, UR18, 0x20, 0x5 ;  /* 0x0000002012097891 */ /* 0x000fe2000f8e283f */
[----:B------:R-:W-:Y:S01]  /*2800*/  CS2R R20, SRZ ;  /* 0x0000000000147805 */ /* 0x000fe2000001ff00 */
[----:B------:R-:W-:Y:S01]  /*2810*/  CS2R R18, SRZ ;  /* 0x0000000000127805 */ /* 0x000fe2000001ff00 */
[----:B------:R-:W-:Y:S01]  /*2820*/  CS2R R12, SRZ ;  /* 0x00000000000c7805 */ /* 0x000fe2000001ff00 */
[----:B------:R-:W-:-:S03]  /*2830*/  UISETP.GE.AND UP0, UPT, UR9, UR13, UPT ;  /* 0x0000000d0900728c */ /* 0x000fc6000bf06270 */
[----:B------:R-:W-:Y:S01]  /*2840*/  UMOV UR9, UR15 ;  /* 0x0000000f00097c82 */ /* 0x000fe20008000000 */
[----:B------:R-:W-:-:S04]  /*2850*/  DEPBAR.LE SB0, 0x1 ;  /* 0x000080400000791a */ /* 0x000fc80000000000 */
[----:B------:R-:W-:Y:S06]  /*2860*/  BAR.SYNC.DEFER_BLOCKING 0x0 ;  /* 0x0000000000007b1d */ /* 0x000fec0000010000 */
[----:B------:R1:W2:Y:S04]  /*2870*/  LDSM.16.M88.4 R132, [R229+0x14000] ;  /* 0x01400000e584783b */ /* 0x0002a80000000200 */
[----:B------:R1:W3:Y:S04]  /*2880*/  LDSM.16.M88.4 R136, [R230+0x14000] ;  /* 0x01400000e688783b */ /* 0x0002e80000000200 */
[----:B------:R1:W4:Y:S04]  /*2890*/  LDSM.16.M88.4 R140, [R231+0x14000] ;  /* 0x01400000e78c783b */ /* 0x0003280000000200 */
        /* <DEDUP_REMOVED lines=13> */
.L_x_154:
[----:B------:R-:W0:Y:S01]  /*2970*/  LDGDEPBAR ;  /* 0x00000000000079af */ /* 0x000e220000000000 */
[----:B------:R-:W-:Y:S01]  /*2980*/  PLOP3.LUT P0, PT, PT, PT, UP0, 0x80, 0x0 ;  /* 0x000000000000781c */ /* 0x000fe20003f0f008 */
[----:B------:R-:W-:Y:S01]  /*2990*/  UISETP.GE.AND UP5, UPT, UR6, 0x1, UPT ;  /* 0x000000010600788c */ /* 0x000fe2000bfa6270 */
[C---:B-----5:R-:W-:Y:S02]  /*29a0*/  FSETP.NEU.FTZ.AND P1, PT, R244.reuse, -INF , PT ;  /* 0xff800000f400780b */ /* 0x060fe40003f3d000 */
[----:B------:R-:W2:Y:S01]  /*29b0*/  LDL R68, [R1] ;  /* 0x0000000001447983 */ /* 0x000ea20000100800 */
[----:B------:R-:W-:Y:S04]  /*29c0*/  DEPBAR.LE SB0, 0x0 ;  /* 0x000080000000791a */ /* 0x000fe80000000000 */
[----:B------:R-:W-:Y:S06]  /*29d0*/  BAR.SYNC.DEFER_BLOCKING 0x0 ;  /* 0x0000000000007b1d */ /* 0x000fec0000010000 */
[----:B-1----:R-:W-:Y:S05]  /*29e0*/  LDSM.16.M88.4 R8, [R2] ;  /* 0x000000000208783b */ /* 0x002fea0000000200 */
[----:B------:R-:W1:Y:S05]  /*29f0*/  LDSM.16.M88.4 R44, [R229+0x10000] ;  /* 0x01000000e52c783b */ /* 0x000e6a0000000200 */
[----:B------:R-:W-:Y:S05]  /*2a00*/  LDSM.16.M88.4 R48, [R3] ;  /* 0x000000000330783b */ /* 0x000fea0000000200 */
[----:B------:R-:W3:Y:S05]  /*2a10*/  LDSM.16.M88.4 R52, [R230+0x10000] ;  /* 0x01000000e634783b */ /* 0x000eea0000000200 */
[----:B------:R-:W-:Y:S05]  /*2a20*/  LDSM.16.M88.4 R56, [R228] ;  /* 0x00000000e438783b */ /* 0x000fea0000000200 */
[----:B------:R-:W4:Y:S05]  /*2a30*/  LDSM.16.M88.4 R60, [R231+0x10000] ;  /* 0x01000000e73c783b */ /* 0x000f2a0000000200 */
[----:B------:R-:W-:Y:S01]  /*2a40*/  LDSM.16.M88.4 R64, [R232+0x10000] ;  /* 0x01000000e840783b */ /* 0x000fe20000000200 */
[C---:B-1----:R-:W-:Y:S08]  /*2a50*/  HMMA.16816.F32.BF16 R4, R8.reuse, R44, RZ ;  /* 0x0000002c0804723c */ /* 0x042ff000000418ff */
[----:B------:R-:W-:Y:S01]  /*2a60*/  HMMA.16816.F32.BF16 R8, R8, R46, RZ ;  /* 0x0000002e0808723c */ /* 0x000fe200000418ff */
[----:B------:R-:W1:Y:S11]  /*2a70*/  LDSM.16.M88.4 R44, [R227] ;  /* 0x00000000e32c783b */ /* 0x000e760000000200 */
[----:B------:R-:W-:Y:S04]  /*2a80*/  @!UPT UIADD3 URZ, URZ, URZ, URZ ;  /* 0x0000003f3f3ff290 */ /* 0x000fe8000fffe03f */
        /* <DEDUP_REMOVED lines=49> */
[----:B------:R-:W-:Y:S07]  /*2da0*/  HMMA.16816.F32.BF16 R8, R48, R54, R8 ;  /* 0x000000363008723c */ /* 0x000fee0000041808 */
[----:B------:R-:W-:Y:S02]  /*2db0*/  IMAD.U32 R49, RZ, RZ, UR18 ;  /* 0x00000012ff317e24 */ /* 0x000fe4000f8e00ff */
[----:B------:R-:W-:Y:S03]  /*2dc0*/  FMUL.FTZ R48, R244, 1.4426950216293334961 ;  /* 0x3fb8aa3bf4307820 */ /* 0x000fe60000410000 */
[----:B--2---:R-:W-:Y:S02]  /*2dd0*/  @P0 IMAD R49, R49, 0x20, R68 ;  /* 0x0000002031310824 */ /* 0x004fe400078e0244 */
[----:B------:R-:W-:Y:S01]  /*2de0*/  FSEL R48, R48, RZ, P1 ;  /* 0x000000ff30307208 */ /* 0x000fe20000800000 */
[----:B------:R-:W-:Y:S01]  /*2df0*/  IMAD.MOV.U32 R68, RZ, RZ, c[0x0][0x22c] ;  /* 0x00008b00ff447624 */ /* 0x000fe200078e00ff */
[C---:B----4-:R-:W-:Y:S05]  /*2e00*/  HMMA.16816.F32.BF16 R4, R56.reuse, R60, R4 ;  /* 0x0000003c3804723c */ /* 0x050fea0000041804 */
[C---:B------:R-:W-:Y:S01]  /*2e10*/  @P0 IADD3 R50, R49.reuse, 0x1, RZ ;  /* 0x0000000131320810 */ /* 0x040fe20007ffe0ff */
[----:B------:R-:W-:Y:S01]  /*2e20*/  IMAD R68, R68, c[0x0][0x1c0], RZ ;  /* 0x0000700044447a24 */ /* 0x000fe200078e02ff */
[----:B------:R-:W-:Y:S01]  /*2e30*/  @P0 ISETP.GE.AND P2, PT, R49, UR13, PT ;  /* 0x0000000d31000c0c */ /* 0x000fe2000bf46270 */
[----:B------:R-:W-:Y:S03]  /*2e40*/  HMMA.16816.F32.BF16 R8, R56, R62, R8 ;  /* 0x0000003e3808723c */ /* 0x000fe60000041808 */
[----:B------:R-:W-:Y:S01]  /*2e50*/  @P0 ISETP.GE.AND P3, PT, R50, UR13, PT ;  /* 0x0000000d32000c0c */ /* 0x000fe2000bf66270 */
[----:B------:R-:W-:Y:S01]  /*2e60*/  IMAD.U32 R68, R68, -0x40, RZ ;  /* 0xffffffc044447824 */ /* 0x000fe200078e00ff */
[----:B------:R-:W-:Y:S11]  /*2e70*/  FSETP.NEU.FTZ.AND P1, PT, R245, -INF , PT ;  /* 0xff800000f500780b */ /* 0x000ff60003f3d000 */
[C---:B-1----:R-:W-:Y:S08]  /*2e80*/  HMMA.16816.F32.BF16 R4, R44.reuse, R64, R4 ;  /* 0x000000402c04723c */ /* 0x042ff00000041804 */
[----:B------:R-:W-:Y:S11]  /*2e90*/  HMMA.16816.F32.BF16 R8, R44, R66, R8 ;  /* 0x000000422c08723c */ /* 0x000ff60000041808 */
[----:B------:R-:W-:Y:S05]  /*2ea0*/  @!UPT UIADD3 URZ, URZ, URZ, URZ ;  /* 0x0000003f3f3ff290 */ /* 0x000fea000fffe03f */
[----:B------:R-:W-:Y:S02]  /*2eb0*/  @P0 FSEL R4, R4, -INF , !P2 ;  /* 0xff80000004040808 */ /* 0x000fe40005000000 */
[----:B------:R-:W-:Y:S02]  /*2ec0*/  @P0 FSEL R5, R5, -INF , !P3 ;  /* 0xff80000005050808 */ /* 0x000fe40005800000 */
[----:B------:R-:W-:Y:S01]  /*2ed0*/  @P0 FSEL R7, R7, -INF , !P3 ;  /* 0xff80000007070808 */ /* 0x000fe20005800000 */
[--C-:B------:R-:W-:Y:S01]  /*2ee0*/  FFMA.FTZ R4, R4, c[0x0][0x23c], -R48.reuse ;  /* 0x00008f0004047a23 */ /* 0x100fe20000010830 */
[----:B------:R-:W-:Y:S01]  /*2ef0*/  @P0 FSEL R6, R6, -INF , !P2 ;  /* 0xff80000006060808 */ /* 0x000fe20005000000 */
[----:B------:R-:W-:Y:S01]  /*2f00*/  FFMA.FTZ R5, R5, c[0x0][0x23c], -R48 ;  /* 0x00008f0005057a23 */ /* 0x000fe20000010830 */
[----:B------:R-:W-:Y:S01]  /*2f10*/  PLOP3.LUT P3, PT, PT, PT, UP5, 0x80, 0x0 ;  /* 0x000000000000781c */ /* 0x000fe20003f6f058 */
[----:B------:R1:W-:Y:S10]  /*2f20*/  MUFU.EX2 R62, R4 ;  /* 0x00000004003e7308 */ /* 0x0003f40000000800 */
[----:B------:R2:W3:Y:S01]  /*2f30*/  MUFU.EX2 R59, R5 ;  /* 0x00000005003b7308 */ /* 0x0004e20000000800 */
[----:B-1----:R-:W-:Y:S05]  /*2f40*/  FMUL.FTZ R4, R245, 1.4426950216293334961 ;  /* 0x3fb8aa3bf5047820 */ /* 0x002fea0000410000 */
[----:B------:R-:W-:Y:S02]  /*2f50*/  FSEL R4, R4, RZ, P1 ;  /* 0x000000ff04047208 */ /* 0x000fe40000800000 */
[----:B--2---:R-:W-:Y:S03]  /*2f60*/  @P0 IADD3 R5, R49, 0x8, RZ ;  /* 0x0000000831050810 */ /* 0x004fe60007ffe0ff */
[--C-:B------:R-:W-:Y:S01]  /*2f70*/  FFMA.FTZ R7, R7, c[0x0][0x23c], -R4.reuse ;  /* 0x00008f0007077a23 */ /* 0x100fe20000010804 */
[----:B------:R-:W-:Y:S01]  /*2f80*/  @P0 IADD3 R49, R49, 0x9, RZ ;  /* 0x0000000931310810 */ /* 0x000fe20007ffe0ff */
[----:B------:R-:W-:Y:S01]  /*2f90*/  FFMA.FTZ R6, R6, c[0x0][0x23c], -R4 ;  /* 0x00008f0006067a23 */ /* 0x000fe20000010804 */
[----:B------:R-:W-:Y:S01]  /*2fa0*/  @P0 ISETP.GE.AND P1, PT, R5, UR13, PT ;  /* 0x0000000d05000c0c */ /* 0x000fe2000bf26270 */
[----:B------:R3:W-:Y:S01]  /*2fb0*/  MUFU.EX2 R60, R7 ;  /* 0x00000007003c7308 */ /* 0x0007e20000000800 */
[----:B------:R-:W-:Y:S02]  /*2fc0*/  @P0 ISETP.GE.AND P2, PT, R49, UR13, PT ;  /* 0x0000000d31000c0c */ /* 0x000fe4000bf46270 */
[----:B------:R-:W-:Y:S02]  /*2fd0*/  @P0 FSEL R8, R8, -INF , !P1 ;  /* 0xff80000008080808 */ /* 0x000fe40004800000 */
[----:B------:R-:W-:Y:S02]  /*2fe0*/  @P0 FSEL R9, R9, -INF , !P2 ;  /* 0xff80000009090808 */ /* 0x000fe40005000000 */
[----:B------:R-:W-:Y:S01]  /*2ff0*/  @P0 FSEL R11, R11, -INF , !P2 ;  /* 0xff8000000b0b0808 */ /* 0x000fe20005000000 */
[--C-:B------:R-:W-:Y:S01]  /*3000*/  FFMA.FTZ R8, R8, c[0x0][0x23c], -R48.reuse ;  /* 0x00008f0008087a23 */ /* 0x100fe20000010830 */
[----:B------:R-:W-:Y:S01]  /*3010*/  @P0 FSEL R10, R10, -INF , !P1 ;  /* 0xff8000000a0a0808 */ /* 0x000fe20004800000 */
[----:B------:R-:W1:Y:S01]  /*3020*/  MUFU.EX2 R61, R6 ;  /* 0x00000006003d7308 */ /* 0x000e620000000800 */
[----:B------:R-:W-:Y:S01]  /*3030*/  FFMA.FTZ R48, R9, c[0x0][0x23c], -R48 ;  /* 0x00008f0009307a23 */ /* 0x000fe20000010830 */
[----:B------:R-:W-:Y:S02]  /*3040*/  IADD3 R52, P0, R247, UR10, RZ ;  /* 0x0000000af7347c10 */ /* 0x000fe4000ff1e0ff */
[--C-:B------:R-:W-:Y:S02]  /*3050*/  FFMA.FTZ R10, R10, c[0x0][0x23c], -R4.reuse ;  /* 0x00008f000a0a7a23 */ /* 0x100fe40000010804 */
[----:B------:R-:W-:Y:S01]  /*3060*/  FFMA.FTZ R4, R11, c[0x0][0x23c], -R4 ;  /* 0x00008f000b047a23 */ /* 0x000fe20000010804 */
[----:B------:R-:W-:Y:S02]  /*3070*/  IADD3.X R53, R246, UR9, RZ, P0, !PT ;  /* 0x00000009f6357c10 */ /* 0x000fe400087fe4ff */
[C---:B------:R-:W-:Y:S01]  /*3080*/  LEA R238, P0, R68.reuse, R238, 0x2 ;  /* 0x000000ee44ee7211 */ /* 0x040fe200078010ff */
[----:B------:R-:W-:Y:S02]  /*3090*/  MUFU.EX2 R56, R8 ;  /* 0x0000000800387308 */ /* 0x000fe40000000800 */
[----:B------:R2:W4:Y:S01]  /*30a0*/  LDG.E R54, [R52.64] ;  /* 0x0000000434367981 */ /* 0x000522000c1e1900 */
[----:B------:R-:W-:Y:S02]  /*30b0*/  LEA.HI.X.SX32 R239, R68, R239, 0x2, P0 ;  /* 0x000000ef44ef7211 */ /* 0x000fe400000f16ff */
[----:B---3--:R-:W-:Y:S05]  /*30c0*/  F2FP.BF16.PACK_AB R7, R59, R62 ;  /* 0x0000003e3b07723e */ /* 0x008fea00000010ff */
[----:B------:R-:W3:Y:S01]  /*30d0*/  MUFU.EX2 R55, R48 ;  /* 0x0000003000377308 */ /* 0x000ee20000000800 */
[----:B------:R-:W-:Y:S01]  /*30e0*/  STS [R248+0x15000], R7 ;  /* 0x01500007f8007388 */ /* 0x000fe20000000800 */
[----:B-1----:R-:W-:Y:S05]  /*30f0*/  F2FP.BF16.PACK_AB R6, R60, R61 ;  /* 0x0000003d3c06723e */ /* 0x002fea00000010ff */
[----:B------:R-:W-:Y:S03]  /*3100*/  STS [R251+0x15000], R6 ;  /* 0x01500006fb007388 */ /* 0x000fe60000000800 */
[----:B------:R-:W-:Y:S02]  /*3110*/  MUFU.EX2 R58, R10 ;  /* 0x0000000a003a7308 */ /* 0x000fe40000000800 */
[----:B--2---:R-:W2:Y:S08]  /*3120*/  LDG.E R52, [R52.64+0x20] ;  /* 0x0000200434347981 */ /* 0x004eb0000c1e1900 */
[----:B------:R-:W1:Y:S01]  /*3130*/  MUFU.EX2 R57, R4 ;  /* 0x0000000400397308 */ /* 0x000e620000000800 */
[----:B---3--:R-:W-:Y:S05]  /*3140*/  F2FP.BF16.PACK_AB R5, R55, R56 ;  /* 0x000000383705723e */ /* 0x008fea00000010ff */
[----:B------:R-:W-:Y:S01]  /*3150*/  STS [R249+0x15000], R5 ;  /* 0x01500005f9007388 */ /* 0x000fe20000000800 */
[----:B-1----:R-:W-:Y:S05]  /*3160*/  F2FP.BF16.PACK_AB R4, R57, R58 ;  /* 0x0000003a3904723e */ /* 0x002fea00000010ff */
        /* <DEDUP_REMOVED lines=140> */
[----:B------:R-:W-:Y:S01]  /*3a30*/  IMAD.MOV.U32 R6, RZ, RZ, c[0x0][0x370] ;  /* 0x0000dc00ff067624 */ /* 0x000fe200078e00ff */
[----:B------:R-:W-:Y:S03]  /*3a40*/  MOV R7, c[0x0][0x374] ;  /* 0x0000dd0000077a02 */ /* 0x000fe60000000f00 */
[----:B------:R-:W-:Y:S05]  /*3a50*/  IMAD.U32 R4, R6, -0x40, RZ ;  /* 0xffffffc006047824 */ /* 0x000fea00078e00ff */
[C---:B------:R-:W-:Y:S04]  /*3a60*/  LEA R5, P0, R4.reuse, R242, 0x1 ;  /* 0x000000f204057211 */ /* 0x040fe800078008ff */
[----:B------:R-:W-:Y:S01]  /*3a70*/  LEA.HI.X.SX32 R4, R4, R243, 0x1, P0 ;  /* 0x000000f304047211 */ /* 0x000fe200000f0eff */
[----:B------:R-:W-:Y:S03]  /*3a80*/  IMAD.MOV.U32 R242, RZ, RZ, R5 ;  /* 0x000000fffff27224 */ /* 0x000fe600078e0005 */
[----:B------:R-:W-:Y:S02]  /*3a90*/  MOV R243, R4 ;  /* 0x0000000400f37202 */ /* 0x000fe40000000f00 */
[C---:B------:R-:W-:Y:S03]  /*3aa0*/  LEA R4, P0, R6.reuse, R242, 0x6 ;  /* 0x000000f206047211 */ /* 0x040fe600078030ff */
[----:B------:R-:W-:Y:S01]  /*3ab0*/  @!PT LDS RZ, [RZ] ;  /* 0x00000000fffff984 */ /* 0x000fe20000000800 */
[----:B------:R-:W-:Y:S01]  /*3ac0*/  @!PT LDS RZ, [RZ] ;  /* 0x00000000fffff984 */ /* 0x000fe20000000800 */
[----:B------:R-:W-:Y:S01]  /*3ad0*/  @!PT LDS RZ, [RZ] ;  /* 0x00000000fffff984 */ /* 0x000fe20000000800 */
[----:B------:R1:W-:Y:S01]  /*3ae0*/  LDGSTS.E.BYPASS.LTC128B.128 [R237+0x8000], [R242.64] ;  /* 0x08000000f2ed7fae */ /* 0x0003e2000b901d44 */
[----:B------:R-:W-:Y:S03]  /*3af0*/  LEA.HI.X R5, R6, R243, R7, 0x6, P0 ;  /* 0x000000f306057211 */ /* 0x000fe600000f3407 */
[----:B------:R1:W-:Y:S04]  /*3b00*/  LDGSTS.E.BYPASS.LTC128B.128 [R237+0xa000], [R242.64+0x80] ;  /* 0x0a000080f2ed7fae */ /* 0x0003e8000b901d44 */
[----:B------:R1:W-:Y:S04]  /*3b10*/  LDGSTS.E.BYPASS.LTC128B.128 [R237+0xc000], [R242.64+0x100] ;  /* 0x0c000100f2ed7fae */ /* 0x0003e8000b901d44 */
[----:B------:R1:W-:Y:S04]  /*3b20*/  LDGSTS.E.BYPASS.LTC128B.128 [R237+0xe000], [R242.64+0x180] ;  /* 0x0e000180f2ed7fae */ /* 0x0003e8000b901d44 */
[----:B------:R1:W-:Y:S04]  /*3b30*/  LDGSTS.E.BYPASS.LTC128B.128 [R237+0x9000], [R4.64] ;  /* 0x0900000004ed7fae */ /* 0x0003e8000b901d44 */
[----:B------:R1:W-:Y:S04]  /*3b40*/  LDGSTS.E.BYPASS.LTC128B.128 [R237+0xb000], [R4.64+0x80] ;  /* 0x0b00008004ed7fae */ /* 0x0003e8000b901d44 */
[----:B------:R1:W-:Y:S04]  /*3b50*/  LDGSTS.E.BYPASS.LTC128B.128 [R237+0xd000], [R4.64+0x100] ;  /* 0x0d00010004ed7fae */ /* 0x0003e8000b901d44 */
[----:B------:R1:W-:Y:S04]  /*3b60*/  LDGSTS.E.BYPASS.LTC128B.128 [R237+0xf000], [R4.64+0x180] ;  /* 0x0f00018004ed7fae */ /* 0x0003e8000b901d44 */
[----:B------:R-:W0:Y:S02]  /*3b70*/  LDGDEPBAR ;  /* 0x00000000000079af */ /* 0x000e240000000000 */
.L_x_152:
        /* <DEDUP_REMOVED lines=104> */
[----:B------:R-:W-:Y:S04]  /*4200*/  RED.E.ADD.F32.FTZ.RN.STRONG.GPU [R48.64], R45 ;  /* 0x0000002d3000798e */ /* 0x000fe8000c10e784 */
[----:B------:R-:W-:Y:S01]  /*4210*/  LDSM.16.MT88.4 R48, [R0+0x4000] ;  /* 0x004000000030783b */ /* 0x000fe20000004200 */
        /* <DEDUP_REMOVED lines=136> */
[----:B------:R2:W-:Y:S04]  /*4aa0*/  RED.E.ADD.F32.FTZ.RN.STRONG.GPU [R10.64], R89 ;  /* 0x000000590a00798e */ /* 0x0005e8000c10e784 */
[----:B------:R3:W-:Y:S01]  /*4ab0*/  RED.E.ADD.F32.FTZ.RN.STRONG.GPU [R6.64], R90 ;  /* 0x0000005a0600798e */ /* 0x0007e2000c10e784 */
[CC--:B-1----:R-:W-:Y:S04]  /*4ac0*/  LEA R8, P0, R5.reuse, R238.reuse, 0x2 ;  /* 0x000000ee05087211 */ /* 0x0c2fe800078010ff */
[-C--:B------:R-:W-:Y:S02]  /*4ad0*/  LEA.HI.X.SX32 R9, R5, R239.reuse, 0x2, P0 ;  /* 0x000000ef05097211 */ /* 0x080fe400000f16ff */
[-C--:B--2---:R-:W-:Y:S01]  /*4ae0*/  LEA R10, P0, R4, R238.reuse, 0x2 ;  /* 0x000000ee040a7211 */ /* 0x084fe200078010ff */
[----:B---3--:R-:W-:Y:S02]  /*4af0*/  IMAD.IADD R6, R204, 0x1, R4 ;  /* 0x00000001cc067824 */ /* 0x008fe400078e0204 */
[----:B------:R1:W-:Y:S01]  /*4b00*/  RED.E.ADD.F32.FTZ.RN.STRONG.GPU [R8.64], R91 ;  /* 0x0000005b0800798e */ /* 0x0003e2000c10e784 */
[-C--:B------:R-:W-:Y:S03]  /*4b10*/  LEA.HI.X.SX32 R11, R4, R239.reuse, 0x2, P0 ;  /* 0x000000ef040b7211 */ /* 0x080fe600000f16ff */
[----:B------:R-:W-:Y:S01]  /*4b20*/  RED.E.ADD.F32.FTZ.RN.STRONG.GPU [R238.64+0x380], R96 ;  /* 0x00038060ee00798e */ /* 0x000fe2000c10e784 */
[CC--:B------:R-:W-:Y:S03]  /*4b30*/  LEA R46, P0, R6.reuse, R238.reuse, 0x2 ;  /* 0x000000ee062e7211 */ /* 0x0c0fe600078010ff */
[----:B------:R-:W-:Y:S01]  /*4b40*/  RED.E.ADD.F32.FTZ.RN.STRONG.GPU [R196.64+0x380], R97 ;  /* 0x00038061c400798e */ /* 0x000fe2000c10e784 */
[-C--:B------:R-:W-:Y:S03]  /*4b50*/  LEA.HI.X.SX32 R47, R6, R239.reuse, 0x2, P0 ;  /* 0x000000ef062f7211 */ /* 0x080fe600000f16ff */
[----:B------:R2:W-:Y:S04]  /*4b60*/  RED.E.ADD.F32.FTZ.RN.STRONG.GPU [R10.64], R98 ;  /* 0x000000620a00798e */ /* 0x0005e8000c10e784 */
[----:B------:R-:W-:Y:S01]  /*4b70*/  RED.E.ADD.F32.FTZ.RN.STRONG.GPU [R46.64], R99 ;  /* 0x000000632e00798e */ /* 0x000fe2000c10e784 */
[C---:B-1----:R-:W-:Y:S04]  /*4b80*/  IMAD.IADD R8, R204.reuse, 0x1, R6 ;  /* 0x00000001cc087824 */ /* 0x042fe800078e0206 */
[----:B------:R-:W-:Y:S01]  /*4b90*/  IMAD.IADD R5, R204, 0x1, R8 ;  /* 0x00000001cc057824 */ /* 0x000fe200078e0208 */
[-C--:B------:R-:W-:Y:S03]  /*4ba0*/  LEA R44, P0, R8, R238.reuse, 0x2 ;  /* 0x000000ee082c7211 */ /* 0x080fe600078010ff */
[----:B------:R-:W-:Y:S01]  /*4bb0*/  IMAD.IADD R4, R204, 0x1, R5 ;  /* 0x00000001cc047824 */ /* 0x000fe200078e0205 */
[-C--:B------:R-:W-:Y:S02]  /*4bc0*/  LEA.HI.X.SX32 R45, R8, R239.reuse, 0x2, P0 ;  /* 0x000000ef082d7211 */ /* 0x080fe400000f16ff */
[CC--:B--2---:R-:W-:Y:S01]  /*4bd0*/  LEA R10, P2, R5.reuse, R238.reuse, 0x2 ;  /* 0x000000ee050a7211 */ /* 0x0c4fe200078410ff */
[----:B------:R-:W-:Y:S01]  /*4be0*/  IMAD.IADD R7, R204, 0x1, R4 ;  /* 0x00000001cc077824 */ /* 0x000fe200078e0204 */
[CC--:B------:R-:W-:Y:S01]  /*4bf0*/  LEA R8, P1, R4.reuse, R238.reuse, 0x2 ;  /* 0x000000ee04087211 */ /* 0x0c0fe200078210ff */
[----:B------:R-:W-:Y:S01]  /*4c00*/  RED.E.ADD.F32.FTZ.RN.STRONG.GPU [R44.64], R92 ;  /* 0x0000005c2c00798e */ /* 0x000fe2000c10e784 */
[-C--:B------:R-:W-:Y:S02]  /*4c10*/  LEA.HI.X.SX32 R11, R5, R239.reuse, 0x2, P2 ;  /* 0x000000ef050b7211 */ /* 0x080fe400010f16ff */
[C---:B------:R-:W-:Y:S01]  /*4c20*/  LEA R6, P0, R7.reuse, R238, 0x2 ;  /* 0x000000ee07067211 */ /* 0x040fe200078010ff */
[----:B------:R-:W-:Y:S01]  /*4c30*/  LDSM.16.MT88.4 R44, [R224+0x14000] ;  /* 0x01400000e02c783b */ /* 0x000fe20000004200 */
[-C--:B------:R-:W-:Y:S02]  /*4c40*/  LEA.HI.X.SX32 R9, R4, R239.reuse, 0x2, P1 ;  /* 0x000000ef04097211 */ /* 0x080fe400008f16ff */
[----:B------:R-:W-:Y:S01]  /*4c50*/  LEA.HI.X.SX32 R7, R7, R239, 0x2, P0 ;  /* 0x000000ef07077211 */ /* 0x000fe200000f16ff */
[----:B------:R-:W-:Y:S04]  /*4c60*/  RED.E.ADD.F32.FTZ.RN.STRONG.GPU [R10.64], R93 ;  /* 0x0000005d0a00798e */ /* 0x000fe8000c10e784 */
[----:B------:R-:W-:Y:S04]  /*4c70*/  RED.E.ADD.F32.FTZ.RN.STRONG.GPU [R8.64], R94 ;  /* 0x0000005e0800798e */ /* 0x000fe8000c10e784 */
[----:B------:R-:W-:Y:S04]  /*4c80*/  LDSM.16.MT88.4 R8, [R0] ;  /* 0x000000000008783b */ /* 0x000fe80000004200 */
[----:B------:R-:W-:Y:S04]  /*4c90*/  RED.E.ADD.F32.FTZ.RN.STRONG.GPU [R6.64], R95 ;  /* 0x0000005f0600798e */ /* 0x000fe8000c10e784 */
[----:B------:R-:W1:Y:S02]  /*4ca0*/  LDSM.16.MT88.4 R4, [R226+0x14000] ;  /* 0x01400000e204783b */ /* 0x000e640000004200 */
[-C--:B-1----:R-:W-:Y:S08]  /*4cb0*/  HMMA.16816.F32.BF16 R100, R4, R8.reuse, R100 ;  /* 0x000000080464723c */ /* 0x082ff00000041864 */
        /* <DEDUP_REMOVED lines=52> */
[----:B------:R1:W-:Y:S01]  /*5000*/  LDGSTS.E.BYPASS.LTC128B.128 [R237], [R240.64] ;  /* 0x00000000f0ed7fae */ /* 0x0003e2000b901d44 */
        /* <DEDUP_REMOVED lines=9> */
.L_x_153:
[----:B------:R-:W-:Y:S01]  /*50a0*/  ISETP.LT.AND P0, PT, RZ, UR6, PT ;  /* 0x00000006ff007c0c */ /* 0x000fe2000bf01270 */
[----:B------:R-:W-:Y:S11]  /*50b0*/  UIADD3 UR6, UR6, -0x1, URZ ;  /* 0xffffffff06067890 */ /* 0x000ff6000fffe03f */
[----:B------:R-:W-:Y:S01]  /*50c0*/  @!UPT UIADD3 URZ, URZ, URZ, URZ ;  /* 0x0000003f3f3ff290 */ /* 0x000fe2000fffe03f */
[----:B------:R-:W-:-:S05]  /*50d0*/  @P0 BRA `(.L_x_154) ;  /* 0xffffd89000000947 */ /* 0x000fca000383ffff */
        /* <DEDUP_REMOVED lines=60> */
[----:B-1----:R-:W-:Y:S01]  /*54a0*/  FMUL.FTZ R5, R125, c[0x0][0x2e0] ;  /* 0x0000b8007d057a20 */ /* 0x002fe20000410000 */
[----:B------:R-:W-:Y:S01]  /*54b0*/  F2FP.BF16.PACK_AB R6, R6, R130 ;  /* 0x000000820606723e */ /* 0x000fe200000010ff */
[----:B------:R-:W-:Y:S01]  /*54c0*/  FMUL.FTZ R126, R126, c[0x0][0x2e0] ;  /* 0x0000b8007e7e7a20 */ /* 0x000fe20000410000 */
[----:B------:R1:W-:Y:S01]  /*54d0*/  STS [R252+0x4000], R47 ;  /* 0x0040002ffc007388 */ /* 0x0003e20000000800 */
[----:B------:R-:W-:Y:S01]  /*54e0*/  FMUL.FTZ R4, R127, c[0x0][0x2e0] ;  /* 0x0000b8007f047a20 */ /* 0x000fe20000410000 */
[----:B------:R-:W-:Y:S01]  /*54f0*/  F2FP.BF16.PACK_AB R5, R5, R124 ;  /* 0x0000007c0505723e */ /* 0x000fe200000010ff */
[----:B------:R-:W-:Y:S01]  /*5500*/  ULDC.64 UR10, c[0x0][0x3a0] ;  /* 0x0000e800000a7ab9 */ /* 0x000fe20000000a00 */
[----:B------:R1:W-:Y:S01]  /*5510*/  STS [R252+0x4400], R46 ;  /* 0x0044002efc007388 */ /* 0x0003e20000000800 */
[----:B------:R-:W-:-:S02]  /*5520*/  PLOP3.LUT P0, PT, PT, PT, UP0, 0x80, 0x0 ;  /* 0x000000000000781c */ /* 0x000fc40003f0f008 */
[----:B------:R-:W-:Y:S01]  /*5530*/  F2FP.BF16.PACK_AB R4, R4, R126 ;  /* 0x0000007e0404723e */ /* 0x000fe200000010ff */
[----:B------:R1:W-:Y:S01]  /*5540*/  STS [R252+0x5000], R24 ;  /* 0x00500018fc007388 */ /* 0x0003e20000000800 */
[----:B------:R-:W-:-:S03]  /*5550*/  @UP0 UIADD3 UR8, UR16, UR23, URZ ;  /* 0x0000001710080290 */ /* 0x000fc6000fffe03f */
[----:B------:R1:W-:Y:S01]  /*5560*/  STS [R252+0x5400], R26 ;  /* 0x0054001afc007388 */ /* 0x0003e20000000800 */
[----:B------:R-:W-:-:S03]  /*5570*/  @UP0 UIMAD.WIDE.U32 UR6, UR8, UR10, URZ ;  /* 0x0000000a080602a5 */ /* 0x000fc6000f8e003f */
[----:B------:R1:W-:Y:S01]  /*5580*/  STS [R252+0x4800], R45 ;  /* 0x0048002dfc007388 */ /* 0x0003e20000000800 */
[----:B------:R-:W-:-:S03]  /*5590*/  @UP0 UIMAD UR14, UR8, UR11, UR7 ;  /* 0x0000000b080e02a4 */ /* 0x000fc6000f8e0207 */
[----:B------:R1:W-:Y:S01]  /*55a0*/  STS [R252+0x4c00], R44 ;  /* 0x004c002cfc007388 */ /* 0x0003e20000000800 */
[----:B------:R-:W-:-:S03]  /*55b0*/  @UP0 UMOV UR12, UR6 ;  /* 0x00000006000c0c82 */ /* 0x000fc60008000000 */
        /* <DEDUP_REMOVED lines=39> */
.L_x_155:
        /* <DEDUP_REMOVED lines=18> */
.L_x_156:
[----:B-1----:R-:W1:Y:S01]  /*5950*/  S2R R5, SR_TID.X ;  /* 0x0000000000057919 */ /* 0x002e620000002100 */
[----:B------:R-:W-:-:S03]  /*5960*/  UIMAD UR13, UR18, -0x20, UR13 ;  /* 0xffffffe0120d78a4 */ /* 0x000fc6000f8e020d */
[----:B------:R-:W2:Y:S04]  /*5970*/  S2R R6, SR_TID.X ;  /* 0x0000000000067919 */ /* 0x000ea80000002100 */
[----:B------:R-:W-:Y:S01]  /*5980*/  BAR.SYNC.DEFER_BLOCKING 0x0 ;  /* 0x0000000000007b1d */ /* 0x000fe20000010000 */
[----:B-1----:R-:W-:-:S04]  /*5990*/  SHF.R.S32.HI R5, RZ, 0x1f, R5 ;  /* 0x0000001fff057819 */ /* 0x002fc80000011405 */
[----:B--2---:R-:W-:-:S04]  /*59a0*/  LEA.HI R5, R5, R6, RZ, 0x3 ;  /* 0x0000000605057211 */ /* 0x004fc800078f18ff */
[----:B------:R-:W-:-:S04]  /*59b0*/  SHF.R.S32.HI R5, RZ, 0x3, R5 ;  /* 0x00000003ff057819 */ /* 0x000fc80000011405 */
[----:B------:R-:W-:-:S13]  /*59c0*/  ISETP.GE.AND P0, PT, R5, UR13, PT ;  /* 0x0000000d05007c0c */ /* 0x000fda000bf06270 */
[----:B------:R-:W-:Y:S05]  /*59d0*/  @P0 BRA `(.L_x_157) ;  /* 0x0000088000000947 */ /* 0x000fea0003800000 */
[----:B------:R-:W2:Y:S01]  /*59e0*/  LDL.64 R8, [R1+0x8] ;  /* 0x0000080001087983 */ /* 0x000ea20000100a00 */
[----:B------:R-:W-:Y:S01]  /*59f0*/  USHF.L.U32 UR6, UR18, 0x5, URZ ;  /* 0x0000000512067899 */ /* 0x000fe2000800063f */
[----:B------:R-:W-:Y:S02]  /*5a00*/  SHF.R.S32.HI R4, RZ, 0x1f, R5 ;  /* 0x0000001fff047819 */ /* 0x000fe40000011405 */
[----:B------:R-:W1:Y:S03]  /*5a10*/  LDS.128 R40, [R237+0x12000] ;  /* 0x01200000ed287984 */ /* 0x000e660000000c00 */
[----:B------:R-:W-:Y:S01]  /*5a20*/  IMAD.U32 R7, RZ, RZ, UR6 ;  /* 0x00000006ff077e24 */ /* 0x000fe2000f8e00ff */
[----:B------:R-:W-:Y:S01]  /*5a30*/  IADD3 R6, P0, R5, UR6, RZ ;  /* 0x0000000605067c10 */ /* 0x000fe2000ff1e0ff */
[----:B------:R-:W3:Y:S01]  /*5a40*/  LDS.128 R32, [R237+0x11000] ;  /* 0x01100000ed207984 */ /* 0x000ee20000000c00 */
[----:B------:R-:W-:-:S02]  /*5a50*/  ULDC.64 UR6, c[0x0][0x3b8] ;  /* 0x0000ee0000067ab9 */ /* 0x000fc40000000a00 */
[----:B------:R-:W-:Y:S01]  /*5a60*/  LEA.HI.X.SX32 R7, R7, R4, 0x1, P0 ;  /* 0x0000000407077211 */ /* 0x000fe200000f0eff */
[----:B------:R-:W4:Y:S01]  /*5a70*/  LDS.128 R28, [R237+0x10000] ;  /* 0x01000000ed1c7984 */ /* 0x000f220000000c00 */
[----:B------:R-:W-:-:S03]  /*5a80*/  UIMAD UR6, UR57, UR6, URZ ;  /* 0x00000006390672a4 */ /* 0x000fc6000f8e023f */
[----:B------:R-:W1:Y:S01]  /*5a90*/  LDS.128 R36, [R237+0x13000] ;  /* 0x01300000ed247984 */ /* 0x000e620000000c00 */
[C---:B------:R-:W-:Y:S01]  /*5aa0*/  IMAD R10, R7.reuse, c[0x0][0x3a0], RZ ;  /* 0x0000e800070a7a24 */ /* 0x040fe200078e02ff */
[----:B------:R-:W-:Y:S01]  /*5ab0*/  UIMAD UR9, UR36, UR7, UR6 ;  /* 0x00000007240972a4 */ /* 0x000fe2000f8e0206 */
[----:B------:R-:W-:Y:S01]  /*5ac0*/  IMAD R7, R7, c[0x0][0x3a8], RZ ;  /* 0x0000ea0007077a24 */ /* 0x000fe200078e02ff */
[----:B------:R-:W1:Y:S01]  /*5ad0*/  LDS.128 R20, [R237+0x16000] ;  /* 0x01600000ed147984 */ /* 0x000e620000000c00 */
[C---:B------:R-:W-:Y:S01]  /*5ae0*/  IMAD R10, R6.reuse, c[0x0][0x3a4], R10 ;  /* 0x0000e900060a7a24 */ /* 0x040fe200078e020a */
[----:B------:R-:W-:Y:S01]  /*5af0*/  ULDC.64 UR6, c[0x0][0x3c0] ;  /* 0x0000f00000067ab9 */ /* 0x000fe20000000a00 */
[----:B------:R-:W-:Y:S01]  /*5b00*/  IMAD R7, R6, c[0x0][0x3ac], R7 ;  /* 0x0000eb0006077a24 */ /* 0x000fe200078e0207 */
[----:B------:R-:W1:Y:S01]  /*5b10*/  LDS.128 R16, [R237+0x15000] ;  /* 0x01500000ed107984 */ /* 0x000e620000000c00 */
[----:B------:R-:W-:-:S03]  /*5b20*/  UIMAD UR6, UR57, UR6, URZ ;  /* 0x00000006390672a4 */ /* 0x000fc6000f8e023f */
[----:B------:R-:W1:Y:S01]  /*5b30*/  LDS.128 R12, [R237+0x14000] ;  /* 0x01400000ed0c7984 */ /* 0x000e620000000c00 */
[----:B------:R-:W-:-:S03]  /*5b40*/  UIMAD UR6, UR36, UR7, UR6 ;  /* 0x00000007240672a4 */ /* 0x000fc6000f8e0206 */
[----:B------:R-:W1:Y:S01]  /*5b50*/  LDS.128 R24, [R237+0x17000] ;  /* 0x01700000ed187984 */ /* 0x000e620000000c00 */
[--C-:B--2---:R-:W-:Y:S01]  /*5b60*/  SHF.R.S32.HI R5, RZ, 0x1f, R8.reuse ;  /* 0x0000001fff057819 */ /* 0x104fe20000011408 */
[----:B------:R-:W-:-:S04]  /*5b70*/  IMAD.MOV.U32 R4, RZ, RZ, R8 ;  /* 0x000000ffff047224 */ /* 0x000fc800078e0008 */
[----:B------:R-:W-:-:S04]  /*5b80*/  IMAD.WIDE.U32 R8, R6, c[0x0][0x3a0], R4 ;  /* 0x0000e80006087a25 */ /* 0x000fc800078e0004 */
[----:B------:R-:W-:Y:S01]  /*5b90*/  IMAD.WIDE.U32 R4, R6, c[0x0][0x3a8], R4 ;  /* 0x0000ea0006047a25 */ /* 0x000fe200078e0004 */
[----:B------:R-:W-:-:S04]  /*5ba0*/  IADD3 R8, P1, R8, UR12, RZ ;  /* 0x0000000c08087c10 */ /* 0x000fc8000ff3e0ff */
[----:B------:R-:W-:Y:S01]  /*5bb0*/  IADD3 R6, P0, R4, UR8, RZ ;  /* 0x0000000804067c10 */ /* 0x000fe2000ff1e0ff */
[----:B------:R-:W-:Y:S01]  /*5bc0*/  IMAD.U32 R4, RZ, RZ, UR36 ;  /* 0x00000024ff047e24 */ /* 0x000fe2000f8e00ff */
[----:B------:R-:W-:Y:S01]  /*5bd0*/  IADD3.X R9, R9, UR14, R10, P1, !PT ;  /* 0x0000000e09097c10 */ /* 0x000fe20008ffe40a */
[----:B------:R-:W-:Y:S01]  /*5be0*/  IMAD.U32 R10, RZ, RZ, UR36 ;  /* 0x00000024ff0a7e24 */ /* 0x000fe2000f8e00ff */
[----:B------:R-:W-:-:S03]  /*5bf0*/  IADD3.X R7, R5, UR11, R7, P0, !PT ;  /* 0x0000000b05077c10 */ /* 0x000fc600087fe407 */
[----:B------:R-:W-:-:S04]  /*5c00*/  IMAD.WIDE.U32 R4, R4, c[0x0][0x3b8], R8 ;  /* 0x0000ee0004047a25 */ /* 0x000fc800078e0008 */
[----:B------:R-:W-:Y:S01]  /*5c10*/  IMAD.WIDE.U32 R8, R10, c[0x0][0x3c0], R6 ;  /* 0x0000f0000a087a25 */ /* 0x000fe200078e0006 */
[----:B------:R-:W-:Y:S02]  /*5c20*/  IADD3 R5, R5, UR9, RZ ;  /* 0x0000000905057c10 */ /* 0x000fe4000fffe0ff */
[----:B------:R-:W-:-:S04]  /*5c30*/  LEA R6, P0, R4, c[0x0][0x340], 0x1 ;  /* 0x0000d00004067a11 */ /* 0x000fc800078008ff */
[----:B------:R-:W-:Y:S02]  /*5c40*/  LEA.HI.X R7, R4, c[0x0][0x344], R5, 0x1, P0 ;  /* 0x0000d10004077a11 */ /* 0x000fe400000f0c05 */
[----:B------:R-:W-:Y:S02]  /*5c50*/  IADD3 R5, R9, UR6, RZ ;  /* 0x0000000609057c10 */ /* 0x000fe4000fffe0ff */
[C---:B------:R-:W-:Y:S01]  /*5c60*/  LEA R4, P0, R8.reuse, c[0x0][0x348], 0x1 ;  /* 0x0000d20008047a11 */ /* 0x040fe200078008ff */
[----:B-1----:R1:W-:Y:S03]  /*5c70*/  STG.E.128 [R6.64+0x100], R40 ;  /* 0x0001002806007986 */ /* 0x0023e6000c101d04 */
[----:B------:R-:W-:Y:S01]  /*5c80*/  LEA.HI.X R5, R8, c[0x0][0x34c], R5, 0x1, P0 ;  /* 0x0000d30008057a11 */ /* 0x000fe200000f0c05 */
[----:B---3--:R1:W-:Y:S04]  /*5c90*/  STG.E.128 [R6.64+0x80], R32 ;  /* 0x0000802006007986 */ /* 0x0083e8000c101d04 */
[----:B----4-:R1:W-:Y:S04]  /*5ca0*/  STG.E.128 [R6.64], R28 ;  /* 0x0000001c06007986 */ /* 0x0103e8000c101d04 */
[----:B------:R1:W-:Y:S04]  /*5cb0*/  STG.E.128 [R6.64+0x180], R36 ;  /* 0x0001802406007986 */ /* 0x0003e8000c101d04 */
[----:B------:R1:W-:Y:S04]  /*5cc0*/  STG.E.128 [R4.64+0x100], R20 ;  /* 0x0001001404007986 */ /* 0x0003e8000c101d04 */
[----:B------:R1:W-:Y:S04]  /*5cd0*/  STG.E.128 [R4.64+0x80], R16 ;  /* 0x0000801004007986 */ /* 0x0003e8000c101d04 */
[----:B------:R1:W-:Y:S04]  /*5ce0*/  STG.E.128 [R4.64], R12 ;  /* 0x0000000c04007986 */ /* 0x0003e8000c101d04 */
[----:B------:R1:W-:Y:S01]  /*5cf0*/  STG.E.128 [R4.64+0x180], R24 ;  /* 0x0001801804007986 */ /* 0x0003e2000c101d04 */
[----:B------:R-:W-:Y:S05]  /*5d00*/  BRA `(.L_x_157) ;  /* 0x0000055000007947 */ /* 0x000fea0003800000 */
.L_x_151:
[----:B-1----:R-:W-:Y:S02]  /*5d10*/  UISETP.NE.AND UP0, UPT, UR23, -0x1, UPT ;  /* 0xffffffff1700788c */ /* 0x002fe4000bf05270 */
        /* <DEDUP_REMOVED lines=19> */
.L_x_158:
        /* <DEDUP_REMOVED lines=18> */
.L_x_159:
[----:B------:R-:W1:Y:S01]  /*5f70*/  S2R R4, SR_TID.X ;  /* 0x0000000000047919 */ /* 0x000e620000002100 */
[----:B------:R-:W-:-:S03]  /*5f80*/  UIMAD UR13, UR18, -0x20, UR13 ;  /* 0xffffffe0120d78a4 */ /* 0x000fc6000f8e020d */
[----:B------:R-:W2:Y:S01]  /*5f90*/  S2R R5, SR_TID.X ;  /* 0x0000000000057919 */ /* 0x000ea20000002100 */
[----:B-1----:R-:W-:-:S04]  /*5fa0*/  SHF.R.S32.HI R4, RZ, 0x1f, R4 ;  /* 0x0000001fff047819 */ /* 0x002fc80000011404 */
[----:B--2---:R-:W-:-:S04]  /*5fb0*/  LEA.HI R4, R4, R5, RZ, 0x3 ;  /* 0x0000000504047211 */ /* 0x004fc800078f18ff */
[----:B------:R-:W-:-:S04]  /*5fc0*/  SHF.R.S32.HI R4, RZ, 0x3, R4 ;  /* 0x00000003ff047819 */ /* 0x000fc80000011404 */
[----:B------:R-:W-:-:S13]  /*5fd0*/  ISETP.GE.AND P0, PT, R4, UR13, PT ;  /* 0x0000000d04007c0c */ /* 0x000fda000bf06270 */
[----:B------:R-:W-:Y:S05]  /*5fe0*/  @P0 BRA `(.L_x_157) ;  /* 0x0000027000000947 */ /* 0x000fea0003800000 */
[----:B------:R-:W2:Y:S01]  /*5ff0*/  LDL.64 R12, [R1+0x8] ;  /* 0x00000800010c7983 */ /* 0x000ea20000100a00 */
[----:B------:R-:W-:Y:S01]  /*6000*/  SHF.R.S32.HI R6, RZ, 0x1f, R4 ;  /* 0x0000001fff067819 */ /* 0x000fe20000011404 */
[----:B------:R-:W-:Y:S01]  /*6010*/  IMAD.U32 R5, RZ, RZ, UR24 ;  /* 0x00000018ff057e24 */ /* 0x000fe2000f8e00ff */
[----:B------:R-:W-:Y:S01]  /*6020*/  IADD3 R4, P0, R4, UR24, RZ ;  /* 0x0000001804047c10 */ /* 0x000fe2000ff1e0ff */
[----:B------:R-:W-:Y:S02]  /*6030*/  ULDC.64 UR6, c[0x0][0x3b8] ;  /* 0x0000ee0000067ab9 */ /* 0x000fe40000000a00 */
[----:B------:R-:W-:Y:S01]  /*6040*/  UIMAD UR6, UR55, UR6, URZ ;  /* 0x00000006370672a4 */ /* 0x000fe2000f8e023f */
[----:B------:R-:W-:-:S03]  /*6050*/  LEA.HI.X.SX32 R5, R5, R6, 0x1, P0 ;  /* 0x0000000605057211 */ /* 0x000fc600000f0eff */
[----:B------:R-:W-:Y:S02]  /*6060*/  UIMAD UR9, UR36, UR7, UR6 ;  /* 0x00000007240972a4 */ /* 0x000fe4000f8e0206 */
[C---:B------:R-:W-:Y:S01]  /*6070*/  IMAD R10, R5.reuse, c[0x0][0x3a0], RZ ;  /* 0x0000e800050a7a24 */ /* 0x040fe200078e02ff */
[----:B------:R-:W-:Y:S01]  /*6080*/  ULDC.64 UR6, c[0x0][0x3c0] ;  /* 0x0000f00000067ab9 */ /* 0x000fe20000000a00 */
[----:B------:R-:W-:Y:S01]  /*6090*/  IMAD R5, R5, c[0x0][0x3a8], RZ ;  /* 0x0000ea0005057a24 */ /* 0x000fe200078e02ff */
[----:B------:R-:W-:Y:S01]  /*60a0*/  UIMAD UR6, UR55, UR6, URZ ;  /* 0x00000006370672a4 */ /* 0x000fe2000f8e023f */
[----:B------:R-:W-:-:S03]  /*60b0*/  IMAD R11, R4, c[0x0][0x3a4], R10 ;  /* 0x0000e900040b7a24 */ /* 0x000fc600078e020a */
[----:B------:R-:W-:Y:S01]  /*60c0*/  UIMAD UR6, UR36, UR7, UR6 ;  /* 0x00000007240672a4 */ /* 0x000fe2000f8e0206 */
[----:B--2---:R-:W-:-:S04]  /*60d0*/  IMAD.WIDE.U32 R8, R4, c[0x0][0x3a0], R12 ;  /* 0x0000e80004087a25 */ /* 0x004fc800078e000c */
[----:B------:R-:W-:Y:S01]  /*60e0*/  IMAD.WIDE.U32 R6, R4, c[0x0][0x3a8], R12 ;  /* 0x0000ea0004067a25 */ /* 0x000fe200078e000c */
[----:B------:R-:W-:-:S03]  /*60f0*/  IADD3 R10, P0, R8, UR12, RZ ;  /* 0x0000000c080a7c10 */ /* 0x000fc6000ff1e0ff */
[----:B------:R-:W-:Y:S01]  /*6100*/  IMAD R4, R4, c[0x0][0x3ac], R5 ;  /* 0x0000eb0004047a24 */ /* 0x000fe200078e0205 */
[----:B------:R-:W-:Y:S01]  /*6110*/  IADD3.X R11, R9, UR14, R11, P0, !PT ;  /* 0x0000000e090b7c10 */ /* 0x000fe200087fe40b */
[----:B------:R-:W-:Y:S01]  /*6120*/  IMAD.U32 R5, RZ, RZ, UR36 ;  /* 0x00000024ff057e24 */ /* 0x000fe2000f8e00ff */
[----:B------:R-:W-:-:S03]  /*6130*/  IADD3 R8, P0, R6, UR8, RZ ;  /* 0x0000000806087c10 */ /* 0x000fc6000ff1e0ff */
[----:B------:R-:W-:Y:S01]  /*6140*/  IMAD.WIDE.U32 R10, R5, c[0x0][0x3b8], R10 ;  /* 0x0000ee00050a7a25 */ /* 0x000fe200078e000a */
[----:B------:R-:W-:-:S03]  /*6150*/  IADD3.X R9, R7, UR11, R4, P0, !PT ;  /* 0x0000000b07097c10 */ /* 0x000fc600087fe404 */
[----:B------:R-:W-:Y:S01]  /*6160*/  IMAD.U32 R4, RZ, RZ, UR36 ;  /* 0x00000024ff047e24 */ /* 0x000fe2000f8e00ff */
[----:B------:R-:W-:Y:S02]  /*6170*/  IADD3 R5, R11, UR9, RZ ;  /* 0x000000090b057c10 */ /* 0x000fe4000fffe0ff */
[----:B------:R-:W-:Y:S01]  /*6180*/  LEA R6, P1, R10, c[0x0][0x340], 0x1 ;  /* 0x0000d0000a067a11 */ /* 0x000fe200078208ff */
[----:B------:R-:W-:-:S03]  /*6190*/  IMAD.WIDE.U32 R8, R4, c[0x0][0x3c0], R8 ;  /* 0x0000f00004087a25 */ /* 0x000fc600078e0008 */
[----:B------:R-:W-:Y:S02]  /*61a0*/  LEA.HI.X R7, R10, c[0x0][0x344], R5, 0x1, P1 ;  /* 0x0000d1000a077a11 */ /* 0x000fe400008f0c05 */
[----:B------:R-:W-:Y:S02]  /*61b0*/  IADD3 R9, R9, UR6, RZ ;  /* 0x0000000609097c10 */ /* 0x000fe4000fffe0ff */
[C---:B------:R-:W-:Y:S01]  /*61c0*/  LEA R4, P0, R8.reuse, c[0x0][0x348], 0x1 ;  /* 0x0000d20008047a11 */ /* 0x040fe200078008ff */
[----:B------:R1:W-:Y:S03]  /*61d0*/  STG.E.128 [R6.64], RZ ;  /* 0x000000ff06007986 */ /* 0x0003e6000c101d04 */
[----:B------:R-:W-:Y:S01]  /*61e0*/  LEA.HI.X R5, R8, c[0x0][0x34c], R9, 0x1, P0 ;  /* 0x0000d30008057a11 */ /* 0x000fe200000f0c09 */
[----:B------:R1:W-:Y:S04]  /*61f0*/  STG.E.128 [R6.64+0x80], RZ ;  /* 0x000080ff06007986 */ /* 0x0003e8000c101d04 */
[----:B------:R1:W-:Y:S04]  /*6200*/  STG.E.128 [R6.64+0x100], RZ ;  /* 0x000100ff06007986 */ /* 0x0003e8000c101d04 */
[----:B------:R1:W-:Y:S04]  /*6210*/  STG.E.128 [R6.64+0x180], RZ ;  /* 0x000180ff06007986 */ /* 0x0003e8000c101d04 */
[----:B------:R1:W-:Y:S04]  /*6220*/  STG.E.128 [R4.64], RZ ;  /* 0x000000ff04007986 */ /* 0x0003e8000c101d04 */
[----:B------:R1:W-:Y:S04]  /*6230*/  STG.E.128 [R4.64+0x80], RZ ;  /* 0x000080ff04007986 */ /* 0x0003e8000c101d04 */
[----:B------:R1:W-:Y:S04]  /*6240*/  STG.E.128 [R4.64+0x100], RZ ;  /* 0x000100ff04007986 */ /* 0x0003e8000c101d04 */
[----:B------:R1:W-:Y:S02]  /*6250*/  STG.E.128 [R4.64+0x180], RZ ;  /* 0x000180ff04007986 */ /* 0x0003e4000c101d04 */
.L_x_157:
[----:B------:R-:W-:Y:S05]  /*6260*/  BSYNC B0 ;  /* 0x0000000000007941 */ /* 0x000fea0003800000 */
.L_x_146:
        /* <DEDUP_REMOVED lines=12> */
.L_x_160:
[----:B------:R-:W-:Y:S05]  /*6330*/  EXIT ;  /* 0x000000000000794d */ /* 0x000fea0003800000 */
.L_x_162:
        /* <DEDUP_REMOVED lines=12> */
.L_x_2002:


//--------------------- .text._ZN5flash44flash_bwd_dq_dk_dv_loop_seqk_parallel_kernelI23Flash_bwd_kernel_traitsILi256ELi64ELi32ELi8ELi4ELi1ELi2ELb1ELb1EN7cutlass10bfloat16_tE19Flash_kernel_traitsILi256ELi64ELi32ELi8ES3_EELb0ELb0ELb0ELb0ELb0ELb1ELb1EEEvNS_16Flash_bwd_paramsE --------------------------
	.section	.text._ZN5flash44flash_bwd_dq_dk_dv_loop_seqk_parallel_kernelI23Flash_bwd_kernel_traitsILi256ELi64ELi32ELi8ELi4ELi1ELi2ELb1ELb1EN7cutlass10bfloat16_tE19Flash_kernel_traitsILi256ELi64ELi32ELi8ES3_EELb0ELb0ELb0ELb0ELb0ELb1ELb1EEEvNS_16Flash_bwd_paramsE,"ax",@progbits
	.sectioninfo	@"SHI_REGISTERS=255"
	.align	128
        .global         _ZN5flash44flash_bwd_dq_dk_dv_loop_seqk_parallel_kernelI23Flash_bwd_kernel_traitsILi256ELi64ELi32ELi8ELi4ELi1ELi2ELb1ELb1EN7cutlass10bfloat16_tE19Flash_kernel_traitsILi256ELi64ELi32ELi8ES3_EELb0ELb0ELb0ELb0ELb0ELb1ELb1EEEvNS_16Flash_bwd_paramsE
        .type           _ZN5flash44flash_bwd_dq_dk_dv_loop_seqk_parallel_kernelI23Flash_bwd_kernel_traitsILi256ELi64ELi32ELi8ELi4ELi1ELi2ELb1ELb1EN7cutlass10bfloat16_tE19Flash_kernel_traitsILi256ELi64ELi32ELi8ES3_EELb0ELb0ELb0ELb0ELb0ELb1ELb1EEEvNS_16Flash_bwd_paramsE,@function
        .size           _ZN5flash44flash_bwd_dq_dk_dv_loop_seqk_parallel_kernelI23Flash_bwd_kernel_traitsILi256ELi64ELi32ELi8ELi4ELi1ELi2ELb1ELb1EN7cutlass10bfloat16_tE19Flash_kernel_traitsILi256ELi64ELi32ELi8ES3_EELb0ELb0ELb0ELb0ELb0ELb1ELb1EEEvNS_16Flash_bwd_paramsE,(.L_x_2003 - _ZN5flash44flash_bwd_dq_dk_dv_loop_seqk_parallel_kernelI23Flash_bwd_kernel_traitsILi256ELi64ELi32ELi8ELi4ELi1ELi2ELb1ELb1EN7cutlass10bfloat16_tE19Flash_kernel_traitsILi256ELi64ELi32ELi8ES3_EELb0ELb0ELb0ELb0ELb0ELb1ELb1EEEvNS_16Flash_bwd_paramsE)
        .other          _ZN5flash44flash_bwd_dq_dk_dv_loop_seqk_parallel_kernelI23Flash_bwd_kernel_traitsILi256ELi64ELi32ELi8ELi4ELi1ELi2ELb1ELb1EN7cutlass10bfloat16_tE19Flash_kernel_traitsILi256ELi64ELi32ELi8ES3_EELb0ELb0ELb0ELb0ELb0ELb1ELb1EEEvNS_16Flash_bwd_paramsE,@"STO_CUDA_ENTRY STV_DEFAULT"
_ZN5flash44flash_bwd_dq_dk_dv_loop_seqk_parallel_kernelI23Flash_bwd_kernel_traitsILi256ELi64ELi32ELi8ELi4ELi1ELi2ELb1ELb1EN7cutlass10bfloat16_tE19Flash_kernel_traitsILi256ELi64ELi32ELi8ES3_EELb0ELb0ELb0ELb0ELb0ELb1ELb1EEEvNS_16Flash_bwd_paramsE:
.text._ZN5flash44flash_bwd_dq_dk_dv_loop_seqk_parallel_kernelI23Flash_bwd_kernel_traitsILi256ELi64ELi32ELi8ELi4ELi1ELi2ELb1ELb1EN7cutlass10bfloat16_tE19Flash_kernel_traitsILi256ELi64ELi32ELi8ES3_EELb0ELb0ELb0ELb0ELb0ELb1ELb1EEEvNS_16Flash_bwd_paramsE:
        /* <DEDUP_REMOVED lines=211> */
.L_x_179:
        /* <DEDUP_REMOVED lines=53> */
.L_x_163:
        /* <DEDUP_REMOVED lines=58> */
.L_x_165:
        /* <DEDUP_REMOVED lines=18> */
.L_x_166:
        /* <DEDUP_REMOVED lines=69> */
.L_x_167:
[----:B------:R-:W-:Y:S02]  /*1990*/  UMOV UR8, UR48 ;  /* 0x0000003000087c82 */ /* 0x000fe40008000000 */
.L_x_168:
        /* <DEDUP_REMOVED lines=253> */
.L_x_172:
[----:B------:R-:W0:Y:S01]  /*2970*/  LDGDEPBAR ;  /* 0x00000000000079af */ /* 0x000e220000000000 */
[----:B------:R-:W-:Y:S01]  /*2980*/  PLOP3.LUT P0, PT, PT, PT, UP0, 0x80, 0x0 ;  /* 0x000000000000781c */ /* 0x000fe20003f0f008 */
[----:B------:R-:W-:Y:S01]  /*2990*/  UISETP.GE.AND UP5, UPT, UR6, 0x1, UPT ;  /* 0x000000010600788c */ /* 0x000fe2000bfa6270 */
[----:B-----5:R-:W-:Y:S02]  /*29a0*/  FSETP.NEU.FTZ.AND P1, PT, R244, -INF , PT ;  /* 0xff800000f400780b */ /* 0x020fe40003f3d000 */
[----:B------:R-:W-:Y:S01]  /*29b0*/  MOV R71, c[0x0][0x22c] ;  /* 0x00008b0000477a02 */ /* 0x000fe20000000f00 */
[----:B------:R-:W2:Y:S04]  /*29c0*/  LDL R68, [R1] ;  /* 0x0000000001447983 */ /* 0x000ea80000100800 */
[----:B------:R-:W-:Y:S05]  /*29d0*/  IMAD R71, R71, c[0x0][0x1c0], RZ ;  /* 0x0000700047477a24 */ /* 0x000fea00078e02ff */
[----:B------:R-:W-:Y:S01]  /*29e0*/  LEA R71, -R71, RZ, 0x6 ;  /* 0x000000ff47477211 */ /* 0x000fe200078e31ff */
[----:B------:R-:W-:Y:S04]  /*29f0*/  DEPBAR.LE SB0, 0x0 ;  /* 0x000080000000791a */ /* 0x000fe80000000000 */
[----:B------:R-:W-:Y:S06]  /*2a00*/  BAR.SYNC.DEFER_BLOCKING 0x0 ;  /* 0x0000000000007b1d */ /* 0x000fec0000010000 */
[----:B-1----:R-:W-:Y:S06]  /*2a10*/  LDSM.16.M88.4 R8, [R2] ;  /* 0x000000000208783b */ /* 0x002fec0000000200 */
[----:B------:R-:W1:Y:S06]  /*2a20*/  LDSM.16.M88.4 R44, [R229+0x10000] ;  /* 0x01000000e52c783b */ /* 0x000e6c0000000200 */
[----:B------:R-:W-:Y:S06]  /*2a30*/  LDSM.16.M88.4 R48, [R3] ;  /* 0x000000000330783b */ /* 0x000fec0000000200 */
[----:B------:R-:W3:Y:S06]  /*2a40*/  LDSM.16.M88.4 R52, [R230+0x10000] ;  /* 0x01000000e634783b */ /* 0x000eec0000000200 */
[----:B------:R-:W-:Y:S06]  /*2a50*/  LDSM.16.M88.4 R56, [R228] ;  /* 0x00000000e438783b */ /* 0x000fec0000000200 */
[----:B------:R-:W4:Y:S06]  /*2a60*/  LDSM.16.M88.4 R60, [R231+0x10000] ;  /* 0x01000000e73c783b */ /* 0x000f2c0000000200 */
[----:B------:R-:W-:Y:S01]  /*2a70*/  LDSM.16.M88.4 R64, [R232+0x10000] ;  /* 0x01000000e840783b */ /* 0x000fe20000000200 */
[C---:B-1----:R-:W-:Y:S08]  /*2a80*/  HMMA.16816.F32.BF16 R4, R8.reuse, R44, RZ ;  /* 0x0000002c0804723c */ /* 0x042ff000000418ff */
[----:B------:R-:W-:Y:S01]  /*2a90*/  HMMA.16816.F32.BF16 R8, R8, R46, RZ ;  /* 0x0000002e0808723c */ /* 0x000fe200000418ff */
[----:B------:R-:W1:Y:S11]  /*2aa0*/  LDSM.16.M88.4 R44, [R227] ;  /* 0x00000000e32c783b */ /* 0x000e760000000200 */
[----:B------:R-:W-:Y:S04]  /*2ab0*/  @!UPT UIADD3 URZ, URZ, URZ, URZ ;  /* 0x0000003f3f3ff290 */ /* 0x000fe8000fffe03f */
        /* <DEDUP_REMOVED lines=49> */
[----:B------:R-:W-:Y:S11]  /*2dd0*/  HMMA.16816.F32.BF16 R8, R48, R54, R8 ;  /* 0x000000363008723c */ /* 0x000ff60000041808 */
[----:B------:R-:W-:Y:S05]  /*2de0*/  @!UPT UIADD3 URZ, URZ, URZ, URZ ;  /* 0x0000003f3f3ff290 */ /* 0x000fea000fffe03f */
[C---:B----4-:R-:W-:Y:S08]  /*2df0*/  HMMA.16816.F32.BF16 R4, R56.reuse, R60, R4 ;  /* 0x0000003c3804723c */ /* 0x050ff00000041804 */
[----:B------:R-:W-:Y:S11]  /*2e00*/  HMMA.16816.F32.BF16 R8, R56, R62, R8 ;  /* 0x0000003e3808723c */ /* 0x000ff60000041808 */
[----:B------:R-:W-:Y:S05]  /*2e10*/  @!UPT UIADD3 URZ, URZ, URZ, URZ ;  /* 0x0000003f3f3ff290 */ /* 0x000fea000fffe03f */
[C---:B-1----:R-:W-:Y:S08]  /*2e20*/  HMMA.16816.F32.BF16 R4, R44.reuse, R64, R4 ;  /* 0x000000402c04723c */ /* 0x042ff00000041804 */
[----:B------:R-:W-:Y:S11]  /*2e30*/  HMMA.16816.F32.BF16 R8, R44, R66, R8 ;  /* 0x000000422c08723c */ /* 0x000ff60000041808 */
[----:B------:R-:W-:Y:S05]  /*2e40*/  @!UPT UIADD3 URZ, URZ, URZ, URZ ;  /* 0x0000003f3f3ff290 */ /* 0x000fea000fffe03f */
[----:B------:R-:W-:Y:S02]  /*2e50*/  FMUL.FTZ R6, R6, c[0x0][0x2ec] ;  /* 0x0000bb0006067a20 */ /* 0x000fe40000410000 */
[----:B------:R-:W-:Y:S02]  /*2e60*/  FMUL.FTZ R5, R5, c[0x0][0x2ec] ;  /* 0x0000bb0005057a20 */ /* 0x000fe40000410000 */
[----:B------:R1:W-:Y:S01]  /*2e70*/  MUFU.TANH R62, R6 ;  /* 0x00000006003e7308 */ /* 0x0003e20000002400 */
[----:B------:R-:W-:Y:S02]  /*2e80*/  FMUL.FTZ R4, R4, c[0x0][0x2ec] ;  /* 0x0000bb0004047a20 */ /* 0x000fe40000410000 */
[----:B------:R-:W-:Y:S02]  /*2e90*/  FMUL.FTZ R7, R7, c[0x0][0x2ec] ;  /* 0x0000bb0007077a20 */ /* 0x000fe40000410000 */
[----:B------:R-:W-:Y:S02]  /*2ea0*/  FMUL.FTZ R8, R8, c[0x0][0x2ec] ;  /* 0x0000bb0008087a20 */ /* 0x000fe40000410000 */
[----:B------:R-:W-:Y:S02]  /*2eb0*/  FMUL.FTZ R9, R9, c[0x0][0x2ec] ;  /* 0x0000bb0009097a20 */ /* 0x000fe40000410000 */
[----:B------:R-:W-:Y:S01]  /*2ec0*/  FMUL.FTZ R10, R10, c[0x0][0x2ec] ;  /* 0x0000bb000a0a7a20 */ /* 0x000fe20000410000 */
[----:B------:R3:W-:Y:S01]  /*2ed0*/  MUFU.TANH R57, R5 ;  /* 0x0000000500397308 */ /* 0x0007e20000002400 */
[----:B------:R-:W-:Y:S09]  /*2ee0*/  FMUL.FTZ R11, R11, c[0x0][0x2ec] ;  /* 0x0000bb000b0b7a20 */ /* 0x000ff20000410000 */
[----:B------:R-:W4:Y:S01]  /*2ef0*/  MUFU.TANH R58, R4 ;  /* 0x00000004003a7308 */ /* 0x000f220000002400 */
[----:B-1----:R-:W-:Y:S04]  /*2f00*/  MOV R6, UR18 ;  /* 0x0000001200067c02 */ /* 0x002fe80008000f00 */
[----:B--2---:R-:W-:Y:S05]  /*2f10*/  @P0 LEA R6, R6, R68, 0x5 ;  /* 0x0000004406060211 */ /* 0x004fea00078e28ff */
[----:B------:R1:W2:Y:S01]  /*2f20*/  MUFU.TANH R61, R7 ;  /* 0x00000007003d7308 */ /* 0x0002a20000002400 */
[----:B------:R-:W-:Y:S01]  /*2f30*/  @P0 ISETP.GE.AND P2, PT, R6, UR13, PT ;  /* 0x0000000d06000c0c */ /* 0x000fe2000bf46270 */
[----:B---3--:R-:W-:Y:S05]  /*2f40*/  FMUL.FTZ R5, R244, 1.4426950216293334961 ;  /* 0x3fb8aa3bf4057820 */ /* 0x008fea0000410000 */
[----:B------:R-:W-:Y:S03]  /*2f50*/  FSEL R5, R5, RZ, P1 ;  /* 0x000000ff05057208 */ /* 0x000fe60000800000 */
[----:B------:R3:W-:Y:S01]  /*2f60*/  MUFU.TANH R56, R8 ;  /* 0x0000000800387308 */ /* 0x0007e20000002400 */
[----:B------:R-:W-:Y:S02]  /*2f70*/  FSETP.NEU.FTZ.AND P1, PT, R245, -INF , PT ;  /* 0xff800000f500780b */ /* 0x000fe40003f3d000 */
[----:B----4-:R-:W-:Y:S02]  /*2f80*/  MOV R4, R58 ;  /* 0x0000003a00047202 */ /* 0x010fe40000000f00 */
[----:B------:R-:W-:Y:S05]  /*2f90*/  @P0 FSEL R4, R58, -INF , !P2 ;  /* 0xff8000003a040808 */ /* 0x000fea0005000000 */
[----:B------:R4:W2:Y:S01]  /*2fa0*/  MUFU.TANH R55, R9 ;  /* 0x0000000900377308 */ /* 0x0008a20000002400 */
[----:B-1----:R-:W-:Y:S04]  /*2fb0*/  @P0 IADD3 R7, R6, 0x1, RZ ;  /* 0x0000000106070810 */ /* 0x002fe80007ffe0ff */
[----:B------:R-:W-:Y:S01]  /*2fc0*/  @P0 ISETP.GE.AND P3, PT, R7, UR13, PT ;  /* 0x0000000d07000c0c */ /* 0x000fe2000bf66270 */
[--C-:B------:R-:W-:Y:S01]  /*2fd0*/  FFMA.FTZ R7, R4, c[0x0][0x23c], -R5.reuse ;  /* 0x00008f0004077a23 */ /* 0x100fe20000010805 */
[----:B------:R-:W-:Y:S03]  /*2fe0*/  MOV R4, R57 ;  /* 0x0000003900047202 */ /* 0x000fe60000000f00 */
[----:B------:R-:W1:Y:S01]  /*2ff0*/  MUFU.TANH R60, R10 ;  /* 0x0000000a003c7308 */ /* 0x000e620000002400 */
[----:B------:R-:W-:Y:S01]  /*3000*/  @P0 FSEL R4, R57, -INF , !P3 ;  /* 0xff80000039040808 */ /* 0x000fe20005800000 */
[----:B---3--:R-:W-:Y:S08]  /*3010*/  FMUL.FTZ R8, R245, 1.4426950216293334961 ;  /* 0x3fb8aa3bf5087820 */ /* 0x008ff00000410000 */
[----:B------:R3:W-:Y:S01]  /*3020*/  MUFU.EX2 R66, R7 ;  /* 0x0000000700427308 */ /* 0x0007e20000000800 */
[--C-:B----4-:R-:W-:Y:S01]  /*3030*/  FFMA.FTZ R9, R4, c[0x0][0x23c], -R5.reuse ;  /* 0x00008f0004097a23 */ /* 0x110fe20000010805 */
[----:B------:R-:W-:Y:S08]  /*3040*/  FSEL R4, R8, RZ, P1 ;  /* 0x000000ff08047208 */ /* 0x000ff00000800000 */
[----:B------:R4:W-:Y:S10]  /*3050*/  MUFU.EX2 R65, R9 ;  /* 0x0000000900417308 */ /* 0x0009f40000000800 */
[----:B------:R-:W1:Y:S01]  /*3060*/  MUFU.TANH R59, R11 ;  /* 0x0000000b003b7308 */ /* 0x000e620000002400 */
[----:B---3--:R-:W-:Y:S02]  /*3070*/  MOV R7, R62 ;  /* 0x0000003e00077202 */ /* 0x008fe40000000f00 */
[----:B------:R-:W-:Y:S05]  /*3080*/  @P0 FSEL R7, R62, -INF , !P2 ;  /* 0xff8000003e070808 */ /* 0x000fea0005000000 */
[--C-:B------:R-:W-:Y:S01]  /*3090*/  FFMA.FTZ R8, R7, c[0x0][0x23c], -R4.reuse ;  /* 0x00008f0007087a23 */ /* 0x100fe20000010804 */
[----:B--2---:R-:W-:Y:S02]  /*30a0*/  MOV R7, R61 ;  /* 0x0000003d00077202 */ /* 0x004fe40000000f00 */
[C---:B----4-:R-:W-:Y:S01]  /*30b0*/  @P0 IADD3 R9, R6.reuse, 0x8, RZ ;  /* 0x0000000806090810 */ /* 0x050fe20007ffe0ff */
[----:B------:R2:W-:Y:S01]  /*30c0*/  MUFU.EX2 R70, R8 ;  /* 0x0000000800467308 */ /* 0x0005e20000000800 */
[----:B------:R-:W-:Y:S02]  /*30d0*/  @P0 IADD3 R6, R6, 0x9, RZ ;  /* 0x0000000906060810 */ /* 0x000fe40007ffe0ff */
[----:B------:R-:W-:Y:S02]  /*30e0*/  @P0 FSEL R7, R61, -INF , !P3 ;  /* 0xff8000003d070808 */ /* 0x000fe40005800000 */
[----:B------:R-:W-:Y:S02]  /*30f0*/  @P0 ISETP.GE.AND P1, PT, R9, UR13, PT ;  /* 0x0000000d09000c0c */ /* 0x000fe4000bf26270 */
[----:B------:R-:W-:Y:S02]  /*3100*/  @P0 ISETP.GE.AND P2, PT, R6, UR13, PT ;  /* 0x0000000d06000c0c */ /* 0x000fe4000bf46270 */
[----:B------:R-:W-:Y:S02]  /*3110*/  MOV R6, R55 ;  /* 0x0000003700067202 */ /* 0x000fe40000000f00 */
[----:B------:R-:W-:Y:S02]  /*3120*/  @P0 FSEL R6, R55, -INF , !P2 ;  /* 0xff80000037060808 */ /* 0x000fe40005000000 */
[----:B------:R-:W-:Y:S01]  /*3130*/  PLOP3.LUT P3, PT, PT, PT, UP5, 0x80, 0x0 ;  /* 0x000000000000781c */ /* 0x000fe20003f6f058 */
[--C-:B--2---:R-:W-:Y:S01]  /*3140*/  FFMA.FTZ R8, R7, c[0x0][0x23c], -R4.reuse ;  /* 0x00008f0007087a23 */ /* 0x104fe20000010804 */
[----:B------:R-:W-:Y:S02]  /*3150*/  MOV R7, R56 ;  /* 0x0000003800077202 */ /* 0x000fe40000000f00 */
[----:B------:R-:W-:Y:S01]  /*3160*/  @P0 FSEL R7, R56, -INF , !P1 ;  /* 0xff80000038070808 */ /* 0x000fe20004800000 */
[----:B------:R-:W-:Y:S04]  /*3170*/  MUFU.EX2 R69, R8 ;  /* 0x0000000800457308 */ /* 0x000fe80000000800 */
[--C-:B------:R-:W-:Y:S02]  /*3180*/  FFMA.FTZ R7, R7, c[0x0][0x23c], -R5.reuse ;  /* 0x00008f0007077a23 */ /* 0x100fe40000010805 */
[----:B------:R-:W-:Y:S01]  /*3190*/  FFMA.FTZ R5, R6, c[0x0][0x23c], -R5 ;  /* 0x00008f0006057a23 */ /* 0x000fe20000010805 */
[----:B-1----:R-:W-:Y:S02]  /*31a0*/  MOV R6, R60 ;  /* 0x0000003c00067202 */ /* 0x002fe40000000f00 */
[----:B------:R-:W-:Y:S01]  /*31b0*/  @P0 FSEL R6, R60, -INF , !P1 ;  /* 0xff8000003c060808 */ /* 0x000fe20004800000 */
[----:B------:R1:W-:Y:S04]  /*31c0*/  MUFU.EX2 R63, R5 ;  /* 0x00000005003f7308 */ /* 0x0003e80000000800 */
[--C-:B------:R-:W-:Y:S06]  /*31d0*/  FFMA.FTZ R6, R6, c[0x0][0x23c], -R4.reuse ;  /* 0x00008f0006067a23 */ /* 0x100fec0000010804 */
[----:B------:R2:W3:Y:S10]  /*31e0*/  MUFU.EX2 R64, R7 ;  /* 0x0000000700407308 */ /* 0x0004f40000000800 */
[----:B------:R4:W-:Y:S01]  /*31f0*/  MUFU.EX2 R68, R6 ;  /* 0x0000000600447308 */ /* 0x0009e20000000800 */
[----:B-1----:R-:W-:Y:S02]  /*3200*/  MOV R5, R59 ;  /* 0x0000003b00057202 */ /* 0x002fe40000000f00 */
[----:B------:R-:W-:Y:S02]  /*3210*/  @P0 FSEL R5, R59, -INF , !P2 ;  /* 0xff8000003b050808 */ /* 0x000fe40005000000 */
[----:B------:R-:W-:Y:S03]  /*3220*/  IADD3 R52, P0, R247, UR10, RZ ;  /* 0x0000000af7347c10 */ /* 0x000fe6000ff1e0ff */
[----:B------:R-:W-:Y:S01]  /*3230*/  FFMA.FTZ R4, R5, c[0x0][0x23c], -R4 ;  /* 0x00008f0005047a23 */ /* 0x000fe20000010804 */
[----:B------:R-:W-:Y:S02]  /*3240*/  IADD3.X R53, R246, UR9, RZ, P0, !PT ;  /* 0x00000009f6357c10 */ /* 0x000fe400087fe4ff */
[----:B--2---:R-:W-:Y:S01]  /*3250*/  F2FP.BF16.PACK_AB R7, R65, R66 ;  /* 0x000000424107723e */ /* 0x004fe200000010ff */
[----:B------:R-:W1:Y:S01]  /*3260*/  MUFU.EX2 R67, R4 ;  /* 0x0000000400437308 */ /* 0x000e620000000800 */
[----:B---3--:R-:W-:Y:S01]  /*3270*/  F2FP.BF16.PACK_AB R5, R63, R64 ;  /* 0x000000403f05723e */ /* 0x008fe200000010ff */
[----:B------:R2:W3:Y:S01]  /*3280*/  LDG.E R54, [R52.64] ;  /* 0x0000000434367981 */ /* 0x0004e2000c1e1900 */
[C---:B------:R-:W-:Y:S04]  /*3290*/  LEA R238, P0, R71.reuse, R238, 0x2 ;  /* 0x000000ee47ee7211 */ /* 0x040fe800078010ff */
[----:B------:R-:W-:Y:S01]  /*32a0*/  LEA.HI.X.SX32 R239, R71, R239, 0x2, P0 ;  /* 0x000000ef47ef7211 */ /* 0x000fe200000f16ff */
[----:B------:R-:W-:Y:S01]  /*32b0*/  STS [R248+0x15000], R7 ;  /* 0x01500007f8007388 */ /* 0x000fe20000000800 */
[----:B----4-:R-:W-:Y:S05]  /*32c0*/  F2FP.BF16.PACK_AB R6, R69, R70 ;  /* 0x000000464506723e */ /* 0x010fea00000010ff */
[----:B------:R-:W-:Y:S06]  /*32d0*/  STS [R251+0x15000], R6 ;  /* 0x01500006fb007388 */ /* 0x000fec0000000800 */
[----:B------:R-:W-:Y:S01]  /*32e0*/  STS [R249+0x15000], R5 ;  /* 0x01500005f9007388 */ /* 0x000fe20000000800 */
[----:B-1----:R-:W-:Y:S05]  /*32f0*/  F2FP.BF16.PACK_AB R4, R67, R68 ;  /* 0x000000444304723e */ /* 0x002fea00000010ff */
[----:B--2---:R-:W2:Y:S06]  /*3300*/  LDG.E R52, [R52.64+0x20] ;  /* 0x0000200434347981 */ /* 0x004eac000c1e1900 */
[----:B------:R-:W-:Y:S06]  /*3310*/  STS [R250+0x15000], R4 ;  /* 0x01500004fa007388 */ /* 0x000fec0000000800 */
[----:B------:R-:W1:Y:S06]  /*3320*/  LDSM.16.M88.4 R8, [R2+0x8000] ;  /* 0x008000000208783b */ /* 0x000e6c0000000200 */
[----:B------:R-:W4:Y:S06]  /*3330*/  LDSM.16.M88.4 R44, [R3+0x8000] ;  /* 0x00800000032c783b */ /* 0x000f2c0000000200 */
        /* <DEDUP_REMOVED lines=181> */
.L_x_170:
        /* <DEDUP_REMOVED lines=338> */
.L_x_171:
        /* <DEDUP_REMOVED lines=121> */
.L_x_173:
        /* <DEDUP_REMOVED lines=18> */
.L_x_174:
        /* <DEDUP_REMOVED lines=60> */
.L_x_169:
        /* <DEDUP_REMOVED lines=20> */
.L_x_176:
        /* <DEDUP_REMOVED lines=18> */
.L_x_177:
        /* <DEDUP_REMOVED lines=47> */
.L_x_175:
[----:B------:R-:W-:Y:S05]  /*6570*/  BSYNC B0 ;  /* 0x0000000000007941 */ /* 0x000fea0003800000 */
.L_x_164:
        /* <DEDUP_REMOVED lines=12> */
.L_x_178:
[----:B------:R-:W-:Y:S05]  /*6640*/  EXIT ;  /* 0x000000000000794d */ /* 0x000fea0003800000 */
.L_x_180:
        /* <DEDUP_REMOVED lines=11> */
.L_x_2003:


//--------------------- .text._ZN5flash44flash_bwd_dq_dk_dv_loop_seqk_parallel_kernelI23Flash_bwd_kernel_traitsILi256ELi64ELi32ELi8ELi4ELi1ELi2ELb1ELb1EN7cutlass10bfloat16_tE19Flash_kernel_traitsILi256ELi64ELi32ELi8ES3_EELb0ELb0ELb0ELb1ELb0ELb0ELb0EEEvNS_16Flash_bwd_paramsE --------------------------
	.section	.text._ZN5flash44flash_bwd_dq_dk_dv_loop_seqk_parallel_kernelI23Flash_bwd_kernel_traitsILi256ELi64ELi32ELi8ELi4ELi1ELi2ELb1ELb1EN7cutlass10bfloat16_tE19Flash_kernel_traitsILi256ELi64ELi32ELi8ES3_EELb0ELb0ELb0ELb1ELb0ELb0ELb0EEEvNS_16Flash_bwd_paramsE,"ax",@progbits
	.sectioninfo	@"SHI_REGISTERS=255"
	.align	128
        .global         _ZN5flash44flash_bwd_dq_dk_dv_loop_seqk_parallel_kernelI23Flash_bwd_kernel_traitsILi256ELi64ELi32ELi8ELi4ELi1ELi2ELb1ELb1EN7cutlass10bfloat16_tE19Flash_kernel_traitsILi256ELi64ELi32ELi8ES3_EELb0ELb0ELb0ELb1ELb0ELb0ELb0EEEvNS_16Flash_bwd_paramsE
        .type           _ZN5flash44flash_bwd_dq_dk_dv_loop_seqk_parallel_kernelI23Flash_bwd_kernel_traitsILi256ELi64ELi32ELi8ELi4ELi1ELi2ELb1ELb1EN7cutlass10bfloat16_tE19Flash_kernel_traitsILi256ELi64ELi32ELi8ES3_EELb0ELb0ELb0ELb1ELb0ELb0ELb0EEEvNS_16Flash_bwd_paramsE,@function
        .size           _ZN5flash44flash_bwd_dq_dk_dv_loop_seqk_parallel_kernelI23Flash_bwd_kernel_traitsILi256ELi64ELi32ELi8ELi4ELi1ELi2ELb1ELb1EN7cutlass10bfloat16_tE19Flash_kernel_traitsILi256ELi64ELi32ELi8ES3_EELb0ELb0ELb0ELb1ELb0ELb0ELb0EEEvNS_16Flash_bwd_paramsE,(.L_x_2004 - _ZN5flash44flash_bwd_dq_dk_dv_loop_seqk_parallel_kernelI23Flash_bwd_kernel_traitsILi256ELi64ELi32ELi8ELi4ELi1ELi2ELb1ELb1EN7cutlass10bfloat16_tE19Flash_kernel_traitsILi256ELi64ELi32ELi8ES3_EELb0ELb0ELb0ELb1ELb0ELb0ELb0EEEvNS_16Flash_bwd_paramsE)
        .other          _ZN5flash44flash_bwd_dq_dk_dv_loop_seqk_parallel_kernelI23Flash_bwd_kernel_traitsILi256ELi64ELi32ELi8ELi4ELi1ELi2ELb1ELb1EN7cutlass10bfloat16_tE19Flash_kernel_traitsILi256ELi64ELi32ELi8ES3_EELb0ELb0ELb0ELb1ELb0ELb0ELb0EEEvNS_16Flash_bwd_paramsE,@"STO_CUDA_ENTRY STV_DEFAULT"
_ZN5flash44flash_bwd_dq_dk_dv_loop_seqk_parallel_kernelI23Flash_bwd_kernel_traitsILi256ELi64ELi32ELi8ELi4ELi1ELi2ELb1ELb1EN7cutlass10bfloat16_tE19Flash_kernel_traitsILi256ELi64ELi32ELi8ES3_EELb0ELb0ELb0ELb1ELb0ELb0ELb0EEEvNS_16Flash_bwd_paramsE:
.text._ZN5flash44flash_bwd_dq_dk_dv_loop_seqk_parallel_kernelI23Flash_bwd_kernel_traitsILi256ELi64ELi32ELi8ELi4ELi1ELi2ELb1ELb1EN7cutlass10bfloat16_tE19Flash_kernel_traitsILi256ELi64ELi32ELi8ES3_EELb0ELb0ELb0ELb1ELb0ELb0ELb0EEEvNS_16Flash_bwd_paramsE:
        /* <DEDUP_REMOVED lines=34> */
[CC--:B------:R-:W-:Y:S01]  /*0220*/  LEA.HI R0, R2.reuse, R11.reuse, RZ, 0x2 ;  /* 0x0000000b02007211 */ /* 0x0c0fe200078f10ff */
[----:B------:R-:W-:Y:S01]  /*0230*/  ULDC UR11, c[0x0][0x1c0] ;  /* 0x00007000000b7ab9 */ /* 0x000fe20000000800 */
[----:B------:R-:W-:Y:S01]  /*0240*/  SHF.R.S32.HI R4, RZ, 0x4, R3 ;  /* 0x00000004ff047819 */ /* 0x000fe20000011403 */
[----:B---3--:R-:W-:Y:S01]  /*0250*/  UIMAD UR45, UR34, UR44, URZ ;  /* 0x0000002c222d72a4 */ /* 0x008fe2000f8e023f */
[CC--:B------:R-:W-:Y:S01]  /*0260*/  LEA.HI R14, R2.reuse, R11.reuse, RZ, 0x3 ;  /* 0x0000000b020e7211 */ /* 0x0c0fe200078f18ff */
[----:B------:R-:W-:Y:S01]  /*0270*/  UIMAD UR44, UR44, UR12, URZ ;  /* 0x0000000c2c2c72a4 */ /* 0x000fe2000f8e023f */
[CC--:B------:R-:W-:Y:S01]  /*0280*/  LEA.HI R12, R2.reuse, R11.reuse, RZ, 0x5 ;  /* 0x0000000b020c7211 */ /* 0x0c0fe200078f28ff */
[----:B------:R-:W-:Y:S01]  /*0290*/  UIMAD UR53, UR8, UR6, UR53 ;  /* 0x00000006083572a4 */ /* 0x000fe2000f8e0235 */
[CC--:B------:R-:W-:Y:S01]  /*02a0*/  LEA.HI R13, R2.reuse, R11.reuse, RZ, 0x7 ;  /* 0x0000000b020d7211 */ /* 0x0c0fe200078f38ff */
[----:B------:R-:W-:Y:S01]  /*02b0*/  UIMAD UR50, UR7, UR32, URZ ;  /* 0x00000020073272a4 */ /* 0x000fe2000f8e023f */
[----:B------:R-:W-:Y:S01]  /*02c0*/  LEA.HI R15, R2, R11, RZ, 0x6 ;  /* 0x0000000b020f7211 */ /* 0x000fe200078f30ff */
[----:B------:R-:W-:Y:S01]  /*02d0*/  UIMAD UR6, UR32, UR11, UR34 ;  /* 0x0000000b200672a4 */ /* 0x000fe2000f8e0222 */
[----:B------:R-:W-:Y:S01]  /*02e0*/  LOP3.LUT R2, R3, 0xfffffff0, RZ, 0xc0, !PT ;  /* 0xfffffff003027812 */ /* 0x000fe200078ec0ff */
[----:B------:R-:W-:Y:S01]  /*02f0*/  @!UP2 UIMAD UR7, UR32, UR13, UR34 ;  /* 0x0000000d2007a2a4 */ /* 0x000fe2000f8e0222 */
[--C-:B------:R-:W-:Y:S01]  /*0300*/  SHF.R.S32.HI R6, RZ, 0x2, R0.reuse ;  /* 0x00000002ff067819 */ /* 0x100fe20000011400 */
[----:B------:R-:W-:Y:S01]  /*0310*/  USHF.L.U32 UR39, UR44, 0x6, URZ ;  /* 0x000000062c277899 */ /* 0x000fe2000800063f */
[----:B------:R-:W-:Y:S01]  /*0320*/  SHF.R.S32.HI R9, RZ, 0x1f, R0 ;  /* 0x0000001fff097819 */ /* 0x000fe20000011400 */
[----:B------:R-:W-:Y:S01]  /*0330*/  IMAD.IADD R8, R11, 0x1, -R2 ;  /* 0x000000010b087824 */ /* 0x000fe200078e0a02 */
[----:B------:R-:W-:Y:S01]  /*0340*/  LOP3.LUT R7, R0, 0x7ffffffc, RZ, 0xc0, !PT ;  /* 0x7ffffffc00077812 */ /* 0x000fe200078ec0ff */
[----:B------:R-:W-:Y:S01]  /*0350*/  ULDC UR47, c[0x0][0x214] ;  /* 0x00008500002f7ab9 */ /* 0x000fe20000000800 */
[----:B------:R-:W-:Y:S01]  /*0360*/  LEA.HI R0, R3, R4, RZ, 0x1 ;  /* 0x0000000403007211 */ /* 0x000fe200078f08ff */
[----:B------:R-:W-:Y:S01]  /*0370*/  ULDC UR54, c[0x0][0x1c8] ;  /* 0x0000720000367ab9 */ /* 0x000fe20000000800 */
[----:B------:R-:W-:Y:S01]  /*0380*/  LOP3.LUT R5, R14, 0xfffffff8, RZ, 0xc0, !PT ;  /* 0xfffffff80e057812 */ /* 0x000fe200078ec0ff */
[----:B------:R-:W-:Y:S01]  /*0390*/  IMAD.IADD R16, R11, 0x1, -R7 ;  /* 0x000000010b107824 */ /* 0x000fe200078e0a07 */
[----:B------:R-:W-:Y:S01]  /*03a0*/  LOP3.LUT R2, R0, 0xfffffffe, RZ, 0xc0, !PT ;  /* 0xfffffffe00027812 */ /* 0x000fe200078ec0ff */
[----:B------:R-:W-:Y:S01]  /*03b0*/  ULDC.U8 UR10, c[0x0][0x3d0] ;  /* 0x0000f400000a7ab9 */ /* 0x000fe20000000000 */
[----:B------:R-:W-:Y:S01]  /*03c0*/  LEA.HI R0, R9, R6, RZ, 0x3 ;  /* 0x0000000609007211 */ /* 0x000fe200078f18ff */
[----:B------:R-:W-:Y:S01]  /*03d0*/  IMAD.IADD R3, R11, 0x1, -R5 ;  /* 0x000000010b037824 */ /* 0x000fe200078e0a05 */
[----:B------:R-:W-:Y:S01]  /*03e0*/  LOP3.LUT R10, R12, 0xffffffe0, RZ, 0xc0, !PT ;  /* 0xffffffe00c0a7812 */ /* 0x000fe200078ec0ff */
[----:B------:R-:W-:Y:S01]  /*03f0*/  ULDC UR48, c[0x0][0x224] ;  /* 0x0000890000307ab9 */ /* 0x000fe20000000800 */
[----:B------:R-:W-:Y:S01]  /*0400*/  LOP3.LUT R0, R0, 0xfffffff8, RZ, 0xc0, !PT ;  /* 0xfffffff800007812 */ /* 0x000fe200078ec0ff */
[----:B------:R-:W-:Y:S01]  /*0410*/  IMAD.SHL.U32 R240, R3, 0x8, RZ ;  /* 0x0000000803f07824 */ /* 0x000fe200078e00ff */
[----:B------:R-:W-:Y:S01]  /*0420*/  SHF.R.S32.HI R17, RZ, 0x3, R14 ;  /* 0x00000003ff117819 */ /* 0x000fe2000001140e */
[----:B------:R-:W-:Y:S01]  /*0430*/  IMAD.IADD R5, R11, 0x1, -R10 ;  /* 0x000000010b057824 */ /* 0x000fe200078e0a0a */
[C---:B------:R-:W-:Y:S01]  /*0440*/  LOP3.LUT P0, RZ, R3.reuse, 0x4, RZ, 0xc0, !PT ;  /* 0x0000000403ff7812 */ /* 0x040fe2000780c0ff */
[----:B------:R-:W-:Y:S01]  /*0450*/  IMAD.IADD R9, R6, 0x1, -R0 ;  /* 0x0000000106097824 */ /* 0x000fe200078e0a00 */
[----:B------:R-:W-:Y:S01]  /*0460*/  LOP3.LUT P5, RZ, R3, 0x2, RZ, 0xc0, !PT ;  /* 0x0000000203ff7812 */ /* 0x000fe200078ac0ff */
[----:B------:R-:W-:Y:S01]  /*0470*/  IMAD.SHL.U32 R0, R17, 0x40, RZ ;  /* 0x0000004011007824 */ /* 0x000fe200078e00ff */
[----:B------:R-:W-:Y:S01]  /*0480*/  SHF.R.S32.HI R6, RZ, 0x7, R13 ;  /* 0x00000007ff067819 */ /* 0x000fe2000001140d */
[----:B------:R-:W-:Y:S01]  /*0490*/  IMAD.IADD R10, R4, 0x1, -R2 ;  /* 0x00000001040a7824 */ /* 0x000fe200078e0a02 */
[----:B------:R-:W-:Y:S01]  /*04a0*/  SHF.R.S32.HI R2, RZ, 0x1f, R5 ;  /* 0x0000001fff027819 */ /* 0x000fe20000011405 */
[C---:B------:R-:W-:Y:S01]  /*04b0*/  IMAD.SHL.U32 R4, R3.reuse, 0x40, RZ ;  /* 0x0000004003047824 */ /* 0x040fe200078e00ff */
[----:B------:R-:W-:Y:S01]  /*04c0*/  LOP3.LUT R0, R0, 0x1c0, RZ, 0xc0, !PT ;  /* 0x000001c000007812 */ /* 0x000fe200078ec0ff */
[----:B------:R-:W-:Y:S01]  /*04d0*/  IMAD.SHL.U32 R3, R3, 0x20, RZ ;  /* 0x0000002003037824 */ /* 0x000fe200078e00ff */
[----:B------:R-:W-:Y:S01]  /*04e0*/  LEA.HI R17, R2, R5, RZ, 0x2 ;  /* 0x0000000502117211 */ /* 0x000fe200078f10ff */
[----:B------:R-:W-:Y:S01]  /*04f0*/  @UP2 UIMAD UR52, UR32, UR47, URZ ;  /* 0x0000002f203422a4 */ /* 0x000fe2000f8e023f */
[----:B------:R-:W-:Y:S01]  /*0500*/  SHF.R.U32.HI R2, RZ, 0x3, R0 ;  /* 0x00000003ff027819 */ /* 0x000fe20000011600 */
[----:B------:R-:W-:Y:S01]  /*0510*/  ULDC.64 UR4, c[0x0][0x118] ;  /* 0x0000460000047ab9 */ /* 0x000fe20000000a00 */
[----:B------:R-:W-:Y:S01]  /*0520*/  LOP3.LUT R0, R0, 0x38, R240, 0xf8, !PT ;  /* 0x0000003800007812 */ /* 0x000fe200078ef8f0 */
[----:B------:R-:W-:Y:S01]  /*0530*/  UMOV UR61, 0x4 ;  /* 0x00000004003d7882 */ /* 0x000fe20000000000 */
[C---:B------:R-:W-:Y:S01]  /*0540*/  LOP3.LUT P2, RZ, R9.reuse, 0x2, RZ, 0xc0, !PT ;  /* 0x0000000209ff7812 */ /* 0x040fe2000784c0ff */
[----:B------:R-:W-:Y:S01]  /*0550*/  ULOP3.LUT UR54, UR34, UR54, URZ, 0x3c, !UPT ;  /* 0x0000003622367292 */ /* 0x000fe2000f8e3c3f */
[----:B------:R-:W-:Y:S01]  /*0560*/  LOP3.LUT R5, R0, R2, RZ, 0x3c, !PT ;  /* 0x0000000200057212 */ /* 0x000fe200078e3cff */
[----:B------:R-:W-:Y:S01]  /*0570*/  UISETP.NE.AND UP3, UPT, UR10, URZ, UPT ;  /* 0x0000003f0a00728c */ /* 0x000fe2000bf65270 */
[----:B------:R-:W-:Y:S01]  /*0580*/  LOP3.LUT R0, R4, 0x1c0, RZ, 0xc0, !PT ;  /* 0x000001c004007812 */ /* 0x000fe200078ec0ff */
[----:B------:R-:W-:Y:S01]  /*0590*/  USHF.R.S32.HI UR55, URZ, 0x1f, UR34 ;  /* 0x0000001f3f377899 */ /* 0x000fe20008011422 */
[----:B------:R-:W-:Y:S01]  /*05a0*/  LOP3.LUT P6, RZ, R8, 0x4, RZ, 0xc0, !PT ;  /* 0x0000000408ff7812 */ /* 0x000fe200078cc0ff */
[----:B------:R-:W-:Y:S01]  /*05b0*/  USHF.R.S32.HI UR59, URZ, 0x1f, UR32 ;  /* 0x0000001f3f3b7899 */ /* 0x000fe20008011420 */
[----:B------:R-:W-:Y:S01]  /*05c0*/  LOP3.LUT R4, R0, 0x8, R14, 0xf8, !PT ;  /* 0x0000000800047812 */ /* 0x000fe200078ef80e */
[----:B------:R-:W-:Y:S01]  /*05d0*/  USHF.R.S32.HI UR58, URZ, 0x1f, UR34 ;  /* 0x0000001f3f3a7899 */ /* 0x000fe20008011422 */
[----:B------:R-:W-:Y:S01]  /*05e0*/  SHF.R.U32.HI R2, RZ, 0x3, R0 ;  /* 0x00000003ff027819 */ /* 0x000fe20000011600 */
[----:B------:R-:W-:Y:S01]  /*05f0*/  USHF.R.S32.HI UR57, URZ, 0x1f, UR32 ;  /* 0x0000001f3f397899 */ /* 0x000fe20008011420 */
[----:B------:R-:W-:Y:S01]  /*0600*/  LOP3.LUT R0, R9, 0x1, RZ, 0xc0, !PT ;  /* 0x0000000109007812 */ /* 0x000fe200078ec0ff */
[----:B------:R-:W-:Y:S01]  /*0610*/  USHF.R.S32.HI UR56, URZ, 0x1f, UR34 ;  /* 0x0000001f3f387899 */ /* 0x000fe20008011422 */
[----:B------:R-:W-:Y:S01]  /*0620*/  LOP3.LUT R4, R4, R2, RZ, 0x3c, !PT ;  /* 0x0000000204047212 */ /* 0x000fe200078e3cff */
[----:B------:R-:W-:Y:S01]  /*0630*/  UIMAD.WIDE.U32 UR40, UR36, UR42, URZ ;  /* 0x0000002a242872a5 */ /* 0x000fe2000f8e003f */
[----:B------:R-:W-:Y:S01]  /*0640*/  ISETP.NE.U32.AND P1, PT, R0, 0x1, PT ;  /* 0x000000010000780c */ /* 0x000fe20003f25070 */
[----:B------:R-:W-:Y:S01]  /*0650*/  IMAD.SHL.U32 R0, R10, 0x100, RZ ;  /* 0x000001000a007824 */ /* 0x000fe200078e00ff */
[----:B------:R-:W-:Y:S01]  /*0660*/  SEL R232, R227, 0xffffffc0, !P0 ;  /* 0xffffffc0e3e87807 */ /* 0x000fe20004000000 */
[----:B------:R-:W-:Y:S01]  /*0670*/  UIMAD UR49, UR37, UR42, URZ ;  /* 0x0000002a253172a4 */ /* 0x000fe2000f8e023f */
[----:B------:R-:W-:Y:S01]  /*0680*/  SEL R252, R252, 0x240, !P1 ;  /* 0x00000240fcfc7807 */ /* 0x000fe20004800000 */
[----:B------:R-:W-:Y:S01]  /*0690*/  USHF.R.S32.HI UR51, URZ, 0x1f, UR45 ;  /* 0x0000001f3f337899 */ /* 0x000fe2000801142d */
[----:B------:R-:W-:Y:S01]  /*06a0*/  LOP3.LUT R2, R0, 0x100, RZ, 0xc0, !PT ;  /* 0x0000010000027812 */ /* 0x000fe200078ec0ff */
[----:B------:R-:W-:Y:S01]  /*06b0*/  IMAD R0, R6, 0x2, R10 ;  /* 0x0000000206007824 */ /* 0x000fe200078e020a */
[----:B------:R-:W-:-:S02]  /*06c0*/  UIMAD UR48, UR6, UR48, URZ ;  /* 0x00000030063072a4 */ /* 0x000fc4000f8e023f */
[----:B------:R-:W-:Y:S01]  /*06d0*/  LOP3.LUT R226, R2, 0xe0, R3, 0xf8, !PT ;  /* 0x000000e002e27812 */ /* 0x000fe200078ef803 */
[----:B------:R-:W-:Y:S01]  /*06e0*/  IMAD.SHL.U32 R3, R10, 0x20, RZ ;  /* 0x000000200a037824 */ /* 0x000fe200078e00ff */
[----:B------:R-:W-:Y:S01]  /*06f0*/  SHF.R.S32.HI R2, RZ, 0x6, R15 ;  /* 0x00000006ff027819 */ /* 0x000fe2000001140f */
[----:B------:R-:W-:Y:S01]  /*0700*/  IMAD.U32 R0, R0, 0x200, R4 ;  /* 0x0000020000007824 */ /* 0x000fe200078e0004 */
[----:B------:R-:W-:Y:S01]  /*0710*/  @!UP2 UIMAD UR47, UR7, UR47, URZ ;  /* 0x0000002f072fa2a4 */ /* 0x000fe2000f8e023f */
[----:B------:R-:W-:Y:S01]  /*0720*/  IMAD.SHL.U32 R4, R9, 0x20, RZ ;  /* 0x0000002009047824 */ /* 0x000fe200078e00ff */
[----:B------:R-:W-:Y:S01]  /*0730*/  USHF.R.S32.HI UR46, URZ, 0x1f, UR39 ;  /* 0x0000001f3f2e7899 */ /* 0x000fe20008011427 */
[C---:B------:R-:W-:Y:S02]  /*0740*/  IMAD R237, R2.reuse, 0x200, R5 ;  /* 0x0000020002ed7824 */ /* 0x040fe400078e0205 */
[----:B------:R-:W-:Y:S01]  /*0750*/  IMAD.SHL.U32 R5, R2, 0x8, RZ ;  /* 0x0000000802057824 */ /* 0x000fe200078e00ff */
[----:B------:R-:W-:Y:S01]  /*0760*/  LOP3.LUT R2, R3, 0x20, RZ, 0xc0, !PT ;  /* 0x0000002003027812 */ /* 0x000fe200078ec0ff */
[----:B------:R-:W-:Y:S01]  /*0770*/  IMAD.SHL.U32 R3, R6, 0x10, RZ ;  /* 0x0000001006037824 */ /* 0x000fe200078e00ff */
[----:B------:R-:W-:Y:S01]  /*0780*/  LOP3.LUT R4, R4, 0xe0, RZ, 0xc0, !PT ;  /* 0x000000e004047812 */ /* 0x000fe200078ec0ff */
[----:B------:R-:W-:Y:S01]  /*0790*/  IMAD.SHL.U32 R229, R0, 0x2, RZ ;  /* 0x0000000200e57824 */ /* 0x000fe200078e00ff */
[----:B------:R-:W-:Y:S01]  /*07a0*/  LOP3.LUT R15, R2, 0x18, R5, 0xf8, !PT ;  /* 0x00000018020f7812 */ /* 0x000fe200078ef805 */
[----:B------:R-:W-:Y:S01]  /*07b0*/  IMAD.SHL.U32 R237, R237, 0x2, RZ ;  /* 0x00000002eded7824 */ /* 0x000fe200078e00ff */
[----:B------:R-:W-:Y:S01]  /*07c0*/  LOP3.LUT R13, R4, 0x10, R3, 0xf8, !PT ;  /* 0x00000010040d7812 */ /* 0x000fe200078ef803 */
[----:B------:R-:W-:Y:S01]  /*07d0*/  IMAD.U32 R4, RZ, RZ, UR14 ;  /* 0x0000000eff047e24 */ /* 0x000fe2000f8e00ff */
[----:B------:R-:W-:Y:S01]  /*07e0*/  SHF.R.S32.HI R3, RZ, 0x1f, R8 ;  /* 0x0000001fff037819 */ /* 0x000fe20000011408 */
[----:B------:R-:W-:Y:S01]  /*07f0*/  IMAD.SHL.U32 R4, R10, 0x8, RZ ;  /* 0x000000080a047824 */ /* 0x000fe200078e00ff */
[----:B------:R-:W-:Y:S01]  /*0800*/  SHF.R.S32.HI R2, RZ, 0x5, R12 ;  /* 0x00000005ff027819 */ /* 0x000fe2000001140c */
[----:B------:R-:W-:Y:S01]  /*0810*/  IMAD.IADD R231, R229, 0x1, R232 ;  /* 0x00000001e5e77824 */ /* 0x000fe200078e02e8 */
[----:B------:R-:W-:Y:S01]  /*0820*/  LEA.HI R225, R3, R8, RZ, 0x3 ;  /* 0x0000000803e17211 */ /* 0x000fe200078f18ff */
[----:B------:R-:W-:Y:S01]  /*0830*/  IMAD.SHL.U32 R3, R8, 0x20, RZ ;  /* 0x0000002008037824 */ /* 0x000fe200078e00ff */
[----:B------:R-:W-:-:S02]  /*0840*/  LOP3.LUT R11, R4, 0x8, RZ, 0xc0, !PT ;  /* 0x00000008040b7812 */ /* 0x000fc400078ec0ff */
[C---:B------:R-:W-:Y:S01]  /*0850*/  LOP3.LUT R5, R225.reuse, 0xfffffff8, RZ, 0xc0, !PT ;  /* 0xfffffff8e1057812 */ /* 0x040fe200078ec0ff */
[----:B------:R-:W-:Y:S01]  /*0860*/  IMAD.SHL.U32 R225, R225, 0x40, RZ ;  /* 0x00000040e1e17824 */ /* 0x000fe200078e00ff */
[----:B------:R-:W-:Y:S02]  /*0870*/  SHF.R.S32.HI R6, RZ, 0x1f, R12 ;  /* 0x0000001fff067819 */ /* 0x000fe4000001140c */
[----:B------:R-:W-:Y:S01]  /*0880*/  LOP3.LUT R4, R11, 0x1e0, R3, 0xf8, !PT ;  /* 0x000001e00b047812 */ /* 0x000fe200078ef803 */
[----:B------:R-:W-:Y:S01]  /*0890*/  IMAD.IADD R7, R8, 0x1, -R5 ;  /* 0x0000000108077824 */ /* 0x000fe200078e0a05 */
[-C--:B------:R-:W-:Y:S01]  /*08a0*/  LEA.HI R3, R12, R2.reuse, RZ, 0x1 ;  /* 0x000000020c037211 */ /* 0x080fe200078f08ff */
[----:B------:R-:W-:Y:S01]  /*08b0*/  IMAD.SHL.U32 R5, R8, 0x4, RZ ;  /* 0x0000000408057824 */ /* 0x000fe200078e00ff */
[----:B------:R-:W-:Y:S02]  /*08c0*/  LEA.HI R6, R6, R2, RZ, 0x2 ;  /* 0x0000000206067211 */ /* 0x000fe400078f10ff */
[----:B------:R-:W-:-:S02]  /*08d0*/  LOP3.LUT R3, R3, 0x3ffffe, RZ, 0xc0, !PT ;  /* 0x003ffffe03037812 */ /* 0x000fc400078ec0ff */
[----:B------:R-:W-:Y:S02]  /*08e0*/  LOP3.LUT R6, R6, 0xfffffffc, RZ, 0xc0, !PT ;  /* 0xfffffffc06067812 */ /* 0x000fe400078ec0ff */
[----:B------:R-:W-:Y:S01]  /*08f0*/  LOP3.LUT R12, R4, 0x38, R5, 0x78, !PT ;  /* 0x00000038040c7812 */ /* 0x000fe200078e7805 */
[----:B------:R-:W-:Y:S01]  /*0900*/  IMAD.SHL.U32 R4, R9, 0x40, RZ ;  /* 0x0000004009047824 */ /* 0x000fe200078e00ff */
[----:B------:R-:W-:Y:S01]  /*0910*/  LOP3.LUT R225, R225, 0xfffffe00, RZ, 0xc0, !PT ;  /* 0xfffffe00e1e17812 */ /* 0x000fe200078ec0ff */
[----:B------:R-:W-:Y:S01]  /*0920*/  IMAD.SHL.U32 R5, R9, 0x4, RZ ;  /* 0x0000000409057824 */ /* 0x000fe200078e00ff */
[C---:B------:R-:W-:Y:S01]  /*0930*/  LOP3.LUT P4, RZ, R7.reuse, 0x4, RZ, 0xc0, !PT ;  /* 0x0000000407ff7812 */ /* 0x040fe2000788c0ff */
[C---:B------:R-:W-:Y:S01]  /*0940*/  IMAD.IADD R233, R2.reuse, 0x1, -R3 ;  /* 0x0000000102e97824 */ /* 0x040fe200078e0a03 */
[----:B------:R-:W-:Y:S01]  /*0950*/  LOP3.LUT P3, RZ, R7, 0x2, RZ, 0xc0, !PT ;  /* 0x0000000207ff7812 */ /* 0x000fe2000786c0ff */
[C---:B------:R-:W-:Y:S01]  /*0960*/  IMAD.SHL.U32 R3, R2.reuse, 0x8, RZ ;  /* 0x0000000802037824 */ /* 0x040fe200078e00ff */
[----:B------:R-:W-:Y:S01]  /*0970*/  LOP3.LUT R9, R13, 0x18, R5, 0x78, !PT ;  /* 0x000000180d097812 */ /* 0x000fe200078e7805 */
[----:B------:R-:W-:Y:S01]  /*0980*/  IMAD.IADD R6, R2, 0x1, -R6 ;  /* 0x0000000102067824 */ /* 0x000fe200078e0a06 */
[----:B------:R-:W-:Y:S01]  /*0990*/  LOP3.LUT R2, R4, 0x1c0, RZ, 0xc0, !PT ;  /* 0x000001c004027812 */ /* 0x000fe200078ec0ff */
[----:B------:R-:W-:Y:S01]  /*09a0*/  IMAD R233, R233, 0x200, R12 ;  /* 0x00000200e9e97824 */ /* 0x000fe200078e020c */
[----:B------:R-:W-:-:S02]  /*09b0*/  LOP3.LUT R5, R3, 0x38, RZ, 0xc0, !PT ;  /* 0x0000003803057812 */ /* 0x000fc400078ec0ff */
[----:B------:R-:W-:Y:S02]  /*09c0*/  LOP3.LUT R4, R226, 0x8, R14, 0xf8, !PT ;  /* 0x00000008e2047812 */ /* 0x000fe400078ef80e */
[----:B------:R-:W-:Y:S02]  /*09d0*/  SHF.R.U32.HI R3, RZ, 0x3, R2 ;  /* 0x00000003ff037819 */ /* 0x000fe40000011602 */
[----:B------:R-:W-:Y:S02]  /*09e0*/  SHF.R.U32.HI R226, RZ, 0x3, R226 ;  /* 0x00000003ffe27819 */ /* 0x000fe400000116e2 */
[----:B------:R-:W-:Y:S01]  /*09f0*/  LOP3.LUT R8, R3, R2, R5, 0x1e, !PT ;  /* 0x0000000203087212 */ /* 0x000fe200078e1e05 */
[----:B------:R-:W-:Y:S01]  /*0a00*/  IMAD.SHL.U32 R2, R7, 0x40, RZ ;  /* 0x0000004007027824 */ /* 0x000fe200078e00ff */
[----:B------:R-:W-:Y:S01]  /*0a10*/  LOP3.LUT R226, R4, 0x38, R226, 0x78, !PT ;  /* 0x0000003804e27812 */ /* 0x000fe200078e78e2 */
[----:B------:R-:W-:Y:S01]  /*0a20*/  IMAD.SHL.U32 R4, R16, 0x2, RZ ;  /* 0x0000000210047824 */ /* 0x000fe200078e00ff */
[----:B------:R-:W-:-:S02]  /*0a30*/  IADD3 R236, R232, 0x14000, R229 ;  /* 0x00014000e8ec7810 */ /* 0x000fc40007ffe0e5 */
[----:B------:R-:W-:Y:S01]  /*0a40*/  LOP3.LUT R2, R2, 0x1c0, RZ, 0xc0, !PT ;  /* 0x000001c002027812 */ /* 0x000fe200078ec0ff */
[----:B------:R-:W-:Y:S01]  /*0a50*/  IMAD R3, R6, 0x200, R4 ;  /* 0x0000020006037824 */ /* 0x000fe200078e0204 */
[----:B------:R-:W-:Y:S01]  /*0a60*/  LEA R233, R233, 0x14000, 0x1 ;  /* 0x00014000e9e97811 */ /* 0x000fe200078e08ff */
[----:B------:R-:W-:Y:S01]  /*0a70*/  IMAD.IADD R8, R4, 0x1, R8 ;  /* 0x0000000104087824 */ /* 0x000fe200078e0208 */
[----:B------:R-:W-:Y:S01]  /*0a80*/  SEL R227, R227, 0xffffffc0, !P4 ;  /* 0xffffffc0e3e37807 */ /* 0x000fe20006000000 */
[----:B------:R-:W-:Y:S01]  /*0a90*/  IMAD.IADD R9, R3, 0x1, R9 ;  /* 0x0000000103097824 */ /* 0x000fe200078e0209 */
[----:B------:R-:W-:Y:S01]  /*0aa0*/  SHF.R.U32.HI R3, RZ, 0x3, R2 ;  /* 0x00000003ff037819 */ /* 0x000fe20000011602 */
[----:B------:R-:W-:Y:S01]  /*0ab0*/  IMAD R4, R10, 0x1000, R225 ;  /* 0x000010000a047824 */ /* 0x000fe200078e02e1 */
[----:B------:R-:W-:Y:S01]  /*0ac0*/  IADD3 R234, R233, 0x20, RZ ;  /* 0x00000020e9ea7810 */ /* 0x000fe20007ffe0ff */
        /* <DEDUP_REMOVED lines=8> */
[C---:B------:R-:W-:Y:S01]  /*0b50*/  IMAD R5, R6.reuse, 0x10, R2 ;  /* 0x0000001006057824 */ /* 0x040fe200078e0202 */
[----:B------:R-:W-:Y:S01]  /*0b60*/  @P6 IADD3 R234, R233, -0x20, RZ ;  /* 0xffffffe0e9ea6810 */ /* 0x000fe20007ffe0ff */
        /* <DEDUP_REMOVED lines=10> */
[----:B------:R-:W-:Y:S01]  /*0c10*/  IMAD.IADD R236, R0, 0x1, R236 ;  /* 0x0000000100ec7824 */ /* 0x000fe200078e02ec */
[----:B------:R-:W-:Y:S01]  /*0c20*/  IADD3 R235, R234, 0x800, RZ ;  /* 0x00000800eaeb7810 */ /* 0x000fe20007ffe0ff */
        /* <DEDUP_REMOVED lines=13> */
.L_x_213:
        /* <DEDUP_REMOVED lines=53> */
.L_x_181:
        /* <DEDUP_REMOVED lines=58> */
.L_x_183:
        /* <DEDUP_REMOVED lines=18> */
.L_x_184:
        /* <DEDUP_REMOVED lines=70> */
.L_x_185:
[----:B------:R-:W-:Y:S02]  /*1970*/  UMOV UR10, UR48 ;  /* 0x00000030000a7c82 */ /* 0x000fe40008000000 */
.L_x_186:
[----:B------:R-:W1:Y:S01]  /*1980*/  S2R R28, SR_TID.X ;  /* 0x00000000001c7919 */ /* 0x000e620000002100 */
[----:B------:R-:W-:Y:S01]  /*1990*/  UIADD3 UR6, UP5, UP4, UR6, UR39, UR45 ;  /* 0x0000002706067290 */ /* 0x000fe2000fcbe02d */
[--C-:B------:R-:W-:Y:S01]  /*19a0*/  SHF.R.S32.HI R31, RZ, 0x1f, R240.reuse ;  /* 0x0000001fff1f7819 */ /* 0x100fe200000114f0 */
[----:B------:R-:W-:Y:S01]  /*19b0*/  IMAD.U32 R7, RZ, RZ, UR19 ;  /* 0x00000013ff077e24 */ /* 0x000fe2000f8e00ff */
[----:B------:R-:W2:Y:S01]  /*19c0*/  S2R R32, SR_TID.X ;  /* 0x0000000000207919 */ /* 0x000ea20000002100 */
[----:B------:R-:W-:Y:S01]  /*19d0*/  UIADD3 UR12, UP1, UP0, UR12, UR6, UR21 ;  /* 0x000000060c0c7290 */ /* 0x000fe2000f83e015 */
[C---:B------:R-:W-:Y:S01]  /*19e0*/  IADD3 R35, R240.reuse, 0x40, RZ ;  /* 0x00000040f0237810 */ /* 0x040fe20007ffe0ff */
[----:B------:R-:W-:Y:S01]  /*19f0*/  UIADD3.X UR6, UR9, UR46, UR51, UP5, UP4 ;  /* 0x0000002e09067290 */ /* 0x000fe2000afe8433 */
[----:B------:R-:W3:Y:S01]  /*1a00*/  S2R R33, SR_TID.X ;  /* 0x0000000000217919 */ /* 0x000ee20000002100 */
[----:B------:R-:W-:Y:S01]  /*1a10*/  IMAD.MOV.U32 R30, RZ, RZ, R240 ;  /* 0x000000ffff1e7224 */ /* 0x000fe200078e00f0 */
[----:B------:R-:W-:Y:S01]  /*1a20*/  ISETP.GE.AND P2, PT, R35, c[0x0][0x220], PT ;  /* 0x0000880023007a0c */ /* 0x000fe20003f46270 */
[----:B------:R-:W-:Y:S01]  /*1a30*/  UIADD3.X UR9, UR11, UR6, UR17, UP1, UP0 ;  /* 0x000000060b097290 */ /* 0x000fe20008fe0411 */
[C---:B------:R-:W-:Y:S01]  /*1a40*/  ISETP.GE.AND P5, PT, R240.reuse, c[0x0][0x220], PT ;  /* 0x00008800f0007a0c */ /* 0x040fe20003fa6270 */
[----:B------:R-:W-:Y:S01]  /*1a50*/  UISETP.GE.AND UP0, UPT, UR26, 0x1, UPT ;  /* 0x000000011a00788c */ /* 0x000fe2000bf06270 */
[----:B------:R-:W-:Y:S01]  /*1a60*/  SEL R9, RZ, 0xffffffff, P2 ;  /* 0xffffffffff097807 */ /* 0x000fe20001000000 */
[----:B------:R-:W-:Y:S01]  /*1a70*/  ULDC.64 UR6, c[0x0][0x370] ;  /* 0x0000dc0000067ab9 */ /* 0x000fe20000000a00 */
[----:B------:R4:W-:Y:S01]  /*1a80*/  STL.64 [R1+0x10], R30 ;  /* 0x0000101e01007387 */ /* 0x0009e20000100a00 */
[----:B------:R-:W-:Y:S01]  /*1a90*/  UIMAD UR6, UR30, UR6, URZ ;  /* 0x000000061e0672a4 */ /* 0x000fe2000f8e023f */
[----:B------:R-:W-:Y:S01]  /*1aa0*/  IADD3 R34, R240, 0xc0, RZ ;  /* 0x000000c0f0227810 */ /* 0x000fe20007ffe0ff */
[----:B------:R-:W-:Y:S01]  /*1ab0*/  IMAD.U32 R14, RZ, RZ, UR34 ;  /* 0x00000022ff0e7e24 */ /* 0x000fe2000f8e00ff */
[----:B------:R-:W-:Y:S01]  /*1ac0*/  SEL R11, RZ, 0x1, P5 ;  /* 0x00000001ff0b7807 */ /* 0x000fe20002800000 */
[----:B------:R-:W-:Y:S01]  /*1ad0*/  UIMAD UR8, UR19, UR7, UR6 ;  /* 0x00000007130872a4 */ /* 0x000fe2000f8e0206 */
[----:B------:R-:W-:Y:S01]  /*1ae0*/  BSSY B1, `(.L_x_182) ;  /* 0x0000602000017945 */ /* 0x000fe20003800000 */
[----:B------:R-:W-:Y:S01]  /*1af0*/  UIADD3 UR16, UR19, UR16, URZ ;  /* 0x0000001013107290 */ /* 0x000fe2000fffe03f */
[----:B-1----:R-:W-:Y:S01]  /*1b00*/  SHF.R.S32.HI R29, RZ, 0x1f, R28 ;  /* 0x0000001fff1d7819 */ /* 0x002fe2000001141c */
[----:B------:R-:W-:-:S02]  /*1b10*/  ULDC.64 UR6, c[0x0][0x378] ;  /* 0x0000de0000067ab9 */ /* 0x000fc40000000a00 */
[----:B------:R-:W-:Y:S01]  /*1b20*/  UIMAD UR6, UR55, UR6, URZ ;  /* 0x00000006370672a4 */ /* 0x000fe2000f8e023f */
[----:B------:R-:W-:Y:S01]  /*1b30*/  LEA.HI R4, R29, R28, RZ, 0x5 ;  /* 0x0000001c1d047211 */ /* 0x000fe200078f28ff */
[----:B------:R-:W-:Y:S01]  /*1b40*/  ULEA.HI.SX32 UR21, UR35, 0xffffffff, 0x1a ;  /* 0xffffffff23157891 */ /* 0x000fe2000f8fd23f */
[----:B--2---:R-:W-:Y:S01]  /*1b50*/  SHF.R.S32.HI R32, RZ, 0x1f, R32 ;  /* 0x0000001fff207819 */ /* 0x004fe20000011420 */
[----:B------:R-:W-:Y:S01]  /*1b60*/  UIMAD UR13, UR34, UR7, UR6 ;  /* 0x00000007220d72a4 */ /* 0x000fe2000f8e0206 */
[----:B------:R-:W-:Y:S01]  /*1b70*/  LOP3.LUT R6, R4, 0xffffffe0, RZ, 0xc0, !PT ;  /* 0xffffffe004067812 */ /* 0x000fe200078ec0ff */
[----:B------:R-:W-:Y:S01]  /*1b80*/  UIADD3 UR6, UR19, UR10, URZ ;  /* 0x0000000a13067290 */ /* 0x000fe2000fffe03f */
[----:B---3--:R-:W-:Y:S02]  /*1b90*/  LEA.HI R32, R32, R33, RZ, 0x3 ;  /* 0x0000002120207211 */ /* 0x008fe400078f18ff */
[----:B------:R-:W-:Y:S01]  /*1ba0*/  SHF.R.S32.HI R4, RZ, 0x5, R4 ;  /* 0x00000005ff047819 */ /* 0x000fe20000011404 */
[----:B------:R-:W-:Y:S01]  /*1bb0*/  IMAD.IADD R6, R28, 0x1, -R6 ;  /* 0x000000011c067824 */ /* 0x000fe200078e0a06 */
[----:B------:R-:W-:Y:S01]  /*1bc0*/  SHF.R.S32.HI R32, RZ, 0x3, R32 ;  /* 0x00000003ff207819 */ /* 0x000fe20000011420 */
[----:B------:R-:W-:-:S02]  /*1bd0*/  ULDC.64 UR10, c[0x0][0x3c8] ;  /* 0x0000f200000a7ab9 */ /* 0x000fc40000000a00 */
[----:B------:R-:W-:Y:S01]  /*1be0*/  IMAD R6, R4, UR44, R6 ;  /* 0x0000002c04067c24 */ /* 0x000fe2000f8e0206 */
[----:B------:R-:W-:Y:S01]  /*1bf0*/  SHF.R.S32.HI R27, RZ, 0x1f, R32 ;  /* 0x0000001fff1b7819 */ /* 0x000fe20000011420 */
[----:B------:R-:W-:Y:S01]  /*1c00*/  UIMAD.WIDE UR6, UR6, UR61, UR10 ;  /* 0x0000003d060672a5 */ /* 0x000fe2000f8e020a */
[----:B------:R-:W-:Y:S02]  /*1c10*/  IADD3 R19, P0, R32, UR19, RZ ;  /* 0x0000001320137c10 */ /* 0x000fe4000ff1e0ff */
[----:B------:R-:W-:Y:S02]  /*1c20*/  IADD3 R4, P1, R240, UR18, RZ ;  /* 0x00000012f0047c10 */ /* 0x000fe4000ff3e0ff */
[----:B------:R-:W-:Y:S02]  /*1c30*/  IADD3.X R23, R27, UR30, RZ, P0, !PT ;  /* 0x0000001e1b177c10 */ /* 0x000fe400087fe4ff */
[C---:B------:R-:W-:Y:S02]  /*1c40*/  IADD3 R10, P0, R6.reuse, UR12, RZ ;  /* 0x0000000c060a7c10 */ /* 0x040fe4000ff1e0ff */
[----:B------:R-:W-:Y:S01]  /*1c50*/  IADD3.X R5, R31, UR20, RZ, P1, !PT ;  /* 0x000000141f057c10 */ /* 0x000fe20008ffe4ff */
[----:B------:R-:W-:Y:S01]  /*1c60*/  IMAD R8, R23, c[0x0][0x190], RZ ;  /* 0x0000640017087a24 */ /* 0x000fe200078e02ff */
[----:B------:R-:W-:-:S02]  /*1c70*/  LEA.HI.X.SX32 R13, R6, UR9, 0x1, P0 ;  /* 0x00000009060d7c11 */ /* 0x000fc400080f0eff */
[----:B------:R-:W-:Y:S01]  /*1c80*/  IADD3 R6, R240, 0x80, RZ ;  /* 0x00000080f0067810 */ /* 0x000fe20007ffe0ff */
[----:B------:R-:W-:Y:S01]  /*1c90*/  IMAD.WIDE.U32 R4, R7, c[0x0][0x370], R4 ;  /* 0x0000dc0007047a25 */ /* 0x000fe200078e0004 */
[----:B------:R-:W-:Y:S02]  /*1ca0*/  ISETP.GE.AND P1, PT, R34, c[0x0][0x220], PT ;  /* 0x0000880022007a0c */ /* 0x000fe40003f26270 */
[----:B------:R-:W-:Y:S01]  /*1cb0*/  ISETP.GE.AND P6, PT, R6, c[0x0][0x220], PT ;  /* 0x0000880006007a0c */ /* 0x000fe20003fc6270 */
[----:B------:R-:W-:Y:S01]  /*1cc0*/  IMAD.WIDE.U32 R6, R19, c[0x0][0x190], R30 ;  /* 0x0000640013067a25 */ /* 0x000fe200078e001e */
[----:B------:R-:W-:Y:S01]  /*1cd0*/  IADD3 R5, R5, UR8, RZ ;  /* 0x0000000805057c10 */ /* 0x000fe2000fffe0ff */
[----:B------:R-:W-:Y:S02]  /*1ce0*/  ULDC.64 UR8, c[0x0][0x200] ;  /* 0x0000800000087ab9 */ /* 0x000fe40000000a00 */
[----:B------:R-:W-:Y:S01]  /*1cf0*/  IMAD R25, R19, c[0x0][0x194], R8 ;  /* 0x0000650013197a24 */ /* 0x000fe200078e0208 */
[----:B------:R-:W-:Y:S01]  /*1d00*/  IADD3 R8, P0, R6, UR29, RZ ;  /* 0x0000001d06087c10 */ /* 0x000fe2000ff1e0ff */
[----:B------:R-:W-:Y:S01]  /*1d10*/  IMAD.SHL.U32 R6, R9, 0x2, RZ ;  /* 0x0000000209067824 */ /* 0x000fe200078e00ff */
[----:B------:R-:W-:Y:S01]  /*1d20*/  UIMAD.WIDE UR16, UR16, UR61, UR8 ;  /* 0x0000003d101072a5 */ /* 0x000fe2000f8e0208 */
[----:B------:R-:W-:Y:S01]  /*1d30*/  IMAD.WIDE.U32 R4, R14, c[0x0][0x378], R4 ;  /* 0x0000de000e047a25 */ /* 0x000fe200078e0004 */
[----:B------:R-:W-:-:S02]  /*1d40*/  IADD3.X R9, R7, UR25, R25, P0, !PT ;  /* 0x0000001907097c10 */ /* 0x000fc400087fe419 */
[----:B------:R-:W-:Y:S02]  /*1d50*/  LEA R238, P0, R10, c[0x0][0x350], 0x2 ;  /* 0x0000d4000aee7a11 */ /* 0x000fe400078010ff */
[----:B------:R-:W-:Y:S02]  /*1d60*/  LOP3.LUT R12, R6, 0x2, R11, 0xe2, !PT ;  /* 0x00000002060c7812 */ /* 0x000fe400078ee20b */
[----:B------:R-:W-:Y:S02]  /*1d70*/  LEA.HI.X R239, R10, c[0x0][0x354], R13, 0x2, P0 ;  /* 0x0000d5000aef7a11 */ /* 0x000fe400000f140d */
[----:B------:R-:W-:Y:S02]  /*1d80*/  PLOP3.LUT P0, PT, PT, PT, UP0, 0x80, 0x0 ;  /* 0x000000000000781c */ /* 0x000fe40003f0f008 */
[----:B------:R-:W-:Y:S02]  /*1d90*/  SEL R11, RZ, 0x4, P6 ;  /* 0x00000004ff0b7807 */ /* 0x000fe40003000000 */
[----:B------:R-:W-:-:S02]  /*1da0*/  SEL R6, RZ, 0x8, P1 ;  /* 0x00000008ff067807 */ /* 0x000fc40000800000 */
[----:B------:R-:W-:Y:S02]  /*1db0*/  IADD3 R7, R5, UR13, RZ ;  /* 0x0000000d05077c10 */ /* 0x000fe4000fffe0ff */
[----:B------:R-:W-:Y:S01]  /*1dc0*/  LOP3.LUT R21, R6, R12, R11, 0xfe, !PT ;  /* 0x0000000c06157212 */ /* 0x000fe200078efe0b */
[----:B------:R-:W-:-:S04]  /*1dd0*/  IMAD.MOV.U32 R6, RZ, RZ, R4 ;  /* 0x000000ffff067224 */ /* 0x000fc800078e0004 */
        /* <DEDUP_REMOVED lines=78> */
.L_x_189:
[----:B------:R-:W-:Y:S05]  /*22c0*/  BSYNC B0 ;  /* 0x0000000000007941 */ /* 0x000fea0003800000 */
.L_x_188:
        /* <DEDUP_REMOVED lines=47> */
.L_x_191:
[----:B------:R-:W-:Y:S05]  /*25c0*/  BSYNC B0 ;  /* 0x0000000000007941 */ /* 0x000fea0003800000 */
.L_x_190:
        /* <DEDUP_REMOVED lines=47> */
.L_x_193:
[----:B------:R-:W-:Y:S05]  /*28c0*/  BSYNC B0 ;  /* 0x0000000000007941 */ /* 0x000fea0003800000 */
.L_x_192:
        /* <DEDUP_REMOVED lines=42> */
.L_x_195:
[----:B------:R-:W-:Y:S05]  /*2b70*/  BSYNC B0 ;  /* 0x0000000000007941 */ /* 0x000fea0003800000 */
.L_x_194:
        /* <DEDUP_REMOVED lines=43> */
.L_x_197:
[----:B------:R-:W-:Y:S05]  /*2e30*/  BSYNC B0 ;  /* 0x0000000000007941 */ /* 0x000fea0003800000 */
.L_x_196:
[----:B--2---:R-:W2:Y:S01]  /*2e40*/  LDL R14, [R1+0x18] ;  /* 0x00001800010e7983 */ /* 0x004ea20000100800 */
[----:B------:R-:W-:Y:S02]  /*2e50*/  IMAD.MOV.U32 R246, RZ, RZ, 0x7f800000 ;  /* 0x7f800000fff67424 */ /* 0x000fe400078e00ff */
[----:B------:R-:W-:Y:S01]  /*2e60*/  IMAD.MOV.U32 R247, RZ, RZ, 0x7f800000 ;  /* 0x7f800000fff77424 */ /* 0x000fe200078e00ff */
[----:B-12-4-:R-:W-:Y:S01]  /*2e70*/  SHF.R.S32.HI R4, RZ, 0x1f, R14 ;  /* 0x0000001fff047819 */ /* 0x016fe2000001140e */
        /* <DEDUP_REMOVED lines=61> */
.L_x_199:
[----:B------:R-:W-:Y:S05]  /*3250*/  BSYNC B0 ;  /* 0x0000000000007941 */ /* 0x000fea0003800000 */
.L_x_198:
[----:B------:R-:W0:Y:S01]  /*3260*/  LDGDEPBAR ;  /* 0x00000000000079af */ /* 0x000e220000000000 */
[----:B------:R-:W-:Y:S02]  /*3270*/  ULDC.64 UR16, c[0x0][0x318] ;  /* 0x0000c60000107ab9 */ /* 0x000fe40000000a00 */
[----:B------:R-:W-:Y:S02]  /*3280*/  UISETP.NE.U32.AND UP1, UPT, URZ, UR16, UPT ;  /* 0x000000103f00728c */ /* 0x000fe4000bf25070 */
[----:B------:R-:W-:Y:S02]  /*3290*/  ULDC.64 UR18, c[0x0][0x320] ;  /* 0x0000c80000127ab9 */ /* 0x000fe40000000a00 */
[----:B------:R-:W-:-:S06]  /*32a0*/  UISETP.NE.AND.EX UP1, UPT, URZ, UR17, UPT, UP1 ;  /* 0x000000113f00728c */ /* 0x000fcc000bf25310 */
[----:B------:R-:W-:-:S05]  /*32b0*/  PLOP3.LUT P0, PT, PT, PT, UP1, 0x80, 0x0 ;  /* 0x000000000000781c */ /* 0x000fca0003f0f018 */
[----:B------:R-:W-:Y:S02]  /*32c0*/  @UP1 UIMAD UR6, UR38, UR18, URZ ;  /* 0x00000012260612a4 */ /* 0x000fe4000f8e023f */
[----:B------:R-:W-:Y:S02]  /*32d0*/  @UP1 UMOV UR12, UR34 ;  /* 0x00000022000c1c82 */ /* 0x000fe40008000000 */
[----:B------:R-:W-:Y:S01]  /*32e0*/  @UP1 UMOV UR13, UR55 ;  /* 0x00000037000d1c82 */ /* 0x000fe20008000000 */
[----:B------:R-:W-:-:S04]  /*32f0*/  DEPBAR.LE SB0, 0x1 ;  /* 0x000080400000791a */ /* 0x000fc80000000000 */
[----:B------:R-:W-:Y:S01]  /*3300*/  BAR.SYNC.DEFER_BLOCKING 0x0 ;  /* 0x0000000000007b1d */ /* 0x000fe20000010000 */
[----:B------:R-:W-:Y:S02]  /*3310*/  @UP1 UIMAD.WIDE.U32 UR12, UR32, UR18, UR12 ;  /* 0x00000012200c12a5 */ /* 0x000fe4000f8e000c */
[----:B------:R-:W-:Y:S02]  /*3320*/  @UP1 UIMAD UR19, UR32, UR19, UR6 ;  /* 0x00000013201312a4 */ /* 0x000fe4000f8e0206 */
[----:B------:R-:W-:Y:S02]  /*3330*/  @UP1 ULEA UR16, UP0, UR12, UR16, 0x2 ;  /* 0x000000100c101291 */ /* 0x000fe4000f80103f */
[----:B------:R-:W-:-:S04]  /*3340*/  @UP1 UIADD3 UR19, UR13, UR19, URZ ;  /* 0x000000130d131290 */ /* 0x000fc8000fffe03f */
[----:B------:R-:W-:Y:S01]  /*3350*/  @UP1 ULEA.HI.X UR17, UR12, UR17, UR19, 0x2, UP0 ;  /* 0x000000110c111291 */ /* 0x000fe200080f1413 */
[----:B-1----:R-:W-:-:S05]  /*3360*/  IMAD.U32 R4, RZ, RZ, UR16 ;  /* 0x00000010ff047e24 */ /* 0x002fca000f8e00ff */
[----:B------:R-:W-:-:S06]  /*3370*/  IMAD.U32 R5, RZ, RZ, UR17 ;  /* 0x00000011ff057e24 */ /* 0x000fcc000f8e00ff */
[----:B------:R1:W2:Y:S01]  /*3380*/  @P0 LDG.E R5, [R4.64] ;  /* 0x0000000404050981 */ /* 0x0002a2000c1e1900 */
[----:B------:R-:W-:Y:S01]  /*3390*/  IMAD.SHL.U32 R6, R28, 0x2, RZ ;  /* 0x000000021c067824 */ /* 0x000fe200078e00ff */
[----:B------:R-:W2:Y:S01]  /*33a0*/  @P0 MUFU.RCP R7, c[0x0][0x238] ;  /* 0x00008e0000070b08 */ /* 0x000ea20000001000 */
[----:B------:R-:W-:Y:S01]  /*33b0*/  ULEA UR12, UR28, 0x20, 0x5 ;  /* 0x000000201c0c7891 */ /* 0x000fe2000f8e283f */
[----:B------:R4:W3:Y:S01]  /*33c0*/  LDSM.16.M88.4 R132, [R229+0x14000] ;  /* 0x01400000e584783b */ /* 0x0008e20000000200 */
[----:B------:R-:W-:Y:S01]  /*33d0*/  CS2R R126, SRZ ;  /* 0x00000000007e7805 */ /* 0x000fe2000001ff00 */
[----:B------:R-:W-:Y:S01]  /*33e0*/  CS2R R124, SRZ ;  /* 0x00000000007c7805 */ /* 0x000fe2000001ff00 */
[----:B------:R-:W-:Y:S01]  /*33f0*/  CS2R R130, SRZ ;  /* 0x0000000000827805 */ /* 0x000fe2000001ff00 */
[----:B------:R4:W2:Y:S01]  /*3400*/  LDSM.16.M88.4 R136, [R230+0x14000] ;  /* 0x01400000e688783b */ /* 0x0008a20000000200 */
        /* <DEDUP_REMOVED lines=16> */
[----:B-1----:R-:W-:Y:S01]  /*3510*/  LEA.HI R4, R29, R28, RZ, 0x7 ;  /* 0x0000001c1d047211 */ /* 0x002fe200078f38ff */
[----:B------:R-:W-:Y:S01]  /*3520*/  CS2R R100, SRZ ;  /* 0x0000000000647805 */ /* 0x000fe2000001ff00 */
[----:B------:R-:W-:Y:S01]  /*3530*/  CS2R R38, SRZ ;  /* 0x0000000000267805 */ /* 0x000fe2000001ff00 */
[----:B------:R4:W1:Y:S01]  /*3540*/  LDSM.16.M88.4 R156, [R231+0x15000] ;  /* 0x01500000e79c783b */ /* 0x0008620000000200 */
[----:B------:R-:W-:Y:S01]  /*3550*/  SHF.R.S32.HI R4, RZ, 0x7, R4 ;  /* 0x00000007ff047819 */ /* 0x000fe20000011404 */
[----:B------:R-:W-:Y:S01]  /*3560*/  CS2R R36, SRZ ;  /* 0x0000000000247805 */ /* 0x000fe2000001ff00 */
[----:B------:R-:W-:Y:S01]  /*3570*/  CS2R R42, SRZ ;  /* 0x00000000002a7805 */ /* 0x000fe2000001ff00 */
[----:B------:R4:W1:Y:S01]  /*3580*/  LDSM.16.M88.4 R160, [R236+0x1000] ;  /* 0x00100000eca0783b */ /* 0x0008620000000200 */
[----:B------:R-:W-:Y:S01]  /*3590*/  SHF.L.U32 R4, R4, 0x4, RZ ;  /* 0x0000000404047819 */ /* 0x000fe200000006ff */
[----:B------:R-:W-:Y:S01]  /*35a0*/  CS2R R40, SRZ ;  /* 0x0000000000287805 */ /* 0x000fe2000001ff00 */
[----:B------:R-:W-:Y:S01]  /*35b0*/  CS2R R34, SRZ ;  /* 0x0000000000227805 */ /* 0x000fe2000001ff00 */
[----:B------:R4:W1:Y:S01]  /*35c0*/  LDSM.16.M88.4 R164, [R229+0x16000] ;  /* 0x01600000e5a4783b */ /* 0x0008620000000200 */
[----:B------:R-:W-:Y:S01]  /*35d0*/  LOP3.LUT R6, R4, 0x6, R6, 0xf8, !PT ;  /* 0x0000000604067812 */ /* 0x000fe200078ef806 */
[----:B------:R-:W-:Y:S01]  /*35e0*/  IMAD.U32 R4, RZ, RZ, UR28 ;  /* 0x0000001cff047e24 */ /* 0x000fe2000f8e00ff */
[----:B------:R-:W-:Y:S01]  /*35f0*/  CS2R R32, SRZ ;  /* 0x0000000000207805 */ /* 0x000fe2000001ff00 */
[----:B------:R4:W1:Y:S01]  /*3600*/  LDSM.16.M88.4 R168, [R230+0x16000] ;  /* 0x01600000e6a8783b */ /* 0x0008620000000200 */
[----:B------:R-:W-:Y:S01]  /*3610*/  CS2R R30, SRZ ;  /* 0x00000000001e7805 */ /* 0x000fe2000001ff00 */
[----:B------:R-:W-:Y:S01]  /*3620*/  CS2R R28, SRZ ;  /* 0x00000000001c7805 */ /* 0x000fe2000001ff00 */
[----:B------:R-:W-:Y:S01]  /*3630*/  LEA R245, R4, R6, 0x5 ;  /* 0x0000000604f57211 */ /* 0x000fe200078e28ff */
[----:B------:R4:W1:Y:S01]  /*3640*/  LDSM.16.M88.4 R172, [R231+0x16000] ;  /* 0x01600000e7ac783b */ /* 0x0008620000000200 */
[----:B------:R-:W-:Y:S01]  /*3650*/  CS2R R22, SRZ ;  /* 0x0000000000167805 */ /* 0x000fe2000001ff00 */
[----:B------:R-:W-:Y:S01]  /*3660*/  CS2R R20, SRZ ;  /* 0x0000000000147805 */ /* 0x000fe2000001ff00 */
[----:B------:R-:W-:Y:S01]  /*3670*/  IADD3 R4, R14, -UR26, -R245 ;  /* 0x8000001a0e047c10 */ /* 0x000fe2000fffe8f5 */
[----:B------:R4:W1:Y:S01]  /*3680*/  LDSM.16.M88.4 R176, [R236+0x2000] ;  /* 0x00200000ecb0783b */ /* 0x0008620000000200 */
[----:B------:R-:W-:Y:S01]  /*3690*/  CS2R R26, SRZ ;  /* 0x00000000001a7805 */ /* 0x000fe2000001ff00 */
[----:B------:R-:W-:Y:S01]  /*36a0*/  CS2R R24, SRZ ;  /* 0x0000000000187805 */ /* 0x000fe2000001ff00 */
[----:B------:R-:W-:Y:S01]  /*36b0*/  IADD3 R4, R4, UR14, RZ ;  /* 0x0000000e04047c10 */ /* 0x000fe2000fffe0ff */
[----:B------:R4:W1:Y:S01]  /*36c0*/  LDSM.16.M88.4 R180, [R229+0x17000] ;  /* 0x01700000e5b4783b */ /* 0x0008620000000200 */
[----:B------:R-:W-:Y:S01]  /*36d0*/  CS2R R18, SRZ ;  /* 0x0000000000127805 */ /* 0x000fe2000001ff00 */
[----:B------:R-:W-:Y:S01]  /*36e0*/  CS2R R16, SRZ ;  /* 0x0000000000107805 */ /* 0x000fe2000001ff00 */
[----:B------:R-:W-:Y:S01]  /*36f0*/  CS2R R14, SRZ ;  /* 0x00000000000e7805 */ /* 0x000fe2000001ff00 */
[----:B------:R4:W1:Y:S01]  /*3700*/  LDSM.16.M88.4 R184, [R230+0x17000] ;  /* 0x01700000e6b8783b */ /* 0x0008620000000200 */
[----:B------:R-:W-:Y:S01]  /*3710*/  CS2R R12, SRZ ;  /* 0x00000000000c7805 */ /* 0x000fe2000001ff00 */
[----:B------:R-:W-:-:S02]  /*3720*/  UMOV UR6, URZ ;  /* 0x0000003f00067c82 */ /* 0x000fc40008000000 */
[----:B------:R4:W1:Y:S01]  /*3730*/  LDSM.16.M88.4 R188, [R231+0x17000] ;  /* 0x01700000e7bc783b */ /* 0x0008620000000200 */
[----:B------:R-:W-:-:S03]  /*3740*/  UISETP.GE.AND UP0, UPT, UR12, UR14, UPT ;  /* 0x0000000e0c00728c */ /* 0x000fc6000bf06270 */
[----:B------:R4:W1:Y:S04]  /*3750*/  LDSM.16.M88.4 R192, [R236+0x3000] ;  /* 0x00300000ecc0783b */ /* 0x0008680000000200 */
[----:B------:R4:W-:Y:S01]  /*3760*/  STL [R1+0x8], R4 ;  /* 0x0000080401007387 */ /* 0x0009e20000100800 */
[----:B--2---:R-:W-:-:S04]  /*3770*/  @P0 FMUL.FTZ R5, R5, R7 ;  /* 0x0000000705050220 */ /* 0x004fc80000410000 */
[----:B------:R-:W2:Y:S02]  /*3780*/  @P0 R2UR UR13, R5 ;  /* 0x00000000050d03c2 */ /* 0x000ea400000e0000 */
[----:B-1234-:R-:W-:-:S05]  /*3790*/  @UP1 UMOV UR6, UR13 ;  /* 0x0000000d00061c82 */ /* 0x01efca0008000000 */
.L_x_202:
[----:B------:R-:W0:Y:S01]  /*37a0*/  LDGDEPBAR ;  /* 0x00000000000079af */ /* 0x000e220000000000 */
[----:B------:R-:W-:Y:S01]  /*37b0*/  PLOP3.LUT P2, PT, PT, PT, UP0, 0x80, 0x0 ;  /* 0x000000000000781c */ /* 0x000fe20003f4f008 */
[----:B------:R-:W-:Y:S01]  /*37c0*/  UISETP.GE.AND UP5, UPT, UR7, 0x1, UPT ;  /* 0x000000010700788c */ /* 0x000fe2000bfa6270 */
[----:B------:R-:W-:Y:S02]  /*37d0*/  PLOP3.LUT P4, PT, PT, PT, UP0, 0x80, 0x0 ;  /* 0x000000000000781c */ /* 0x000fe40003f8f008 */
[----:B------:R-:W-:Y:S01]  /*37e0*/  IADD3 R69, R240, 0xc0, RZ ;  /* 0x000000c0f0457810 */ /* 0x000fe20007ffe0ff */
[----:B------:R-:W2:Y:S01]  /*37f0*/  LDL R68, [R1+0x8] ;  /* 0x0000080001447983 */ /* 0x000ea20000100800 */
[----:B------:R-:W-:Y:S05]  /*3800*/  DEPBAR.LE SB0, 0x0 ;  /* 0x000080000000791a */ /* 0x000fea0000000000 */
        /* <DEDUP_REMOVED lines=61> */
[----:B------:R-:W-:Y:S07]  /*3be0*/  HMMA.16816.F32.BF16 R8, R48, R54, R8 ;  /* 0x000000363008723c */ /* 0x000fee0000041808 */
[----:B------:R-:W-:Y:S05]  /*3bf0*/  IMAD.U32 R48, RZ, RZ, UR7 ;  /* 0x00000007ff307e24 */ /* 0x000fea000f8e00ff */
[----:B--2---:R-:W-:Y:S02]  /*3c00*/  IMAD R48, R48, 0x40, R68 ;  /* 0x0000004030307824 */ /* 0x004fe400078e0244 */
[----:B------:R-:W2:Y:S02]  /*3c10*/  LDL R68, [R1] ;  /* 0x0000000001447983 */ /* 0x000ea40000100800 */
[C---:B----4-:R-:W-:Y:S05]  /*3c20*/  HMMA.16816.F32.BF16 R4, R56.reuse, R60, R4 ;  /* 0x0000003c3804723c */ /* 0x050fea0000041804 */
[----:B------:R-:W-:Y:S02]  /*3c30*/  IABS R49, R48 ;  /* 0x0000003000317213 */ /* 0x000fe40000000000 */
[C---:B------:R-:W-:Y:S01]  /*3c40*/  IADD3 R51, R48.reuse, 0x8, RZ ;  /* 0x0000000830337810 */ /* 0x040fe20007ffe0ff */
[----:B------:R-:W-:Y:S01]  /*3c50*/  HMMA.16816.F32.BF16 R8, R56, R62, R8 ;  /* 0x0000003e3808723c */ /* 0x000fe20000041808 */
[----:B------:R3:W4:Y:S02]  /*3c60*/  I2F R53, R49 ;  /* 0x0000003100357306 */ /* 0x0007240000201400 */
[----:B------:R-:W-:Y:S02]  /*3c70*/  ISETP.GE.AND P0, PT, R51, RZ, PT ;  /* 0x000000ff3300720c */ /* 0x000fe40003f06270 */
[----:B------:R-:W-:Y:S04]  /*3c80*/  IADD3 R50, R48, -0x1, RZ ;  /* 0xffffffff30327810 */ /* 0x000fe80007ffe0ff */
[----:B------:R-:W-:Y:S07]  /*3c90*/  ISETP.GE.AND P1, PT, R50, RZ, PT ;  /* 0x000000ff3200720c */ /* 0x000fee0003f26270 */
[C---:B-1----:R-:W-:Y:S05]  /*3ca0*/  HMMA.16816.F32.BF16 R4, R44.reuse, R64, R4 ;  /* 0x000000402c04723c */ /* 0x042fea0000041804 */
[C---:B------:R-:W-:Y:S02]  /*3cb0*/  @!P0 IADD3 R51, -R48.reuse, -0x8, RZ ;  /* 0xfffffff830338810 */ /* 0x040fe40007ffe1ff */
[C---:B------:R-:W-:Y:S01]  /*3cc0*/  @!P1 IADD3 R50, -R48.reuse, 0x1, RZ ;  /* 0x0000000130329810 */ /* 0x040fe20007ffe1ff */
[----:B------:R-:W-:Y:S01]  /*3cd0*/  HMMA.16816.F32.BF16 R8, R44, R66, R8 ;  /* 0x000000422c08723c */ /* 0x000fe20000041808 */
[----:B------:R-:W-:Y:S02]  /*3ce0*/  PLOP3.LUT P1, PT, PT, PT, UP0, 0x80, 0x0 ;  /* 0x000000000000781c */ /* 0x000fe40003f2f008 */
[----:B------:R-:W1:Y:S01]  /*3cf0*/  I2F R51, R51 ;  /* 0x0000003300337306 */ /* 0x000e620000201400 */
[C---:B---3--:R-:W-:Y:S02]  /*3d00*/  IADD3 R49, R48.reuse, 0x7, RZ ;  /* 0x0000000730317810 */ /* 0x048fe40007ffe0ff */
[----:B------:R-:W-:Y:S01]  /*3d10*/  @P2 ISETP.GE.AND P0, PT, R245, UR14, PT ;  /* 0x0000000ef5002c0c */ /* 0x000fe2000bf06270 */
[----:B-----5:R-:W-:Y:S01]  /*3d20*/  FMUL.FTZ R44, R247, 1.4426950216293334961 ;  /* 0x3fb8aa3bf72c7820 */ /* 0x020fe20000410000 */
[----:B------:R-:W-:Y:S02]  /*3d30*/  ISETP.GE.AND P3, PT, R49, RZ, PT ;  /* 0x000000ff3100720c */ /* 0x000fe40003f66270 */
[----:B------:R-:W-:Y:S03]  /*3d40*/  PLOP3.LUT P2, PT, PT, PT, UP0, 0x80, 0x0 ;  /* 0x000000000000781c */ /* 0x000fe60003f4f008 */
[----:B------:R-:W3:Y:S03]  /*3d50*/  I2F R52, R50 ;  /* 0x0000003200347306 */ /* 0x000ee60000201400 */
[C---:B----4-:R-:W-:Y:S05]  /*3d60*/  FFMA.FTZ R4, R53.reuse, -UR6, R4 ;  /* 0x8000000635047c23 */ /* 0x050fea0008010004 */
[----:B------:R-:W-:Y:S02]  /*3d70*/  @!P3 IADD3 R49, -R48, -0x7, RZ ;  /* 0xfffffff93031b810 */ /* 0x000fe40007ffe1ff */
[----:B------:R-:W-:Y:S01]  /*3d80*/  @P1 FSEL R4, R4, -INF , !P0 ;  /* 0xff80000004041808 */ /* 0x000fe20004000000 */
[----:B------:R-:W-:Y:S01]  /*3d90*/  FFMA.FTZ R10, R53, -UR6, R10 ;  /* 0x80000006350a7c23 */ /* 0x000fe2000801000a */
[----:B------:R4:W4:Y:S01]  /*3da0*/  I2F R54, R49 ;  /* 0x0000003100367306 */ /* 0x0009220000201400 */
[----:B------:R-:W-:Y:S01]  /*3db0*/  PLOP3.LUT P1, PT, PT, PT, UP0, 0x80, 0x0 ;  /* 0x000000000000781c */ /* 0x000fe20003f2f008 */
[----:B-1----:R-:W-:Y:S01]  /*3dc0*/  FFMA.FTZ R6, R51, -UR6, R6 ;  /* 0x8000000633067c23 */ /* 0x002fe20008010006 */
[----:B------:R-:W-:Y:S04]  /*3dd0*/  IADD3 R51, R48, -0x9, RZ ;  /* 0xfffffff730337810 */ /* 0x000fe80007ffe0ff */
[----:B------:R-:W-:Y:S02]  /*3de0*/  @P2 FSEL R6, R6, -INF , !P0 ;  /* 0xff80000006062808 */ /* 0x000fe40004000000 */
[----:B------:R-:W-:Y:S02]  /*3df0*/  PLOP3.LUT P0, PT, PT, PT, UP0, 0x80, 0x0 ;  /* 0x000000000000781c */ /* 0x000fe40003f0f008 */
[----:B------:R-:W-:Y:S01]  /*3e00*/  ISETP.GE.AND P2, PT, R51, RZ, PT ;  /* 0x000000ff3300720c */ /* 0x000fe20003f46270 */
[----:B---3--:R-:W-:Y:S01]  /*3e10*/  FFMA.FTZ R5, R52, -UR6, R5 ;  /* 0x8000000634057c23 */ /* 0x008fe20008010005 */
[----:B------:R-:W-:Y:S01]  /*3e20*/  IADD3 R50, R48, -0x8, RZ ;  /* 0xfffffff830327810 */ /* 0x000fe20007ffe0ff */
[----:B------:R-:W-:Y:S03]  /*3e30*/  FFMA.FTZ R11, R52, -UR6, R11 ;  /* 0x80000006340b7c23 */ /* 0x000fe6000801000b */
[----:B------:R-:W-:Y:S02]  /*3e40*/  ISETP.GE.AND P3, PT, R50, RZ, PT ;  /* 0x000000ff3200720c */ /* 0x000fe40003f66270 */
[----:B----4-:R-:W-:Y:S01]  /*3e50*/  @P1 IADD3 R49, R245, 0x1, RZ ;  /* 0x00000001f5311810 */ /* 0x010fe20007ffe0ff */
[----:B------:R-:W-:Y:S01]  /*3e60*/  FFMA.FTZ R7, R54, -UR6, R7 ;  /* 0x8000000636077c23 */ /* 0x000fe20008010007 */
[----:B------:R-:W-:Y:S02]  /*3e70*/  PLOP3.LUT P1, PT, PT, PT, UP0, 0x80, 0x0 ;  /* 0x000000000000781c */ /* 0x000fe40003f2f008 */
[----:B------:R-:W-:Y:S07]  /*3e80*/  @P0 ISETP.GE.AND P0, PT, R49, UR14, PT ;  /* 0x0000000e31000c0c */ /* 0x000fee000bf06270 */
[C---:B------:R-:W-:Y:S02]  /*3e90*/  @!P3 IADD3 R50, -R48.reuse, 0x8, RZ ;  /* 0x000000083032b810 */ /* 0x040fe40007ffe1ff */
[----:B------:R-:W-:Y:S01]  /*3ea0*/  @!P2 IADD3 R51, -R48, 0x9, RZ ;  /* 0x000000093033a810 */ /* 0x000fe20007ffe1ff */
[C---:B------:R-:W-:Y:S01]  /*3eb0*/  FMUL.FTZ R48, R246.reuse, 1.4426950216293334961 ;  /* 0x3fb8aa3bf6307820 */ /* 0x040fe20000410000 */
[----:B------:R-:W-:Y:S02]  /*3ec0*/  PLOP3.LUT P2, PT, PT, PT, UP0, 0x80, 0x0 ;  /* 0x000000000000781c */ /* 0x000fe40003f4f008 */
[----:B------:R-:W-:Y:S01]  /*3ed0*/  PLOP3.LUT P3, PT, PT, PT, UP0, 0x80, 0x0 ;  /* 0x000000000000781c */ /* 0x000fe20003f6f008 */
[----:B------:R-:W1:Y:S01]  /*3ee0*/  I2F R50, R50 ;  /* 0x0000003200327306 */ /* 0x000e620000201400 */
[----:B------:R-:W-:Y:S02]  /*3ef0*/  @P1 FSEL R5, R5, -INF , !P0 ;  /* 0xff80000005051808 */ /* 0x000fe40004000000 */
[----:B------:R-:W-:Y:S07]  /*3f00*/  PLOP3.LUT P1, PT, PT, PT, UP0, 0x80, 0x0 ;  /* 0x000000000000781c */ /* 0x000fee0003f2f008 */
[----:B------:R-:W-:Y:S01]  /*3f10*/  @P2 FSEL R7, R7, -INF , !P0 ;  /* 0xff80000007072808 */ /* 0x000fe20004000000 */
[----:B------:R-:W3:Y:S01]  /*3f20*/  I2F R51, R51 ;  /* 0x0000003300337306 */ /* 0x000ee20000201400 */
[----:B------:R-:W-:Y:S02]  /*3f30*/  FSETP.NEU.FTZ.AND P0, PT, R246, -INF , PT ;  /* 0xff800000f600780b */ /* 0x000fe40003f1d000 */
[----:B------:R-:W-:Y:S02]  /*3f40*/  @P3 IADD3 R46, R245, 0x8, RZ ;  /* 0x00000008f52e3810 */ /* 0x000fe40007ffe0ff */
[----:B------:R-:W-:Y:S02]  /*3f50*/  FSEL R45, R48, RZ, P0 ;  /* 0x000000ff302d7208 */ /* 0x000fe40000000000 */
[----:B------:R-:W-:Y:S02]  /*3f60*/  FSETP.NEU.FTZ.AND P0, PT, R247, -INF , PT ;  /* 0xff800000f700780b */ /* 0x000fe40003f1d000 */
[----:B------:R-:W-:Y:S01]  /*3f70*/  @P1 ISETP.GE.AND P2, PT, R46, UR14, PT ;  /* 0x0000000e2e001c0c */ /* 0x000fe2000bf46270 */
[--C-:B------:R-:W-:Y:S01]  /*3f80*/  FFMA.FTZ R4, R4, c[0x0][0x23c], -R45.reuse ;  /* 0x00008f0004047a23 */ /* 0x100fe2000001082d */
[----:B------:R-:W-:Y:S01]  /*3f90*/  FSEL R44, R44, RZ, P0 ;  /* 0x000000ff2c2c7208 */ /* 0x000fe20000000000 */
[----:B------:R-:W-:Y:S01]  /*3fa0*/  FFMA.FTZ R5, R5, c[0x0][0x23c], -R45 ;  /* 0x00008f0005057a23 */ /* 0x000fe2000001082d */
[----:B------:R-:W-:Y:S01]  /*3fb0*/  PLOP3.LUT P1, PT, PT, PT, UP0, 0x80, 0x0 ;  /* 0x000000000000781c */ /* 0x000fe20003f2f008 */
[----:B-1----:R-:W-:Y:S01]  /*3fc0*/  FFMA.FTZ R8, R50, -UR6, R8 ;  /* 0x8000000632087c23 */ /* 0x002fe20008010008 */
[----:B------:R-:W-:Y:S01]  /*3fd0*/  PLOP3.LUT P0, PT, PT, PT, UP0, 0x80, 0x0 ;  /* 0x000000000000781c */ /* 0x000fe20003f0f008 */
[--C-:B------:R-:W-:Y:S01]  /*3fe0*/  FFMA.FTZ R7, R7, c[0x0][0x23c], -R44.reuse ;  /* 0x00008f0007077a23 */ /* 0x100fe2000001082c */
[----:B------:R-:W-:Y:S01]  /*3ff0*/  @P4 IADD3 R46, R245, 0x9, RZ ;  /* 0x00000009f52e4810 */ /* 0x000fe20007ffe0ff */
[----:B------:R-:W-:Y:S01]  /*4000*/  MUFU.EX2 R61, R4 ;  /* 0x00000004003d7308 */ /* 0x000fe20000000800 */
[--C-:B------:R-:W-:Y:S01]  /*4010*/  FFMA.FTZ R6, R6, c[0x0][0x23c], -R44.reuse ;  /* 0x00008f0006067a23 */ /* 0x100fe2000001082c */
[----:B------:R-:W-:Y:S01]  /*4020*/  ISETP.GE.AND P3, PT, R69, c[0x0][0x220], PT ;  /* 0x0000880045007a0c */ /* 0x000fe20003f66270 */
[----:B---3--:R-:W-:Y:S05]  /*4030*/  FFMA.FTZ R9, R51, -UR6, R9 ;  /* 0x8000000633097c23 */ /* 0x008fea0008010009 */
[----:B------:R-:W-:Y:S02]  /*4040*/  @P1 ISETP.GE.AND P1, PT, R46, UR14, PT ;  /* 0x0000000e2e001c0c */ /* 0x000fe4000bf26270 */
[----:B------:R-:W-:Y:S01]  /*4050*/  @P0 FSEL R8, R8, -INF , !P2 ;  /* 0xff80000008080808 */ /* 0x000fe20005000000 */
[----:B------:R-:W1:Y:S01]  /*4060*/  MUFU.EX2 R59, R5 ;  /* 0x00000005003b7308 */ /* 0x000e620000000800 */
[----:B------:R-:W-:Y:S03]  /*4070*/  PLOP3.LUT P0, PT, PT, PT, UP0, 0x80, 0x0 ;  /* 0x000000000000781c */ /* 0x000fe60003f0f008 */
[--C-:B------:R-:W-:Y:S06]  /*4080*/  FFMA.FTZ R8, R8, c[0x0][0x23c], -R45.reuse ;  /* 0x00008f0008087a23 */ /* 0x100fec000001082d */
[----:B------:R1:W-:Y:S04]  /*4090*/  MUFU.EX2 R60, R7 ;  /* 0x00000007003c7308 */ /* 0x0003e80000000800 */
[----:B------:R-:W-:Y:S02]  /*40a0*/  @P0 FSEL R9, R9, -INF , !P1 ;  /* 0xff80000009090808 */ /* 0x000fe40004800000 */
[----:B------:R-:W-:Y:S03]  /*40b0*/  PLOP3.LUT P0, PT, PT, PT, UP0, 0x80, 0x0 ;  /* 0x000000000000781c */ /* 0x000fe60003f0f008 */
[----:B------:R-:W-:Y:S01]  /*40c0*/  FFMA.FTZ R45, R9, c[0x0][0x23c], -R45 ;  /* 0x00008f00092d7a23 */ /* 0x000fe2000001082d */
[----:B------:R-:W3:Y:S09]  /*40d0*/  MUFU.EX2 R62, R6 ;  /* 0x00000006003e7308 */ /* 0x000ef20000000800 */
[----:B------:R-:W-:Y:S01]  /*40e0*/  @P0 FSEL R10, R10, -INF , !P2 ;  /* 0xff8000000a0a0808 */ /* 0x000fe20005000000 */
[----:B------:R-:W-:Y:S01]  /*40f0*/  MUFU.EX2 R57, R8 ;  /* 0x0000000800397308 */ /* 0x000fe20000000800 */
[----:B------:R-:W-:Y:S02]  /*4100*/  PLOP3.LUT P0, PT, PT, PT, UP0, 0x80, 0x0 ;  /* 0x000000000000781c */ /* 0x000fe40003f0f008 */
[----:B------:R-:W-:Y:S01]  /*4110*/  PLOP3.LUT P2, PT, PT, PT, UP5, 0x80, 0x0 ;  /* 0x000000000000781c */ /* 0x000fe20003f4f058 */
[--C-:B------:R-:W-:Y:S01]  /*4120*/  FFMA.FTZ R10, R10, c[0x0][0x23c], -R44.reuse ;  /* 0x00008f000a0a7a23 */ /* 0x100fe2000001082c */
[----:B-1----:R-:W-:Y:S05]  /*4130*/  F2FP.BF16.PACK_AB R7, R59, R61 ;  /* 0x0000003d3b07723e */ /* 0x002fea00000010ff */
[----:B------:R-:W1:Y:S01]  /*4140*/  MUFU.EX2 R55, R45 ;  /* 0x0000002d00377308 */ /* 0x000e620000000800 */
[----:B------:R-:W-:Y:S03]  /*4150*/  STS [R250+0x15000], R7 ;  /* 0x01500007fa007388 */ /* 0x000fe60000000800 */
[----:B------:R-:W-:Y:S02]  /*4160*/  @P0 FSEL R11, R11, -INF , !P1 ;  /* 0xff8000000b0b0808 */ /* 0x000fe40004800000 */
[----:B---3--:R-:W-:Y:S02]  /*4170*/  F2FP.BF16.PACK_AB R6, R60, R62 ;  /* 0x0000003e3c06723e */ /* 0x008fe400000010ff */
[----:B------:R-:W-:Y:S01]  /*4180*/  IADD3 R52, P0, R249, UR11, RZ ;  /* 0x0000000bf9347c10 */ /* 0x000fe2000ff1e0ff */
[----:B------:R-:W-:Y:S01]  /*4190*/  FFMA.FTZ R44, R11, c[0x0][0x23c], -R44 ;  /* 0x00008f000b2c7a23 */ /* 0x000fe2000001082c */
[----:B------:R-:W-:Y:S02]  /*41a0*/  MUFU.EX2 R58, R10 ;  /* 0x0000000a003a7308 */ /* 0x000fe40000000800 */
[----:B------:R-:W-:Y:S05]  /*41b0*/  IADD3.X R53, R248, UR10, RZ, P0, !PT ;  /* 0x0000000af8357c10 */ /* 0x000fea00087fe4ff */
[----:B------:R3:W4:Y:S03]  /*41c0*/  LDG.E R54, [R52.64] ;  /* 0x0000000434367981 */ /* 0x000726000c1e1900 */
[----:B------:R-:W3:Y:S01]  /*41d0*/  MUFU.EX2 R56, R44 ;  /* 0x0000002c00387308 */ /* 0x000ee20000000800 */
[----:B-1----:R-:W-:Y:S02]  /*41e0*/  F2FP.BF16.PACK_AB R5, R55, R57 ;  /* 0x000000393705723e */ /* 0x002fe400000010ff */
[----:B---3--:R-:W3:Y:S01]  /*41f0*/  LDG.E R52, [R52.64+0x20] ;  /* 0x0000200434347981 */ /* 0x008ee2000c1e1900 */
[----:B------:R-:W-:Y:S05]  /*4200*/  F2FP.BF16.PACK_AB R4, R56, R58 ;  /* 0x0000003a3804723e */ /* 0x000fea00000010ff */
[----:B--2---:R-:W-:Y:S06]  /*4210*/  STS [R68+0x15000], R6 ;  /* 0x0150000644007388 */ /* 0x004fec0000000800 */
[----:B------:R-:W-:Y:S06]  /*4220*/  STS [R251+0x15000], R5 ;  /* 0x01500005fb007388 */ /* 0x000fec0000000800 */
[----:B------:R-:W-:Y:S06]  /*4230*/  STS [R252+0x15000], R4 ;  /* 0x01500004fc007388 */ /* 0x000fec0000000800 */
[----:B------:R-:W1:Y:S06]  /*4240*/  LDSM.16.M88.4 R8, [R2+0x8000] ;  /* 0x008000000208783b */ /* 0x000e6c0000000200 */
[----:B------:R-:W2:Y:S06]  /*4250*/  LDSM.16.M88.4 R44, [R3+0x8000] ;  /* 0x00800000032c783b */ /* 0x000eac0000000200 */
[----:B------:R-:W2:Y:S01]  /*4260*/  LDSM.16.M88.4 R48, [R228+0x8000] ;  /* 0x00800000e430783b */ /* 0x000ea20000000200 */
[C---:B-1----:R-:W-:Y:S08]  /*4270*/  HMMA.16816.F32.BF16 R4, R8.reuse, R132, RZ ;  /* 0x000000840804723c */ /* 0x042ff000000418ff */
[----:B------:R-:W-:Y:S11]  /*4280*/  HMMA.16816.F32.BF16 R8, R8, R134, RZ ;  /* 0x000000860808723c */ /* 0x000ff600000418ff */
[----:B------:R-:W-:Y:S05]  /*4290*/  @!UPT UIADD3 URZ, URZ, URZ, URZ ;  /* 0x0000003f3f3ff290 */ /* 0x000fea000fffe03f */
[C---:B--2---:R-:W-:Y:S08]  /*42a0*/  HMMA.16816.F32.BF16 R4, R44.reuse, R136, R4 ;  /* 0x000000882c04723c */ /* 0x044ff00000041804 */
[----:B------:R-:W-:Y:S01]  /*42b0*/  HMMA.16816.F32.BF16 R8, R44, R138, R8 ;  /* 0x0000008a2c08723c */ /* 0x000fe20000041808 */
[----:B------:R-:W1:Y:S11]  /*42c0*/  LDSM.16.M88.4 R44, [R227+0x8000] ;  /* 0x00800000e32c783b */ /* 0x000e760000000200 */
[----:B------:R-:W-:Y:S04]  /*42d0*/  @!UPT UIADD3 URZ, URZ, URZ, URZ ;  /* 0x0000003f3f3ff290 */ /* 0x000fe8000fffe03f */
[C---:B------:R-:W-:Y:S08]  /*42e0*/  HMMA.16816.F32.BF16 R4, R48.reuse, R140, R4 ;  /* 0x0000008c3004723c */ /* 0x040ff00000041804 */
        /* <DEDUP_REMOVED lines=57> */
[C---:B---3--:R-:W-:Y:S02]  /*4680*/  FADD.FTZ R4, -R52.reuse, R6 ;  /* 0x0000000634047221 */ /* 0x048fe40000010100 */
        /* <DEDUP_REMOVED lines=11> */
[----:B------:R1:W-:Y:S01]  /*4740*/  STS [R68+0x14000], R6 ;  /* 0x0140000644007388 */ /* 0x0003e20000000800 */
[----:B------:R-:W-:Y:S01]  /*4750*/  FADD.FTZ R8, -R52, R11 ;  /* 0x0000000b34087221 */ /* 0x000fe20000010100 */
[----:B------:R-:W-:Y:S01]  /*4760*/  F2FP.BF16.PACK_AB R5, R45, R46 ;  /* 0x0000002e2d05723e */ /* 0x000fe200000010ff */
[----:B------:R-:W-:Y:S02]  /*4770*/  FMUL.FTZ R9, R58, R9 ;  /* 0x000000093a097220 */ /* 0x000fe40000410000 */
[----:B------:R-:W-:Y:S02]  /*4780*/  FMUL.FTZ R8, R56, R8 ;  /* 0x0000000838087220 */ /* 0x000fe40000410000 */
[----:B------:R-:W-:Y:S03]  /*4790*/  STS [R251+0x14000], R5 ;  /* 0x01400005fb007388 */ /* 0x000fe60000000800 */
[----:B------:R-:W-:Y:S05]  /*47a0*/  F2FP.BF16.PACK_AB R4, R8, R9 ;  /* 0x000000090804723e */ /* 0x000fea00000010ff */
[----:B------:R-:W-:Y:S06]  /*47b0*/  STS [R252+0x14000], R4 ;  /* 0x01400004fc007388 */ /* 0x000fec0000000800 */
[----:B------:R-:W-:Y:S01]  /*47c0*/  BAR.SYNC.DEFER_BLOCKING 0x0 ;  /* 0x0000000000007b1d */ /* 0x000fe20000010000 */
[----:B-1----:R-:W-:Y:S04]  /*47d0*/  IMAD.MOV.U32 R68, RZ, RZ, c[0x0][0x22c] ;  /* 0x00008b00ff447624 */ /* 0x002fe800078e00ff */
[----:B------:R-:W-:Y:S04]  /*47e0*/  IMAD R68, R68, c[0x0][0x1c0], RZ ;  /* 0x0000700044447a24 */ /* 0x000fe800078e02ff */
[----:B------:R-:W-:Y:S01]  /*47f0*/  IMAD.U32 R70, R68, -0x40, RZ ;  /* 0xffffffc044467824 */ /* 0x000fe200078e00ff */
[----:B------:R-:W-:Y:S04]  /*4800*/  IADD3 R68, R240, 0x40, RZ ;  /* 0x00000040f0447810 */ /* 0x000fe80007ffe0ff */
[----:B------:R-:W-:Y:S02]  /*4810*/  LEA R238, P0, R70, R238, 0x2 ;  /* 0x000000ee46ee7211 */ /* 0x000fe400078010ff */
[----:B------:R-:W-:Y:S02]  /*4820*/  ISETP.GE.AND P4, PT, R68, c[0x0][0x220], PT ;  /* 0x0000880044007a0c */ /* 0x000fe40003f86270 */
[----:B------:R-:W-:Y:S01]  /*4830*/  LEA.HI.X.SX32 R239, R70, R239, 0x2, P0 ;  /* 0x000000ef46ef7211 */ /* 0x000fe200000f16ff */
        /* <DEDUP_REMOVED lines=111> */
.L_x_200:
        /* <DEDUP_REMOVED lines=378> */
.L_x_201:
[----:B------:R-:W-:Y:S01]  /*66d0*/  ISETP.LT.AND P0, PT, RZ, UR7, PT ;  /* 0x00000007ff007c0c */ /* 0x000fe2000bf01270 */
[----:B------:R-:W-:Y:S11]  /*66e0*/  UIADD3 UR7, UR7, -0x1, URZ ;  /* 0xffffffff07077890 */ /* 0x000ff6000fffe03f */
[----:B------:R-:W-:Y:S01]  /*66f0*/  @!UPT UIADD3 URZ, URZ, URZ, URZ ;  /* 0x0000003f3f3ff290 */ /* 0x000fe2000fffe03f */
        /* <DEDUP_REMOVED lines=119> */
.L_x_203:
        /* <DEDUP_REMOVED lines=18> */
.L_x_204:
[----:B------:R-:W-:Y:S01]  /*6f90*/  BAR.SYNC.DEFER_BLOCKING 0x0 ;  /* 0x0000000000007b1d */ /* 0x000fe20000010000 */
[----:B------:R-:W-:Y:S01]  /*6fa0*/  UIMAD UR6, UR28, -0x20, UR14 ;  /* 0xffffffe01c0678a4 */ /* 0x000fe2000f8e020e */
[C---:B------:R-:W-:Y:S02]  /*6fb0*/  IADD3 R41, R240.reuse, 0x40, RZ ;  /* 0x00000040f0297810 */ /* 0x040fe40007ffe0ff */
[----:B-1----:R-:W-:Y:S02]  /*6fc0*/  SHF.R.S32.HI R44, RZ, 0x1f, R240 ;  /* 0x0000001fff2c7819 */ /* 0x002fe400000114f0 */
[----:B------:R-:W1:Y:S01]  /*6fd0*/  S2R R45, SR_TID.X ;  /* 0x00000000002d7919 */ /* 0x000e620000002100 */
[----:B------:R-:W-:Y:S01]  /*6fe0*/  BSSY B0, `(.L_x_205) ;  /* 0x000002d000007945 */ /* 0x000fe20003800000 */
[----:B------:R-:W-:-:S02]  /*6ff0*/  IADD3 R40, R240, 0x80, RZ ;  /* 0x00000080f0287810 */ /* 0x000fc40007ffe0ff */
        /* <DEDUP_REMOVED lines=43> */
.L_x_206:
[----:B------:R-:W-:Y:S05]  /*72b0*/  BSYNC B0 ;  /* 0x0000000000007941 */ /* 0x000fea0003800000 */
.L_x_205:
        /* <DEDUP_REMOVED lines=30> */
.L_x_187:
        /* <DEDUP_REMOVED lines=20> */
.L_x_208:
        /* <DEDUP_REMOVED lines=18> */
.L_x_209:
        /* <DEDUP_REMOVED lines=11> */
[----:B------:R-:W-:Y:S02]  /*77b0*/  IADD3 R8, R240, 0x80, RZ ;  /* 0x00000080f0087810 */ /* 0x000fe40007ffe0ff */
[----:B------:R-:W-:-:S05]  /*77c0*/  SHF.R.S32.HI R11, RZ, 0x1f, R14 ;  /* 0x0000001fff0b7819 */ /* 0x000fca000001140e */
        /* <DEDUP_REMOVED lines=25> */
.L_x_211:
[----:B-1----:R-:W-:Y:S05]  /*7960*/  BSYNC B0 ;  /* 0x0000000000007941 */ /* 0x002fea0003800000 */
.L_x_210:
        /* <DEDUP_REMOVED lines=25> */
.L_x_207:
[----:B------:R-:W-:Y:S05]  /*7b00*/  BSYNC B1 ;  /* 0x0000000000017941 */ /* 0x000fea0003800000 */
.L_x_182:
        /* <DEDUP_REMOVED lines=12> */
.L_x_212:
[----:B------:R-:W-:Y:S05]  /*7bd0*/  EXIT ;  /* 0x000000000000794d */ /* 0x000fea0003800000 */
.L_x_214:
        /* <DEDUP_REMOVED lines=10> */
.L_x_2004:


//--------------------- .text._ZN5flash44flash_bwd_dq_dk_dv_loop_seqk_parallel_kernelI23Flash_bwd_kernel_traitsILi256ELi64ELi32ELi8ELi4ELi1ELi2ELb1ELb1EN7cutlass10bfloat16_tE19Flash_kernel_traitsILi256ELi64ELi32ELi8ES3_EELb0ELb0ELb0ELb1ELb0ELb0ELb1EEEvNS_16Flash_bwd_paramsE --------------------------
	.section	.text._ZN5flash44flash_bwd_dq_dk_dv_loop_seqk_parallel_kernelI23Flash_bwd_kernel_traitsILi256ELi64ELi32ELi8ELi4ELi1ELi2ELb1ELb1EN7cutlass10bfloat16_tE19Flash_kernel_traitsILi256ELi64ELi32ELi8ES3_EELb0ELb0ELb0ELb1ELb0ELb0ELb1EEEvNS_16Flash_bwd_paramsE,"ax",@progbits
	.sectioninfo	@"SHI_REGISTERS=255"
	.align	128
        .global         _ZN5flash44flash_bwd_dq_dk_dv_loop_seqk_parallel_kernelI23Flash_bwd_kernel_traitsILi256ELi64ELi32ELi8ELi4ELi1ELi2ELb1ELb1EN7cutlass10bfloat16_tE19Flash_kernel_traitsILi256ELi64ELi32ELi8ES3_EELb0ELb0ELb0ELb1ELb0ELb0ELb1EEEvNS_16Flash_bwd_paramsE
        .type           _ZN5flash44flash_bwd_dq_dk_dv_loop_seqk_parallel_kernelI23Flash_bwd_kernel_traitsILi256ELi64ELi32ELi8ELi4ELi1ELi2ELb1ELb1EN7cutlass10bfloat16_tE19Flash_kernel_traitsILi256ELi64ELi32ELi8ES3_EELb0ELb0ELb0ELb1ELb0ELb0ELb1EEEvNS_16Flash_bwd_paramsE,@function
        .size           _ZN5flash44flash_bwd_dq_dk_dv_loop_seqk_parallel_kernelI23Flash_bwd_kernel_traitsILi256ELi64ELi32ELi8ELi4ELi1ELi2ELb1ELb1EN7cutlass10bfloat16_tE19Flash_kernel_traitsILi256ELi64ELi32ELi8ES3_EELb0ELb0ELb0ELb1ELb0ELb0ELb1EEEvNS_16Flash_bwd_paramsE,(.L_x_2005 - _ZN5flash44flash_bwd_dq_dk_dv_loop_seqk_parallel_kernelI23Flash_bwd_kernel_traitsILi256ELi64ELi32ELi8ELi4ELi1ELi2ELb1ELb1EN7cutlass10bfloat16_tE19Flash_kernel_traitsILi256ELi64ELi32ELi8ES3_EELb0ELb0ELb0ELb1ELb0ELb0ELb1EEEvNS_16Flash_bwd_paramsE)
        .other          _ZN5flash44flash_bwd_dq_dk_dv_loop_seqk_parallel_kernelI23Flash_bwd_kernel_traitsILi256ELi64ELi32ELi8ELi4ELi1ELi2ELb1ELb1EN7cutlass10bfloat16_tE19Flash_kernel_traitsILi256ELi64ELi32ELi8ES3_EELb0ELb0ELb0ELb1ELb0ELb0ELb1EEEvNS_16Flash_bwd_paramsE,@"STO_CUDA_ENTRY STV_DEFAULT"
_ZN5flash44flash_bwd_dq_dk_dv_loop_seqk_parallel_kernelI23Flash_bwd_kernel_traitsILi256ELi64ELi32ELi8ELi4ELi1ELi2ELb1ELb1EN7cutlass10bfloat16_tE19Flash_kernel_traitsILi256ELi64ELi32ELi8ES3_EELb0ELb0ELb0ELb1ELb0ELb0ELb1EEEvNS_16Flash_bwd_paramsE:
.text._ZN5flash44flash_bwd_dq_dk_dv_loop_seqk_parallel_kernelI23Flash_bwd_kernel_traitsILi256ELi64ELi32ELi8ELi4ELi1ELi2ELb1ELb1EN7cutlass10bfloat16_tE19Flash_kernel_traitsILi256ELi64ELi32ELi8ES3_EELb0ELb0ELb0ELb1ELb0ELb0ELb1EEEvNS_16Flash_bwd_paramsE:
        /* <DEDUP_REMOVED lines=208> */
.L_x_247:
        /* <DEDUP_REMOVED lines=53> */
.L_x_215:
        /* <DEDUP_REMOVED lines=58> */
.L_x_217:
        /* <DEDUP_REMOVED lines=18> */
.L_x_218:
        /* <DEDUP_REMOVED lines=70> */
.L_x_219:
[----:B------:R-:W-:Y:S02]  /*1970*/  UMOV UR10, UR48 ;  /* 0x00000030000a7c82 */ /* 0x000fe40008000000 */
.L_x_220:
        /* <DEDUP_REMOVED lines=148> */
.L_x_223:
[----:B------:R-:W-:Y:S05]  /*22c0*/  BSYNC B0 ;  /* 0x0000000000007941 */ /* 0x000fea0003800000 */
.L_x_222:
        /* <DEDUP_REMOVED lines=47> */
.L_x_225:
[----:B------:R-:W-:Y:S05]  /*25c0*/  BSYNC B0 ;  /* 0x0000000000007941 */ /* 0x000fea0003800000 */
.L_x_224:
        /* <DEDUP_REMOVED lines=47> */
.L_x_227:
[----:B------:R-:W-:Y:S05]  /*28c0*/  BSYNC B0 ;  /* 0x0000000000007941 */ /* 0x000fea0003800000 */
.L_x_226:
        /* <DEDUP_REMOVED lines=42> */
.L_x_229:
[----:B------:R-:W-:Y:S05]  /*2b70*/  BSYNC B0 ;  /* 0x0000000000007941 */ /* 0x000fea0003800000 */
.L_x_228:
        /* <DEDUP_REMOVED lines=43> */
.L_x_231:
[----:B------:R-:W-:Y:S05]  /*2e30*/  BSYNC B0 ;  /* 0x0000000000007941 */ /* 0x000fea0003800000 */
.L_x_230:
        /* <DEDUP_REMOVED lines=65> */
.L_x_233:
[----:B------:R-:W-:Y:S05]  /*3250*/  BSYNC B0 ;  /* 0x0000000000007941 */ /* 0x000fea0003800000 */
.L_x_232:
        /* <DEDUP_REMOVED lines=84> */
.L_x_236:
[----:B------:R-:W0:Y:S01]  /*37a0*/  LDGDEPBAR ;  /* 0x00000000000079af */ /* 0x000e220000000000 */
[----:B------:R-:W-:Y:S01]  /*37b0*/  PLOP3.LUT P2, PT, PT, PT, UP1, 0x80, 0x0 ;  /* 0x000000000000781c */ /* 0x000fe20003f4f018 */
[----:B------:R-:W-:Y:S01]  /*37c0*/  UISETP.GE.AND UP0, UPT, UR7, 0x1, UPT ;  /* 0x000000010700788c */ /* 0x000fe2000bf06270 */
[----:B------:R-:W-:Y:S03]  /*37d0*/  PLOP3.LUT P4, PT, PT, PT, UP1, 0x80, 0x0 ;  /* 0x000000000000781c */ /* 0x000fe60003f8f018 */
[----:B------:R-:W2:Y:S06]  /*37e0*/  LDL R68, [R1+0x8] ;  /* 0x0000080001447983 */ /* 0x000eac0000100800 */
[----:B------:R-:W3:Y:S01]  /*37f0*/  LDL R71, [R1] ;  /* 0x0000000001477983 */ /* 0x000ee20000100800 */
[----:B------:R-:W-:Y:S05]  /*3800*/  DEPBAR.LE SB0, 0x0 ;  /* 0x000080000000791a */ /* 0x000fea0000000000 */
[----:B------:R-:W-:Y:S06]  /*3810*/  BAR.SYNC.DEFER_BLOCKING 0x0 ;  /* 0x0000000000007b1d */ /* 0x000fec0000010000 */
[----:B-1----:R-:W-:Y:S06]  /*3820*/  LDSM.16.M88.4 R8, [R2] ;  /* 0x000000000208783b */ /* 0x002fec0000000200 */
[----:B------:R-:W1:Y:S06]  /*3830*/  LDSM.16.M88.4 R44, [R229+0x10000] ;  /* 0x01000000e52c783b */ /* 0x000e6c0000000200 */
[----:B------:R-:W-:Y:S06]  /*3840*/  LDSM.16.M88.4 R48, [R3] ;  /* 0x000000000330783b */ /* 0x000fec0000000200 */
[----:B------:R-:W4:Y:S06]  /*3850*/  LDSM.16.M88.4 R52, [R230+0x10000] ;  /* 0x01000000e634783b */ /* 0x000f2c0000000200 */
[----:B------:R-:W-:Y:S06]  /*3860*/  LDSM.16.M88.4 R56, [R228] ;  /* 0x00000000e438783b */ /* 0x000fec0000000200 */
[----:B------:R-:W4:Y:S06]  /*3870*/  LDSM.16.M88.4 R60, [R231+0x10000] ;  /* 0x01000000e73c783b */ /* 0x000f2c0000000200 */
[----:B------:R-:W-:Y:S01]  /*3880*/  LDSM.16.M88.4 R64, [R232+0x10000] ;  /* 0x01000000e840783b */ /* 0x000fe20000000200 */
[C---:B-1----:R-:W-:Y:S08]  /*3890*/  HMMA.16816.F32.BF16 R4, R8.reuse, R44, RZ ;  /* 0x0000002c0804723c */ /* 0x042ff000000418ff */
[----:B------:R-:W-:Y:S01]  /*38a0*/  HMMA.16816.F32.BF16 R8, R8, R46, RZ ;  /* 0x0000002e0808723c */ /* 0x000fe200000418ff */
[----:B------:R-:W1:Y:S11]  /*38b0*/  LDSM.16.M88.4 R44, [R227] ;  /* 0x00000000e32c783b */ /* 0x000e760000000200 */
[----:B------:R-:W-:Y:S04]  /*38c0*/  @!UPT UIADD3 URZ, URZ, URZ, URZ ;  /* 0x0000003f3f3ff290 */ /* 0x000fe8000fffe03f */
[C---:B----4-:R-:W-:Y:S08]  /*38d0*/  HMMA.16816.F32.BF16 R4, R48.reuse, R52, R4 ;  /* 0x000000343004723c */ /* 0x050ff00000041804 */
[----:B------:R-:W-:Y:S01]  /*38e0*/  HMMA.16816.F32.BF16 R8, R48, R54, R8 ;  /* 0x000000363008723c */ /* 0x000fe20000041808 */
[----:B------:R-:W-:Y:S06]  /*38f0*/  LDSM.16.M88.4 R48, [R2+0x2000] ;  /* 0x002000000230783b */ /* 0x000fec0000000200 */
[----:B------:R-:W4:Y:S09]  /*3900*/  LDSM.16.M88.4 R52, [R229+0x11000] ;  /* 0x01100000e534783b */ /* 0x000f320000000200 */
[C---:B------:R-:W-:Y:S08]  /*3910*/  HMMA.16816.F32.BF16 R4, R56.reuse, R60, R4 ;  /* 0x0000003c3804723c */ /* 0x040ff00000041804 */
[----:B------:R-:W-:Y:S01]  /*3920*/  HMMA.16816.F32.BF16 R8, R56, R62, R8 ;  /* 0x0000003e3808723c */ /* 0x000fe20000041808 */
[----:B------:R-:W-:Y:S06]  /*3930*/  LDSM.16.M88.4 R56, [R3+0x2000] ;  /* 0x002000000338783b */ /* 0x000fec0000000200 */
[----:B------:R-:W4:Y:S09]  /*3940*/  LDSM.16.M88.4 R60, [R230+0x11000] ;  /* 0x01100000e63c783b */ /* 0x000f320000000200 */
[C---:B-1----:R-:W-:Y:S08]  /*3950*/  HMMA.16816.F32.BF16 R4, R44.reuse, R64, R4 ;  /* 0x000000402c04723c */ /* 0x042ff00000041804 */
[----:B------:R-:W-:Y:S01]  /*3960*/  HMMA.16816.F32.BF16 R8, R44, R66, R8 ;  /* 0x000000422c08723c */ /* 0x000fe20000041808 */
[----:B------:R-:W-:Y:S06]  /*3970*/  LDSM.16.M88.4 R44, [R228+0x2000] ;  /* 0x00200000e42c783b */ /* 0x000fec0000000200 */
[----:B------:R-:W1:Y:S09]  /*3980*/  LDSM.16.M88.4 R64, [R231+0x11000] ;  /* 0x01100000e740783b */ /* 0x000e720000000200 */
        /* <DEDUP_REMOVED lines=19> */
[----:B------:R-:W2:Y:S09]  /*3ac0*/  LDSM.16.M88.4 R60, [R232+0x12000] ;  /* 0x01200000e83c783b */ /* 0x000eb20000000200 */
        /* <DEDUP_REMOVED lines=8> */
[C---:B--2---:R-:W-:Y:S08]  /*3b50*/  HMMA.16816.F32.BF16 R4, R56.reuse, R60, R4 ;  /* 0x0000003c3804723c */ /* 0x044ff00000041804 */
        /* <DEDUP_REMOVED lines=8> */
[----:B------:R-:W-:Y:S07]  /*3be0*/  HMMA.16816.F32.BF16 R8, R48, R54, R8 ;  /* 0x000000363008723c */ /* 0x000fee0000041808 */
[----:B------:R-:W-:Y:S05]  /*3bf0*/  IMAD.U32 R48, RZ, RZ, UR7 ;  /* 0x00000007ff307e24 */ /* 0x000fea000f8e00ff */
[----:B------:R-:W-:Y:S04]  /*3c00*/  IMAD R48, R48, 0x40, R68 ;  /* 0x0000004030307824 */ /* 0x000fe800078e0244 */
[C---:B--2---:R-:W-:Y:S05]  /*3c10*/  HMMA.16816.F32.BF16 R4, R56.reuse, R60, R4 ;  /* 0x0000003c3804723c */ /* 0x044fea0000041804 */
[C---:B------:R-:W-:Y:S02]  /*3c20*/  IADD3 R49, R48.reuse, 0x8, RZ ;  /* 0x0000000830317810 */ /* 0x040fe40007ffe0ff */
[----:B------:R-:W-:Y:S01]  /*3c30*/  IABS R50, R48 ;  /* 0x0000003000327213 */ /* 0x000fe20000000000 */
[----:B------:R-:W-:Y:S03]  /*3c40*/  HMMA.16816.F32.BF16 R8, R56, R62, R8 ;  /* 0x0000003e3808723c */ /* 0x000fe60000041808 */
[----:B------:R-:W-:Y:S01]  /*3c50*/  ISETP.GE.AND P0, PT, R49, RZ, PT ;  /* 0x000000ff3100720c */ /* 0x000fe20003f06270 */
[----:B------:R-:W-:Y:S11]  /*3c60*/  I2F R52, R50 ;  /* 0x0000003200347306 */ /* 0x000ff60000201400 */
[----:B------:R-:W-:Y:S01]  /*3c70*/  @!UPT UIADD3 URZ, URZ, URZ, URZ ;  /* 0x0000003f3f3ff290 */ /* 0x000fe2000fffe03f */
[C---:B-1----:R-:W-:Y:S05]  /*3c80*/  HMMA.16816.F32.BF16 R4, R44.reuse, R64, R4 ;  /* 0x000000402c04723c */ /* 0x042fea0000041804 */
[----:B------:R-:W-:Y:S02]  /*3c90*/  @!P0 IADD3 R49, -R48, -0x8, RZ ;  /* 0xfffffff830318810 */ /* 0x000fe40007ffe1ff */
[----:B------:R-:W-:Y:S01]  /*3ca0*/  PLOP3.LUT P0, PT, PT, PT, UP1, 0x80, 0x0 ;  /* 0x000000000000781c */ /* 0x000fe20003f0f018 */
[----:B------:R-:W-:Y:S01]  /*3cb0*/  HMMA.16816.F32.BF16 R8, R44, R66, R8 ;  /* 0x000000422c08723c */ /* 0x000fe20000041808 */
[----:B------:R1:W-:Y:S11]  /*3cc0*/  I2F R53, R49 ;  /* 0x0000003100357306 */ /* 0x0003f60000201400 */
[----:B------:R-:W-:Y:S04]  /*3cd0*/  @P0 ISETP.GE.AND P0, PT, R245, UR14, PT ;  /* 0x0000000ef5000c0c */ /* 0x000fe8000bf06270 */
[----:B------:R-:W-:Y:S02]  /*3ce0*/  FMUL.FTZ R4, R4, c[0x0][0x2ec] ;  /* 0x0000bb0004047a20 */ /* 0x000fe40000410000 */
[----:B------:R-:W-:Y:S02]  /*3cf0*/  FMUL.FTZ R6, R6, c[0x0][0x2ec] ;  /* 0x0000bb0006067a20 */ /* 0x000fe40000410000 */
[----:B------:R2:W4:Y:S01]  /*3d00*/  MUFU.TANH R64, R4 ;  /* 0x0000000400407308 */ /* 0x0005220000002400 */
[----:B------:R-:W-:Y:S02]  /*3d10*/  FMUL.FTZ R5, R5, c[0x0][0x2ec] ;  /* 0x0000bb0005057a20 */ /* 0x000fe40000410000 */
[----:B------:R-:W-:Y:S01]  /*3d20*/  FMUL.FTZ R7, R7, c[0x0][0x2ec] ;  /* 0x0000bb0007077a20 */ /* 0x000fe20000410000 */
[----:B-1----:R-:W-:Y:S01]  /*3d30*/  IADD3 R49, R48, -0x1, RZ ;  /* 0xffffffff30317810 */ /* 0x002fe20007ffe0ff */
[----:B------:R-:W-:Y:S02]  /*3d40*/  FMUL.FTZ R9, R9, c[0x0][0x2ec] ;  /* 0x0000bb0009097a20 */ /* 0x000fe40000410000 */
[----:B------:R-:W-:Y:S01]  /*3d50*/  FMUL.FTZ R10, R10, c[0x0][0x2ec] ;  /* 0x0000bb000a0a7a20 */ /* 0x000fe20000410000 */
[----:B------:R-:W-:Y:S02]  /*3d60*/  ISETP.GE.AND P1, PT, R49, RZ, PT ;  /* 0x000000ff3100720c */ /* 0x000fe40003f26270 */
[----:B------:R1:W1:Y:S01]  /*3d70*/  MUFU.TANH R70, R6 ;  /* 0x0000000600467308 */ /* 0x0002620000002400 */
[----:B------:R-:W-:Y:S09]  /*3d80*/  FMUL.FTZ R11, R11, c[0x0][0x2ec] ;  /* 0x0000bb000b0b7a20 */ /* 0x000ff20000410000 */
[----:B------:R-:W-:Y:S01]  /*3d90*/  MUFU.TANH R61, R5 ;  /* 0x00000005003d7308 */ /* 0x000fe20000002400 */
[C---:B------:R-:W-:Y:S02]  /*3da0*/  @!P1 IADD3 R49, -R48.reuse, 0x1, RZ ;  /* 0x0000000130319810 */ /* 0x040fe40007ffe1ff */
[----:B--2---:R-:W-:Y:S01]  /*3db0*/  IADD3 R4, R48, 0x7, RZ ;  /* 0x0000000730047810 */ /* 0x004fe20007ffe0ff */
[----:B----4-:R-:W-:Y:S01]  /*3dc0*/  FFMA.FTZ R50, R52, -UR6, R64 ;  /* 0x8000000634327c23 */ /* 0x010fe20008010040 */
[----:B------:R-:W-:Y:S02]  /*3dd0*/  PLOP3.LUT P1, PT, PT, PT, UP1, 0x80, 0x0 ;  /* 0x000000000000781c */ /* 0x000fe40003f2f018 */
[----:B------:R-:W-:Y:S02]  /*3de0*/  ISETP.GE.AND P3, PT, R4, RZ, PT ;  /* 0x000000ff0400720c */ /* 0x000fe40003f66270 */
[----:B------:R-:W-:Y:S01]  /*3df0*/  @P2 FSEL R50, R50, -INF , !P0 ;  /* 0xff80000032322808 */ /* 0x000fe20004000000 */
[----:B------:R2:W4:Y:S01]  /*3e00*/  I2F R51, R49 ;  /* 0x0000003100337306 */ /* 0x0005220000201400 */
[----:B-1----:R-:W-:Y:S04]  /*3e10*/  IADD3 R6, R48, -0x8, RZ ;  /* 0xfffffff830067810 */ /* 0x002fe80007ffe0ff */
[----:B------:R-:W-:Y:S05]  /*3e20*/  ISETP.GE.AND P2, PT, R6, RZ, PT ;  /* 0x000000ff0600720c */ /* 0x000fea0003f46270 */
[C---:B------:R-:W-:Y:S01]  /*3e30*/  @!P3 IADD3 R4, -R48.reuse, -0x7, RZ ;  /* 0xfffffff93004b810 */ /* 0x040fe20007ffe1ff */
[----:B------:R1:W-:Y:S01]  /*3e40*/  MUFU.TANH R65, R7 ;  /* 0x0000000700417308 */ /* 0x0003e20000002400 */
[----:B------:R-:W-:Y:S06]  /*3e50*/  PLOP3.LUT P3, PT, PT, PT, UP1, 0x80, 0x0 ;  /* 0x000000000000781c */ /* 0x000fec0003f6f018 */
[C---:B------:R-:W-:Y:S03]  /*3e60*/  @!P2 IADD3 R6, -R48.reuse, 0x8, RZ ;  /* 0x000000083006a810 */ /* 0x040fe60007ffe1ff */
[----:B------:R3:W3:Y:S01]  /*3e70*/  I2F R54, R4 ;  /* 0x0000000400367306 */ /* 0x0006e20000201400 */
[----:B--2---:R-:W-:Y:S05]  /*3e80*/  FFMA.FTZ R49, R53, -UR6, R70 ;  /* 0x8000000635317c23 */ /* 0x004fea0008010046 */
[----:B------:R-:W-:Y:S02]  /*3e90*/  @P1 FSEL R49, R49, -INF , !P0 ;  /* 0xff80000031311808 */ /* 0x000fe40004000000 */
[----:B------:R-:W-:Y:S02]  /*3ea0*/  PLOP3.LUT P1, PT, PT, PT, UP1, 0x80, 0x0 ;  /* 0x000000000000781c */ /* 0x000fe40003f2f018 */
[----:B------:R4:W-:Y:S01]  /*3eb0*/  I2F R45, R6 ;  /* 0x00000006002d7306 */ /* 0x0009e20000201400 */
[----:B------:R-:W-:Y:S02]  /*3ec0*/  PLOP3.LUT P0, PT, PT, PT, UP1, 0x80, 0x0 ;  /* 0x000000000000781c */ /* 0x000fe40003f0f018 */
[C---:B-1----:R-:W-:Y:S07]  /*3ed0*/  @P3 IADD3 R7, R245.reuse, 0x8, RZ ;  /* 0x00000008f5073810 */ /* 0x042fee0007ffe0ff */
[----:B------:R1:W-:Y:S01]  /*3ee0*/  MUFU.TANH R55, R9 ;  /* 0x0000000900377308 */ /* 0x0003e20000002400 */
[----:B------:R-:W-:Y:S02]  /*3ef0*/  @P1 IADD3 R5, R245, 0x1, RZ ;  /* 0x00000001f5051810 */ /* 0x000fe40007ffe0ff */
[----:B---3--:R-:W-:Y:S02]  /*3f00*/  IADD3 R4, R48, -0x9, RZ ;  /* 0xfffffff730047810 */ /* 0x008fe40007ffe0ff */
[----:B------:R-:W-:Y:S01]  /*3f10*/  @P0 ISETP.GE.AND P0, PT, R5, UR14, PT ;  /* 0x0000000e05000c0c */ /* 0x000fe2000bf06270 */
[----:B-----5:R-:W-:Y:S01]  /*3f20*/  FMUL.FTZ R5, R246, 1.4426950216293334961 ;  /* 0x3fb8aa3bf6057820 */ /* 0x020fe20000410000 */
[----:B------:R-:W-:Y:S02]  /*3f30*/  ISETP.GE.AND P2, PT, R4, RZ, PT ;  /* 0x000000ff0400720c */ /* 0x000fe40003f46270 */
[----:B------:R-:W-:Y:S01]  /*3f40*/  PLOP3.LUT P1, PT, PT, PT, UP1, 0x80, 0x0 ;  /* 0x000000000000781c */ /* 0x000fe20003f2f018 */
[----:B------:R-:W-:Y:S01]  /*3f50*/  MUFU.TANH R60, R10 ;  /* 0x0000000a003c7308 */ /* 0x000fe20000002400 */
[----:B----4-:R-:W-:Y:S09]  /*3f60*/  FFMA.FTZ R6, R51, -UR6, R61 ;  /* 0x8000000633067c23 */ /* 0x010ff2000801003d */
[----:B------:R-:W-:Y:S01]  /*3f70*/  @!P2 IADD3 R4, -R48, 0x9, RZ ;  /* 0x000000093004a810 */ /* 0x000fe20007ffe1ff */
[----:B------:R-:W-:Y:S01]  /*3f80*/  MUFU.TANH R58, R11 ;  /* 0x0000000b003a7308 */ /* 0x000fe20000002400 */
[----:B------:R-:W-:Y:S02]  /*3f90*/  PLOP3.LUT P2, PT, PT, PT, UP1, 0x80, 0x0 ;  /* 0x000000000000781c */ /* 0x000fe40003f4f018 */
[----:B------:R-:W-:Y:S02]  /*3fa0*/  @P1 FSEL R6, R6, -INF , !P0 ;  /* 0xff80000006061808 */ /* 0x000fe40004000000 */
[----:B------:R-:W-:Y:S02]  /*3fb0*/  PLOP3.LUT P1, PT, PT, PT, UP1, 0x80, 0x0 ;  /* 0x000000000000781c */ /* 0x000fe40003f2f018 */
[----:B-1----:R-:W-:Y:S03]  /*3fc0*/  @P4 IADD3 R9, R245, 0x9, RZ ;  /* 0x00000009f5094810 */ /* 0x002fe60007ffe0ff */
[----:B------:R1:W-:Y:S02]  /*3fd0*/  I2F R44, R4 ;  /* 0x00000004002c7306 */ /* 0x0003e40000201400 */
[----:B-1----:R-:W-:Y:S02]  /*3fe0*/  FMUL.FTZ R4, R8, c[0x0][0x2ec] ;  /* 0x0000bb0008047a20 */ /* 0x002fe40000410000 */
[----:B------:R-:W-:Y:S06]  /*3ff0*/  FFMA.FTZ R8, R54, -UR6, R65 ;  /* 0x8000000636087c23 */ /* 0x000fec0008010041 */
[----:B------:R1:W2:Y:S01]  /*4000*/  MUFU.TANH R56, R4 ;  /* 0x0000000400387308 */ /* 0x0002a20000002400 */
[----:B------:R-:W-:Y:S02]  /*4010*/  @P2 FSEL R8, R8, -INF , !P0 ;  /* 0xff80000008082808 */ /* 0x000fe40004000000 */
[----:B------:R-:W-:Y:S02]  /*4020*/  FSETP.NEU.FTZ.AND P0, PT, R246, -INF , PT ;  /* 0xff800000f600780b */ /* 0x000fe40003f1d000 */
[----:B------:R-:W-:Y:S02]  /*4030*/  @P1 ISETP.GE.AND P2, PT, R7, UR14, PT ;  /* 0x0000000e07001c0c */ /* 0x000fe4000bf46270 */
[----:B------:R-:W-:Y:S02]  /*4040*/  FSEL R5, R5, RZ, P0 ;  /* 0x000000ff05057208 */ /* 0x000fe40000000000 */
[C---:B------:R-:W-:Y:S02]  /*4050*/  FSETP.NEU.FTZ.AND P0, PT, R247.reuse, -INF , PT ;  /* 0xff800000f700780b */ /* 0x040fe40003f1d000 */
[----:B------:R-:W-:Y:S01]  /*4060*/  PLOP3.LUT P1, PT, PT, PT, UP1, 0x80, 0x0 ;  /* 0x000000000000781c */ /* 0x000fe20003f2f018 */
[--C-:B------:R-:W-:Y:S02]  /*4070*/  FFMA.FTZ R6, R6, c[0x0][0x23c], -R5.reuse ;  /* 0x00008f0006067a23 */ /* 0x100fe40000010805 */
[----:B------:R-:W-:Y:S02]  /*4080*/  FFMA.FTZ R50, R50, c[0x0][0x23c], -R5 ;  /* 0x00008f0032327a23 */ /* 0x000fe40000010805 */
[----:B------:R3:W-:Y:S01]  /*4090*/  MUFU.EX2 R62, R6 ;  /* 0x00000006003e7308 */ /* 0x0007e20000000800 */
[----:B-1----:R-:W-:Y:S02]  /*40a0*/  FMUL.FTZ R4, R247, 1.4426950216293334961 ;  /* 0x3fb8aa3bf7047820 */ /* 0x002fe40000410000 */
[----:B--2---:R-:W-:Y:S05]  /*40b0*/  FFMA.FTZ R7, R45, -UR6, R56 ;  /* 0x800000062d077c23 */ /* 0x004fea0008010038 */
[----:B------:R-:W-:Y:S02]  /*40c0*/  @P1 ISETP.GE.AND P1, PT, R9, UR14, PT ;  /* 0x0000000e09001c0c */ /* 0x000fe4000bf26270 */
[----:B------:R-:W-:Y:S01]  /*40d0*/  MUFU.EX2 R63, R50 ;  /* 0x00000032003f7308 */ /* 0x000fe20000000800 */
[----:B------:R-:W-:Y:S02]  /*40e0*/  FSEL R4, R4, RZ, P0 ;  /* 0x000000ff04047208 */ /* 0x000fe40000000000 */
[----:B------:R-:W-:Y:S03]  /*40f0*/  PLOP3.LUT P0, PT, PT, PT, UP1, 0x80, 0x0 ;  /* 0x000000000000781c */ /* 0x000fe60003f0f018 */
[--C-:B------:R-:W-:Y:S02]  /*4100*/  FFMA.FTZ R8, R8, c[0x0][0x23c], -R4.reuse ;  /* 0x00008f0008087a23 */ /* 0x100fe40000010804 */
[----:B------:R-:W-:Y:S02]  /*4110*/  FFMA.FTZ R49, R49, c[0x0][0x23c], -R4 ;  /* 0x00008f0031317a23 */ /* 0x000fe40000010804 */
[----:B------:R1:W-:Y:S01]  /*4120*/  MUFU.EX2 R68, R8 ;  /* 0x0000000800447308 */ /* 0x0003e20000000800 */
[----:B---3--:R-:W-:Y:S05]  /*4130*/  FFMA.FTZ R6, R44, -UR6, R55 ;  /* 0x800000062c067c23 */ /* 0x008fea0008010037 */
[----:B------:R-:W-:Y:S02]  /*4140*/  @P0 FSEL R7, R7, -INF , !P2 ;  /* 0xff80000007070808 */ /* 0x000fe40005000000 */
[----:B------:R-:W-:Y:S02]  /*4150*/  PLOP3.LUT P0, PT, PT, PT, UP1, 0x80, 0x0 ;  /* 0x000000000000781c */ /* 0x000fe40003f0f018 */
[----:B------:R-:W2:Y:S01]  /*4160*/  MUFU.EX2 R69, R49 ;  /* 0x0000003100457308 */ /* 0x000ea20000000800 */
[--C-:B------:R-:W-:Y:S09]  /*4170*/  FFMA.FTZ R7, R7, c[0x0][0x23c], -R5.reuse ;  /* 0x00008f0007077a23 */ /* 0x100ff20000010805 */
[----:B------:R3:W-:Y:S01]  /*4180*/  MUFU.EX2 R59, R7 ;  /* 0x00000007003b7308 */ /* 0x0007e20000000800 */
[----:B------:R-:W-:Y:S02]  /*4190*/  @P0 FSEL R6, R6, -INF , !P1 ;  /* 0xff80000006060808 */ /* 0x000fe40004800000 */
[----:B------:R-:W-:Y:S01]  /*41a0*/  PLOP3.LUT P0, PT, PT, PT, UP1, 0x80, 0x0 ;  /* 0x000000000000781c */ /* 0x000fe20003f0f018 */
[----:B-1----:R-:W-:Y:S02]  /*41b0*/  FFMA.FTZ R8, R52, -UR6, R60 ;  /* 0x8000000634087c23 */ /* 0x002fe4000801003c */
[----:B------:R-:W-:Y:S04]  /*41c0*/  FFMA.FTZ R5, R6, c[0x0][0x23c], -R5 ;  /* 0x00008f0006057a23 */ /* 0x000fe80000010805 */
[----:B------:R1:W4:Y:S01]  /*41d0*/  MUFU.EX2 R57, R5 ;  /* 0x0000000500397308 */ /* 0x0003220000000800 */
[----:B--2---:R-:W-:Y:S05]  /*41e0*/  F2FP.BF16.PACK_AB R6, R68, R69 ;  /* 0x000000454406723e */ /* 0x004fea00000010ff */
[----:B------:R-:W-:Y:S02]  /*41f0*/  @P0 FSEL R8, R8, -INF , !P2 ;  /* 0xff80000008080808 */ /* 0x000fe40005000000 */
[----:B------:R-:W-:Y:S02]  /*4200*/  PLOP3.LUT P0, PT, PT, PT, UP1, 0x80, 0x0 ;  /* 0x000000000000781c */ /* 0x000fe40003f0f018 */
[----:B------:R-:W-:Y:S01]  /*4210*/  PLOP3.LUT P2, PT, PT, PT, UP0, 0x80, 0x0 ;  /* 0x000000000000781c */ /* 0x000fe20003f4f008 */
[----:B------:R-:W-:Y:S01]  /*4220*/  FFMA.FTZ R8, R8, c[0x0][0x23c], -R4 ;  /* 0x00008f0008087a23 */ /* 0x000fe20000010804 */
[----:B---3--:R-:W-:Y:S03]  /*4230*/  F2FP.BF16.PACK_AB R7, R62, R63 ;  /* 0x0000003f3e07723e */ /* 0x008fe600000010ff */
[----:B------:R-:W-:Y:S02]  /*4240*/  MUFU.EX2 R67, R8 ;  /* 0x0000000800437308 */ /* 0x000fe40000000800 */
[----:B------:R-:W-:Y:S01]  /*4250*/  STS [R250+0x15000], R7 ;  /* 0x01500007fa007388 */ /* 0x000fe20000000800 */
[----:B-1----:R-:W-:Y:S05]  /*4260*/  FFMA.FTZ R5, R51, -UR6, R58 ;  /* 0x8000000633057c23 */ /* 0x002fea000801003a */
[----:B------:R-:W-:Y:S01]  /*4270*/  STS [R71+0x15000], R6 ;  /* 0x0150000647007388 */ /* 0x000fe20000000800 */
[----:B------:R-:W-:Y:S02]  /*4280*/  @P0 FSEL R5, R5, -INF , !P1 ;  /* 0xff80000005050808 */ /* 0x000fe40004800000 */
[----:B------:R-:W-:Y:S03]  /*4290*/  IADD3 R52, P0, R249, UR11, RZ ;  /* 0x0000000bf9347c10 */ /* 0x000fe6000ff1e0ff */
[----:B------:R-:W-:Y:S01]  /*42a0*/  FFMA.FTZ R4, R5, c[0x0][0x23c], -R4 ;  /* 0x00008f0005047a23 */ /* 0x000fe20000010804 */
[----:B----4-:R-:W-:Y:S02]  /*42b0*/  F2FP.BF16.PACK_AB R5, R57, R59 ;  /* 0x0000003b3905723e */ /* 0x010fe400000010ff */
[----:B------:R-:W-:Y:S01]  /*42c0*/  IADD3.X R53, R248, UR10, RZ, P0, !PT ;  /* 0x0000000af8357c10 */ /* 0x000fe200087fe4ff */
[----:B------:R-:W1:Y:S02]  /*42d0*/  MUFU.EX2 R66, R4 ;  /* 0x0000000400427308 */ /* 0x000e640000000800 */
        /* <DEDUP_REMOVED lines=73> */
[C---:B------:R-:W-:Y:S04]  /*4770*/  FADD.FTZ R4, -R54.reuse, R4 ;  /* 0x0000000436047221 */ /* 0x040fe80000010100 */
        /* <DEDUP_REMOVED lines=11> */
[C---:B--2---:R-:W-:Y:S02]  /*4830*/  FADD.FTZ R4, -R52.reuse, R10 ;  /* 0x0000000a34047221 */ /* 0x044fe40000010100 */
[----:B------:R-:W-:Y:S02]  /*4840*/  FMUL.FTZ R5, R5, R8 ;  /* 0x0000000805057220 */ /* 0x000fe40000410000 */
[C---:B------:R-:W-:Y:S02]  /*4850*/  FADD.FTZ R8, -R52.reuse, R6 ;  /* 0x0000000634087221 */ /* 0x040fe40000010100 */
[C---:B------:R-:W-:Y:S02]  /*4860*/  FADD.FTZ R6, -R52.reuse, R7 ;  /* 0x0000000734067221 */ /* 0x040fe40000010100 */
[----:B------:R-:W-:Y:S02]  /*4870*/  FMUL.FTZ R45, R45, R47 ;  /* 0x0000002f2d2d7220 */ /* 0x000fe40000410000 */
[----:B------:R-:W-:Y:S02]  /*4880*/  FADD.FTZ R47, -R52, R11 ;  /* 0x0000000b342f7221 */ /* 0x000fe40000010100 */
[----:B------:R-:W-:Y:S02]  /*4890*/  FMUL.FTZ R11, R67, R4 ;  /* 0x00000004430b7220 */ /* 0x000fe40000410000 */
[----:B------:R-:W-:Y:S02]  /*48a0*/  FFMA.FTZ R4, -R70, R70, 1 ;  /* 0x3f80000046047423 */ /* 0x000fe40000010146 */
[----:B------:R-:W-:Y:S01]  /*48b0*/  FMUL.FTZ R10, R68, R6 ;  /* 0x00000006440a7220 */ /* 0x000fe20000410000 */
[C---:B------:R-:W-:Y:S01]  /*48c0*/  IADD3 R68, R240.reuse, 0x40, RZ ;  /* 0x00000040f0447810 */ /* 0x040fe20007ffe0ff */
[----:B------:R-:W-:Y:S02]  /*48d0*/  FFMA.FTZ R6, -R65, R65, 1 ;  /* 0x3f80000041067423 */ /* 0x000fe40000010141 */
[----:B------:R-:W-:Y:S01]  /*48e0*/  FMUL.FTZ R7, R69, R8 ;  /* 0x0000000845077220 */ /* 0x000fe20000410000 */
[----:B------:R-:W-:Y:S01]  /*48f0*/  IADD3 R69, R240, 0xc0, RZ ;  /* 0x000000c0f0457810 */ /* 0x000fe20007ffe0ff */
[----:B------:R-:W-:Y:S01]  /*4900*/  FMUL.FTZ R4, R4, c[0x0][0x2ec] ;  /* 0x0000bb0004047a20 */ /* 0x000fe20000410000 */
[----:B------:R-:W-:Y:S01]  /*4910*/  ISETP.GE.AND P4, PT, R68, c[0x0][0x220], PT ;  /* 0x0000880044007a0c */ /* 0x000fe20003f86270 */
[----:B------:R-:W-:Y:S01]  /*4920*/  FMUL.FTZ R6, R6, c[0x0][0x2ec] ;  /* 0x0000bb0006067a20 */ /* 0x000fe20000410000 */
[----:B------:R-:W-:Y:S01]  /*4930*/  ISETP.GE.AND P3, PT, R69, c[0x0][0x220], PT ;  /* 0x0000880045007a0c */ /* 0x000fe20003f66270 */
        /* <DEDUP_REMOVED lines=11> */
[----:B------:R1:W-:Y:S01]  /*49f0*/  STS [R71+0x14000], R6 ;  /* 0x0140000647007388 */ /* 0x0003e20000000800 */
[----:B------:R-:W-:Y:S02]  /*4a00*/  FMUL.FTZ R8, R8, c[0x0][0x2ec] ;  /* 0x0000bb0008087a20 */ /* 0x000fe40000410000 */
[----:B------:R-:W-:Y:S02]  /*4a10*/  FMUL.FTZ R9, R9, R11 ;  /* 0x0000000b09097220 */ /* 0x000fe40000410000 */
[----:B------:R-:W-:Y:S01]  /*4a20*/  FMUL.FTZ R8, R8, R47 ;  /* 0x0000002f08087220 */ /* 0x000fe20000410000 */
[----:B------:R-:W-:Y:S04]  /*4a30*/  STS [R251+0x14000], R5 ;  /* 0x01400005fb007388 */ /* 0x000fe80000000800 */
[----:B------:R-:W-:Y:S05]  /*4a40*/  F2FP.BF16.PACK_AB R4, R8, R9 ;  /* 0x000000090804723e */ /* 0x000fea00000010ff */
[----:B------:R-:W-:Y:S06]  /*4a50*/  STS [R252+0x14000], R4 ;  /* 0x01400004fc007388 */ /* 0x000fec0000000800 */
[----:B------:R-:W-:Y:S01]  /*4a60*/  BAR.SYNC.DEFER_BLOCKING 0x0 ;  /* 0x0000000000007b1d */ /* 0x000fe20000010000 */
[----:B-1----:R-:W-:Y:S05]  /*4a70*/  MOV R71, c[0x0][0x22c] ;  /* 0x00008b0000477a02 */ /* 0x002fea0000000f00 */
[----:B------:R-:W-:Y:S05]  /*4a80*/  IMAD R71, R71, c[0x0][0x1c0], RZ ;  /* 0x0000700047477a24 */ /* 0x000fea00078e02ff */
[----:B------:R-:W-:Y:S04]  /*4a90*/  LEA R70, -R71, RZ, 0x6 ;  /* 0x000000ff47467211 */ /* 0x000fe800078e31ff */
[C---:B------:R-:W-:Y:S04]  /*4aa0*/  LEA R238, P0, R70.reuse, R238, 0x2 ;  /* 0x000000ee46ee7211 */ /* 0x040fe800078010ff */
        /* <DEDUP_REMOVED lines=112> */
.L_x_234:
        /* <DEDUP_REMOVED lines=378> */
.L_x_235:
        /* <DEDUP_REMOVED lines=122> */
.L_x_237:
        /* <DEDUP_REMOVED lines=18> */
.L_x_238:
        /* <DEDUP_REMOVED lines=50> */
.L_x_240:
[----:B------:R-:W-:Y:S05]  /*7530*/  BSYNC B0 ;  /* 0x0000000000007941 */ /* 0x000fea0003800000 */
.L_x_239:
        /* <DEDUP_REMOVED lines=30> */
.L_x_221:
        /* <DEDUP_REMOVED lines=20> */
.L_x_242:
        /* <DEDUP_REMOVED lines=18> */
.L_x_243:
        /* <DEDUP_REMOVED lines=38> */
.L_x_245:
[----:B-1----:R-:W-:Y:S05]  /*7be0*/  BSYNC B0 ;  /* 0x0000000000007941 */ /* 0x002fea0003800000 */
.L_x_244:
        /* <DEDUP_REMOVED lines=25> */
.L_x_241:
[----:B------:R-:W-:Y:S05]  /*7d80*/  BSYNC B1 ;  /* 0x0000000000017941 */ /* 0x000fea0003800000 */
.L_x_216:
        /* <DEDUP_REMOVED lines=12> */
.L_x_246:
[----:B------:R-:W-:Y:S05]  /*7e50*/  EXIT ;  /* 0x000000000000794d */ /* 0x000fea0003800000 */
.L_x_248:
        /* <DEDUP_REMOVED lines=10> */
.L_x_2005:


//--------------------- .text._ZN5flash44flash_bwd_dq_dk_dv_loop_seqk_parallel_kernelI23Flash_bwd_kernel_traitsILi256ELi64ELi32ELi8ELi4ELi1ELi2ELb1ELb1EN7cutlass10bfloat16_tE19Flash_kernel_traitsILi256ELi64ELi32ELi8ES3_EELb0ELb0ELb1ELb0ELb0ELb1ELb0EEEvNS_16Flash_bwd_paramsE --------------------------
	.section	.text._ZN5flash44flash_bwd_dq_dk_dv_loop_seqk_parallel_kernelI23Flash_bwd_kernel_traitsILi256ELi64ELi32ELi8ELi4ELi1ELi2ELb1ELb1EN7cutlass10bfloat16_tE19Flash_kernel_traitsILi256ELi64ELi32ELi8ES3_EELb0ELb0ELb1ELb0ELb0ELb1ELb0EEEvNS_16Flash_bwd_paramsE,"ax",@progbits
	.sectioninfo	@"SHI_REGISTERS=255"
	.align	128
        .global         _ZN5flash44flash_bwd_dq_dk_dv_loop_seqk_parallel_kernelI23Flash_bwd_kernel_traitsILi256ELi64ELi32ELi8ELi4ELi1ELi2ELb1ELb1EN7cutlass10bfloat16_tE19Flash_kernel_traitsILi256ELi64ELi32ELi8ES3_EELb0ELb0ELb1ELb0ELb0ELb1ELb0EEEvNS_16Flash_bwd_paramsE
        .type           _ZN5flash44flash_bwd_dq_dk_dv_loop_seqk_parallel_kernelI23Flash_bwd_kernel_traitsILi256ELi64ELi32ELi8ELi4ELi1ELi2ELb1ELb1EN7cutlass10bfloat16_tE19Flash_kernel_traitsILi256ELi64ELi32ELi8ES3_EELb0ELb0ELb1ELb0ELb0ELb1ELb0EEEvNS_16Flash_bwd_paramsE,@function
        .size           _ZN5flash44flash_bwd_dq_dk_dv_loop_seqk_parallel_kernelI23Flash_bwd_kernel_traitsILi256ELi64ELi32ELi8ELi4ELi1ELi2ELb1ELb1EN7cutlass10bfloat16_tE19Flash_kernel_traitsILi256ELi64ELi32ELi8ES3_EELb0ELb0ELb1ELb0ELb0ELb1ELb0EEEvNS_16Flash_bwd_paramsE,(.L_x_2006 - _ZN5flash44flash_bwd_dq_dk_dv_loop_seqk_parallel_kernelI23Flash_bwd_kernel_traitsILi256ELi64ELi32ELi8ELi4ELi1ELi2ELb1ELb1EN7cutlass10bfloat16_tE19Flash_kernel_traitsILi256ELi64ELi32ELi8ES3_EELb0ELb0ELb1ELb0ELb0ELb1ELb0EEEvNS_16Flash_bwd_paramsE)
        .other          _ZN5flash44flash_bwd_dq_dk_dv_loop_seqk_parallel_kernelI23Flash_bwd_kernel_traitsILi256ELi64ELi32ELi8ELi4ELi1ELi2ELb1ELb1EN7cutlass10bfloat16_tE19Flash_kernel_traitsILi256ELi64ELi32ELi8ES3_EELb0ELb0ELb1ELb0ELb0ELb1ELb0EEEvNS_16Flash_bwd_paramsE,@"STO_CUDA_ENTRY STV_DEFAULT"
_ZN5flash44flash_bwd_dq_dk_dv_loop_seqk_parallel_kernelI23Flash_bwd_kernel_traitsILi256ELi64ELi32ELi8ELi4ELi1ELi2ELb1ELb1EN7cutlass10bfloat16_tE19Flash_kernel_traitsILi256ELi64ELi32ELi8ES3_EELb0ELb0ELb1ELb0ELb0ELb1ELb0EEEvNS_16Flash_bwd_paramsE:
.text._ZN5flash44flash_bwd_dq_dk_dv_loop_seqk_parallel_kernelI23Flash_bwd_kernel_traitsILi256ELi64ELi32ELi8ELi4ELi1ELi2ELb1ELb1EN7cutlass10bfloat16_tE19Flash_kernel_traitsILi256ELi64ELi32ELi8ES3_EELb0ELb0ELb1ELb0ELb0ELb1ELb0EEEvNS_16Flash_bwd_paramsE:
        /* <DEDUP_REMOVED lines=13> */
[----:B------:R-:W2:Y:S01]  /*00d0*/  S2UR UR36, SR_CTAID.Z ;  /* 0x00000000002479c3 */ /* 0x000ea20000002700 */
[----:B------:R-:W-:Y:S01]  /*00e0*/  IMAD.MOV.U32 R227, RZ, RZ, 0x40 ;  /* 0x00000040ffe37424 */ /* 0x000fe200078e00ff */
[----:B------:R-:W-:Y:S01]  /*00f0*/  ULDC.U8 UR9, c[0x0][0x328] ;  /* 0x0000ca0000097ab9 */ /* 0x000fe20000000000 */
[----:B------:R-:W-:Y:S01]  /*0100*/  IMAD.MOV.U32 R251, RZ, RZ, 0x1c0 ;  /* 0x000001c0fffb7424 */ /* 0x000fe200078e00ff */
[----:B------:R-:W-:Y:S02]  /*0110*/  UISETP.NE.AND UP5, UPT, UR9, URZ, UPT ;  /* 0x0000003f0900728c */ /* 0x000fe4000bfa5270 */
[----:B------:R-:W-:Y:S02]  /*0120*/  ULDC UR14, c[0x0][0x224] ;  /* 0x00008900000e7ab9 */ /* 0x000fe40000000800 */
[----:B------:R-:W3:Y:S01]  /*0130*/  S2UR UR30, SR_CTAID.Y ;  /* 0x00000000001e79c3 */ /* 0x000ee20000002600 */
[----:B------:R-:W-:-:S02]  /*0140*/  ULDC UR45, c[0x0][0x22c] ;  /* 0x00008b00002d7ab9 */ /* 0x000fc40000000800 */
[----:B------:R-:W-:Y:S02]  /*0150*/  ULDC UR34, c[0x0][0x1c0] ;  /* 0x0000700000227ab9 */ /* 0x000fe40000000800 */
[----:B------:R-:W-:Y:S02]  /*0160*/  ULDC UR12, c[0x0][0x1c0] ;  /* 0x00007000000c7ab9 */ /* 0x000fe40000000800 */
[----:B------:R-:W-:Y:S01]  /*0170*/  USHF.R.S32.HI UR7, URZ, 0x1f, UR14 ;  /* 0x0000001f3f077899 */ /* 0x000fe2000801140e */
[----:B------:R-:W4:Y:S01]  /*0180*/  S2UR UR59, SR_CTAID.X ;  /* 0x00000000003b79c3 */ /* 0x000f220000002500 */
[----:B------:R-:W-:Y:S02]  /*0190*/  UIMAD.WIDE UR34, UR45, UR34, URZ ;  /* 0x000000222d2272a5 */ /* 0x000fe4000f8e023f */
[----:B------:R-:W-:Y:S02]  /*01a0*/  UMOV UR8, 0x80 ;  /* 0x0000008000087882 */ /* 0x000fe40000000000 */
[----:B------:R-:W-:Y:S01]  /*01b0*/  ULDC UR6, c[0x0][0x210] ;  /* 0x0000840000067ab9 */ /* 0x000fe20000000800 */
[----:B-1----:R-:W-:Y:S01]  /*01c0*/  SHF.R.S32.HI R233, RZ, 0x1f, R11 ;  /* 0x0000001fffe97819 */ /* 0x002fe2000001140b */
[----:B--2---:R-:W-:-:S02]  /*01d0*/  UIMAD UR46, UR36, UR45, URZ ;  /* 0x0000002d242e72a4 */ /* 0x004fc4000f8e023f */
[----:B------:R-:W-:Y:S01]  /*01e0*/  UIMAD UR45, UR45, UR12, URZ ;  /* 0x0000000c2d2d72a4 */ /* 0x000fe2000f8e023f */
[CC--:B------:R-:W-:Y:S01]  /*01f0*/  LEA.HI R10, R233.reuse, R11.reuse, RZ, 0x4 ;  /* 0x0000000be90a7211 */ /* 0x0c0fe200078f20ff */
[----:B------:R-:W-:Y:S01]  /*0200*/  ULDC UR54, c[0x0][0x234] ;  /* 0x00008d0000367ab9 */ /* 0x000fe20000000800 */
[C---:B------:R-:W-:Y:S01]  /*0210*/  LEA.HI R12, R233.reuse, R11, RZ, 0x2 ;  /* 0x0000000be90c7211 */ /* 0x040fe200078f10ff */
[----:B------:R-:W-:Y:S01]  /*0220*/  ULDC UR13, c[0x0][0x1c0] ;  /* 0x00007000000d7ab9 */ /* 0x000fe20000000800 */
[----:B------:R-:W-:Y:S01]  /*0230*/  SHF.R.S32.HI R3, RZ, 0x4, R10 ;  /* 0x00000004ff037819 */ /* 0x000fe2000001140a */
[----:B------:R-:W-:Y:S01]  /*0240*/  ULDC UR11, c[0x0][0x1c0] ;  /* 0x00007000000b7ab9 */ /* 0x000fe20000000800 */
[--C-:B------:R-:W-:Y:S01]  /*0250*/  SHF.R.S32.HI R8, RZ, 0x2, R12.reuse ;  /* 0x00000002ff087819 */ /* 0x100fe2000001140c */
[----:B------:R-:W-:Y:S01]  /*0260*/  UIMAD UR54, UR8, UR6, UR54 ;  /* 0x00000006083672a4 */ /* 0x000fe2000f8e0236 */
[----:B------:R-:W-:Y:S01]  /*0270*/  LEA.HI R0, R10, R3, RZ, 0x1 ;  /* 0x000000030a007211 */ /* 0x000fe200078f08ff */
[----:B---3--:R-:W-:Y:S01]  /*0280*/  UIMAD UR51, UR7, UR30, URZ ;  /* 0x0000001e073372a4 */ /* 0x008fe2000f8e023f */
[----:B------:R-:W-:Y:S01]  /*0290*/  SHF.R.S32.HI R4, RZ, 0x1f, R12 ;  /* 0x0000001fff047819 */ /* 0x000fe2000001140c */
[----:B------:R-:W-:Y:S01]  /*02a0*/  UIMAD.WIDE.U32 UR42, UR30, UR14, URZ ;  /* 0x0000000e1e2a72a5 */ /* 0x000fe2000f8e003f */
[----:B------:R-:W-:Y:S01]  /*02b0*/  LEA.HI R13, R233, R11, RZ, 0x3 ;  /* 0x0000000be90d7211 */ /* 0x000fe200078f18ff */
[----:B------:R-:W-:Y:S01]  /*02c0*/  UIMAD UR6, UR30, UR11, UR36 ;  /* 0x0000000b1e0672a4 */ /* 0x000fe2000f8e0224 */
[----:B------:R-:W-:Y:S01]  /*02d0*/  LOP3.LUT R2, R0, 0xfffffffe, RZ, 0xc0, !PT ;  /* 0xfffffffe00027812 */ /* 0x000fe200078ec0ff */
[----:B------:R-:W-:Y:S01]  /*02e0*/  @!UP5 UIMAD UR7, UR30, UR13, UR36 ;  /* 0x0000000d1e07d2a4 */ /* 0x000fe2000f8e0224 */
[----:B------:R-:W-:Y:S01]  /*02f0*/  LEA.HI R0, R4, R8, RZ, 0x3 ;  /* 0x0000000804007211 */ /* 0x000fe200078f18ff */
[----:B------:R-:W-:Y:S01]  /*0300*/  USHF.L.U32 UR44, UR45, 0x6, URZ ;  /* 0x000000062d2c7899 */ /* 0x000fe2000800063f */
[--C-:B------:R-:W-:Y:S01]  /*0310*/  SHF.R.S32.HI R5, RZ, 0x3, R13.reuse ;  /* 0x00000003ff057819 */ /* 0x100fe2000001140d */
[----:B------:R-:W-:Y:S01]  /*0320*/  IMAD.IADD R9, R3, 0x1, -R2 ;  /* 0x0000000103097824 */ /* 0x000fe200078e0a02 */
[----:B------:R-:W-:Y:S01]  /*0330*/  LOP3.LUT R4, R13, 0xfffffff8, RZ, 0xc0, !PT ;  /* 0xfffffff80d047812 */ /* 0x000fe200078ec0ff */
[----:B------:R-:W-:Y:S01]  /*0340*/  ULDC UR48, c[0x0][0x214] ;  /* 0x0000850000307ab9 */ /* 0x000fe20000000800 */
[----:B------:R-:W-:Y:S01]  /*0350*/  LOP3.LUT R2, R0, 0xfffffff8, RZ, 0xc0, !PT ;  /* 0xfffffff800027812 */ /* 0x000fe200078ec0ff */
[----:B------:R-:W-:Y:S01]  /*0360*/  IMAD.SHL.U32 R3, R5, 0x40, RZ ;  /* 0x0000004005037824 */ /* 0x000fe200078e00ff */
[----:B------:R-:W-:Y:S01]  /*0370*/  ULDC UR55, c[0x0][0x1c8] ;  /* 0x0000720000377ab9 */ /* 0x000fe20000000800 */
[----:B------:R-:W-:Y:S01]  /*0380*/  IMAD.IADD R0, R11, 0x1, -R4 ;  /* 0x000000010b007824 */ /* 0x000fe200078e0a04 */
[----:B------:R-:W-:Y:S01]  /*0390*/  ULDC.U8 UR10, c[0x0][0x3d0] ;  /* 0x0000f400000a7ab9 */ /* 0x000fe20000000000 */
[----:B------:R-:W-:Y:S01]  /*03a0*/  IMAD.IADD R8, R8, 0x1, -R2 ;  /* 0x0000000108087824 */ /* 0x000fe200078e0a02 */
[----:B------:R-:W-:Y:S01]  /*03b0*/  LOP3.LUT R2, R3, 0x1c0, RZ, 0xc0, !PT ;  /* 0x000001c003027812 */ /* 0x000fe200078ec0ff */
[C---:B------:R-:W-:Y:S01]  /*03c0*/  IMAD.SHL.U32 R6, R0.reuse, 0x8, RZ ;  /* 0x0000000800067824 */ /* 0x040fe200078e00ff */
[C---:B------:R-:W-:Y:S01]  /*03d0*/  LOP3.LUT P4, RZ, R0.reuse, 0x2, RZ, 0xc0, !PT ;  /* 0x0000000200ff7812 */ /* 0x040fe2000788c0ff */
[----:B------:R-:W-:Y:S01]  /*03e0*/  IMAD.SHL.U32 R5, R0, 0x40, RZ ;  /* 0x0000004000057824 */ /* 0x000fe200078e00ff */
[----:B------:R-:W-:Y:S01]  /*03f0*/  SHF.R.U32.HI R4, RZ, 0x3, R2 ;  /* 0x00000003ff047819 */ /* 0x000fe20000011602 */
[----:B------:R-:W-:Y:S01]  /*0400*/  ULDC UR49, c[0x0][0x224] ;  /* 0x0000890000317ab9 */ /* 0x000fe20000000800 */
[----:B------:R-:W-:Y:S01]  /*0410*/  LOP3.LUT R3, R2, 0x38, R6, 0xf8, !PT ;  /* 0x0000003802037812 */ /* 0x000fe200078ef806 */
[----:B------:R1:W-:Y:S01]  /*0420*/  STL [R1+0x10], R6 ;  /* 0x0000100601007387 */ /* 0x0003e20000100800 */
[----:B------:R-:W-:Y:S01]  /*0430*/  LOP3.LUT R2, R5, 0x1c0, RZ, 0xc0, !PT ;  /* 0x000001c005027812 */ /* 0x000fe200078ec0ff */
[----:B------:R-:W-:Y:S01]  /*0440*/  @UP5 UIMAD UR53, UR30, UR48, URZ ;  /* 0x000000301e3552a4 */ /* 0x000fe2000f8e023f */
[----:B------:R-:W-:Y:S01]  /*0450*/  LOP3.LUT R7, R3, R4, RZ, 0x3c, !PT ;  /* 0x0000000403077212 */ /* 0x000fe200078e3cff */
[----:B------:R-:W-:Y:S01]  /*0460*/  ULDC.64 UR4, c[0x0][0x118] ;  /* 0x0000460000047ab9 */ /* 0x000fe20000000a00 */
[----:B------:R-:W-:Y:S01]  /*0470*/  LOP3.LUT R4, R2, 0x8, R13, 0xf8, !PT ;  /* 0x0000000802047812 */ /* 0x000fe200078ef80d */
[----:B------:R-:W-:Y:S01]  /*0480*/  UMOV UR60, 0x4 ;  /* 0x00000004003c7882 */ /* 0x000fe20000000000 */
[----:B------:R-:W-:Y:S01]  /*0490*/  SHF.R.U32.HI R3, RZ, 0x3, R2 ;  /* 0x00000003ff037819 */ /* 0x000fe20000011602 */
[----:B------:R-:W-:Y:S01]  /*04a0*/  ULOP3.LUT UR55, UR36, UR55, URZ, 0x3c, !UPT ;  /* 0x0000003724377292 */ /* 0x000fe2000f8e3c3f */
[----:B------:R-:W-:Y:S01]  /*04b0*/  LOP3.LUT R2, R8, 0x1, RZ, 0xc0, !PT ;  /* 0x0000000108027812 */ /* 0x000fe200078ec0ff */
[----:B------:R-:W-:Y:S01]  /*04c0*/  USHF.R.S32.HI UR56, URZ, 0x1f, UR36 ;  /* 0x0000001f3f387899 */ /* 0x000fe20008011424 */
[----:B------:R-:W-:Y:S01]  /*04d0*/  LOP3.LUT P3, RZ, R0, 0x4, RZ, 0xc0, !PT ;  /* 0x0000000400ff7812 */ /* 0x000fe2000786c0ff */
[----:B------:R-:W-:Y:S01]  /*04e0*/  USHF.L.U32 UR61, UR30, 0x7, URZ ;  /* 0x000000071e3d7899 */ /* 0x000fe2000800063f */
[----:B------:R-:W-:Y:S01]  /*04f0*/  ISETP.NE.U32.AND P1, PT, R2, 0x1, PT ;  /* 0x000000010200780c */ /* 0x000fe20003f25070 */
[----:B------:R-:W-:Y:S01]  /*0500*/  IMAD.SHL.U32 R2, R9, 0x100, RZ ;  /* 0x0000010009027824 */ /* 0x000fe200078e00ff */
[----:B------:R-:W-:Y:S01]  /*0510*/  LOP3.LUT P2, RZ, R8, 0x2, RZ, 0xc0, !PT ;  /* 0x0000000208ff7812 */ /* 0x000fe2000784c0ff */
[----:B------:R-:W-:Y:S01]  /*0520*/  UISETP.NE.AND UP6, UPT, UR10, URZ, UPT ;  /* 0x0000003f0a00728c */ /* 0x000fe2000bfc5270 */
[----:B------:R-:W-:Y:S01]  /*0530*/  SEL R232, R227, 0xffffffc0, !P3 ;  /* 0xffffffc0e3e87807 */ /* 0x000fe20005800000 */
[----:B------:R-:W-:Y:S01]  /*0540*/  USHF.R.S32.HI UR58, URZ, 0x1f, UR30 ;  /* 0x0000001f3f3a7899 */ /* 0x000fe2000801141e */
[----:B------:R-:W-:Y:S01]  /*0550*/  SEL R251, R251, 0x240, !P1 ;  /* 0x00000240fbfb7807 */ /* 0x000fe20004800000 */
[----:B------:R-:W-:-:S02]  /*0560*/  USHF.R.S32.HI UR57, URZ, 0x1f, UR36 ;  /* 0x0000001f3f397899 */ /* 0x000fc40008011424 */
[----:B------:R-:W-:Y:S02]  /*0570*/  UIMAD.WIDE.U32 UR40, UR34, UR42, URZ ;  /* 0x0000002a222872a5 */ /* 0x000fe4000f8e003f */
[----:B------:R-:W-:Y:S01]  /*0580*/  UIMAD UR50, UR35, UR42, URZ ;  /* 0x0000002a233272a4 */ /* 0x000fe2000f8e023f */
[----:B-1----:R-:W-:Y:S01]  /*0590*/  LOP3.LUT R6, R4, R3, RZ, 0x3c, !PT ;  /* 0x0000000304067212 */ /* 0x002fe200078e3cff */
[----:B------:R-:W-:Y:S01]  /*05a0*/  IMAD.SHL.U32 R3, R0, 0x20, RZ ;  /* 0x0000002000037824 */ /* 0x000fe200078e00ff */
[----:B------:R-:W-:Y:S01]  /*05b0*/  LOP3.LUT R0, R2, 0x100, RZ, 0xc0, !PT ;  /* 0x0000010002007812 */ /* 0x000fe200078ec0ff */
[----:B------:R-:W-:Y:S01]  /*05c0*/  USHF.R.S32.HI UR52, URZ, 0x1f, UR46 ;  /* 0x0000001f3f347899 */ /* 0x000fe2000801142e */
[CC--:B------:R-:W-:Y:S01]  /*05d0*/  LEA.HI R2, R233.reuse, R11.reuse, RZ, 0x7 ;  /* 0x0000000be9027211 */ /* 0x0c0fe200078f38ff */
[----:B------:R-:W-:Y:S01]  /*05e0*/  UIMAD UR49, UR6, UR49, URZ ;  /* 0x00000031063172a4 */ /* 0x000fe2000f8e023f */
[-C--:B------:R-:W-:Y:S01]  /*05f0*/  LEA.HI R4, R233, R11.reuse, RZ, 0x6 ;  /* 0x0000000be9047211 */ /* 0x080fe200078f30ff */
[----:B------:R-:W-:Y:S01]  /*0600*/  @!UP5 UIMAD UR48, UR7, UR48, URZ ;  /* 0x000000300730d2a4 */ /* 0x000fe2000f8e023f */
[----:B------:R-:W-:Y:S01]  /*0610*/  LOP3.LUT R226, R0, 0xe0, R3, 0xf8, !PT ;  /* 0x000000e000e27812 */ /* 0x000fe200078ef803 */
[----:B------:R-:W-:Y:S01]  /*0620*/  USHF.R.S32.HI UR47, URZ, 0x1f, UR44 ;  /* 0x0000001f3f2f7899 */ /* 0x000fe2000801142c */
[----:B------:R-:W-:Y:S01]  /*0630*/  SHF.R.S32.HI R5, RZ, 0x7, R2 ;  /* 0x00000007ff057819 */ /* 0x000fe20000011402 */
[----:B------:R-:W-:Y:S01]  /*0640*/  IMAD.SHL.U32 R2, R9, 0x20, RZ ;  /* 0x0000002009027824 */ /* 0x000fe200078e00ff */
[----:B------:R-:W-:Y:S01]  /*0650*/  SHF.R.S32.HI R0, RZ, 0x6, R4 ;  /* 0x00000006ff007819 */ /* 0x000fe20000011404 */
[----:B------:R-:W-:Y:S01]  /*0660*/  ULDC UR39, c[0x0][0x2e8] ;  /* 0x0000ba0000277ab9 */ /* 0x000fe20000000800 */
[----:B------:R-:W-:Y:S01]  /*0670*/  LEA.HI R233, R233, R11, RZ, 0x5 ;  /* 0x0000000be9e97211 */ /* 0x000fe200078f28ff */
[----:B------:R-:W-:Y:S01]  /*0680*/  IMAD R3, R5, 0x2, R9 ;  /* 0x0000000205037824 */ /* 0x000fe200078e0209 */
[----:B------:R-:W-:Y:S01]  /*0690*/  LOP3.LUT R2, R2, 0x20, RZ, 0xc0, !PT ;  /* 0x0000002002027812 */ /* 0x000fe200078ec0ff */
[C---:B------:R-:W-:Y:S01]  /*06a0*/  IMAD.SHL.U32 R4, R0.reuse, 0x8, RZ ;  /* 0x0000000800047824 */ /* 0x040fe200078e00ff */
[----:B------:R-:W-:Y:S01]  /*06b0*/  SHF.R.S32.HI R16, RZ, 0x5, R233 ;  /* 0x00000005ff107819 */ /* 0x000fe200000114e9 */
[----:B------:R-:W-:-:S02]  /*06c0*/  IMAD R237, R0, 0x200, R7 ;  /* 0x0000020000ed7824 */ /* 0x000fc400078e0207 */
[----:B------:R-:W-:Y:S01]  /*06d0*/  IMAD.U32 R0, R3, 0x200, R6 ;  /* 0x0000020003007824 */ /* 0x000fe200078e0006 */
[----:B------:R-:W-:Y:S01]  /*06e0*/  LOP3.LUT R14, R2, 0x18, R4, 0xf8, !PT ;  /* 0x00000018020e7812 */ /* 0x000fe200078ef804 */
[----:B------:R-:W-:Y:S01]  /*06f0*/  IMAD.SHL.U32 R237, R237, 0x2, RZ ;  /* 0x00000002eded7824 */ /* 0x000fe200078e00ff */
[----:B------:R-:W-:Y:S01]  /*0700*/  LOP3.LUT R2, R10, 0xfffffff0, RZ, 0xc0, !PT ;  /* 0xfffffff00a027812 */ /* 0x000fe200078ec0ff */
[----:B------:R-:W-:Y:S01]  /*0710*/  IMAD.SHL.U32 R10, R11, 0x2, RZ ;  /* 0x000000020b0a7824 */ /* 0x000fe200078e00ff */
[----:B------:R-:W-:Y:S01]  /*0720*/  LOP3.LUT R3, R12, 0x7ffffffc, RZ, 0xc0, !PT ;  /* 0x7ffffffc0c037812 */ /* 0x000fe200078ec0ff */
[----:B------:R-:W-:Y:S01]  /*0730*/  IMAD.SHL.U32 R229, R0, 0x2, RZ ;  /* 0x0000000200e57824 */ /* 0x000fe200078e00ff */
[----:B------:R-:W-:Y:S01]  /*0740*/  LOP3.LUT R6, R233, 0xffffffe0, RZ, 0xc0, !PT ;  /* 0xffffffe0e9067812 */ /* 0x000fe200078ec0ff */
[C---:B------:R-:W-:Y:S02]  /*0750*/  IMAD.IADD R2, R11.reuse, 0x1, -R2 ;  /* 0x000000010b027824 */ /* 0x040fe400078e0a02 */
[----:B------:R-:W-:Y:S01]  /*0760*/  IMAD.IADD R12, R11, 0x1, -R3 ;  /* 0x000000010b0c7824 */ /* 0x000fe200078e0a03 */
[----:B------:R-:W-:Y:S01]  /*0770*/  IADD3 R236, R232, 0x14000, R229 ;  /* 0x00014000e8ec7810 */ /* 0x000fe20007ffe0e5 */
[----:B------:R-:W-:Y:S01]  /*0780*/  IMAD.SHL.U32 R3, R5, 0x10, RZ ;  /* 0x0000001005037824 */ /* 0x000fe200078e00ff */
[----:B------:R-:W-:Y:S01]  /*0790*/  SHF.R.S32.HI R4, RZ, 0x1f, R2 ;  /* 0x0000001fff047819 */ /* 0x000fe20000011402 */
[----:B------:R-:W-:Y:S01]  /*07a0*/  IMAD.SHL.U32 R5, R9, 0x8, RZ ;  /* 0x0000000809057824 */ /* 0x000fe200078e00ff */
[----:B------:R-:W-:Y:S01]  /*07b0*/  LOP3.LUT P0, RZ, R2, 0x4, RZ, 0xc0, !PT ;  /* 0x0000000402ff7812 */ /* 0x000fe2000780c0ff */
[----:B------:R-:W-:Y:S01]  /*07c0*/  IMAD.IADD R15, R11, 0x1, -R6 ;  /* 0x000000010b0f7824 */ /* 0x000fe200078e0a06 */
[----:B------:R-:W-:Y:S01]  /*07d0*/  LEA.HI R225, R4, R2, RZ, 0x3 ;  /* 0x0000000204e17211 */ /* 0x000fe200078f18ff */
[----:B------:R-:W-:Y:S01]  /*07e0*/  IMAD.SHL.U32 R4, R8, 0x20, RZ ;  /* 0x0000002008047824 */ /* 0x000fe200078e00ff */
[----:B------:R-:W-:Y:S01]  /*07f0*/  LOP3.LUT R11, R5, 0x8, RZ, 0xc0, !PT ;  /* 0x00000008050b7812 */ /* 0x000fe200078ec0ff */
[----:B------:R-:W-:Y:S01]  /*0800*/  IMAD.SHL.U32 R7, R2, 0x20, RZ ;  /* 0x0000002002077824 */ /* 0x000fe200078e00ff */
[----:B------:R-:W-:Y:S01]  /*0810*/  LOP3.LUT R6, R225, 0xfffffff8, RZ, 0xc0, !PT ;  /* 0xfffffff8e1067812 */ /* 0x000fe200078ec0ff */
[----:B------:R-:W-:Y:S01]  /*0820*/  STL [R1+0x18], R15 ;  /* 0x0000180f01007387 */ /* 0x000fe20000100800 */
[----:B------:R-:W-:Y:S01]  /*0830*/  LOP3.LUT R5, R4, 0xe0, RZ, 0xc0, !PT ;  /* 0x000000e004057812 */ /* 0x000fe200078ec0ff */
[----:B------:R-:W-:-:S02]  /*0840*/  IMAD.SHL.U32 R4, R2, 0x4, RZ ;  /* 0x0000000402047824 */ /* 0x000fc400078e00ff */
[----:B------:R-:W-:Y:S01]  /*0850*/  IMAD.IADD R6, R2, 0x1, -R6 ;  /* 0x0000000102067824 */ /* 0x000fe200078e0a06 */
[----:B------:R-:W-:Y:S01]  /*0860*/  LOP3.LUT R2, R11, 0x1e0, R7, 0xf8, !PT ;  /* 0x000001e00b027812 */ /* 0x000fe200078ef807 */
[----:B------:R-:W-:Y:S01]  /*0870*/  IMAD.SHL.U32 R225, R225, 0x40, RZ ;  /* 0x00000040e1e17824 */ /* 0x000fe200078e00ff */
[----:B------:R-:W-:Y:S01]  /*0880*/  LOP3.LUT R7, R3, 0x6, R10, 0xf8, !PT ;  /* 0x0000000603077812 */ /* 0x000fe200078ef80a */
[----:B------:R-:W-:Y:S01]  /*0890*/  IMAD.IADD R231, R229, 0x1, R232 ;  /* 0x00000001e5e77824 */ /* 0x000fe200078e02e8 */
[----:B------:R-:W-:Y:S01]  /*08a0*/  LOP3.LUT R10, R2, 0x38, R4, 0x78, !PT ;  /* 0x00000038020a7812 */ /* 0x000fe200078e7804 */
[C---:B------:R-:W-:Y:S01]  /*08b0*/  IMAD.SHL.U32 R2, R8.reuse, 0x40, RZ ;  /* 0x0000004008027824 */ /* 0x040fe200078e00ff */
[----:B------:R-:W-:Y:S01]  /*08c0*/  LOP3.LUT R5, R5, 0x10, R3, 0xf8, !PT ;  /* 0x0000001005057812 */ /* 0x000fe200078ef803 */
[----:B------:R1:W-:Y:S01]  /*08d0*/  STL [R1+0x8], R7 ;  /* 0x0000080701007387 */ /* 0x0003e20000100800 */
[----:B------:R-:W-:Y:S01]  /*08e0*/  IMAD.SHL.U32 R4, R8, 0x4, RZ ;  /* 0x0000000408047824 */ /* 0x000fe200078e00ff */
[----:B------:R-:W-:-:S02]  /*08f0*/  LOP3.LUT R225, R225, 0xfffffe00, RZ, 0xc0, !PT ;  /* 0xfffffe00e1e17812 */ /* 0x000fc400078ec0ff */
[----:B------:R-:W-:Y:S02]  /*0900*/  LOP3.LUT R2, R2, 0x1c0, RZ, 0xc0, !PT ;  /* 0x000001c002027812 */ /* 0x000fe400078ec0ff */
[----:B------:R-:W-:Y:S02]  /*0910*/  LOP3.LUT R8, R5, 0x18, R4, 0x78, !PT ;  /* 0x0000001805087812 */ /* 0x000fe400078e7804 */
[----:B------:R-:W-:Y:S02]  /*0920*/  SHF.R.U32.HI R3, RZ, 0x3, R2 ;  /* 0x00000003ff037819 */ /* 0x000fe40000011602 */
[C---:B------:R-:W-:Y:S02]  /*0930*/  LOP3.LUT P6, RZ, R6.reuse, 0x2, RZ, 0xc0, !PT ;  /* 0x0000000206ff7812 */ /* 0x040fe400078cc0ff */
[----:B------:R-:W-:-:S04]  /*0940*/  LOP3.LUT P5, RZ, R6, 0x4, RZ, 0xc0, !PT ;  /* 0x0000000406ff7812 */ /* 0x000fc800078ac0ff */
[----:B------:R-:W-:Y:S01]  /*0950*/  SEL R227, R227, 0xffffffc0, !P5 ;  /* 0xffffffc0e3e37807 */ /* 0x000fe20006800000 */
[----:B-1----:R-:W-:-:S05]  /*0960*/  IMAD.SHL.U32 R7, R16, 0x8, RZ ;  /* 0x0000000810077824 */ /* 0x002fca00078e00ff */
[----:B------:R-:W-:-:S04]  /*0970*/  LOP3.LUT R7, R7, 0x38, RZ, 0xc0, !PT ;  /* 0x0000003807077812 */ /* 0x000fc800078ec0ff */
[----:B------:R-:W-:Y:S02]  /*0980*/  LOP3.LUT R4, R3, R2, R7, 0x1e, !PT ;  /* 0x0000000203047212 */ /* 0x000fe400078e1e07 */
[----:B------:R-:W-:Y:S02]  /*0990*/  LOP3.LUT R2, R226, 0x8, R13, 0xf8, !PT ;  /* 0x00000008e2027812 */ /* 0x000fe400078ef80d */
[----:B------:R-:W-:Y:S02]  /*09a0*/  SHF.R.U32.HI R226, RZ, 0x3, R226 ;  /* 0x00000003ffe27819 */ /* 0x000fe400000116e2 */
[----:B------:R-:W-:Y:S02]  /*09b0*/  SHF.R.S32.HI R3, RZ, 0x1f, R233 ;  /* 0x0000001fff037819 */ /* 0x000fe400000114e9 */
[----:B------:R-:W-:Y:S02]  /*09c0*/  LOP3.LUT R226, R2, 0x38, R226, 0x78, !PT ;  /* 0x0000003802e27812 */ /* 0x000fe400078e78e2 */
[----:B------:R-:W-:-:S02]  /*09d0*/  LEA.HI R233, R233, R16, RZ, 0x1 ;  /* 0x00000010e9e97211 */ /* 0x000fc400078f08ff */
[----:B------:R-:W-:Y:S02]  /*09e0*/  LEA.HI R2, R3, R16, RZ, 0x2 ;  /* 0x0000001003027211 */ /* 0x000fe400078f10ff */
[----:B------:R-:W-:Y:S02]  /*09f0*/  LOP3.LUT R233, R233, 0x3ffffe, RZ, 0xc0, !PT ;  /* 0x003ffffee9e97812 */ /* 0x000fe400078ec0ff */
[----:B------:R-:W-:Y:S01]  /*0a00*/  LOP3.LUT R3, R2, 0xfffffffc, RZ, 0xc0, !PT ;  /* 0xfffffffc02037812 */ /* 0x000fe200078ec0ff */
[----:B------:R-:W-:Y:S02]  /*0a10*/  IMAD.SHL.U32 R2, R12, 0x2, RZ ;  /* 0x000000020c027824 */ /* 0x000fe400078e00ff */
[C---:B------:R-:W-:Y:S02]  /*0a20*/  IMAD.IADD R233, R16.reuse, 0x1, -R233 ;  /* 0x0000000110e97824 */ /* 0x040fe400078e0ae9 */
[----:B------:R-:W-:Y:S02]  /*0a30*/  IMAD.IADD R5, R16, 0x1, -R3 ;  /* 0x0000000110057824 */ /* 0x000fe400078e0a03 */
[----:B------:R-:W-:-:S02]  /*0a40*/  IMAD R233, R233, 0x200, R10 ;  /* 0x00000200e9e97824 */ /* 0x000fc400078e020a */
[----:B------:R-:W-:Y:S02]  /*0a50*/  IMAD R3, R5, 0x200, R2 ;  /* 0x0000020005037824 */ /* 0x000fe400078e0202 */
[----:B------:R-:W-:Y:S01]  /*0a60*/  IMAD.IADD R10, R2, 0x1, R4 ;  /* 0x00000001020a7824 */ /* 0x000fe200078e0204 */
[----:B------:R-:W-:Y:S01]  /*0a70*/  SHF.R.S32.HI R4, RZ, 0x1f, R15 ;  /* 0x0000001fff047819 */ /* 0x000fe2000001140f */
[----:B------:R-:W-:Y:S01]  /*0a80*/  IMAD.SHL.U32 R2, R6, 0x40, RZ ;  /* 0x0000004006027824 */ /* 0x000fe200078e00ff */
[----:B------:R-:W-:Y:S01]  /*0a90*/  LEA R233, R233, 0x14000, 0x1 ;  /* 0x00014000e9e97811 */ /* 0x000fe200078e08ff */
[----:B------:R-:W-:Y:S01]  /*0aa0*/  IMAD.IADD R249, R3, 0x1, R8 ;  /* 0x0000000103f97824 */ /* 0x000fe200078e0208 */
[----:B------:R-:W-:Y:S02]  /*0ab0*/  LEA.HI R4, R4, R15, RZ, 0x2 ;  /* 0x0000000f04047211 */ /* 0x000fe400078f10ff */
[----:B------:R-:W-:Y:S01]  /*0ac0*/  LOP3.LUT R2, R2, 0x1c0, RZ, 0xc0, !PT ;  /* 0x000001c002027812 */ /* 0x000fe200078ec0ff */
[----:B------:R-:W-:Y:S01]  /*0ad0*/  IMAD.SHL.U32 R249, R249, 0x2, RZ ;  /* 0x00000002f9f97824 */ /* 0x000fe200078e00ff */
[----:B------:R-:W-:Y:S01]  /*0ae0*/  SHF.R.S32.HI R6, RZ, 0x2, R4 ;  /* 0x00000002ff067819 */ /* 0x000fe20000011404 */
[----:B------:R-:W-:Y:S01]  /*0af0*/  IMAD R4, R9, 0x1000, R225 ;  /* 0x0000100009047824 */ /* 0x000fe200078e02e1 */
[----:B------:R-:W-:Y:S01]  /*0b00*/  SHF.R.U32.HI R3, RZ, 0x3, R2 ;  /* 0x00000003ff037819 */ /* 0x000fe20000011602 */
[C---:B------:R-:W-:Y:S01]  /*0b10*/  IMAD.IADD R252, R249.reuse, 0x1, R251 ;  /* 0x00000001f9fc7824 */ /* 0x040fe200078e02fb */
[----:B------:R-:W-:Y:S01]  /*0b20*/  IADD3 R250, R249, 0x10, RZ ;  /* 0x00000010f9fa7810 */ /* 0x000fe20007ffe0ff */
[----:B------:R-:W-:Y:S01]  /*0b30*/  IMAD R6, R5, 0x10, R6 ;  /* 0x0000001005067824 */ /* 0x000fe200078e0206 */
[----:B------:R-:W-:-:S02]  /*0b40*/  LOP3.LUT R7, R3, R2, R7, 0x1e, !PT ;  /* 0x0000000203077212 */ /* 0x000fc400078e1e07 */
[C---:B------:R-:W-:Y:S02]  /*0b50*/  LOP3.LUT R8, R3.reuse, R2, R11, 0x1e, !PT ;  /* 0x0000000203087212 */ /* 0x040fe400078e1e0b */
[----:B------:R-:W-:Y:S01]  /*0b60*/  LOP3.LUT R3, R3, R14, R2, 0x1e, !PT ;  /* 0x0000000e03037212 */ /* 0x000fe200078e1e02 */
[----:B------:R-:W-:Y:S01]  /*0b70*/  IMAD R2, R5, 0x400, R225 ;  /* 0x0000040005027824 */ /* 0x000fe200078e02e1 */
[----:B------:R-:W-:Y:S01]  /*0b80*/  IADD3 R234, R233, 0x20, RZ ;  /* 0x00000020e9ea7810 */ /* 0x000fe20007ffe0ff */
[----:B------:R-:W-:Y:S01]  /*0b90*/  IMAD.IADD R4, R4, 0x1, R7 ;  /* 0x0000000104047824 */ /* 0x000fe200078e0207 */
[----:B------:R-:W-:Y:S01]  /*0ba0*/  LOP3.LUT R225, R3, R225, RZ, 0xfc, !PT ;  /* 0x000000e103e17212 */ /* 0x000fe200078efcff */
[----:B------:R-:W-:Y:S01]  /*0bb0*/  IMAD.MOV.U32 R3, RZ, RZ, 0x20 ;  /* 0x00000020ff037424 */ /* 0x000fe200078e00ff */
[----:B------:R-:W-:Y:S01]  /*0bc0*/  @P2 IADD3 R250, R249, -0x10, RZ ;  /* 0xfffffff0f9fa2810 */ /* 0x000fe20007ffe0ff */
[----:B------:R-:W-:Y:S01]  /*0bd0*/  IMAD.IADD R2, R2, 0x1, R8 ;  /* 0x0000000102027824 */ /* 0x000fe200078e0208 */
[----:B------:R-:W-:Y:S01]  /*0be0*/  @P0 IADD3 R234, R233, -0x20, RZ ;  /* 0xffffffe0e9ea0810 */ /* 0x000fe20007ffe0ff */
[----:B------:R-:W-:Y:S01]  /*0bf0*/  STL [R1+0x4], R6 ;  /* 0x0000040601007387 */ /* 0x000fe20000100800 */
[C---:B------:R-:W-:Y:S01]  /*0c00*/  SEL R0, R3.reuse, 0xffffffe0, !P4 ;  /* 0xffffffe003007807 */ /* 0x040fe20006000000 */
[----:B------:R-:W-:Y:S01]  /*0c10*/  IMAD.SHL.U32 R2, R2, 0x2, RZ ;  /* 0x0000000202027824 */ /* 0x000fe200078e00ff */
[----:B------:R-:W-:Y:S01]  /*0c20*/  SEL R224, R3, 0xffffffe0, !P3 ;  /* 0xffffffe003e07807 */ /* 0x000fe20005800000 */
[----:B------:R-:W-:Y:S01]  /*0c30*/  IMAD.IADD R251, R251, 0x1, R250 ;  /* 0x00000001fbfb7824 */ /* 0x000fe200078e02fa */
[----:B------:R-:W-:Y:S01]  /*0c40*/  SEL R3, R3, 0xffffffe0, !P6 ;  /* 0xffffffe003037807 */ /* 0x000fe20007000000 */
[----:B------:R-:W-:Y:S01]  /*0c50*/  IMAD.IADD R236, R0, 0x1, R236 ;  /* 0x0000000100ec7824 */ /* 0x000fe200078e02ec */
[----:B------:R-:W-:Y:S01]  /*0c60*/  LEA R225, R225, 0x10000, 0x1 ;  /* 0x00010000e1e17811 */ /* 0x000fe200078e08ff */
[----:B------:R-:W-:Y:S01]  /*0c70*/  IMAD.IADD R230, R229, 0x1, R0 ;  /* 0x00000001e5e67824 */ /* 0x000fe200078e0200 */
[----:B------:R-:W-:Y:S01]  /*0c80*/  LEA R0, R10, 0x10000, 0x1 ;  /* 0x000100000a007811 */ /* 0x000fe200078e08ff */
[----:B------:R-:W-:Y:S01]  /*0c90*/  IMAD.IADD R3, R2, 0x1, R3 ;  /* 0x0000000102037824 */ /* 0x000fe200078e0203 */
[----:B------:R-:W-:Y:S01]  /*0ca0*/  IADD3 R235, R234, 0x800, RZ ;  /* 0x00000800eaeb7810 */ /* 0x000fe20007ffe0ff */
[----:B------:R-:W-:-:S02]  /*0cb0*/  IMAD R224, R226, 0x2, R224 ;  /* 0x00000002e2e07824 */ /* 0x000fc400078e02e0 */
[----:B------:R1:W-:Y:S01]  /*0cc0*/  STL [R1], R0 ;  /* 0x0000000001007387 */ /* 0x0003e20000100800 */
[--C-:B------:R-:W-:Y:S02]  /*0cd0*/  IMAD.IADD R228, R2, 0x1, R227.reuse ;  /* 0x0000000102e47824 */ /* 0x100fe400078e02e3 */
[----:B------:R-:W-:Y:S02]  /*0ce0*/  IMAD.IADD R232, R232, 0x1, R230 ;  /* 0x00000001e8e87824 */ /* 0x000fe400078e02e6 */
[----:B------:R-:W-:Y:S02]  /*0cf0*/  IMAD.SHL.U32 R226, R226, 0x2, RZ ;  /* 0x00000002e2e27824 */ /* 0x000fe400078e00ff */
[----:B------:R-:W-:Y:S02]  /*0d00*/  IMAD.IADD R227, R3, 0x1, R227 ;  /* 0x0000000103e37824 */ /* 0x000fe400078e02e3 */
[----:B-1--4-:R-:W-:Y:S02]  /*0d10*/  IMAD.SHL.U32 R0, R4, 0x2, RZ ;  /* 0x0000000204007824 */ /* 0x012fe400078e00ff */
.L_x_267:
        /* <DEDUP_REMOVED lines=53> */
.L_x_249:
        /* <DEDUP_REMOVED lines=54> */
[----:B------:R-:W-:Y:S05]  /*13d0*/  @P1 BRA `(.L_x_251) ;  /* 0x000000c000001947 */ /* 0x000fea0003800000 */
        /* <DEDUP_REMOVED lines=12> */
.L_x_251:
        /* <DEDUP_REMOVED lines=18> */
.L_x_252:
        /* <DEDUP_REMOVED lines=26> */
[----:B------:R-:W-:Y:S02]  /*1760*/  ULDC UR13, c[0x0][0x234] ;  /* 0x00008d00000d7ab9 */ /* 0x000fe40000000800 */
        /* <DEDUP_REMOVED lines=13> */
[----:B------:R-:W-:Y:S01]  /*1840*/  USEL UR11, UR11, URZ, UP6 ;  /* 0x0000003f0b0b7287 */ /* 0x000fe2000b000000 */
[----:B------:R-:W-:Y:S01]  /*1850*/  IMAD.HI.U32 R4, R5, R6, R4 ;  /* 0x0000000605047227 */ /* 0x000fe200078e0004 */
[----:B------:R-:W-:Y:S02]  /*1860*/  UIMAD UR10, UR34, UR9, UR7 ;  /* 0x00000009220a72a4 */ /* 0x000fe4000f8e0207 */
[----:B------:R-:W-:Y:S01]  /*1870*/  @UP5 USEL UR7, UR53, UR16, !UP3 ;  /* 0x0000001035075287 */ /* 0x000fe2000d800000 */
[----:B------:R-:W-:Y:S01]  /*1880*/  IMAD.MOV.U32 R5, RZ, RZ, R7 ;  /* 0x000000ffff057224 */ /* 0x000fe200078e0007 */
[----:B------:R-:W-:Y:S02]  /*1890*/  UIMAD.WIDE.U32 UR8, UR34, UR8, URZ ;  /* 0x00000008220872a5 */ /* 0x000fe4000f8e003f */
[----:B------:R-:W-:Y:S01]  /*18a0*/  @UP5 UIMAD UR14, UR36, UR13, UR7 ;  /* 0x0000000d240e52a4 */ /* 0x000fe2000f8e0207 */
[----:B------:R-:W-:Y:S01]  /*18b0*/  IMAD.HI.U32 R4, R4, R5, RZ ;  /* 0x0000000504047227 */ /* 0x000fe200078e00ff */
[----:B------:R-:W-:-:S03]  /*18c0*/  UIADD3 UR10, UR9, UR10, URZ ;  /* 0x0000000a090a7290 */ /* 0x000fc6000fffe03f */
[----:B------:R-:W-:Y:S02]  /*18d0*/  IMAD.MOV R6, RZ, RZ, -R4 ;  /* 0x000000ffff067224 */ /* 0x000fe400078e0a04 */
[----:B------:R-:W-:Y:S02]  /*18e0*/  @!UP5 UMOV UR14, UR48 ;  /* 0x00000030000edc82 */ /* 0x000fe40008000000 */
[----:B------:R-:W-:-:S05]  /*18f0*/  IMAD R5, R8, R6, R5 ;  /* 0x0000000608057224 */ /* 0x000fca00078e0205 */
[----:B------:R-:W-:-:S13]  /*1900*/  ISETP.GT.U32.AND P2, PT, R8, R5, PT ;  /* 0x000000050800720c */ /* 0x000fda0003f44070 */
        /* <DEDUP_REMOVED lines=15> */
.L_x_253:
[----:B------:R-:W-:Y:S02]  /*1a00*/  UMOV UR13, UR49 ;  /* 0x00000031000d7c82 */ /* 0x000fe40008000000 */
.L_x_254:
[----:B------:R-:W2:Y:S04]  /*1a10*/  LDL.64 R6, [R1+0x10] ;  /* 0x0000100001067983 */ /* 0x000ea80000100a00 */
[----:B------:R1:W2:Y:S04]  /*1a20*/  LDL.64 R22, [R1+0x10] ;  /* 0x0000100001167983 */ /* 0x0002a80000100a00 */
[----:B------:R-:W3:Y:S04]  /*1a30*/  LDL R12, [R1+0x18] ;  /* 0x00001800010c7983 */ /* 0x000ee80000100800 */
[----:B------:R-:W4:Y:S04]  /*1a40*/  S2R R20, SR_TID.X ;  /* 0x0000000000147919 */ /* 0x000f280000002100 */
[----:B------:R-:W5:Y:S01]  /*1a50*/  S2R R21, SR_TID.X ;  /* 0x0000000000157919 */ /* 0x000f620000002100 */
[----:B------:R-:W-:-:S04]  /*1a60*/  UIADD3 UR8, UP4, UP3, UR8, UR44, UR46 ;  /* 0x0000002c08087290 */ /* 0x000fc8000fb9e02e */
[----:B------:R-:W-:Y:S02]  /*1a70*/  UIADD3 UR18, UP2, UP1, UR18, UR8, UR19 ;  /* 0x0000000812127290 */ /* 0x000fe4000f95e013 */
[----:B------:R-:W-:Y:S02]  /*1a80*/  UIADD3.X UR7, UR10, UR47, UR52, UP4, UP3 ;  /* 0x0000002f0a077290 */ /* 0x000fe4000a7e6434 */
[----:B------:R-:W-:Y:S01]  /*1a90*/  ULDC.64 UR8, c[0x0][0x1a8] ;  /* 0x00006a0000087ab9 */ /* 0x000fe20000000a00 */
[----:B----4-:R-:W-:-:S04]  /*1aa0*/  SHF.R.S32.HI R20, RZ, 0x1f, R20 ;  /* 0x0000001fff147819 */ /* 0x010fc80000011414 */
[----:B-----5:R-:W-:-:S04]  /*1ab0*/  LEA.HI R20, R20, R21, RZ, 0x3 ;  /* 0x0000001514147211 */ /* 0x020fc800078f18ff */
[----:B------:R-:W-:Y:S01]  /*1ac0*/  SHF.R.S32.HI R20, RZ, 0x3, R20 ;  /* 0x00000003ff147819 */ /* 0x000fe20000011414 */
[----:B------:R-:W-:-:S03]  /*1ad0*/  UIADD3.X UR15, UR11, UR7, UR15, UP2, UP1 ;  /* 0x000000070b0f7290 */ /* 0x000fc600097e240f */
[----:B------:R-:W-:Y:S02]  /*1ae0*/  SHF.R.S32.HI R13, RZ, 0x1f, R20 ;  /* 0x0000001fff0d7819 */ /* 0x000fe40000011414 */
[----:B------:R-:W-:Y:S01]  /*1af0*/  IADD3 R5, P2, R20, UR17, RZ ;  /* 0x0000001114057c10 */ /* 0x000fe2000ff5e0ff */
[----:B------:R-:W-:Y:S01]  /*1b00*/  UIMAD UR7, UR56, UR8, URZ ;  /* 0x00000008380772a4 */ /* 0x000fe2000f8e023f */
[----:B------:R-:W4:Y:S03]  /*1b10*/  S2R R10, SR_TID.X ;  /* 0x00000000000a7919 */ /* 0x000f260000002100 */
[----:B------:R-:W-:-:S03]  /*1b20*/  UIMAD UR16, UR36, UR9, UR7 ;  /* 0x00000009241072a4 */ /* 0x000fc6000f8e0207 */
[----:B------:R-:W-:Y:S02]  /*1b30*/  ULDC.64 UR8, c[0x0][0x378] ;  /* 0x0000de0000087ab9 */ /* 0x000fe40000000a00 */
[----:B------:R-:W-:Y:S01]  /*1b40*/  UIMAD UR7, UR56, UR8, URZ ;  /* 0x00000008380772a4 */ /* 0x000fe2000f8e023f */
[----:B------:R-:W5:Y:S03]  /*1b50*/  S2R R11, SR_TID.X ;  /* 0x00000000000b7919 */ /* 0x000f660000002100 */
[----:B------:R-:W-:-:S03]  /*1b60*/  UIMAD UR10, UR36, UR9, UR7 ;  /* 0x00000009240a72a4 */ /* 0x000fc6000f8e0207 */
[----:B------:R-:W-:Y:S02]  /*1b70*/  ULDC.64 UR8, c[0x0][0x370] ;  /* 0x0000dc0000087ab9 */ /* 0x000fe40000000a00 */
[----:B------:R-:W-:-:S04]  /*1b80*/  UIMAD UR7, UR26, UR8, URZ ;  /* 0x000000081a0772a4 */ /* 0x000fc8000f8e023f */
[----:B------:R-:W-:Y:S02]  /*1b90*/  UIMAD UR7, UR17, UR9, UR7 ;  /* 0x00000009110772a4 */ /* 0x000fe4000f8e0207 */
[----:B------:R-:W-:Y:S01]  /*1ba0*/  ULDC UR19, c[0x0][0x2e8] ;  /* 0x0000ba0000137ab9 */ /* 0x000fe20000000800 */
[----:B----4-:R-:W-:Y:S01]  /*1bb0*/  SHF.R.S32.HI R10, RZ, 0x1f, R10 ;  /* 0x0000001fff0a7819 */ /* 0x010fe2000001140a */
[----:B------:R-:W-:Y:S02]  /*1bc0*/  UIADD3 UR11, UR17, UR13, URZ ;  /* 0x0000000d110b7290 */ /* 0x000fe4000fffe03f */
[----:B------:R-:W-:Y:S01]  /*1bd0*/  UIADD3 UR8, UR17, UR14, URZ ;  /* 0x0000000e11087290 */ /* 0x000fe2000fffe03f */
[----:B-----5:R-:W-:-:S04]  /*1be0*/  LEA.HI R10, R10, R11, RZ, 0x5 ;  /* 0x0000000b0a0a7211 */ /* 0x020fc800078f28ff */
[----:B------:R-:W-:Y:S01]  /*1bf0*/  SHF.R.S32.HI R10, RZ, 0x5, R10 ;  /* 0x00000005ff0a7819 */ /* 0x000fe2000001140a */
[----:B------:R-:W-:Y:S01]  /*1c00*/  IMAD.U32 R11, RZ, RZ, UR36 ;  /* 0x00000024ff0b7e24 */ /* 0x000fe2000f8e00ff */
        /* <DEDUP_REMOVED lines=14> */
[----:B------:R-:W-:-:S04]  /*1cf0*/  UIADD3 UR7, -UR6, UR12, UR20 ;  /* 0x0000000c06077290 */ /* 0x000fc8000fffe114 */
[----:B------:R-:W-:-:S04]  /*1d00*/  UIADD3 UR7, UR7, -UR19, URZ ;  /* 0x8000001307077290 */ /* 0x000fc8000fffe03f */
[----:B------:R-:W-:-:S04]  /*1d10*/  USHF.R.S32.HI UR17, URZ, 0x1f, UR7 ;  /* 0x0000001f3f117899 */ /* 0x000fc80008011407 */
[----:B------:R-:W-:Y:S01]  /*1d20*/  ULEA.HI UR17, UR17, UR7, URZ, 0x6 ;  /* 0x0000000711117291 */ /* 0x000fe2000f8f303f */
[----:B---3--:R-:W-:-:S03]  /*1d30*/  IMAD R5, R10, UR45, R12 ;  /* 0x0000002d0a057c24 */ /* 0x008fc6000f8e020c */
[----:B------:R-:W-:-:S04]  /*1d40*/  USHF.R.S32.HI UR17, URZ, 0x6, UR17 ;  /* 0x000000063f117899 */ /* 0x000fc80008011411 */
[----:B------:R-:W-:Y:S01]  /*1d50*/  UISETP.LT.AND UP1, UPT, URZ, UR17, UPT ;  /* 0x000000113f00728c */ /* 0x000fe2000bf21270 */
[----:B------:R-:W-:-:S03]  /*1d60*/  IADD3 R10, P0, R5, UR18, RZ ;  /* 0x00000012050a7c10 */ /* 0x000fc6000ff1e0ff */
[----:B------:R-:W-:Y:S01]  /*1d70*/  USEL UR17, URZ, UR17, !UP1 ;  /* 0x000000113f117287 */ /* 0x000fe2000c800000 */
[----:B------:R-:W-:Y:S01]  /*1d80*/  LEA.HI.X.SX32 R5, R5, UR15, 0x1, P0 ;  /* 0x0000000f05057c11 */ /* 0x000fe200080f0eff */
[----:B------:R1:W-:Y:S01]  /*1d90*/  STL [R1+0x14], R23 ;  /* 0x0000141701007387 */ /* 0x0003e20000100800 */
[C---:B------:R-:W-:Y:S01]  /*1da0*/  LEA R238, P0, R10.reuse, c[0x0][0x350], 0x2 ;  /* 0x0000d4000aee7a11 */ /* 0x040fe200078010ff */
[----:B------:R-:W-:Y:S01]  /*1db0*/  UISETP.GT.AND UP1, UPT, UR29, UR17, UPT ;  /* 0x000000111d00728c */ /* 0x000fe2000bf24270 */
[----:B------:R-:W-:Y:S01]  /*1dc0*/  IMAD.WIDE.U32 R6, R11, c[0x0][0x378], R6 ;  /* 0x0000de000b067a25 */ /* 0x000fe200078e0006 */
[----:B------:R-:W-:Y:S01]  /*1dd0*/  ULDC.64 UR24, c[0x0][0x200] ;  /* 0x0000800000187ab9 */ /* 0x000fe20000000a00 */
[----:B------:R-:W-:Y:S01]  /*1de0*/  LEA.HI.X R239, R10, c[0x0][0x354], R5, 0x2, P0 ;  /* 0x0000d5000aef7a11 */ /* 0x000fe200000f1405 */
[----:B------:R-:W-:Y:S02]  /*1df0*/  UIMAD.WIDE UR8, UR8, UR60, UR24 ;  /* 0x0000003c080872a5 */ /* 0x000fe4000f8e0218 */
[----:B------:R-:W-:Y:S01]  /*1e00*/  PLOP3.LUT P0, PT, PT, PT, UP1, 0x80, 0x0 ;  /* 0x000000000000781c */ /* 0x000fe20003f0f018 */
[----:B------:R-:W-:Y:S01]  /*1e10*/  IMAD R5, R13, c[0x0][0x370], RZ ;  /* 0x0000dc000d057a24 */ /* 0x000fe200078e02ff */
[----:B------:R-:W-:Y:S01]  /*1e20*/  IADD3 R7, R7, UR10, RZ ;  /* 0x0000000a07077c10 */ /* 0x000fe2000fffe0ff */
[----:B------:R-:W-:Y:S01]  /*1e30*/  ULDC.64 UR24, c[0x0][0x3c8] ;  /* 0x0000f20000187ab9 */ /* 0x000fe20000000a00 */
[----:B------:R-:W-:Y:S01]  /*1e40*/  IMAD.WIDE.U32 R8, R11, c[0x0][0x1a8], R8 ;  /* 0x00006a000b087a25 */ /* 0x000fe200078e0008 */
[----:B------:R-:W-:-:S03]  /*1e50*/  UIMAD.WIDE UR10, UR11, UR60, UR24 ;  /* 0x0000003c0b0a72a5 */ /* 0x000fc6000f8e0218 */
[C---:B------:R-:W-:Y:S02]  /*1e60*/  IMAD R5, R20.reuse, c[0x0][0x374], R5 ;  /* 0x0000dd0014057a24 */ /* 0x040fe400078e0205 */
[----:B------:R-:W-:Y:S01]  /*1e70*/  IMAD.WIDE.U32 R6, R20, c[0x0][0x370], R6 ;  /* 0x0000dc0014067a25 */ /* 0x000fe200078e0006 */
[----:B------:R-:W-:Y:S01]  /*1e80*/  IADD3 R9, R9, UR16, RZ ;  /* 0x0000001009097c10 */ /* 0x000fe2000fffe0ff */
[----:B------:R-:W-:Y:S01]  /*1e90*/  UIADD3 UR7, UR29, -0x1, URZ ;  /* 0xffffffff1d077890 */ /* 0x000fe2000fffe03f */
[----:B------:R-:W-:Y:S01]  /*1ea0*/  LEA R242, P3, R8, c[0x0][0x160], 0x1 ;  /* 0x0000580008f27a11 */ /* 0x000fe200078608ff */
[----:B------:R-:W-:Y:S01]  /*1eb0*/  IMAD.IADD R5, R7, 0x1, R5 ;  /* 0x0000000107057824 */ /* 0x000fe200078e0205 */
[----:B------:R-:W-:Y:S01]  /*1ec0*/  LEA R240, P2, R6, c[0x0][0x330], 0x1 ;  /* 0x0000cc0006f07a11 */ /* 0x000fe200078408ff */
[----:B------:R-:W-:Y:S02]  /*1ed0*/  UMOV UR14, UR8 ;  /* 0x00000008000e7c82 */ /* 0x000fe40008000000 */
[----:B------:R-:W-:-:S02]  /*1ee0*/  UMOV UR13, UR9 ;  /* 0x00000009000d7c82 */ /* 0x000fc40008000000 */
[----:B------:R-:W-:Y:S02]  /*1ef0*/  UMOV UR16, UR10 ;  /* 0x0000000a00107c82 */ /* 0x000fe40008000000 */
[----:B------:R-:W-:Y:S01]  /*1f00*/  UMOV UR15, UR11 ;  /* 0x0000000b000f7c82 */ /* 0x000fe20008000000 */
[----:B------:R-:W-:Y:S02]  /*1f10*/  LEA.HI.X R243, R8, c[0x0][0x164], R9, 0x1, P3 ;  /* 0x0000590008f37a11 */ /* 0x000fe400018f0c09 */
[----:B------:R-:W-:Y:S01]  /*1f20*/  LEA.HI.X R241, R6, c[0x0][0x334], R5, 0x1, P2 ;  /* 0x0000cd0006f17a11 */ /* 0x000fe200010f0c05 */
[----:B------:R-:W-:Y:S05]  /*1f30*/  @P0 BRA `(.L_x_255) ;  /* 0x000004b000000947 */ /* 0x000fea0003800000 */
[----:B-1----:R-:W-:Y:S02]  /*1f40*/  @UP0 UIADD3 UR7, UR21, UR23, URZ ;  /* 0x0000001715070290 */ /* 0x002fe4000fffe03f */
        /* <DEDUP_REMOVED lines=9> */
[----:B------:R-:W-:Y:S02]  /*1fe0*/  UIMAD UR11, UR21, UR11, UR7 ;  /* 0x0000000b150b72a4 */ /* 0x000fe4000f8e0207 */
[----:B------:R-:W-:-:S02]  /*1ff0*/  ULDC.64 UR12, c[0x0][0x388] ;  /* 0x0000e200000c7ab9 */ /* 0x000fc40000000a00 */
[----:B------:R-:W-:Y:S02]  /*2000*/  UIADD3 UR9, UR9, UR11, URZ ;  /* 0x0000000b09097290 */ /* 0x000fe4000fffe03f */
[----:B------:R-:W-:Y:S02]  /*2010*/  UIMAD UR7, UR38, UR12, URZ ;  /* 0x0000000c260772a4 */ /* 0x000fe4000f8e023f */
[----:B------:R-:W-:Y:S02]  /*2020*/  UIMAD.WIDE.U32 UR8, UR30, UR12, UR8 ;  /* 0x0000000c1e0872a5 */ /* 0x000fe4000f8e0008 */
[----:B------:R-:W-:-:S04]  /*2030*/  UIMAD UR7, UR30, UR13, UR7 ;  /* 0x0000000d1e0772a4 */ /* 0x000fc8000f8e0207 */
[----:B------:R-:W-:Y:S02]  /*2040*/  UIADD3 UR15, UR9, UR7, URZ ;  /* 0x00000007090f7290 */ /* 0x000fe4000fffe03f */
[----:B------:R-:W-:Y:S02]  /*2050*/  UMOV UR14, UR8 ;  /* 0x00000008000e7c82 */ /* 0x000fe40008000000 */
.L_x_256:
        /* <DEDUP_REMOVED lines=16> */
.L_x_257:
[----:B------:R-:W-:-:S06]  /*2160*/  UIMAD UR6, UR22, -0x20, UR6 ;  /* 0xffffffe0160678a4 */ /* 0x000fcc000f8e0206 */
[----:B------:R-:W-:-:S13]  /*2170*/  ISETP.GE.AND P0, PT, R20, UR6, PT ;  /* 0x0000000614007c0c */ /* 0x000fda000bf06270 */
[----:B------:R-:W-:Y:S05]  /*2180*/  @P0 BRA `(.L_x_258) ;  /* 0x000043b000000947 */ /* 0x000fea0003800000 */
[----:B------:R-:W-:Y:S01]  /*2190*/  IMAD.U32 R5, RZ, RZ, UR20 ;  /* 0x00000014ff057e24 */ /* 0x000fe2000f8e00ff */
[----:B------:R-:W-:Y:S01]  /*21a0*/  IADD3 R4, P0, R20, UR20, RZ ;  /* 0x0000001414047c10 */ /* 0x000fe2000ff1e0ff */
[----:B------:R-:W-:Y:S02]  /*21b0*/  ULDC.64 UR6, c[0x0][0x3b8] ;  /* 0x0000ee0000067ab9 */ /* 0x000fe40000000a00 */
[----:B------:R-:W-:Y:S01]  /*21c0*/  UIMAD UR6, UR56, UR6, URZ ;  /* 0x00000006380672a4 */ /* 0x000fe2000f8e023f */
[----:B------:R-:W-:Y:S01]  /*21d0*/  LEA.HI.X.SX32 R5, R5, R13, 0x1, P0 ;  /* 0x0000000d05057211 */ /* 0x000fe200000f0eff */
[C-C-:B------:R-:W-:Y:S02]  /*21e0*/  IMAD.WIDE.U32 R8, R4.reuse, c[0x0][0x3a0], R22.reuse ;  /* 0x0000e80004087a25 */ /* 0x140fe400078e0016 */
[----:B------:R-:W-:Y:S02]  /*21f0*/  UIMAD UR9, UR36, UR7, UR6 ;  /* 0x00000007240972a4 */ /* 0x000fe4000f8e0206 */
[----:B------:R-:W-:Y:S01]  /*2200*/  IMAD R10, R5, c[0x0][0x3a0], RZ ;  /* 0x0000e800050a7a24 */ /* 0x000fe200078e02ff */
[----:B------:R-:W-:Y:S01]  /*2210*/  ULDC.64 UR6, c[0x0][0x3c0] ;  /* 0x0000f00000067ab9 */ /* 0x000fe20000000a00 */
[----:B------:R-:W-:Y:S01]  /*2220*/  IMAD.WIDE.U32 R6, R4, c[0x0][0x3a8], R22 ;  /* 0x0000ea0004067a25 */ /* 0x000fe200078e0016 */
[----:B------:R-:W-:-:S03]  /*2230*/  UIMAD UR6, UR56, UR6, URZ ;  /* 0x00000006380672a4 */ /* 0x000fc6000f8e023f */
[----:B------:R-:W-:Y:S01]  /*2240*/  IMAD R11, R4, c[0x0][0x3a4], R10 ;  /* 0x0000e900040b7a24 */ /* 0x000fe200078e020a */
[----:B------:R-:W-:Y:S01]  /*2250*/  IADD3 R10, P0, R8, UR14, RZ ;  /* 0x0000000e080a7c10 */ /* 0x000fe2000ff1e0ff */
[----:B------:R-:W-:Y:S01]  /*2260*/  IMAD R5, R5, c[0x0][0x3a8], RZ ;  /* 0x0000ea0005057a24 */ /* 0x000fe200078e02ff */
[----:B------:R-:W-:Y:S02]  /*2270*/  UIMAD UR6, UR36, UR7, UR6 ;  /* 0x00000007240672a4 */ /* 0x000fe4000f8e0206 */
[----:B------:R-:W-:Y:S01]  /*2280*/  IADD3.X R11, R9, UR15, R11, P0, !PT ;  /* 0x0000000f090b7c10 */ /* 0x000fe200087fe40b */
[----:B------:R-:W-:Y:S01]  /*2290*/  IMAD R4, R4, c[0x0][0x3ac], R5 ;  /* 0x0000eb0004047a24 */ /* 0x000fe200078e0205 */
[----:B------:R-:W-:Y:S01]  /*22a0*/  IADD3 R8, P0, R6, UR8, RZ ;  /* 0x0000000806087c10 */ /* 0x000fe2000ff1e0ff */
[----:B------:R-:W-:-:S03]  /*22b0*/  IMAD.U32 R5, RZ, RZ, UR36 ;  /* 0x00000024ff057e24 */ /* 0x000fc6000f8e00ff */
[----:B------:R-:W-:Y:S01]  /*22c0*/  IADD3.X R9, R7, UR11, R4, P0, !PT ;  /* 0x0000000b07097c10 */ /* 0x000fe200087fe404 */
[----:B------:R-:W-:Y:S02]  /*22d0*/  IMAD.U32 R4, RZ, RZ, UR36 ;  /* 0x00000024ff047e24 */ /* 0x000fe4000f8e00ff */
[----:B------:R-:W-:-:S04]  /*22e0*/  IMAD.WIDE.U32 R10, R5, c[0x0][0x3b8], R10 ;  /* 0x0000ee00050a7a25 */ /* 0x000fc800078e000a */
[----:B------:R-:W-:Y:S01]  /*22f0*/  IMAD.WIDE.U32 R8, R4, c[0x0][0x3c0], R8 ;  /* 0x0000f00004087a25 */ /* 0x000fe200078e0008 */
[----:B------:R-:W-:Y:S02]  /*2300*/  IADD3 R5, R11, UR9, RZ ;  /* 0x000000090b057c10 */ /* 0x000fe4000fffe0ff */
[----:B------:R-:W-:Y:S02]  /*2310*/  LEA R6, P1, R10, c[0x0][0x340], 0x1 ;  /* 0x0000d0000a067a11 */ /* 0x000fe400078208ff */
[----:B------:R-:W-:Y:S02]  /*2320*/  IADD3 R9, R9, UR6, RZ ;  /* 0x0000000609097c10 */ /* 0x000fe4000fffe0ff */
[----:B------:R-:W-:Y:S02]  /*2330*/  LEA R4, P0, R8, c[0x0][0x348], 0x1 ;  /* 0x0000d20008047a11 */ /* 0x000fe400078008ff */
[----:B------:R-:W-:Y:S02]  /*2340*/  LEA.HI.X R7, R10, c[0x0][0x344], R5, 0x1, P1 ;  /* 0x0000d1000a077a11 */ /* 0x000fe400008f0c05 */
[----:B------:R-:W-:-:S03]  /*2350*/  LEA.HI.X R5, R8, c[0x0][0x34c], R9, 0x1, P0 ;  /* 0x0000d30008057a11 */ /* 0x000fc600000f0c09 */
[----:B------:R1:W-:Y:S04]  /*2360*/  STG.E.128 [R6.64], RZ ;  /* 0x000000ff06007986 */ /* 0x0003e8000c101d04 */
[----:B------:R1:W-:Y:S04]  /*2370*/  STG.E.128 [R6.64+0x80], RZ ;  /* 0x000080ff06007986 */ /* 0x0003e8000c101d04 */
[----:B------:R1:W-:Y:S04]  /*2380*/  STG.E.128 [R6.64+0x100], RZ ;  /* 0x000100ff06007986 */ /* 0x0003e8000c101d04 */
[----:B------:R1:W-:Y:S04]  /*2390*/  STG.E.128 [R6.64+0x180], RZ ;  /* 0x000180ff06007986 */ /* 0x0003e8000c101d04 */
[----:B------:R1:W-:Y:S04]  /*23a0*/  STG.E.128 [R4.64], RZ ;  /* 0x000000ff04007986 */ /* 0x0003e8000c101d04 */
[----:B------:R1:W-:Y:S04]  /*23b0*/  STG.E.128 [R4.64+0x80], RZ ;  /* 0x000080ff04007986 */ /* 0x0003e8000c101d04 */
[----:B------:R1:W-:Y:S04]  /*23c0*/  STG.E.128 [R4.64+0x100], RZ ;  /* 0x000100ff04007986 */ /* 0x0003e8000c101d04 */
[----:B------:R1:W-:Y:S01]  /*23d0*/  STG.E.128 [R4.64+0x180], RZ ;  /* 0x000180ff04007986 */ /* 0x0003e2000c101d04 */
[----:B------:R-:W-:Y:S05]  /*23e0*/  BRA `(.L_x_258) ;  /* 0x0000415000007947 */ /* 0x000fea0003800000 */
.L_x_255:
[----:B-1----:R-:W2:Y:S01]  /*23f0*/  LDL R19, [R1+0x4] ;  /* 0x0000040001137983 */ /* 0x002ea20000100800 */
[----:B------:R-:W-:Y:S01]  /*2400*/  UIMAD UR8, UR22, -0x20, UR6 ;  /* 0xffffffe0160878a4 */ /* 0x000fe2000f8e0206 */
[----:B------:R-:W-:Y:S01]  /*2410*/  IADD3 R5, R20, 0x20, RZ ;  /* 0x0000002014057810 */ /* 0x000fe20007ffe0ff */
[----:B------:R-:W-:-:S02]  /*2420*/  IMAD.U32 R7, RZ, RZ, UR20 ;  /* 0x00000014ff077e24 */ /* 0x000fc4000f8e00ff */
[----:B------:R-:W-:Y:S02]  /*2430*/  IMAD.U32 R6, RZ, RZ, UR20 ;  /* 0x00000014ff067e24 */ /* 0x000fe4000f8e00ff */
[----:B------:R-:W-:Y:S01]  /*2440*/  ISETP.GE.AND P2, PT, R20, UR8, PT ;  /* 0x0000000814007c0c */ /* 0x000fe2000bf46270 */
[----:B------:R-:W-:Y:S01]  /*2450*/  UIMAD UR8, UR7, -0x40, UR12 ;  /* 0xffffffc0070878a4 */ /* 0x000fe2000f8e020c */
[----:B------:R-:W-:Y:S02]  /*2460*/  IMAD.MOV.U32 R18, RZ, RZ, 0x40 ;  /* 0x00000040ff127424 */ /* 0x000fe400078e00ff */
[----:B------:R-:W-:Y:S02]  /*2470*/  IMAD.MOV.U32 R244, RZ, RZ, 0x7f800000 ;  /* 0x7f800000fff47424 */ /* 0x000fe400078e00ff */
[----:B------:R-:W-:Y:S01]  /*2480*/  IMAD.WIDE.U32 R14, R18, c[0x0][0x370], RZ ;  /* 0x0000dc00120e7a25 */ /* 0x000fe200078e00ff */
[----:B------:R-:W-:-:S03]  /*2490*/  ISETP.GE.AND P1, PT, R5, UR8, PT ;  /* 0x0000000805007c0c */ /* 0x000fc6000bf26270 */
[----:B------:R-:W-:Y:S02]  /*24a0*/  IMAD R17, R18, c[0x0][0x374], RZ ;  /* 0x0000dd0012117a24 */ /* 0x000fe400078e02ff */
[----:B------:R-:W-:Y:S01]  /*24b0*/  IMAD.MOV.U32 R245, RZ, RZ, 0x7f800000 ;  /* 0x7f800000fff57424 */ /* 0x000fe200078e00ff */
[C---:B------:R-:W-:Y:S02]  /*24c0*/  @!P2 IADD3 R5, P3, R20.reuse, UR20, RZ ;  /* 0x000000141405ac10 */ /* 0x040fe4000ff7e0ff */
[----:B------:R-:W-:Y:S02]  /*24d0*/  @!P2 IADD3 R12, P0, R20, UR20, RZ ;  /* 0x00000014140cac10 */ /* 0x000fe4000ff1e0ff */
[-C--:B------:R-:W-:Y:S01]  /*24e0*/  @!P2 LEA.HI.X.SX32 R7, R7, R13.reuse, 0x1, P3 ;  /* 0x0000000d0707a211 */ /* 0x080fe200018f0eff */
[--C-:B------:R-:W-:Y:S01]  /*24f0*/  @!P2 IMAD.WIDE.U32 R8, R5, c[0x0][0x1a0], R22.reuse ;  /* 0x000068000508aa25 */ /* 0x100fe200078e0016 */
[----:B------:R-:W-:Y:S02]  /*2500*/  @!P2 LEA.HI.X.SX32 R13, R6, R13, 0x1, P0 ;  /* 0x0000000d060da211 */ /* 0x000fe400000f0eff */
[----:B------:R-:W-:Y:S01]  /*2510*/  @!P1 IADD3 R10, P0, R240, R14, RZ ;  /* 0x0000000ef00a9210 */ /* 0x000fe20007f1e0ff */
[----:B------:R-:W-:Y:S01]  /*2520*/  @!P2 IMAD R11, R7, c[0x0][0x1a0], RZ ;  /* 0x00006800070baa24 */ /* 0x000fe200078e02ff */
[----:B------:R-:W-:Y:S01]  /*2530*/  @!P2 IADD3 R14, P3, R8, UR27, RZ ;  /* 0x0000001b080eac10 */ /* 0x000fe2000ff7e0ff */
[----:B------:R-:W-:-:S04]  /*2540*/  @!P2 IMAD.WIDE.U32 R6, R12, c[0x0][0x198], R22 ;  /* 0x000066000c06aa25 */ /* 0x000fc800078e0016 */
[----:B------:R-:W-:Y:S02]  /*2550*/  @!P2 IMAD R13, R13, c[0x0][0x198], RZ ;  /* 0x000066000d0daa24 */ /* 0x000fe400078e02ff */
[----:B------:R-:W-:Y:S01]  /*2560*/  @!P2 IMAD R5, R5, c[0x0][0x1a4], R11 ;  /* 0x000069000505aa24 */ /* 0x000fe200078e020b */
[----:B------:R-:W-:Y:S01]  /*2570*/  @!P1 IADD3.X R11, R241, R15, R17, P0, !PT ;  /* 0x0000000ff10b9210 */ /* 0x000fe200007fe411 */
[----:B------:R-:W-:Y:S01]  /*2580*/  @!P2 IMAD R13, R12, c[0x0][0x19c], R13 ;  /* 0x000067000c0daa24 */ /* 0x000fe200078e020d */
[----:B------:R-:W-:Y:S01]  /*2590*/  @!P2 IADD3 R12, P0, R6, UR31, RZ ;  /* 0x0000001f060cac10 */ /* 0x000fe2000ff1e0ff */
[C---:B------:R-:W-:Y:S01]  /*25a0*/  @!P2 IMAD R6, R16.reuse, c[0x0][0x1b8], RZ ;  /* 0x00006e001006aa24 */ /* 0x040fe200078e02ff */
[----:B------:R-:W-:Y:S01]  /*25b0*/  @!P2 IADD3.X R15, R9, UR28, R5, P3, !PT ;  /* 0x0000001c090fac10 */ /* 0x000fe20009ffe405 */
[----:B------:R-:W-:Y:S01]  /*25c0*/  @!P2 IMAD R5, R16, c[0x0][0x1b0], RZ ;  /* 0x00006c001005aa24 */ /* 0x000fe200078e02ff */
[----:B------:R-:W-:Y:S01]  /*25d0*/  @!P2 IADD3.X R13, R7, UR33, R13, P0, !PT ;  /* 0x00000021070dac10 */ /* 0x000fe200087fe40d */
[C---:B------:R-:W-:Y:S01]  /*25e0*/  @!P2 IMAD R9, R4.reuse, c[0x0][0x1bc], R6 ;  /* 0x00006f000409aa24 */ /* 0x040fe200078e0206 */
[----:B------:R-:W-:Y:S01]  /*25f0*/  PLOP3.LUT P0, PT, PT, PT, UP6, 0x80, 0x0 ;  /* 0x000000000000781c */ /* 0x000fe20003f0f068 */
[----:B------:R-:W-:-:S02]  /*2600*/  @!P2 IMAD R7, R4, c[0x0][0x1b4], R5 ;  /* 0x00006d000407aa24 */ /* 0x000fc400078e0205 */
[----:B------:R-:W-:-:S04]  /*2610*/  @!P2 IMAD.WIDE.U32 R12, R4, c[0x0][0x1b0], R12 ;  /* 0x00006c00040caa25 */ /* 0x000fc800078e000c */
[----:B------:R-:W-:Y:S01]  /*2620*/  @!P2 IMAD.WIDE.U32 R14, R4, c[0x0][0x1b8], R14 ;  /* 0x00006e00040eaa25 */ /* 0x000fe200078e000e */
[----:B------:R-:W-:-:S03]  /*2630*/  @!P2 LEA R4, P3, R12, c[0x0][0x168], 0x1 ;  /* 0x00005a000c04aa11 */ /* 0x000fc600078608ff */
[----:B------:R-:W-:Y:S01]  /*2640*/  @!P2 IMAD.IADD R13, R13, 0x1, R7 ;  /* 0x000000010d0da824 */ /* 0x000fe200078e0207 */
[----:B------:R-:W-:Y:S01]  /*2650*/  @!P2 LEA R8, P5, R14, c[0x0][0x170], 0x1 ;  /* 0x00005c000e08aa11 */ /* 0x000fe200078a08ff */
        /* <DEDUP_REMOVED lines=19> */
[----:B------:R-:W-:Y:S01]  /*2790*/  UIADD3 UR18, UR20, UR12, URZ ;  /* 0x0000000c14127290 */ /* 0x000fe2000fffe03f */
[----:B------:R-:W-:Y:S01]  /*27a0*/  CS2R R126, SRZ ;  /* 0x00000000007e7805 */ /* 0x000fe2000001ff00 */
[----:B------:R-:W-:Y:S01]  /*27b0*/  CS2R R124, SRZ ;  /* 0x00000000007c7805 */ /* 0x000fe2000001ff00 */
[----:B------:R-:W-:Y:S01]  /*27c0*/  CS2R R130, SRZ ;  /* 0x0000000000827805 */ /* 0x000fe2000001ff00 */
[----:B------:R-:W-:Y:S01]  /*27d0*/  UIADD3 UR19, -UR6, 0x20, UR18 ;  /* 0x0000002006137890 */ /* 0x000fe2000fffe112 */
        /* <DEDUP_REMOVED lines=26> */
[----:B------:R-:W-:-:S02]  /*2980*/  ULDC UR9, c[0x0][0x2e8] ;  /* 0x0000ba0000097ab9 */ /* 0x000fc40000000800 */
[----:B------:R-:W-:Y:S02]  /*2990*/  UIADD3 UR20, UR20, 0x20, URZ ;  /* 0x0000002014147890 */ /* 0x000fe4000fffe03f */
[----:B------:R-:W-:Y:S02]  /*29a0*/  UIADD3 UR19, UR19, -UR9, URZ ;  /* 0x8000000913137290 */ /* 0x000fe4000fffe03f */
[----:B------:R-:W-:Y:S01]  /*29b0*/  ULDC UR10, c[0x0][0x2e4] ;  /* 0x0000b900000a7ab9 */ /* 0x000fe20000000800 */
[C---:B--2---:R-:W-:Y:S01]  /*29c0*/  IADD3 R5, R19.reuse, 0x8, RZ ;  /* 0x0000000813057810 */ /* 0x044fe20007ffe0ff */
[----:B------:R-:W-:Y:S01]  /*29d0*/  IMAD.SHL.U32 R247, R19, 0x4, RZ ;  /* 0x0000000413f77824 */ /* 0x000fe200078e00ff */
[----:B---3--:R-:W-:Y:S02]  /*29e0*/  SHF.R.S32.HI R8, RZ, 0x1f, R19 ;  /* 0x0000001fff087819 */ /* 0x008fe40000011413 */
[----:B------:R-:W-:Y:S02]  /*29f0*/  ISETP.GE.AND P6, PT, R5, UR8, PT ;  /* 0x0000000805007c0c */ /* 0x000fe4000bfc6270 */
[----:B------:R-:W-:-:S02]  /*2a00*/  @!P2 LEA.HI.X R5, R12, c[0x0][0x16c], R13, 0x1, P3 ;  /* 0x00005b000c05aa11 */ /* 0x000fc400018f0c0d */
        /* <DEDUP_REMOVED lines=63> */
[----:B------:R-:W-:Y:S01]  /*2e00*/  CS2R R20, SRZ ;  /* 0x0000000000147805 */ /* 0x000fe2000001ff00 */
[----:B------:R-:W-:Y:S01]  /*2e10*/  CS2R R18, SRZ ;  /* 0x0000000000127805 */ /* 0x000fe2000001ff00 */
[----:B------:R-:W-:Y:S01]  /*2e20*/  CS2R R12, SRZ ;  /* 0x00000000000c7805 */ /* 0x000fe2000001ff00 */
        /* <DEDUP_REMOVED lines=18> */
.L_x_263:
        /* <DEDUP_REMOVED lines=10> */
[----:B------:R-:W1:Y:S04]  /*2ff0*/  LDSM.16.M88.4 R44, [R229+0x10000] ;  /* 0x01000000e52c783b */ /* 0x000e680000000200 */
[----:B------:R-:W-:Y:S04]  /*3000*/  LDSM.16.M88.4 R48, [R3] ;  /* 0x000000000330783b */ /* 0x000fe80000000200 */
[----:B------:R-:W2:Y:S04]  /*3010*/  LDSM.16.M88.4 R52, [R230+0x10000] ;  /* 0x01000000e634783b */ /* 0x000ea80000000200 */
[----:B------:R-:W-:Y:S04]  /*3020*/  LDSM.16.M88.4 R56, [R231+0x10000] ;  /* 0x01000000e738783b */ /* 0x000fe80000000200 */
[----:B-----5:R3:W5:Y:S01]  /*3030*/  LDG.E R62, [R60.64] ;  /* 0x000000043c3e7981 */ /* 0x020762000c1e1900 */
[C---:B-1----:R-:W-:Y:S03]  /*3040*/  HMMA.16816.F32.BF16 R4, R8.reuse, R44, RZ ;  /* 0x0000002c0804723c */ /* 0x042fe600000418ff */
[----:B---3--:R1:W5:Y:S05]  /*3050*/  LDG.E R60, [R60.64+0x20] ;  /* 0x000020043c3c7981 */ /* 0x00836a000c1e1900 */
[----:B------:R-:W-:Y:S01]  /*3060*/  HMMA.16816.F32.BF16 R8, R8, R46, RZ ;  /* 0x0000002e0808723c */ /* 0x000fe200000418ff */
[----:B------:R-:W3:Y:S11]  /*3070*/  LDSM.16.M88.4 R44, [R228] ;  /* 0x00000000e42c783b */ /* 0x000ef60000000200 */
[----:B------:R-:W-:Y:S04]  /*3080*/  @!UPT UIADD3 URZ, URZ, URZ, URZ ;  /* 0x0000003f3f3ff290 */ /* 0x000fe8000fffe03f */
[C---:B--2---:R-:W-:Y:S08]  /*3090*/  HMMA.16816.F32.BF16 R4, R48.reuse, R52, R4 ;  /* 0x000000343004723c */ /* 0x044ff00000041804 */
[----:B------:R-:W-:Y:S01]  /*30a0*/  HMMA.16816.F32.BF16 R8, R48, R54, R8 ;  /* 0x000000363008723c */ /* 0x000fe20000041808 */
[----:B------:R-:W-:Y:S04]  /*30b0*/  LDSM.16.M88.4 R48, [R227] ;  /* 0x00000000e330783b */ /* 0x000fe80000000200 */
[----:B------:R-:W2:Y:S11]  /*30c0*/  LDSM.16.M88.4 R52, [R232+0x10000] ;  /* 0x01000000e834783b */ /* 0x000eb60000000200 */
        /* <DEDUP_REMOVED lines=49> */
[----:B------:R-:W-:Y:S11]  /*33e0*/  HMMA.16816.F32.BF16 R8, R44, R58, R8 ;  /* 0x0000003a2c08723c */ /* 0x000ff60000041808 */
[----:B------:R-:W-:Y:S05]  /*33f0*/  @!UPT UIADD3 URZ, URZ, URZ, URZ ;  /* 0x0000003f3f3ff290 */ /* 0x000fea000fffe03f */
[C---:B--2---:R-:W-:Y:S08]  /*3400*/  HMMA.16816.F32.BF16 R4, R48.reuse, R52, R4 ;  /* 0x000000343004723c */ /* 0x044ff00000041804 */
[----:B------:R-:W-:Y:S01]  /*3410*/  HMMA.16816.F32.BF16 R8, R48, R54, R8 ;  /* 0x000000363008723c */ /* 0x000fe20000041808 */
[----:B------:R-:W-:-:S07]  /*3420*/  @!P0 BRA `(.L_x_259) ;  /* 0x0000009000008947 */ /* 0x000fce0003800000 */
[----:B-1----:R-:W-:Y:S01]  /*3430*/  UIADD3 UR11, UR10, UR18, -UR6 ;  /* 0x000000120a0b7290 */ /* 0x002fe2000fffe806 */
[----:B------:R-:W-:Y:S01]  /*3440*/  IMAD.U32 R44, RZ, RZ, UR20 ;  /* 0x00000014ff2c7e24 */ /* 0x000fe2000f8e00ff */
[----:B------:R-:W-:Y:S04]  /*3450*/  UIADD3 UR8, UR9, 0x40, URZ ;  /* 0x0000004009087890 */ /* 0x000fe8000fffe03f */
[----:B------:R-:W-:Y:S01]  /*3460*/  UISETP.GE.AND UP0, UPT, UR8, UR11, UPT ;  /* 0x0000000b0800728c */ /* 0x000fe2000bf06270 */
[----:B------:R-:W-:Y:S02]  /*3470*/  ISETP.LT.AND P0, PT, R44, UR6, PT ;  /* 0x000000062c007c0c */ /* 0x000fe4000bf01270 */
[----:B------:R-:W-:Y:S03]  /*3480*/  UMOV UR8, UR10 ;  /* 0x0000000a00087c82 */ /* 0x000fe60008000000 */
[----:B------:R-:W-:Y:S11]  /*3490*/  PLOP3.LUT P1, PT, PT, PT, UP0, 0x80, 0x0 ;  /* 0x000000000000781c */ /* 0x000ff60003f2f008 */
[----:B------:R-:W-:Y:S02]  /*34a0*/  @!UPT UIADD3 URZ, URZ, URZ, URZ ;  /* 0x0000003f3f3ff290 */ /* 0x000fe4000fffe03f */
[----:B------:R-:W-:-:S05]  /*34b0*/  @!P1 BRA P0, `(.L_x_260) ;  /* 0x000002d000009947 */ /* 0x000fca0000000000 */
.L_x_259:
[----:B-1----:R-:W2:Y:S01]  /*34c0*/  LDL R44, [R1+0x4] ;  /* 0x00000400012c7983 */ /* 0x002ea20000100800 */
[----:B------:R-:W-:Y:S02]  /*34d0*/  UIADD3 UR11, UR6, 0x1, -UR12 ;  /* 0x00000001060b7890 */ /* 0x000fe4000fffe80c */
[----:B------:R-:W-:Y:S01]  /*34e0*/  UIADD3 UR10, -UR8, UR6, -UR12 ;  /* 0x00000006080a7290 */ /* 0x000fe2000fffe90c */
[----:B------:R-:W3:Y:S01]  /*34f0*/  LDL R47, [R1+0x8] ;  /* 0x00000800012f7983 */ /* 0x000ee20000100800 */
[----:B--2---:R-:W-:Y:S01]  /*3500*/  IADD3 R45, R44, UR9, RZ ;  /* 0x000000092c2d7c10 */ /* 0x004fe2000fffe0ff */
[----:B------:R-:W-:Y:S01]  /*3510*/  UIADD3 UR9, UR11, UR39, URZ ;  /* 0x000000270b097290 */ /* 0x000fe2000fffe03f */
[----:B------:R-:W-:Y:S02]  /*3520*/  IMAD.U32 R44, RZ, RZ, UR22 ;  /* 0x00000016ff2c7e24 */ /* 0x000fe4000f8e00ff */
[C---:B------:R-:W-:Y:S02]  /*3530*/  IADD3 R46, R45.reuse, UR10, RZ ;  /* 0x0000000a2d2e7c10 */ /* 0x040fe4000fffe0ff */
[C---:B------:R-:W-:Y:S01]  /*3540*/  IADD3 R51, R45.reuse, 0x8, RZ ;  /* 0x000000082d337810 */ /* 0x040fe20007ffe0ff */
[----:B---3--:R-:W-:Y:S01]  /*3550*/  IMAD R44, R44, 0x20, R47 ;  /* 0x000000202c2c7824 */ /* 0x008fe200078e022f */
[----:B------:R-:W-:Y:S02]  /*3560*/  IADD3 R50, R45, UR9, RZ ;  /* 0x000000092d327c10 */ /* 0x000fe4000fffe0ff */
[----:B------:R-:W-:Y:S02]  /*3570*/  IMNMX R46, RZ, R46, !PT ;  /* 0x0000002eff2e7217 */ /* 0x000fe40007800200 */
[C---:B------:R-:W-:Y:S01]  /*3580*/  IADD3 R45, R51.reuse, UR10, RZ ;  /* 0x0000000a332d7c10 */ /* 0x040fe2000fffe0ff */
[----:B------:R-:W-:Y:S01]  /*3590*/  UMOV UR10, UR8 ;  /* 0x00000008000a7c82 */ /* 0x000fe20008000000 */
[----:B------:R-:W-:Y:S02]  /*35a0*/  IMNMX R50, R50, UR6, PT ;  /* 0x0000000632327c17 */ /* 0x000fe4000b800200 */
[C---:B------:R-:W-:Y:S02]  /*35b0*/  ISETP.GE.AND P0, PT, R44.reuse, R46, PT ;  /* 0x0000002e2c00720c */ /* 0x040fe40003f06270 */
[C---:B------:R-:W-:Y:S02]  /*35c0*/  IADD3 R49, R44.reuse, 0x1, RZ ;  /* 0x000000012c317810 */ /* 0x040fe40007ffe0ff */
[C---:B------:R-:W-:Y:S02]  /*35d0*/  IADD3 R48, R44.reuse, 0x8, RZ ;  /* 0x000000082c307810 */ /* 0x040fe40007ffe0ff */
[C---:B------:R-:W-:Y:S02]  /*35e0*/  IADD3 R47, R44.reuse, 0x9, RZ ;  /* 0x000000092c2f7810 */ /* 0x040fe40007ffe0ff */
[----:B------:R-:W-:Y:S02]  /*35f0*/  IMNMX R45, RZ, R45, !PT ;  /* 0x0000002dff2d7217 */ /* 0x000fe40007800200 */
[----:B------:R-:W-:Y:S02]  /*3600*/  IADD3 R51, R51, UR9, RZ ;  /* 0x0000000933337c10 */ /* 0x000fe4000fffe0ff */
[----:B------:R-:W-:Y:S02]  /*3610*/  ISETP.GE.OR P0, PT, R44, R50, !P0 ;  /* 0x000000322c00720c */ /* 0x000fe40004706670 */
[-C--:B------:R-:W-:Y:S02]  /*3620*/  ISETP.GE.AND P6, PT, R49, R46.reuse, PT ;  /* 0x0000002e3100720c */ /* 0x080fe40003fc6270 */
[-C--:B------:R-:W-:Y:S02]  /*3630*/  ISETP.GE.AND P5, PT, R48, R46.reuse, PT ;  /* 0x0000002e3000720c */ /* 0x080fe40003fa6270 */
[----:B------:R-:W-:Y:S02]  /*3640*/  ISETP.GE.AND P4, PT, R47, R46, PT ;  /* 0x0000002e2f00720c */ /* 0x000fe40003f86270 */
[-C--:B------:R-:W-:Y:S02]  /*3650*/  ISETP.GE.AND P3, PT, R44, R45.reuse, PT ;  /* 0x0000002d2c00720c */ /* 0x080fe40003f66270 */
[-C--:B------:R-:W-:Y:S02]  /*3660*/  ISETP.GE.AND P2, PT, R49, R45.reuse, PT ;  /* 0x0000002d3100720c */ /* 0x080fe40003f46270 */
[-C--:B------:R-:W-:Y:S02]  /*3670*/  ISETP.GE.AND P1, PT, R48, R45.reuse, PT ;  /* 0x0000002d3000720c */ /* 0x080fe40003f26270 */
[----:B------:R-:W-:Y:S02]  /*3680*/  FSEL R4, R4, -INF , !P0 ;  /* 0xff80000004047808 */ /* 0x000fe40004000000 */
[----:B------:R-:W-:Y:S02]  /*3690*/  ISETP.GE.AND P0, PT, R47, R45, PT ;  /* 0x0000002d2f00720c */ /* 0x000fe40003f06270 */
[----:B------:R-:W-:Y:S02]  /*36a0*/  IMNMX R45, R51, UR6, PT ;  /* 0x00000006332d7c17 */ /* 0x000fe4000b800200 */
[-C--:B------:R-:W-:Y:S02]  /*36b0*/  ISETP.GE.OR P6, PT, R49, R50.reuse, !P6 ;  /* 0x000000323100720c */ /* 0x080fe400077c6670 */
[-C--:B------:R-:W-:Y:S02]  /*36c0*/  ISETP.GE.OR P5, PT, R48, R50.reuse, !P5 ;  /* 0x000000323000720c */ /* 0x080fe40006fa6670 */
[----:B------:R-:W-:Y:S02]  /*36d0*/  ISETP.GE.OR P4, PT, R47, R50, !P4 ;  /* 0x000000322f00720c */ /* 0x000fe40006786670 */
[-C--:B------:R-:W-:Y:S02]  /*36e0*/  ISETP.GE.OR P3, PT, R44, R45.reuse, !P3 ;  /* 0x0000002d2c00720c */ /* 0x080fe40005f66670 */
[-C--:B------:R-:W-:Y:S02]  /*36f0*/  ISETP.GE.OR P2, PT, R49, R45.reuse, !P2 ;  /* 0x0000002d3100720c */ /* 0x080fe40005746670 */
[-C--:B------:R-:W-:Y:S02]  /*3700*/  ISETP.GE.OR P1, PT, R48, R45.reuse, !P1 ;  /* 0x0000002d3000720c */ /* 0x080fe40004f26670 */
[----:B------:R-:W-:Y:S02]  /*3710*/  ISETP.GE.OR P0, PT, R47, R45, !P0 ;  /* 0x0000002d2f00720c */ /* 0x000fe40004706670 */
[----:B------:R-:W-:Y:S02]  /*3720*/  FSEL R5, R5, -INF , !P6 ;  /* 0xff80000005057808 */ /* 0x000fe40007000000 */
[----:B------:R-:W-:Y:S02]  /*3730*/  FSEL R8, R8, -INF , !P5 ;  /* 0xff80000008087808 */ /* 0x000fe40006800000 */
[----:B------:R-:W-:Y:S02]  /*3740*/  FSEL R9, R9, -INF , !P4 ;  /* 0xff80000009097808 */ /* 0x000fe40006000000 */
[----:B------:R-:W-:Y:S02]  /*3750*/  FSEL R6, R6, -INF , !P3 ;  /* 0xff80000006067808 */ /* 0x000fe40005800000 */
[----:B------:R-:W-:Y:S02]  /*3760*/  FSEL R7, R7, -INF , !P2 ;  /* 0xff80000007077808 */ /* 0x000fe40005000000 */
[----:B------:R-:W-:Y:S02]  /*3770*/  FSEL R10, R10, -INF , !P1 ;  /* 0xff8000000a0a7808 */ /* 0x000fe40004800000 */
[----:B------:R-:W-:Y:S02]  /*3780*/  FSEL R11, R11, -INF , !P0 ;  /* 0xff8000000b0b7808 */ /* 0x000fe40004000000 */
.L_x_260:
        /* <DEDUP_REMOVED lines=13> */
[----:B------:R-:W-:Y:S10]  /*3860*/  MUFU.EX2 R58, R5 ;  /* 0x00000005003a7308 */ /* 0x000ff40000000800 */
[----:B------:R-:W-:Y:S01]  /*3870*/  MUFU.EX2 R55, R8 ;  /* 0x0000000800377308 */ /* 0x000fe20000000800 */
[----:B-1----:R-:W-:Y:S05]  /*3880*/  FMUL.FTZ R4, R245, 1.4426950216293334961 ;  /* 0x3fb8aa3bf5047820 */ /* 0x002fea0000410000 */
[----:B------:R-:W-:Y:S04]  /*3890*/  FSEL R4, R4, RZ, P0 ;  /* 0x000000ff04047208 */ /* 0x000fe80000000000 */
[----:B------:R-:W-:Y:S01]  /*38a0*/  MUFU.EX2 R54, R44 ;  /* 0x0000002c00367308 */ /* 0x000fe20000000800 */
[--C-:B------:R-:W-:Y:S02]  /*38b0*/  FFMA.FTZ R7, R7, c[0x0][0x23c], -R4.reuse ;  /* 0x00008f0007077a23 */ /* 0x100fe40000010804 */
[--C-:B------:R-:W-:Y:S02]  /*38c0*/  FFMA.FTZ R6, R6, c[0x0][0x23c], -R4.reuse ;  /* 0x00008f0006067a23 */ /* 0x100fe40000010804 */
[--C-:B------:R-:W-:Y:S05]  /*38d0*/  FFMA.FTZ R10, R10, c[0x0][0x23c], -R4.reuse ;  /* 0x00008f000a0a7a23 */ /* 0x100fea0000010804 */
[----:B------:R-:W-:Y:S01]  /*38e0*/  MUFU.EX2 R56, R7 ;  /* 0x0000000700387308 */ /* 0x000fe20000000800 */
[----:B------:R-:W-:Y:S09]  /*38f0*/  FFMA.FTZ R4, R11, c[0x0][0x23c], -R4 ;  /* 0x00008f000b047a23 */ /* 0x000ff20000010804 */
[----:B------:R-:W-:Y:S10]  /*3900*/  MUFU.EX2 R57, R6 ;  /* 0x0000000600397308 */ /* 0x000ff40000000800 */
[----:B------:R-:W-:Y:S10]  /*3910*/  MUFU.EX2 R53, R10 ;  /* 0x0000000a00357308 */ /* 0x000ff40000000800 */
[----:B------:R-:W1:Y:S02]  /*3920*/  MUFU.EX2 R52, R4 ;  /* 0x0000000400347308 */ /* 0x000e640000000800 */
[----:B-1----:R-:W-:Y:S02]  /*3930*/  F2FP.BF16.PACK_AB R4, R52, R53 ;  /* 0x000000353404723e */ /* 0x002fe400000010ff */
[----:B------:R-:W-:Y:S02]  /*3940*/  F2FP.BF16.PACK_AB R7, R58, R59 ;  /* 0x0000003b3a07723e */ /* 0x000fe400000010ff */
[----:B------:R-:W-:Y:S02]  /*3950*/  F2FP.BF16.PACK_AB R6, R56, R57 ;  /* 0x000000393806723e */ /* 0x000fe400000010ff */
[----:B------:R-:W-:Y:S01]  /*3960*/  F2FP.BF16.PACK_AB R5, R54, R55 ;  /* 0x000000373605723e */ /* 0x000fe200000010ff */
[----:B------:R-:W-:Y:S06]  /*3970*/  STS [R249+0x15000], R7 ;  /* 0x01500007f9007388 */ /* 0x000fec0000000800 */
[----:B------:R-:W-:Y:S06]  /*3980*/  STS [R252+0x15000], R6 ;  /* 0x01500006fc007388 */ /* 0x000fec0000000800 */
        /* <DEDUP_REMOVED lines=165> */
.L_x_261:
        /* <DEDUP_REMOVED lines=47> */
[CC--:B------:R-:W-:Y:S01]  /*46d0*/  LEA R198, P1, R205.reuse, R238.reuse, 0x2 ;  /* 0x000000eecdc67211 */ /* 0x0c0fe200078210ff */
[C---:B------:R-:W-:Y:S01]  /*46e0*/  IMAD R206, R248.reuse, 0x28, RZ ;  /* 0x00000028f8ce7824 */ /* 0x040fe200078e02ff */
        /* <DEDUP_REMOVED lines=16> */
[C---:B------:R-:W-:Y:S03]  /*47f0*/  IMAD.SHL.U32 R203, R248.reuse, 0x20, RZ ;  /* 0x00000020f8cb7824 */ /* 0x040fe600078e00ff */
[-C--:B--2---:R-:W-:Y:S01]  /*4800*/  LEA R4, P0, R201, R238.reuse, 0x2 ;  /* 0x000000eec9047211 */ /* 0x084fe200078010ff */
[C---:B------:R-:W-:Y:S01]  /*4810*/  IMAD R202, R248.reuse, 0x30, RZ ;  /* 0x00000030f8ca7824 */ /* 0x040fe200078e02ff */
[-C--:B------:R-:W-:Y:S01]  /*4820*/  LEA R200, P1, R203, R238.reuse, 0x2 ;  /* 0x000000eecbc87211 */ /* 0x080fe200078210ff */
[----:B------:R-:W-:Y:S01]  /*4830*/  IMAD R248, R248, 0x38, RZ ;  /* 0x00000038f8f87824 */ /* 0x000fe200078e02ff */
[-C--:B---3--:R-:W-:Y:S02]  /*4840*/  LEA.HI.X.SX32 R5, R201, R239.reuse, 0x2, P0 ;  /* 0x000000efc9057211 */ /* 0x088fe400000f16ff */
[CC--:B----4-:R-:W-:Y:S02]  /*4850*/  LEA R198, P0, R206.reuse, R238.reuse, 0x2 ;  /* 0x000000eecec67211 */ /* 0x0d0fe400078010ff */
[-C--:B------:R-:W-:Y:S01]  /*4860*/  LEA.HI.X.SX32 R201, R203, R239.reuse, 0x2, P1 ;  /* 0x000000efcbc97211 */ /* 0x080fe200008f16ff */
[----:B------:R1:W-:Y:S01]  /*4870*/  RED.E.ADD.F32.FTZ.RN.STRONG.GPU [R4.64], R7 ;  /* 0x000000070400798e */ /* 0x0003e2000c10e784 */
[-C--:B------:R-:W-:Y:S02]  /*4880*/  LEA.HI.X.SX32 R199, R206, R239.reuse, 0x2, P0 ;  /* 0x000000efcec77211 */ /* 0x080fe400000f16ff */
[-C--:B------:R-:W-:Y:S01]  /*4890*/  LEA R6, P0, R248, R238.reuse, 0x2 ;  /* 0x000000eef8067211 */ /* 0x080fe200078010ff */
[----:B------:R-:W-:Y:S04]  /*48a0*/  RED.E.ADD.F32.FTZ.RN.STRONG.GPU [R200.64], R8 ;  /* 0x00000008c800798e */ /* 0x000fe8000c10e784 */
[----:B------:R2:W-:Y:S01]  /*48b0*/  RED.E.ADD.F32.FTZ.RN.STRONG.GPU [R198.64], R9 ;  /* 0x00000009c600798e */ /* 0x0005e2000c10e784 */
[-C--:B-1----:R-:W-:Y:S02]  /*48c0*/  LEA R4, P1, R202, R238.reuse, 0x2 ;  /* 0x000000eeca047211 */ /* 0x082fe400078210ff */
        /* <DEDUP_REMOVED lines=257> */
.L_x_262:
[----:B------:R-:W-:Y:S02]  /*58e0*/  UISETP.GT.AND UP0, UPT, UR7, UR17, UPT ;  /* 0x000000110700728c */ /* 0x000fe4000bf04270 */
[----:B------:R-:W-:Y:S04]  /*58f0*/  UIADD3 UR7, UR7, -0x1, URZ ;  /* 0xffffffff07077890 */ /* 0x000fe8000fffe03f */
[----:B------:R-:W-:Y:S11]  /*5900*/  PLOP3.LUT P0, PT, PT, PT, UP0, 0x80, 0x0 ;  /* 0x000000000000781c */ /* 0x000ff60003f0f008 */
[----:B------:R-:W-:Y:S02]  /*5910*/  @!UPT UIADD3 URZ, URZ, URZ, URZ ;  /* 0x0000003f3f3ff290 */ /* 0x000fe4000fffe03f */
[----:B------:R-:W-:-:S05]  /*5920*/  @P0 BRA `(.L_x_263) ;  /* 0xffffd62000000947 */ /* 0x000fca000383ffff */
[----:B------:R-:W2:Y:S01]  /*5930*/  LDL R48, [R1] ;  /* 0x0000000001307983 */ /* 0x000ea20000100800 */
[----:B------:R-:W-:Y:S01]  /*5940*/  F2FP.BF16.PACK_AB R47, R13, R12 ;  /* 0x0000000c0d2f723e */ /* 0x000fe200000010ff */
        /* <DEDUP_REMOVED lines=60> */
[----:B-1----:R-:W-:Y:S01]  /*5d10*/  FMUL.FTZ R5, R125, c[0x0][0x2e0] ;  /* 0x0000b8007d057a20 */ /* 0x002fe20000410000 */
        /* <DEDUP_REMOVED lines=47> */
[----:B------:R-:W-:Y:S02]  /*6010*/  UIMAD UR11, UR21, UR11, UR7 ;  /* 0x0000000b150b72a4 */ /* 0x000fe4000f8e0207 */
[----:B------:R-:W-:Y:S02]  /*6020*/  ULDC.64 UR12, c[0x0][0x388] ;  /* 0x0000e200000c7ab9 */ /* 0x000fe40000000a00 */
[----:B------:R-:W-:Y:S02]  /*6030*/  UIADD3 UR9, UR9, UR11, URZ ;  /* 0x0000000b09097290 */ /* 0x000fe4000fffe03f */
[----:B------:R-:W-:-:S02]  /*6040*/  UIMAD UR7, UR58, UR12, URZ ;  /* 0x0000000c3a0772a4 */ /* 0x000fc4000f8e023f */
[----:B------:R-:W-:Y:S02]  /*6050*/  UIMAD.WIDE.U32 UR8, UR30, UR12, UR8 ;  /* 0x0000000c1e0872a5 */ /* 0x000fe4000f8e0008 */
[----:B------:R-:W-:-:S04]  /*6060*/  UIMAD UR7, UR30, UR13, UR7 ;  /* 0x0000000d1e0772a4 */ /* 0x000fc8000f8e0207 */
[----:B------:R-:W-:Y:S02]  /*6070*/  UIADD3 UR15, UR9, UR7, URZ ;  /* 0x00000007090f7290 */ /* 0x000fe4000fffe03f */
[----:B------:R-:W-:Y:S02]  /*6080*/  UMOV UR14, UR8 ;  /* 0x00000008000e7c82 */ /* 0x000fe40008000000 */
.L_x_264:
        /* <DEDUP_REMOVED lines=16> */
.L_x_265:
        /* <DEDUP_REMOVED lines=58> */
[----:B------:R1:W-:Y:S02]  /*6530*/  STG.E.128 [R4.64+0x180], R24 ;  /* 0x0001801804007986 */ /* 0x0003e4000c101d04 */
.L_x_258:
[----:B------:R-:W-:Y:S05]  /*6540*/  BSYNC B0 ;  /* 0x0000000000007941 */ /* 0x000fea0003800000 */
.L_x_250:
        /* <DEDUP_REMOVED lines=12> */
.L_x_266:
[----:B------:R-:W-:Y:S05]  /*6610*/  EXIT ;  /* 0x000000000000794d */ /* 0x000fea0003800000 */
.L_x_268:
        /* <DEDUP_REMOVED lines=14> */
.L_x_2006:


//--------------------- .text._ZN5flash44flash_bwd_dq_dk_dv_loop_seqk_parallel_kernelI23Flash_bwd_kernel_traitsILi256ELi64ELi32ELi8ELi4ELi1ELi2ELb1ELb1EN7cutlass10bfloat16_tE19Flash_kernel_traitsILi256ELi64ELi32ELi8ES3_EELb0ELb0ELb1ELb0ELb0ELb1ELb1EEEvNS_16Flash_bwd_paramsE --------------------------
	.section	.text._ZN5flash44flash_bwd_dq_dk_dv_loop_seqk_parallel_kernelI23Flash_bwd_kernel_traitsILi256ELi64ELi32ELi8ELi4ELi1ELi2ELb1ELb1EN7cutlass10bfloat16_tE19Flash_kernel_traitsILi256ELi64ELi32ELi8ES3_EELb0ELb0ELb1ELb0ELb0ELb1ELb1EEEvNS_16Flash_bwd_paramsE,"ax",@progbits
	.sectioninfo	@"SHI_REGISTERS=255"
	.align	128
        .global         _ZN5flash44flash_bwd_dq_dk_dv_loop_seqk_parallel_kernelI23Flash_bwd_kernel_traitsILi256ELi64ELi32ELi8ELi4ELi1ELi2ELb1ELb1EN7cutlass10bfloat16_tE19Flash_kernel_traitsILi256ELi64ELi32ELi8ES3_EELb0ELb0ELb1ELb0ELb0ELb1ELb1EEEvNS_16Flash_bwd_paramsE
        .type           _ZN5flash44flash_bwd_dq_dk_dv_loop_seqk_parallel_kernelI23Flash_bwd_kernel_traitsILi256ELi64ELi32ELi8ELi4ELi1ELi2ELb1ELb1EN7cutlass10bfloat16_tE19Flash_kernel_traitsILi256ELi64ELi32ELi8ES3_EELb0ELb0ELb1ELb0ELb0ELb1ELb1EEEvNS_16Flash_bwd_paramsE,@function
        .size           _ZN5flash44flash_bwd_dq_dk_dv_loop_seqk_parallel_kernelI23Flash_bwd_kernel_traitsILi256ELi64ELi32ELi8ELi4ELi1ELi2ELb1ELb1EN7cutlass10bfloat16_tE19Flash_kernel_traitsILi256ELi64ELi32ELi8ES3_EELb0ELb0ELb1ELb0ELb0ELb1ELb1EEEvNS_16Flash_bwd_paramsE,(.L_x_2007 - _ZN5flash44flash_bwd_dq_dk_dv_loop_seqk_parallel_kernelI23Flash_bwd_kernel_traitsILi256ELi64ELi32ELi8ELi4ELi1ELi2ELb1ELb1EN7cutlass10bfloat16_tE19Flash_kernel_traitsILi256ELi64ELi32ELi8ES3_EELb0ELb0ELb1ELb0ELb0ELb1ELb1EEEvNS_16Flash_bwd_paramsE)
        .other          _ZN5flash44flash_bwd_dq_dk_dv_loop_seqk_parallel_kernelI23Flash_bwd_kernel_traitsILi256ELi64ELi32ELi8ELi4ELi1ELi2ELb1ELb1EN7cutlass10bfloat16_tE19Flash_kernel_traitsILi256ELi64ELi32ELi8ES3_EELb0ELb0ELb1ELb0ELb0ELb1ELb1EEEvNS_16Flash_bwd_paramsE,@"STO_CUDA_ENTRY STV_DEFAULT"
_ZN5flash44flash_bwd_dq_dk_dv_loop_seqk_parallel_kernelI23Flash_bwd_kernel_traitsILi256ELi64ELi32ELi8ELi4ELi1ELi2ELb1ELb1EN7cutlass10bfloat16_tE19Flash_kernel_traitsILi256ELi64ELi32ELi8ES3_EELb0ELb0ELb1ELb0ELb0ELb1ELb1EEEvNS_16Flash_bwd_paramsE:
.text._ZN5flash44flash_bwd_dq_dk_dv_loop_seqk_parallel_kernelI23Flash_bwd_kernel_traitsILi256ELi64ELi32ELi8ELi4ELi1ELi2ELb1ELb1EN7cutlass10bfloat16_tE19Flash_kernel_traitsILi256ELi64ELi32ELi8ES3_EELb0ELb0ELb1ELb0ELb0ELb1ELb1EEEvNS_16Flash_bwd_paramsE:
        /* <DEDUP_REMOVED lines=210> */
.L_x_287:
        /* <DEDUP_REMOVED lines=53> */
.L_x_269:
        /* <DEDUP_REMOVED lines=67> */
.L_x_271:
        /* <DEDUP_REMOVED lines=18> */
.L_x_272:
        /* <DEDUP_REMOVED lines=68> */
.L_x_273:
[----:B------:R-:W-:Y:S02]  /*1a00*/  UMOV UR13, UR49 ;  /* 0x00000031000d7c82 */ /* 0x000fe40008000000 */
.L_x_274:
        /* <DEDUP_REMOVED lines=101> */
.L_x_276:
        /* <DEDUP_REMOVED lines=16> */
.L_x_277:
        /* <DEDUP_REMOVED lines=41> */
.L_x_275:
        /* <DEDUP_REMOVED lines=182> */
.L_x_283:
[----:B------:R-:W0:Y:S01]  /*2f50*/  LDGDEPBAR ;  /* 0x00000000000079af */ /* 0x000e220000000000 */
[----:B------:R-:W-:Y:S02]  /*2f60*/  USHF.L.U32 UR9, UR7, 0x6, URZ ;  /* 0x0000000607097899 */ /* 0x000fe4000800063f */
[----:B------:R-:W-:Y:S02]  /*2f70*/  ULDC UR8, c[0x0][0x2e4] ;  /* 0x0000b90000087ab9 */ /* 0x000fe40000000800 */
[----:B------:R-:W-:Y:S01]  /*2f80*/  UISETP.GE.AND UP0, UPT, UR9, UR19, UPT ;  /* 0x000000130900728c */ /* 0x000fe2000bf06270 */
[----:B------:R-:W-:Y:S04]  /*2f90*/  DEPBAR.LE SB0, 0x0 ;  /* 0x000080000000791a */ /* 0x000fe80000000000 */
[----:B------:R-:W-:Y:S06]  /*2fa0*/  BAR.SYNC.DEFER_BLOCKING 0x0 ;  /* 0x0000000000007b1d */ /* 0x000fec0000010000 */
[----:B-1----:R-:W-:Y:S04]  /*2fb0*/  LDSM.16.M88.4 R8, [R2] ;  /* 0x000000000208783b */ /* 0x002fe80000000200 */
[----:B------:R-:W1:Y:S04]  /*2fc0*/  LDSM.16.M88.4 R44, [R229+0x10000] ;  /* 0x01000000e52c783b */ /* 0x000e680000000200 */
[----:B------:R-:W-:Y:S04]  /*2fd0*/  LDSM.16.M88.4 R48, [R3] ;  /* 0x000000000330783b */ /* 0x000fe80000000200 */
[----:B------:R-:W2:Y:S04]  /*2fe0*/  LDSM.16.M88.4 R52, [R230+0x10000] ;  /* 0x01000000e634783b */ /* 0x000ea80000000200 */
[----:B------:R-:W-:Y:S04]  /*2ff0*/  LDSM.16.M88.4 R56, [R228] ;  /* 0x00000000e438783b */ /* 0x000fe80000000200 */
[----:B------:R-:W3:Y:S04]  /*3000*/  LDSM.16.M88.4 R60, [R231+0x10000] ;  /* 0x01000000e73c783b */ /* 0x000ee80000000200 */
[----:B------:R-:W-:Y:S01]  /*3010*/  LDSM.16.M88.4 R64, [R232+0x10000] ;  /* 0x01000000e840783b */ /* 0x000fe20000000200 */
[C---:B-1----:R-:W-:Y:S08]  /*3020*/  HMMA.16816.F32.BF16 R4, R8.reuse, R44, RZ ;  /* 0x0000002c0804723c */ /* 0x042ff000000418ff */
[----:B------:R-:W-:Y:S01]  /*3030*/  HMMA.16816.F32.BF16 R8, R8, R46, RZ ;  /* 0x0000002e0808723c */ /* 0x000fe200000418ff */
[----:B------:R-:W1:Y:S11]  /*3040*/  LDSM.16.M88.4 R44, [R227] ;  /* 0x00000000e32c783b */ /* 0x000e760000000200 */
[----:B------:R-:W-:Y:S04]  /*3050*/  @!UPT UIADD3 URZ, URZ, URZ, URZ ;  /* 0x0000003f3f3ff290 */ /* 0x000fe8000fffe03f */
        /* <DEDUP_REMOVED lines=8> */
[C---:B-1----:R-:W-:Y:S08]  /*30e0*/  HMMA.16816.F32.BF16 R4, R44.reuse, R64, R4 ;  /* 0x000000402c04723c */ /* 0x042ff00000041804 */
[----:B------:R-:W-:Y:S01]  /*30f0*/  HMMA.16816.F32.BF16 R8, R44, R66, R8 ;  /* 0x000000422c08723c */ /* 0x000fe20000041808 */
[----:B------:R-:W-:Y:S04]  /*3100*/  LDSM.16.M88.4 R44, [R228+0x2000] ;  /* 0x00200000e42c783b */ /* 0x000fe80000000200 */
[----:B------:R-:W1:Y:S11]  /*3110*/  LDSM.16.M88.4 R64, [R231+0x11000] ;  /* 0x01100000e740783b */ /* 0x000e760000000200 */
[C---:B--2---:R-:W-:Y:S08]  /*3120*/  HMMA.16816.F32.BF16 R4, R48.reuse, R52, R4 ;  /* 0x000000343004723c */ /* 0x044ff00000041804 */
[----:B------:R-:W-:Y:S01]  /*3130*/  HMMA.16816.F32.BF16 R8, R48, R54, R8 ;  /* 0x000000363008723c */ /* 0x000fe20000041808 */
[----:B------:R-:W-:Y:S04]  /*3140*/  LDSM.16.M88.4 R48, [R227+0x2000] ;  /* 0x00200000e330783b */ /* 0x000fe80000000200 */
[----:B------:R-:W2:Y:S11]  /*3150*/  LDSM.16.M88.4 R52, [R232+0x11000] ;  /* 0x01100000e834783b */ /* 0x000eb60000000200 */
[C---:B---3--:R-:W-:Y:S08]  /*3160*/  HMMA.16816.F32.BF16 R4, R56.reuse, R60, R4 ;  /* 0x0000003c3804723c */ /* 0x048ff00000041804 */
[----:B------:R-:W-:Y:S01]  /*3170*/  HMMA.16816.F32.BF16 R8, R56, R62, R8 ;  /* 0x0000003e3808723c */ /* 0x000fe20000041808 */
[----:B------:R-:W-:Y:S06]  /*3180*/  LDSM.16.M88.4 R60, [R229+0x12000] ;  /* 0x01200000e53c783b */ /* 0x000fec0000000200 */
[----:B------:R-:W-:Y:S05]  /*3190*/  IADD3 R56, P0, R247, UR16, RZ ;  /* 0x00000010f7387c10 */ /* 0x000fea000ff1e0ff */
[----:B------:R-:W-:Y:S02]  /*31a0*/  IADD3.X R57, R246, UR15, RZ, P0, !PT ;  /* 0x0000000ff6397c10 */ /* 0x000fe400087fe4ff */
[----:B------:R-:W-:Y:S02]  /*31b0*/  PLOP3.LUT P0, PT, PT, PT, UP0, 0x80, 0x0 ;  /* 0x000000000000781c */ /* 0x000fe40003f0f008 */
[C---:B-1----:R-:W-:Y:S01]  /*31c0*/  HMMA.16816.F32.BF16 R4, R44.reuse, R64, R4 ;  /* 0x000000402c04723c */ /* 0x042fe20000041804 */
[----:B-----5:R1:W5:Y:S04]  /*31d0*/  LDG.E R69, [R56.64] ;  /* 0x0000000438457981 */ /* 0x020368000c1e1900 */
[----:B------:R1:W5:Y:S03]  /*31e0*/  LDG.E R68, [R56.64+0x20] ;  /* 0x0000200438447981 */ /* 0x000366000c1e1900 */
[----:B------:R-:W-:Y:S01]  /*31f0*/  HMMA.16816.F32.BF16 R8, R44, R66, R8 ;  /* 0x000000422c08723c */ /* 0x000fe20000041808 */
[----:B------:R-:W-:Y:S04]  /*3200*/  LDSM.16.M88.4 R44, [R3+0x4000] ;  /* 0x00400000032c783b */ /* 0x000fe80000000200 */
[----:B------:R-:W-:Y:S11]  /*3210*/  LDSM.16.M88.4 R64, [R230+0x12000] ;  /* 0x01200000e640783b */ /* 0x000ff60000000200 */
[C---:B--2---:R-:W-:Y:S01]  /*3220*/  HMMA.16816.F32.BF16 R4, R48.reuse, R52, R4 ;  /* 0x000000343004723c */ /* 0x044fe20000041804 */
[----:B-1----:R-:W1:Y:S07]  /*3230*/  LDSM.16.M88.4 R56, [R2+0x4000] ;  /* 0x004000000238783b */ /* 0x002e6e0000000200 */
[----:B------:R-:W-:Y:S01]  /*3240*/  HMMA.16816.F32.BF16 R8, R48, R54, R8 ;  /* 0x000000363008723c */ /* 0x000fe20000041808 */
[----:B------:R-:W-:Y:S04]  /*3250*/  LDSM.16.M88.4 R48, [R228+0x4000] ;  /* 0x00400000e430783b */ /* 0x000fe80000000200 */
[----:B------:R-:W2:Y:S11]  /*3260*/  LDSM.16.M88.4 R52, [R231+0x12000] ;  /* 0x01200000e734783b */ /* 0x000eb60000000200 */
[C---:B-1----:R-:W-:Y:S08]  /*3270*/  HMMA.16816.F32.BF16 R4, R56.reuse, R60, R4 ;  /* 0x0000003c3804723c */ /* 0x042ff00000041804 */
[----:B------:R-:W-:Y:S01]  /*3280*/  HMMA.16816.F32.BF16 R8, R56, R62, R8 ;  /* 0x0000003e3808723c */ /* 0x000fe20000041808 */
[----:B------:R-:W-:Y:S04]  /*3290*/  LDSM.16.M88.4 R56, [R227+0x4000] ;  /* 0x00400000e338783b */ /* 0x000fe80000000200 */
[----:B------:R-:W1:Y:S11]  /*32a0*/  LDSM.16.M88.4 R60, [R232+0x12000] ;  /* 0x01200000e83c783b */ /* 0x000e760000000200 */
[C---:B------:R-:W-:Y:S08]  /*32b0*/  HMMA.16816.F32.BF16 R4, R44.reuse, R64, R4 ;  /* 0x000000402c04723c */ /* 0x040ff00000041804 */
[----:B------:R-:W-:Y:S01]  /*32c0*/  HMMA.16816.F32.BF16 R8, R44, R66, R8 ;  /* 0x000000422c08723c */ /* 0x000fe20000041808 */
[----:B------:R-:W-:Y:S04]  /*32d0*/  LDSM.16.M88.4 R44, [R2+0x6000] ;  /* 0x00600000022c783b */ /* 0x000fe80000000200 */
[----:B------:R-:W3:Y:S11]  /*32e0*/  LDSM.16.M88.4 R64, [R229+0x13000] ;  /* 0x01300000e540783b */ /* 0x000ef60000000200 */
[C---:B--2---:R-:W-:Y:S08]  /*32f0*/  HMMA.16816.F32.BF16 R4, R48.reuse, R52, R4 ;  /* 0x000000343004723c */ /* 0x044ff00000041804 */
[----:B------:R-:W-:Y:S01]  /*3300*/  HMMA.16816.F32.BF16 R8, R48, R54, R8 ;  /* 0x000000363008723c */ /* 0x000fe20000041808 */
[----:B------:R-:W-:Y:S04]  /*3310*/  LDSM.16.M88.4 R48, [R3+0x6000] ;  /* 0x006000000330783b */ /* 0x000fe80000000200 */
[----:B------:R-:W2:Y:S11]  /*3320*/  LDSM.16.M88.4 R52, [R230+0x13000] ;  /* 0x01300000e634783b */ /* 0x000eb60000000200 */
[C---:B-1----:R-:W-:Y:S08]  /*3330*/  HMMA.16816.F32.BF16 R4, R56.reuse, R60, R4 ;  /* 0x0000003c3804723c */ /* 0x042ff00000041804 */
[----:B------:R-:W-:Y:S01]  /*3340*/  HMMA.16816.F32.BF16 R8, R56, R62, R8 ;  /* 0x0000003e3808723c */ /* 0x000fe20000041808 */
[----:B------:R-:W-:Y:S04]  /*3350*/  LDSM.16.M88.4 R56, [R228+0x6000] ;  /* 0x00600000e438783b */ /* 0x000fe80000000200 */
[----:B------:R-:W1:Y:S11]  /*3360*/  LDSM.16.M88.4 R60, [R231+0x13000] ;  /* 0x01300000e73c783b */ /* 0x000e760000000200 */
[C---:B---3--:R-:W-:Y:S08]  /*3370*/  HMMA.16816.F32.BF16 R4, R44.reuse, R64, R4 ;  /* 0x000000402c04723c */ /* 0x048ff00000041804 */
[----:B------:R-:W-:Y:S01]  /*3380*/  HMMA.16816.F32.BF16 R8, R44, R66, R8 ;  /* 0x000000422c08723c */ /* 0x000fe20000041808 */
[----:B------:R-:W-:Y:S04]  /*3390*/  LDSM.16.M88.4 R44, [R227+0x6000] ;  /* 0x00600000e32c783b */ /* 0x000fe80000000200 */
[----:B------:R-:W3:Y:S11]  /*33a0*/  LDSM.16.M88.4 R64, [R232+0x13000] ;  /* 0x01300000e840783b */ /* 0x000ef60000000200 */
[C---:B--2---:R-:W-:Y:S08]  /*33b0*/  HMMA.16816.F32.BF16 R4, R48.reuse, R52, R4 ;  /* 0x000000343004723c */ /* 0x044ff00000041804 */
        /* <DEDUP_REMOVED lines=10> */
[----:B------:R1:W2:Y:S01]  /*3460*/  MUFU.TANH R59, R4 ;  /* 0x00000004003b7308 */ /* 0x0002a20000002400 */
[----:B------:R-:W-:Y:S02]  /*3470*/  FMUL.FTZ R6, R6, c[0x0][0x2ec] ;  /* 0x0000bb0006067a20 */ /* 0x000fe40000410000 */
[----:B------:R-:W-:Y:S02]  /*3480*/  FMUL.FTZ R7, R7, c[0x0][0x2ec] ;  /* 0x0000bb0007077a20 */ /* 0x000fe40000410000 */
[----:B------:R-:W-:Y:S02]  /*3490*/  FMUL.FTZ R8, R8, c[0x0][0x2ec] ;  /* 0x0000bb0008087a20 */ /* 0x000fe40000410000 */
[----:B------:R-:W-:Y:S02]  /*34a0*/  FMUL.FTZ R9, R9, c[0x0][0x2ec] ;  /* 0x0000bb0009097a20 */ /* 0x000fe40000410000 */
[----:B------:R-:W-:Y:S01]  /*34b0*/  FMUL.FTZ R10, R10, c[0x0][0x2ec] ;  /* 0x0000bb000a0a7a20 */ /* 0x000fe20000410000 */
[----:B------:R1:W3:Y:S01]  /*34c0*/  MUFU.TANH R58, R5 ;  /* 0x00000005003a7308 */ /* 0x0002e20000002400 */
[----:B------:R-:W-:Y:S09]  /*34d0*/  FMUL.FTZ R11, R11, c[0x0][0x2ec] ;  /* 0x0000bb000b0b7a20 */ /* 0x000ff20000410000 */
[----:B------:R1:W4:Y:S10]  /*34e0*/  MUFU.TANH R57, R6 ;  /* 0x0000000600397308 */ /* 0x0003340000002400 */
[----:B------:R1:W1:Y:S10]  /*34f0*/  MUFU.TANH R56, R7 ;  /* 0x0000000700387308 */ /* 0x0002740000002400 */
[----:B------:R1:W1:Y:S10]  /*3500*/  MUFU.TANH R55, R8 ;  /* 0x0000000800377308 */ /* 0x0002740000002400 */
[----:B------:R1:W1:Y:S10]  /*3510*/  MUFU.TANH R54, R9 ;  /* 0x0000000900367308 */ /* 0x0002740000002400 */
[----:B------:R1:W1:Y:S10]  /*3520*/  MUFU.TANH R53, R10 ;  /* 0x0000000a00357308 */ /* 0x0002740000002400 */
[----:B------:R1:W1:Y:S01]  /*3530*/  MUFU.TANH R52, R11 ;  /* 0x0000000b00347308 */ /* 0x0002620000002400 */
[----:B------:R-:W-:-:S05]  /*3540*/  @!P0 BRA `(.L_x_279) ;  /* 0x0000011000008947 */ /* 0x000fca0003800000 */
[----:B-1234-:R-:W-:Y:S01]  /*3550*/  MOV R11, R52 ;  /* 0x00000034000b7202 */ /* 0x01efe20000000f00 */
[----:B------:R-:W-:Y:S01]  /*3560*/  UIADD3 UR11, UR10, UR18, -UR6 ;  /* 0x000000120a0b7290 */ /* 0x000fe2000fffe806 */
[----:B------:R-:W-:Y:S01]  /*3570*/  MOV R9, R54 ;  /* 0x0000003600097202 */ /* 0x000fe20000000f00 */
[----:B------:R-:W-:Y:S01]  /*3580*/  IMAD.U32 R4, RZ, RZ, UR20 ;  /* 0x00000014ff047e24 */ /* 0x000fe2000f8e00ff */
[----:B------:R-:W-:Y:S01]  /*3590*/  MOV R7, R56 ;  /* 0x0000003800077202 */ /* 0x000fe20000000f00 */
[----:B------:R-:W-:Y:S01]  /*35a0*/  IMAD.MOV.U32 R10, RZ, RZ, R53 ;  /* 0x000000ffff0a7224 */ /* 0x000fe200078e0035 */
[----:B------:R-:W-:Y:S01]  /*35b0*/  UIADD3 UR8, UR9, 0x40, URZ ;  /* 0x0000004009087890 */ /* 0x000fe2000fffe03f */
[----:B------:R-:W-:Y:S01]  /*35c0*/  IMAD.MOV.U32 R8, RZ, RZ, R55 ;  /* 0x000000ffff087224 */ /* 0x000fe200078e0037 */
[----:B------:R-:W-:Y:S01]  /*35d0*/  ISETP.LT.AND P0, PT, R4, UR6, PT ;  /* 0x0000000604007c0c */ /* 0x000fe2000bf01270 */
[----:B------:R-:W-:Y:S01]  /*35e0*/  IMAD.MOV.U32 R6, RZ, RZ, R57 ;  /* 0x000000ffff067224 */ /* 0x000fe200078e0039 */
[----:B------:R-:W-:Y:S01]  /*35f0*/  UISETP.GE.AND UP0, UPT, UR8, UR11, UPT ;  /* 0x0000000b0800728c */ /* 0x000fe2000bf06270 */
[----:B------:R-:W-:Y:S01]  /*3600*/  MOV R4, R58 ;  /* 0x0000003a00047202 */ /* 0x000fe20000000f00 */
[----:B------:R-:W-:Y:S01]  /*3610*/  IMAD.MOV.U32 R44, RZ, RZ, R59 ;  /* 0x000000ffff2c7224 */ /* 0x000fe200078e003b */
[----:B------:R-:W-:Y:S03]  /*3620*/  UMOV UR8, UR10 ;  /* 0x0000000a00087c82 */ /* 0x000fe60008000000 */
[----:B------:R-:W-:Y:S11]  /*3630*/  PLOP3.LUT P1, PT, PT, PT, UP0, 0x80, 0x0 ;  /* 0x000000000000781c */ /* 0x000ff60003f2f008 */
[----:B------:R-:W-:Y:S02]  /*3640*/  @!UPT UIADD3 URZ, URZ, URZ, URZ ;  /* 0x0000003f3f3ff290 */ /* 0x000fe4000fffe03f */
[----:B------:R-:W-:-:S05]  /*3650*/  @!P1 BRA P0, `(.L_x_280) ;  /* 0x000002d000009947 */ /* 0x000fca0000000000 */
.L_x_279:
[----:B-1234-:R-:W2:Y:S01]  /*3660*/  LDL R5, [R1+0x4] ;  /* 0x0000040001057983 */ /* 0x01eea20000100800 */
[----:B------:R-:W-:Y:S01]  /*3670*/  UIADD3 UR11, UR6, 0x1, -UR12 ;  /* 0x00000001060b7890 */ /* 0x000fe2000fffe80c */
[----:B------:R-:W-:Y:S01]  /*3680*/  IMAD.U32 R4, RZ, RZ, UR22 ;  /* 0x00000016ff047e24 */ /* 0x000fe2000f8e00ff */
[----:B------:R-:W-:Y:S01]  /*3690*/  UIADD3 UR10, -UR8, UR6, -UR12 ;  /* 0x00000006080a7290 */ /* 0x000fe2000fffe90c */
[----:B------:R-:W3:Y:S01]  /*36a0*/  LDL R45, [R1+0x8] ;  /* 0x00000800012d7983 */ /* 0x000ee20000100800 */
[----:B--2---:R-:W-:Y:S01]  /*36b0*/  IADD3 R5, R5, UR9, RZ ;  /* 0x0000000905057c10 */ /* 0x004fe2000fffe0ff */
[----:B------:R-:W-:Y:S03]  /*36c0*/  UIADD3 UR9, UR11, UR39, URZ ;  /* 0x000000270b097290 */ /* 0x000fe6000fffe03f */
[C---:B------:R-:W-:Y:S01]  /*36d0*/  IADD3 R6, R5.reuse, UR10, RZ ;  /* 0x0000000a05067c10 */ /* 0x040fe2000fffe0ff */
[----:B---3--:R-:W-:Y:S01]  /*36e0*/  IMAD R4, R4, 0x20, R45 ;  /* 0x0000002004047824 */ /* 0x008fe200078e022d */
[C---:B------:R-:W-:Y:S02]  /*36f0*/  IADD3 R11, R5.reuse, 0x8, RZ ;  /* 0x00000008050b7810 */ /* 0x040fe40007ffe0ff */
        /* <DEDUP_REMOVED lines=17> */
[CC--:B------:R-:W-:Y:S02]  /*3810*/  ISETP.GE.AND P1, PT, R8.reuse, R5.reuse, PT ;  /* 0x000000050800720c */ /* 0x0c0fe40003f26270 */
        /* <DEDUP_REMOVED lines=17> */
.L_x_280:
[C---:B------:R-:W-:Y:S01]  /*3930*/  FMUL.FTZ R5, R244.reuse, 1.4426950216293334961 ;  /* 0x3fb8aa3bf4057820 */ /* 0x040fe20000410000 */
[----:B------:R-:W-:Y:S01]  /*3940*/  FSETP.NEU.FTZ.AND P0, PT, R244, -INF , PT ;  /* 0xff800000f400780b */ /* 0x000fe20003f1d000 */
[----:B------:R-:W-:Y:S01]  /*3950*/  UISETP.GT.AND UP2, UPT, UR7, UR17, UPT ;  /* 0x000000110700728c */ /* 0x000fe2000bf44270 */
[----:B------:R-:W-:Y:S02]  /*3960*/  MOV R248, c[0x0][0x22c] ;  /* 0x00008b0000f87a02 */ /* 0x000fe40000000f00 */
[----:B------:R-:W-:Y:S02]  /*3970*/  FSEL R5, R5, RZ, P0 ;  /* 0x000000ff05057208 */ /* 0x000fe40000000000 */
[C---:B------:R-:W-:Y:S01]  /*3980*/  FSETP.NEU.FTZ.AND P0, PT, R245.reuse, -INF , PT ;  /* 0xff800000f500780b */ /* 0x040fe20003f1d000 */
[----:B------:R-:W-:Y:S01]  /*3990*/  IMAD R248, R248, c[0x0][0x1c0], RZ ;  /* 0x00007000f8f87a24 */ /* 0x000fe200078e02ff */
[----:B------:R-:W-:Y:S01]  /*39a0*/  PLOP3.LUT P3, PT, PT, PT, UP2, 0x80, 0x0 ;  /* 0x000000000000781c */ /* 0x000fe20003f6f028 */
[--C-:B------:R-:W-:Y:S02]  /*39b0*/  FFMA.FTZ R44, R44, c[0x0][0x23c], -R5.reuse ;  /* 0x00008f002c2c7a23 */ /* 0x100fe40000010805 */
[--C-:B------:R-:W-:Y:S02]  /*39c0*/  FFMA.FTZ R4, R4, c[0x0][0x23c], -R5.reuse ;  /* 0x00008f0004047a23 */ /* 0x100fe40000010805 */
[----:B------:R1:W-:Y:S10]  /*39d0*/  MUFU.EX2 R67, R44 ;  /* 0x0000002c00437308 */ /* 0x0003f40000000800 */
[----:B------:R2:W3:Y:S01]  /*39e0*/  MUFU.EX2 R66, R4 ;  /* 0x0000000400427308 */ /* 0x0004e20000000800 */
[----:B-1----:R-:W-:Y:S05]  /*39f0*/  FMUL.FTZ R44, R245, 1.4426950216293334961 ;  /* 0x3fb8aa3bf52c7820 */ /* 0x002fea0000410000 */
[----:B--2---:R-:W-:Y:S05]  /*3a00*/  FSEL R4, R44, RZ, P0 ;  /* 0x000000ff2c047208 */ /* 0x004fea0000000000 */
[--C-:B------:R-:W-:Y:S04]  /*3a10*/  FFMA.FTZ R6, R6, c[0x0][0x23c], -R4.reuse ;  /* 0x00008f0006067a23 */ /* 0x100fe80000010804 */
[----:B------:R1:W-:Y:S02]  /*3a20*/  MUFU.EX2 R65, R6 ;  /* 0x0000000600417308 */ /* 0x0003e40000000800 */
[--C-:B-1----:R-:W-:Y:S01]  /*3a30*/  FFMA.FTZ R6, R7, c[0x0][0x23c], -R4.reuse ;  /* 0x00008f0007067a23 */ /* 0x102fe20000010804 */
[----:B---3--:R-:W-:Y:S07]  /*3a40*/  F2FP.BF16.PACK_AB R7, R66, R67 ;  /* 0x000000434207723e */ /* 0x008fee00000010ff */
[----:B------:R1:W2:Y:S01]  /*3a50*/  MUFU.EX2 R64, R6 ;  /* 0x0000000600407308 */ /* 0x0002a20000000800 */
[----:B------:R-:W-:Y:S01]  /*3a60*/  STS [R249+0x15000], R7 ;  /* 0x01500007f9007388 */ /* 0x000fe20000000800 */
[--C-:B-1----:R-:W-:Y:S02]  /*3a70*/  FFMA.FTZ R6, R8, c[0x0][0x23c], -R5.reuse ;  /* 0x00008f0008067a23 */ /* 0x102fe40000010805 */
[----:B------:R-:W-:Y:S06]  /*3a80*/  FFMA.FTZ R5, R9, c[0x0][0x23c], -R5 ;  /* 0x00008f0009057a23 */ /* 0x000fec0000010805 */
[----:B------:R2:W-:Y:S10]  /*3a90*/  MUFU.EX2 R63, R6 ;  /* 0x00000006003f7308 */ /* 0x0005f40000000800 */
[----:B------:R1:W3:Y:S01]  /*3aa0*/  MUFU.EX2 R62, R5 ;  /* 0x00000005003e7308 */ /* 0x0002e20000000800 */
[----:B--2---:R-:W-:Y:S05]  /*3ab0*/  F2FP.BF16.PACK_AB R6, R64, R65 ;  /* 0x000000414006723e */ /* 0x004fea00000010ff */
[----:B------:R-:W-:Y:S01]  /*3ac0*/  STS [R252+0x15000], R6 ;  /* 0x01500006fc007388 */ /* 0x000fe20000000800 */
[--C-:B-1----:R-:W-:Y:S02]  /*3ad0*/  FFMA.FTZ R5, R10, c[0x0][0x23c], -R4.reuse ;  /* 0x00008f000a057a23 */ /* 0x102fe40000010804 */
[----:B------:R-:W-:Y:S02]  /*3ae0*/  FFMA.FTZ R4, R11, c[0x0][0x23c], -R4 ;  /* 0x00008f000b047a23 */ /* 0x000fe40000010804 */
[----:B------:R3:W-:Y:S10]  /*3af0*/  MUFU.EX2 R61, R5 ;  /* 0x00000005003d7308 */ /* 0x0007f40000000800 */
[----:B------:R-:W1:Y:S01]  /*3b00*/  MUFU.EX2 R60, R4 ;  /* 0x00000004003c7308 */ /* 0x000e620000000800 */
[----:B---3--:R-:W-:Y:S05]  /*3b10*/  F2FP.BF16.PACK_AB R5, R62, R63 ;  /* 0x0000003f3e05723e */ /* 0x008fea00000010ff */
[----:B------:R-:W-:Y:S01]  /*3b20*/  STS [R250+0x15000], R5 ;  /* 0x01500005fa007388 */ /* 0x000fe20000000800 */
[----:B-1----:R-:W-:Y:S05]  /*3b30*/  F2FP.BF16.PACK_AB R4, R60, R61 ;  /* 0x0000003d3c04723e */ /* 0x002fea00000010ff */
        /* <DEDUP_REMOVED lines=188> */
.L_x_281:
        /* <DEDUP_REMOVED lines=336> */
.L_x_282:
        /* <DEDUP_REMOVED lines=123> */
.L_x_284:
        /* <DEDUP_REMOVED lines=16> */
.L_x_285:
        /* <DEDUP_REMOVED lines=59> */
.L_x_278:
[----:B------:R-:W-:Y:S05]  /*6860*/  BSYNC B0 ;  /* 0x0000000000007941 */ /* 0x000fea0003800000 */
.L_x_270:
        /* <DEDUP_REMOVED lines=12> */
.L_x_286:
[----:B------:R-:W-:Y:S05]  /*6930*/  EXIT ;  /* 0x000000000000794d */ /* 0x000fea0003800000 */
.L_x_288:
        /* <DEDUP_REMOVED lines=12> */
.L_x_2007:


//--------------------- .text._ZN5flash44flash_bwd_dq_dk_dv_loop_seqk_parallel_kernelI23Flash_bwd_kernel_traitsILi256ELi64ELi32ELi8ELi4ELi1ELi2ELb1ELb1EN7cutlass10bfloat16_tE19Flash_kernel_traitsILi256ELi64ELi32ELi8ES3_EELb0ELb0ELb1ELb1ELb0ELb0ELb0EEEvNS_16Flash_bwd_paramsE --------------------------
	.section	.text._ZN5flash44flash_bwd_dq_dk_dv_loop_seqk_parallel_kernelI23Flash_bwd_kernel_traitsILi256ELi64ELi32ELi8ELi4ELi1ELi2ELb1ELb1EN7cutlass10bfloat16_tE19Flash_kernel_traitsILi256ELi64ELi32ELi8ES3_EELb0ELb0ELb1ELb1ELb0ELb0ELb0EEEvNS_16Flash_bwd_paramsE,"ax",@progbits
	.sectioninfo	@"SHI_REGISTERS=255"
	.align	128
        .global         _ZN5flash44flash_bwd_dq_dk_dv_loop_seqk_parallel_kernelI23Flash_bwd_kernel_traitsILi256ELi64ELi32ELi8ELi4ELi1ELi2ELb1ELb1EN7cutlass10bfloat16_tE19Flash_kernel_traitsILi256ELi64ELi32ELi8ES3_EELb0ELb0ELb1ELb1ELb0ELb0ELb0EEEvNS_16Flash_bwd_paramsE
        .type           _ZN5flash44flash_bwd_dq_dk_dv_loop_seqk_parallel_kernelI23Flash_bwd_kernel_traitsILi256ELi64ELi32ELi8ELi4ELi1ELi2ELb1ELb1EN7cutlass10bfloat16_tE19Flash_kernel_traitsILi256ELi64ELi32ELi8ES3_EELb0ELb0ELb1ELb1ELb0ELb0ELb0EEEvNS_16Flash_bwd_paramsE,@function
        .size           _ZN5flash44flash_bwd_dq_dk_dv_loop_seqk_parallel_kernelI23Flash_bwd_kernel_traitsILi256ELi64ELi32ELi8ELi4ELi1ELi2ELb1ELb1EN7cutlass10bfloat16_tE19Flash_kernel_traitsILi256ELi64ELi32ELi8ES3_EELb0ELb0ELb1ELb1ELb0ELb0ELb0EEEvNS_16Flash_bwd_paramsE,(.L_x_2008 - _ZN5flash44flash_bwd_dq_dk_dv_loop_seqk_parallel_kernelI23Flash_bwd_kernel_traitsILi256ELi64ELi32ELi8ELi4ELi1ELi2ELb1ELb1EN7cutlass10bfloat16_tE19Flash_kernel_traitsILi256ELi64ELi32ELi8ES3_EELb0ELb0ELb1ELb1ELb0ELb0ELb0EEEvNS_16Flash_bwd_paramsE)
        .other          _ZN5flash44flash_bwd_dq_dk_dv_loop_seqk_parallel_kernelI23Flash_bwd_kernel_traitsILi256ELi64ELi32ELi8ELi4ELi1ELi2ELb1ELb1EN7cutlass10bfloat16_tE19Flash_kernel_traitsILi256ELi64ELi32ELi8ES3_EELb0ELb0ELb1ELb1ELb0ELb0ELb0EEEvNS_16Flash_bwd_paramsE,@"STO_CUDA_ENTRY STV_DEFAULT"
_ZN5flash44flash_bwd_dq_dk_dv_loop_seqk_parallel_kernelI23Flash_bwd_kernel_traitsILi256ELi64ELi32ELi8ELi4ELi1ELi2ELb1ELb1EN7cutlass10bfloat16_tE19Flash_kernel_traitsILi256ELi64ELi32ELi8ES3_EELb0ELb0ELb1ELb1ELb0ELb0ELb0EEEvNS_16Flash_bwd_paramsE:
.text._ZN5flash44flash_bwd_dq_dk_dv_loop_seqk_parallel_kernelI23Flash_bwd_kernel_traitsILi256ELi64ELi32ELi8ELi4ELi1ELi2ELb1ELb1EN7cutlass10bfloat16_tE19Flash_kernel_traitsILi256ELi64ELi32ELi8ES3_EELb0ELb0ELb1ELb1ELb0ELb0ELb0EEEvNS_16Flash_bwd_paramsE:
        /* <DEDUP_REMOVED lines=16> */
[----:B------:R-:W-:Y:S02]  /*0100*/  USHF.R.S32.HI UR7, URZ, 0x1f, UR14 ;  /* 0x0000001f3f077899 */ /* 0x000fe4000801140e */
[----:B------:R-:W-:Y:S02]  /*0110*/  ULDC.U8 UR9, c[0x0][0x328] ;  /* 0x0000ca0000097ab9 */ /* 0x000fe40000000000 */
[----:B------:R-:W-:Y:S01]  /*0120*/  UISETP.NE.AND UP5, UPT, UR9, URZ, UPT ;  /* 0x0000003f0900728c */ /* 0x000fe2000bfa5270 */
[----:B------:R-:W3:Y:S01]  /*0130*/  S2UR UR36, SR_CTAID.Z ;  /* 0x00000000002479c3 */ /* 0x000ee20000002700 */
[----:B------:R-:W-:-:S02]  /*0140*/  ULDC UR48, c[0x0][0x22c] ;  /* 0x00008b0000307ab9 */ /* 0x000fc40000000800 */
[----:B------:R-:W-:Y:S02]  /*0150*/  ULDC UR38, c[0x0][0x1c0] ;  /* 0x0000700000267ab9 */ /* 0x000fe40000000800 */
[----:B------:R-:W-:Y:S02]  /*0160*/  ULDC UR12, c[0x0][0x1c0] ;  /* 0x00007000000c7ab9 */ /* 0x000fe40000000800 */
[----:B------:R-:W-:Y:S02]  /*0170*/  UIMAD.WIDE UR38, UR48, UR38, URZ ;  /* 0x00000026302672a5 */ /* 0x000fe4000f8e023f */
        /* <DEDUP_REMOVED lines=10> */
[--C-:B------:R-:W-:Y:S01]  /*0220*/  SHF.R.S32.HI R6, RZ, 0x2, R0.reuse ;  /* 0x00000002ff067819 */ /* 0x100fe20000011400 */
[----:B---3--:R-:W-:Y:S01]  /*0230*/  UIMAD UR49, UR36, UR48, URZ ;  /* 0x00000030243172a4 */ /* 0x008fe2000f8e023f */
[----:B------:R-:W-:Y:S01]  /*0240*/  SHF.R.S32.HI R7, RZ, 0x1f, R0 ;  /* 0x0000001fff077819 */ /* 0x000fe20000011400 */
[----:B------:R-:W-:Y:S01]  /*0250*/  UIMAD UR48, UR48, UR12, URZ ;  /* 0x0000000c303072a4 */ /* 0x000fe2000f8e023f */
[----:B------:R-:W-:Y:S01]  /*0260*/  LOP3.LUT R0, R0, 0x7ffffffc, RZ, 0xc0, !PT ;  /* 0x7ffffffc00007812 */ /* 0x000fe200078ec0ff */
[----:B------:R-:W-:Y:S01]  /*0270*/  UIMAD UR57, UR8, UR6, UR57 ;  /* 0x00000006083972a4 */ /* 0x000fe2000f8e0239 */
[CC--:B------:R-:W-:Y:S01]  /*0280*/  LEA.HI R14, R3.reuse, R9.reuse, RZ, 0x3 ;  /* 0x00000009030e7211 */ /* 0x0c0fe200078f18ff */
[----:B------:R-:W-:Y:S01]  /*0290*/  UIMAD UR54, UR7, UR34, URZ ;  /* 0x00000022073672a4 */ /* 0x000fe2000f8e023f */
[-C--:B------:R-:W-:Y:S01]  /*02a0*/  LEA.HI R11, R3, R9.reuse, RZ, 0x5 ;  /* 0x00000009030b7211 */ /* 0x080fe200078f28ff */
[----:B------:R-:W-:Y:S01]  /*02b0*/  IMAD.IADD R16, R9, 0x1, -R0 ;  /* 0x0000000109107824 */ /* 0x000fe200078e0a00 */
[----:B------:R-:W-:Y:S01]  /*02c0*/  SHF.R.S32.HI R5, RZ, 0x4, R2 ;  /* 0x00000004ff057819 */ /* 0x000fe20000011402 */
[----:B------:R-:W-:Y:S01]  /*02d0*/  UIMAD UR6, UR34, UR11, UR36 ;  /* 0x0000000b220672a4 */ /* 0x000fe2000f8e0224 */
[----:B------:R-:W-:Y:S01]  /*02e0*/  LEA.HI R0, R7, R6, RZ, 0x3 ;  /* 0x0000000607007211 */ /* 0x000fe200078f18ff */
[----:B------:R-:W-:Y:S01]  /*02f0*/  @!UP5 UIMAD UR7, UR34, UR13, UR36 ;  /* 0x0000000d2207d2a4 */ /* 0x000fe2000f8e0224 */
[CC--:B------:R-:W-:Y:S01]  /*0300*/  LEA.HI R12, R3.reuse, R9.reuse, RZ, 0x7 ;  /* 0x00000009030c7211 */ /* 0x0c0fe200078f38ff */
[----:B------:R-:W-:Y:S01]  /*0310*/  USHF.L.U32 UR43, UR48, 0x6, URZ ;  /* 0x00000006302b7899 */ /* 0x000fe2000800063f */
[----:B------:R-:W-:Y:S01]  /*0320*/  LEA.HI R13, R3, R9, RZ, 0x6 ;  /* 0x00000009030d7211 */ /* 0x000fe200078f30ff */
[----:B------:R-:W-:Y:S01]  /*0330*/  ULDC UR51, c[0x0][0x214] ;  /* 0x0000850000337ab9 */ /* 0x000fe20000000800 */
[----:B------:R-:W-:Y:S01]  /*0340*/  LOP3.LUT R3, R14, 0xfffffff8, RZ, 0xc0, !PT ;  /* 0xfffffff80e037812 */ /* 0x000fe200078ec0ff */
[----:B------:R-:W-:Y:S01]  /*0350*/  ULDC UR58, c[0x0][0x1c8] ;  /* 0x00007200003a7ab9 */ /* 0x000fe20000000800 */
[C---:B------:R-:W-:Y:S01]  /*0360*/  LOP3.LUT R8, R2.reuse, 0xfffffff0, RZ, 0xc0, !PT ;  /* 0xfffffff002087812 */ /* 0x040fe200078ec0ff */
[----:B------:R-:W-:Y:S01]  /*0370*/  ULDC.U8 UR10, c[0x0][0x3d0] ;  /* 0x0000f400000a7ab9 */ /* 0x000fe20000000000 */
[----:B------:R-:W-:Y:S01]  /*0380*/  LOP3.LUT R10, R11, 0xffffffe0, RZ, 0xc0, !PT ;  /* 0xffffffe00b0a7812 */ /* 0x000fe200078ec0ff */
[----:B------:R-:W-:Y:S01]  /*0390*/  ULDC UR52, c[0x0][0x224] ;  /* 0x0000890000347ab9 */ /* 0x000fe20000000800 */
[----:B------:R-:W-:Y:S01]  /*03a0*/  LEA.HI R4, R2, R5, RZ, 0x1 ;  /* 0x0000000502047211 */ /* 0x000fe200078f08ff */
[C---:B------:R-:W-:Y:S01]  /*03b0*/  IMAD.IADD R2, R9.reuse, 0x1, -R3 ;  /* 0x0000000109027824 */ /* 0x040fe200078e0a03 */
[----:B------:R-:W-:Y:S01]  /*03c0*/  LOP3.LUT R0, R0, 0xfffffff8, RZ, 0xc0, !PT ;  /* 0xfffffff800007812 */ /* 0x000fe200078ec0ff */
[C---:B------:R-:W-:Y:S01]  /*03d0*/  IMAD.IADD R8, R9.reuse, 0x1, -R8 ;  /* 0x0000000109087824 */ /* 0x040fe200078e0a08 */
[----:B------:R-:W-:Y:S01]  /*03e0*/  SHF.R.S32.HI R15, RZ, 0x3, R14 ;  /* 0x00000003ff0f7819 */ /* 0x000fe2000001140e */
[----:B------:R-:W-:Y:S01]  /*03f0*/  IMAD.IADD R3, R9, 0x1, -R10 ;  /* 0x0000000109037824 */ /* 0x000fe200078e0a0a */
[----:B------:R-:W-:Y:S01]  /*0400*/  LOP3.LUT R4, R4, 0xfffffffe, RZ, 0xc0, !PT ;  /* 0xfffffffe04047812 */ /* 0x000fe200078ec0ff */
[----:B------:R-:W-:Y:S01]  /*0410*/  IMAD.IADD R9, R6, 0x1, -R0 ;  /* 0x0000000106097824 */ /* 0x000fe200078e0a00 */
[----:B------:R-:W-:Y:S01]  /*0420*/  SHF.R.S32.HI R6, RZ, 0x7, R12 ;  /* 0x00000007ff067819 */ /* 0x000fe2000001140c */
[----:B------:R-:W-:Y:S01]  /*0430*/  IMAD.SHL.U32 R0, R15, 0x40, RZ ;  /* 0x000000400f007824 */ /* 0x000fe200078e00ff */
[C---:B------:R-:W-:Y:S01]  /*0440*/  LOP3.LUT P0, RZ, R2.reuse, 0x4, RZ, 0xc0, !PT ;  /* 0x0000000402ff7812 */ /* 0x040fe2000780c0ff */
[----:B------:R-:W-:Y:S01]  /*0450*/  IMAD.IADD R10, R5, 0x1, -R4 ;  /* 0x00000001050a7824 */ /* 0x000fe200078e0a04 */
[----:B------:R-:W-:Y:S01]  /*0460*/  SHF.R.S32.HI R4, RZ, 0x1f, R3 ;  /* 0x0000001fff047819 */ /* 0x000fe20000011403 */
[----:B------:R-:W-:Y:S01]  /*0470*/  IMAD.SHL.U32 R245, R2, 0x8, RZ ;  /* 0x0000000802f57824 */ /* 0x000fe200078e00ff */
[----:B------:R-:W-:Y:S01]  /*0480*/  LOP3.LUT R0, R0, 0x1c0, RZ, 0xc0, !PT ;  /* 0x000001c000007812 */ /* 0x000fe200078ec0ff */
[----:B------:R-:W-:Y:S01]  /*0490*/  IMAD.SHL.U32 R5, R2, 0x40, RZ ;  /* 0x0000004002057824 */ /* 0x000fe200078e00ff */
[----:B------:R-:W-:Y:S01]  /*04a0*/  LEA.HI R17, R4, R3, RZ, 0x2 ;  /* 0x0000000304117211 */ /* 0x000fe200078f10ff */
[----:B------:R-:W-:Y:S01]  /*04b0*/  @UP5 UIMAD UR56, UR34, UR51, URZ ;  /* 0x00000033223852a4 */ /* 0x000fe2000f8e023f */
        /* <DEDUP_REMOVED lines=12> */
[C---:B------:R-:W-:Y:S01]  /*0580*/  LOP3.LUT R0, R9.reuse, 0x1, RZ, 0xc0, !PT ;  /* 0x0000000109007812 */ /* 0x040fe200078ec0ff */
[----:B------:R-:W-:Y:S01]  /*0590*/  UIMAD.WIDE.U32 UR44, UR38, UR46, URZ ;  /* 0x0000002e262c72a5 */ /* 0x000fe2000f8e003f */
[----:B------:R-:W-:Y:S01]  /*05a0*/  LOP3.LUT R4, R4, R3, RZ, 0x3c, !PT ;  /* 0x0000000304047212 */ /* 0x000fe200078e3cff */
[----:B------:R-:W-:Y:S01]  /*05b0*/  IMAD.SHL.U32 R3, R2, 0x20, RZ ;  /* 0x0000002002037824 */ /* 0x000fe200078e00ff */
[----:B------:R-:W-:Y:S01]  /*05c0*/  ISETP.NE.U32.AND P1, PT, R0, 0x1, PT ;  /* 0x000000010000780c */ /* 0x000fe20003f25070 */
[----:B------:R-:W-:Y:S01]  /*05d0*/  IMAD.SHL.U32 R0, R10, 0x100, RZ ;  /* 0x000001000a007824 */ /* 0x000fe200078e00ff */
[----:B------:R-:W-:Y:S01]  /*05e0*/  LOP3.LUT P5, RZ, R2, 0x2, RZ, 0xc0, !PT ;  /* 0x0000000202ff7812 */ /* 0x000fe200078ac0ff */
[----:B------:R-:W-:Y:S01]  /*05f0*/  UIMAD UR53, UR39, UR46, URZ ;  /* 0x0000002e273572a4 */ /* 0x000fe2000f8e023f */
[----:B------:R-:W-:Y:S01]  /*0600*/  LOP3.LUT P2, RZ, R9, 0x2, RZ, 0xc0, !PT ;  /* 0x0000000209ff7812 */ /* 0x000fe2000784c0ff */
[----:B------:R-:W-:Y:S01]  /*0610*/  USHF.R.S32.HI UR55, URZ, 0x1f, UR49 ;  /* 0x0000001f3f377899 */ /* 0x000fe20008011431 */
[----:B------:R-:W-:Y:S01]  /*0620*/  LOP3.LUT R2, R0, 0x100, RZ, 0xc0, !PT ;  /* 0x0000010000027812 */ /* 0x000fe200078ec0ff */
[----:B------:R-:W-:Y:S01]  /*0630*/  IMAD R0, R6, 0x2, R10 ;  /* 0x0000000206007824 */ /* 0x000fe200078e020a */
[----:B------:R-:W-:Y:S01]  /*0640*/  LOP3.LUT P6, RZ, R8, 0x4, RZ, 0xc0, !PT ;  /* 0x0000000408ff7812 */ /* 0x000fe200078cc0ff */
[----:B------:R-:W-:Y:S01]  /*0650*/  UIMAD UR52, UR6, UR52, URZ ;  /* 0x00000034063472a4 */ /* 0x000fe2000f8e023f */
[----:B------:R-:W-:Y:S01]  /*0660*/  LOP3.LUT R226, R2, 0xe0, R3, 0xf8, !PT ;  /* 0x000000e002e27812 */ /* 0x000fe200078ef803 */
[----:B------:R-:W-:Y:S01]  /*0670*/  IMAD.SHL.U32 R3, R10, 0x20, RZ ;  /* 0x000000200a037824 */ /* 0x000fe200078e00ff */
[----:B------:R-:W-:Y:S01]  /*0680*/  SHF.R.S32.HI R2, RZ, 0x6, R13 ;  /* 0x00000006ff027819 */ /* 0x000fe2000001140d */
[----:B------:R-:W-:Y:S01]  /*0690*/  IMAD.U32 R0, R0, 0x200, R4 ;  /* 0x0000020000007824 */ /* 0x000fe200078e0004 */
[----:B------:R-:W-:Y:S01]  /*06a0*/  SEL R232, R227, 0xffffffc0, !P0 ;  /* 0xffffffc0e3e87807 */ /* 0x000fe20004000000 */
[----:B------:R-:W-:Y:S01]  /*06b0*/  IMAD.SHL.U32 R4, R9, 0x20, RZ ;  /* 0x0000002009047824 */ /* 0x000fe200078e00ff */
[----:B------:R-:W-:Y:S01]  /*06c0*/  @!UP5 UIMAD UR51, UR7, UR51, URZ ;  /* 0x000000330733d2a4 */ /* 0x000fe2000f8e023f */
[C---:B------:R-:W-:Y:S01]  /*06d0*/  IMAD R237, R2.reuse, 0x200, R5 ;  /* 0x0000020002ed7824 */ /* 0x040fe200078e0205 */
[----:B------:R-:W-:Y:S01]  /*06e0*/  USHF.R.S32.HI UR50, URZ, 0x1f, UR43 ;  /* 0x0000001f3f327899 */ /* 0x000fe2000801142b */
        /* <DEDUP_REMOVED lines=8> */
[----:B------:R-:W-:Y:S01]  /*0770*/  IMAD.SHL.U32 R4, R10, 0x8, RZ ;  /* 0x000000080a047824 */ /* 0x000fe200078e00ff */
[----:B------:R-:W-:Y:S01]  /*0780*/  SHF.R.S32.HI R3, RZ, 0x1f, R8 ;  /* 0x0000001fff037819 */ /* 0x000fe20000011408 */
[----:B------:R-:W-:Y:S01]  /*0790*/  IMAD.IADD R231, R229, 0x1, R232 ;  /* 0x00000001e5e77824 */ /* 0x000fe200078e02e8 */
[----:B------:R-:W-:Y:S01]  /*07a0*/  SHF.R.S32.HI R2, RZ, 0x5, R11 ;  /* 0x00000005ff027819 */ /* 0x000fe2000001140b */
[----:B------:R-:W-:Y:S01]  /*07b0*/  ULDC UR42, c[0x0][0x2e8] ;  /* 0x0000ba00002a7ab9 */ /* 0x000fe20000000800 */
[----:B------:R-:W-:Y:S01]  /*07c0*/  LEA.HI R225, R3, R8, RZ, 0x3 ;  /* 0x0000000803e17211 */ /* 0x000fe200078f18ff */
[----:B------:R-:W-:Y:S01]  /*07d0*/  IMAD.SHL.U32 R3, R8, 0x20, RZ ;  /* 0x0000002008037824 */ /* 0x000fe200078e00ff */
[----:B------:R-:W-:-:S02]  /*07e0*/  LOP3.LUT R12, R4, 0x8, RZ, 0xc0, !PT ;  /* 0x00000008040c7812 */ /* 0x000fc400078ec0ff */
[C---:B------:R-:W-:Y:S01]  /*07f0*/  LOP3.LUT R5, R225.reuse, 0xfffffff8, RZ, 0xc0, !PT ;  /* 0xfffffff8e1057812 */ /* 0x040fe200078ec0ff */
[----:B------:R-:W-:Y:S01]  /*0800*/  IMAD.SHL.U32 R225, R225, 0x40, RZ ;  /* 0x00000040e1e17824 */ /* 0x000fe200078e00ff */
[----:B------:R-:W-:Y:S02]  /*0810*/  SHF.R.S32.HI R6, RZ, 0x1f, R11 ;  /* 0x0000001fff067819 */ /* 0x000fe4000001140b */
[----:B------:R-:W-:Y:S01]  /*0820*/  LOP3.LUT R4, R12, 0x1e0, R3, 0xf8, !PT ;  /* 0x000001e00c047812 */ /* 0x000fe200078ef803 */
[C---:B------:R-:W-:Y:S01]  /*0830*/  IMAD.IADD R7, R8.reuse, 0x1, -R5 ;  /* 0x0000000108077824 */ /* 0x040fe200078e0a05 */
[-C--:B------:R-:W-:Y:S01]  /*0840*/  LEA.HI R3, R11, R2.reuse, RZ, 0x1 ;  /* 0x000000020b037211 */ /* 0x080fe200078f08ff */
[----:B------:R-:W-:Y:S01]  /*0850*/  IMAD.SHL.U32 R5, R8, 0x4, RZ ;  /* 0x0000000408057824 */ /* 0x000fe200078e00ff */
[----:B------:R-:W-:Y:S01]  /*0860*/  LEA.HI R6, R6, R2, RZ, 0x2 ;  /* 0x0000000206067211 */ /* 0x000fe200078f10ff */
[----:B------:R-:W-:Y:S01]  /*0870*/  IMAD.U32 R8, RZ, RZ, UR14 ;  /* 0x0000000eff087e24 */ /* 0x000fe2000f8e00ff */
        /* <DEDUP_REMOVED lines=45> */
[----:B------:R1:W-:Y:S01]  /*0b50*/  STL [R1+0xc], R5 ;  /* 0x00000c0501007387 */ /* 0x0003e20000100800 */
        /* <DEDUP_REMOVED lines=17> */
[----:B-1----:R-:W-:-:S05]  /*0c70*/  IMAD.MOV.U32 R5, RZ, RZ, 0x1c0 ;  /* 0x000001c0ff057424 */ /* 0x002fca00078e00ff */
[----:B------:R-:W-:-:S05]  /*0c80*/  SEL R5, R5, 0x240, !P1 ;  /* 0x0000024005057807 */ /* 0x000fca0004800000 */
[----:B--2---:R-:W-:-:S05]  /*0c90*/  IMAD.IADD R0, R251, 0x1, R5 ;  /* 0x00000001fb007824 */ /* 0x004fca00078e0205 */
[----:B------:R1:W-:Y:S02]  /*0ca0*/  STL [R1+0x4], R0 ;  /* 0x0000040001007387 */ /* 0x0003e40000100800 */
[----:B-1----:R-:W-:-:S05]  /*0cb0*/  IMAD.IADD R0, R5, 0x1, R252 ;  /* 0x0000000105007824 */ /* 0x002fca00078e02fc */
[----:B------:R1:W-:Y:S02]  /*0cc0*/  STL [R1], R0 ;  /* 0x0000000001007387 */ /* 0x0003e40000100800 */
[----:B-1----:R-:W-:Y:S02]  /*0cd0*/  IMAD.SHL.U32 R0, R4, 0x2, RZ ;  /* 0x0000000204007824 */ /* 0x002fe400078e00ff */
.L_x_323:
        /* <DEDUP_REMOVED lines=53> */
.L_x_289:
        /* <DEDUP_REMOVED lines=22> */
[----:B------:R-:W-:Y:S02]  /*1190*/  ULDC.64 UR8, c[0x0][0x190] ;  /* 0x0000640000087ab9 */ /* 0x000fe40000000a00 */
[----:B------:R-:W-:Y:S02]  /*11a0*/  ULDC UR6, c[0x0][0x2e4] ;  /* 0x0000b90000067ab9 */ /* 0x000fe40000000800 */
[----:B------:R-:W-:Y:S02]  /*11b0*/  UIMAD.WIDE.U32 UR14, UR16, UR8, URZ ;  /* 0x00000008100e72a5 */ /* 0x000fe4000f8e003f */
[----:B------:R-:W-:Y:S02]  /*11c0*/  UIADD3 UR8, UR10, 0x3f, URZ ;  /* 0x0000003f0a087890 */ /* 0x000fe4000fffe03f */
[----:B------:R-:W-:-:S02]  /*11d0*/  UIADD3 UR6, UR37, UR6, -UR7 ;  /* 0x0000000625067290 */ /* 0x000fc4000fffe807 */
[----:B------:R-:W-:Y:S02]  /*11e0*/  UIMAD UR18, UR16, UR9, URZ ;  /* 0x00000009101272a4 */ /* 0x000fe4000f8e023f */
[----:B------:R-:W-:Y:S02]  /*11f0*/  USHF.R.S32.HI UR9, URZ, 0x1f, UR8 ;  /* 0x0000001f3f097899 */ /* 0x000fe40008011408 */
[----:B------:R-:W-:Y:S02]  /*1200*/  UIADD3 UR6, UR6, 0x3f, URZ ;  /* 0x0000003f06067890 */ /* 0x000fe4000fffe03f */
[----:B------:R-:W-:Y:S02]  /*1210*/  ULEA.HI UR17, UR9, UR8, URZ, 0x6 ;  /* 0x0000000809117291 */ /* 0x000fe4000f8f303f */
[----:B------:R-:W-:Y:S02]  /*1220*/  USHF.R.S32.HI UR8, URZ, 0x1f, UR6 ;  /* 0x0000001f3f087899 */ /* 0x000fe40008011406 */
[----:B------:R-:W-:-:S02]  /*1230*/  ULDC.64 UR12, c[0x0][0x178] ;  /* 0x00005e00000c7ab9 */ /* 0x000fc40000000a00 */
[----:B------:R-:W-:Y:S02]  /*1240*/  ULEA.HI UR6, UR8, UR6, URZ, 0x6 ;  /* 0x0000000608067291 */ /* 0x000fe4000f8f303f */
[----:B-1----:R-:W-:Y:S02]  /*1250*/  UISETP.NE.AND UP0, UPT, UR26, -0x1, UPT ;  /* 0xffffffff1a00788c */ /* 0x002fe4000bf05270 */
[----:B------:R-:W-:Y:S02]  /*1260*/  UISETP.NE.AND UP3, UPT, UR16, -0x1, UPT ;  /* 0xffffffff1000788c */ /* 0x000fe4000bf65270 */
[----:B------:R-:W-:Y:S02]  /*1270*/  UIMAD.WIDE.U32 UR8, UR34, UR12, URZ ;  /* 0x0000000c220872a5 */ /* 0x000fe4000f8e003f */
[----:B------:R-:W-:Y:S01]  /*1280*/  UIMAD UR11, UR41, UR12, URZ ;  /* 0x0000000c290b72a4 */ /* 0x000fe2000f8e023f */
[----:B------:R-:W-:Y:S01]  /*1290*/  PLOP3.LUT P0, PT, PT, PT, UP0, 0x40, 0x0 ;  /* 0x000000000000781c */ /* 0x000fe20003f0e808 */
[----:B------:R-:W-:-:S02]  /*12a0*/  USEL UR31, UR8, UR14, !UP3 ;  /* 0x0000000e081f7287 */ /* 0x000fc4000d800000 */
[----:B------:R-:W-:Y:S02]  /*12b0*/  UIMAD UR13, UR34, UR13, UR11 ;  /* 0x0000000d220d72a4 */ /* 0x000fe4000f8e020b */
[----:B------:R-:W-:Y:S02]  /*12c0*/  USHF.R.S32.HI UR8, URZ, 0x6, UR17 ;  /* 0x000000063f087899 */ /* 0x000fe40008011411 */
[----:B------:R-:W-:Y:S02]  /*12d0*/  USHF.R.S32.HI UR6, URZ, 0x6, UR6 ;  /* 0x000000063f067899 */ /* 0x000fe40008011406 */
[----:B------:R-:W-:Y:S02]  /*12e0*/  @UP0 UIADD3 UR11, UR23, UR26, URZ ;  /* 0x0000001a170b0290 */ /* 0x000fe4000fffe03f */
[----:B------:R-:W-:Y:S02]  /*12f0*/  UISETP.LT.AND UP2, UPT, UR8, UR6, UPT ;  /* 0x000000060800728c */ /* 0x000fe4000bf41270 */
[----:B------:R-:W-:-:S02]  /*1300*/  UIADD3 UR27, UR9, UR13, URZ ;  /* 0x0000000d091b7290 */ /* 0x000fc4000fffe03f */
[----:B------:R-:W-:Y:S02]  /*1310*/  USEL UR35, UR8, UR6, UP2 ;  /* 0x0000000608237287 */ /* 0x000fe40009000000 */
[----:B------:R-:W-:Y:S02]  /*1320*/  ULDC.64 UR12, c[0x0][0x198] ;  /* 0x00006600000c7ab9 */ /* 0x000fe40000000a00 */
[----:B------:R-:W-:Y:S02]  /*1330*/  @UP0 UIMAD.WIDE.U32 UR8, UR11, UR12, URZ ;  /* 0x0000000c0b0802a5 */ /* 0x000fe4000f8e003f */
[----:B------:R-:W-:Y:S02]  /*1340*/  @UP3 UIADD3 UR27, UR15, UR18, URZ ;  /* 0x000000120f1b3290 */ /* 0x000fe4000fffe03f */
[----:B------:R-:W-:Y:S02]  /*1350*/  ULEA UR18, UR35, 0xffffffc0, 0x6 ;  /* 0xffffffc023127891 */ /* 0x000fe4000f8e303f */
[----:B------:R-:W-:-:S02]  /*1360*/  @UP0 UIMAD UR32, UR11, UR13, UR9 ;  /* 0x0000000d0b2002a4 */ /* 0x000fc4000f8e0209 */
        /* <DEDUP_REMOVED lines=15> */
.L_x_291:
        /* <DEDUP_REMOVED lines=19> */
.L_x_292:
[----:B------:R-:W-:Y:S01]  /*1590*/  IABS R8, c[0x0][0x1c8] ;  /* 0x0000720000087a13 */ /* 0x000fe20000000000 */
[----:B------:R-:W-:Y:S01]  /*15a0*/  ULDC.64 UR12, c[0x0][0x370] ;  /* 0x0000dc00000c7ab9 */ /* 0x000fe20000000a00 */
[----:B--2---:R-:W-:Y:S01]  /*15b0*/  IABS R7, UR36 ;  /* 0x0000002400077c13 */ /* 0x004fe20008000000 */
[----:B------:R-:W-:Y:S01]  /*15c0*/  @UP3 UIMAD.WIDE.U32 UR8, UR16, UR12, URZ ;  /* 0x0000000c100832a5 */ /* 0x000fe2000f8e003f */
[----:B------:R-:W1:Y:S01]  /*15d0*/  I2F.RP R4, R8 ;  /* 0x0000000800047306 */ /* 0x000e620000209400 */
[----:B------:R-:W-:Y:S01]  /*15e0*/  ULDC UR11, c[0x0][0x224] ;  /* 0x00008900000b7ab9 */ /* 0x000fe20000000800 */
[----:B------:R-:W-:Y:S01]  /*15f0*/  ISETP.LE.AND P1, PT, RZ, UR58, PT ;  /* 0x0000003aff007c0c */ /* 0x000fe2000bf23270 */
[----:B------:R-:W-:Y:S02]  /*1600*/  @UP3 UIMAD UR20, UR16, UR13, UR9 ;  /* 0x0000000d101432a4 */ /* 0x000fe4000f8e0209 */
[----:B------:R-:W-:Y:S02]  /*1610*/  ULDC UR15, c[0x0][0x234] ;  /* 0x00008d00000f7ab9 */ /* 0x000fe40000000800 */
[----:B------:R-:W-:-:S02]  /*1620*/  @UP3 UMOV UR19, UR8 ;  /* 0x0000000800133c82 */ /* 0x000fc40008000000 */
[----:B------:R-:W-:Y:S02]  /*1630*/  ULDC.64 UR8, c[0x0][0x368] ;  /* 0x0000da0000087ab9 */ /* 0x000fe40000000a00 */
[----:B------:R-:W-:Y:S02]  /*1640*/  @!UP3 UIMAD UR6, UR41, UR8, URZ ;  /* 0x000000082906b2a4 */ /* 0x000fe4000f8e023f */
[----:B------:R-:W-:Y:S02]  /*1650*/  ULDC.64 UR12, c[0x0][0x3d8] ;  /* 0x0000f600000c7ab9 */ /* 0x000fe40000000a00 */
[----:B------:R-:W-:Y:S01]  /*1660*/  @!UP3 UIMAD UR6, UR34, UR9, UR6 ;  /* 0x000000092206b2a4 */ /* 0x000fe2000f8e0206 */
[----:B-1----:R-:W1:Y:S01]  /*1670*/  MUFU.RCP R4, R4 ;  /* 0x0000000400047308 */ /* 0x002e620000001000 */
[----:B------:R-:W-:-:S04]  /*1680*/  @!UP3 UIMAD.WIDE.U32 UR8, UR34, UR8, URZ ;  /* 0x000000082208b2a5 */ /* 0x000fc8000f8e003f */
[----:B------:R-:W-:Y:S02]  /*1690*/  @!UP3 UIADD3 UR20, UR9, UR6, URZ ;  /* 0x000000060914b290 */ /* 0x000fe4000fffe03f */
[----:B------:R-:W-:Y:S01]  /*16a0*/  UIMAD UR6, UR41, UR11, UR54 ;  /* 0x0000000b290672a4 */ /* 0x000fe2000f8e0236 */
[----:B------:R-:W2:Y:S01]  /*16b0*/  S2UR UR11, SR_CTAID.X ;  /* 0x00000000000b79c3 */ /* 0x000ea20000002500 */
        /* <DEDUP_REMOVED lines=8> */
[----:B------:R-:W-:-:S04]  /*1740*/  UIMAD UR6, UR39, UR16, URZ ;  /* 0x00000010270672a4 */ /* 0x000fc8000f8e023f */
[----:B------:R-:W-:Y:S02]  /*1750*/  @UP3 UIADD3 UR14, UR9, UR6, URZ ;  /* 0x00000006090e3290 */ /* 0x000fe4000fffe03f */
[----:B------:R-:W-:-:S04]  /*1760*/  USHF.L.U64.HI UR6, UR34, 0x7, UR41 ;  /* 0x0000000722067899 */ /* 0x000fc80008010229 */
[----:B------:R-:W-:Y:S02]  /*1770*/  USEL UR6, UR6, URZ, UP1 ;  /* 0x0000003f06067287 */ /* 0x000fe40008800000 */
[----:B--2---:R-:W-:Y:S01]  /*1780*/  UIMAD.WIDE.U32 UR8, UR11, UR12, URZ ;  /* 0x0000000c0b0872a5 */ /* 0x004fe2000f8e003f */
[----:B-1----:R-:W-:-:S03]  /*1790*/  IMAD.MOV R4, RZ, RZ, -R5 ;  /* 0x000000ffff047224 */ /* 0x002fc600078e0a05 */
[----:B------:R-:W-:Y:S02]  /*17a0*/  UIMAD UR12, UR11, UR13, UR9 ;  /* 0x0000000d0b0c72a4 */ /* 0x000fe4000f8e0209 */
[----:B------:R-:W-:Y:S01]  /*17b0*/  USHF.L.U32 UR11, UR34, 0x7, URZ ;  /* 0x00000007220b7899 */ /* 0x000fe2000800063f */
[----:B------:R-:W-:Y:S01]  /*17c0*/  IMAD R6, R4, R8, RZ ;  /* 0x0000000804067224 */ /* 0x000fe200078e02ff */
[----:B------:R-:W-:Y:S01]  /*17d0*/  USEL UR17, UR8, URZ, UP6 ;  /* 0x0000003f08117287 */ /* 0x000fe2000b000000 */
[----:B------:R-:W-:Y:S01]  /*17e0*/  IMAD.MOV.U32 R4, RZ, RZ, RZ ;  /* 0x000000ffff047224 */ /* 0x000fe200078e00ff */
[----:B------:R-:W-:Y:S02]  /*17f0*/  USEL UR8, UR11, URZ, UP1 ;  /* 0x0000003f0b087287 */ /* 0x000fe40008800000 */
[----:B------:R-:W-:Y:S01]  /*1800*/  USEL UR12, UR12, URZ, UP6 ;  /* 0x0000003f0c0c7287 */ /* 0x000fe2000b000000 */
[----:B------:R-:W-:Y:S01]  /*1810*/  IMAD.HI.U32 R4, R5, R6, R4 ;  /* 0x0000000605047227 */ /* 0x000fe200078e0004 */
[----:B------:R-:W-:-:S03]  /*1820*/  UIADD3 UR8, UP1, UR18, UR8, URZ ;  /* 0x0000000812087290 */ /* 0x000fc6000ff3e03f */
[----:B------:R-:W-:Y:S01]  /*1830*/  IMAD.MOV.U32 R5, RZ, RZ, R7 ;  /* 0x000000ffff057224 */ /* 0x000fe200078e0007 */
[----:B------:R-:W-:Y:S02]  /*1840*/  UIADD3.X UR9, UR33, UR6, URZ, UP1, !UPT ;  /* 0x0000000621097290 */ /* 0x000fe40008ffe43f */
[----:B------:R-:W-:Y:S01]  /*1850*/  UIMAD UR6, UR39, UR8, URZ ;  /* 0x00000008270672a4 */ /* 0x000fe2000f8e023f */
[----:B------:R-:W-:-:S03]  /*1860*/  IMAD.HI.U32 R4, R4, R5, RZ ;  /* 0x0000000504047227 */ /* 0x000fc600078e00ff */
[----:B------:R-:W-:Y:S01]  /*1870*/  UIMAD UR11, UR38, UR9, UR6 ;  /* 0x00000009260b72a4 */ /* 0x000fe2000f8e0206 */
[----:B------:R-:W-:Y:S01]  /*1880*/  IMAD.MOV R6, RZ, RZ, -R4 ;  /* 0x000000ffff067224 */ /* 0x000fe200078e0a04 */
[----:B------:R-:W-:Y:S02]  /*1890*/  @UP5 USEL UR6, UR56, UR16, !UP3 ;  /* 0x0000001038065287 */ /* 0x000fe4000d800000 */
[----:B------:R-:W-:Y:S01]  /*18a0*/  UIMAD.WIDE.U32 UR8, UR38, UR8, URZ ;  /* 0x00000008260872a5 */ /* 0x000fe2000f8e003f */
[C---:B------:R-:W-:Y:S01]  /*18b0*/  IMAD R5, R8.reuse, R6, R5 ;  /* 0x0000000608057224 */ /* 0x040fe200078e0205 */
[----:B------:R-:W-:Y:S02]  /*18c0*/  @UP5 UIMAD UR15, UR36, UR15, UR6 ;  /* 0x0000000f240f52a4 */ /* 0x000fe4000f8e0206 */
[----:B------:R-:W-:Y:S02]  /*18d0*/  UIADD3 UR11, UR9, UR11, URZ ;  /* 0x0000000b090b7290 */ /* 0x000fe4000fffe03f */
[----:B------:R-:W-:-:S03]  /*18e0*/  ISETP.GT.U32.AND P0, PT, R8, R5, PT ;  /* 0x000000050800720c */ /* 0x000fc60003f04070 */
[----:B------:R-:W-:-:S10]  /*18f0*/  @!UP5 UMOV UR15, UR51 ;  /* 0x00000033000fdc82 */ /* 0x000fd40008000000 */
        /* <DEDUP_REMOVED lines=16> */
.L_x_293:
[----:B------:R-:W-:Y:S02]  /*1a00*/  UMOV UR13, UR52 ;  /* 0x00000034000d7c82 */ /* 0x000fe40008000000 */
.L_x_294:
[----:B------:R-:W-:Y:S01]  /*1a10*/  UIADD3 UR8, UP4, UP3, UR8, UR43, UR49 ;  /* 0x0000002b08087290 */ /* 0x000fe2000fb9e031 */
[----:B------:R-:W1:Y:S01]  /*1a20*/  S2R R30, SR_TID.X ;  /* 0x00000000001e7919 */ /* 0x000e620000002100 */
[----:B------:R-:W-:Y:S01]  /*1a30*/  IMAD.U32 R5, RZ, RZ, UR5 ;  /* 0x00000005ff057e24 */ /* 0x000fe2000f8e00ff */
[--C-:B------:R-:W-:Y:S01]  /*1a40*/  SHF.R.S32.HI R33, RZ, 0x1f, R245.reuse ;  /* 0x0000001fff217819 */ /* 0x100fe200000114f5 */
[----:B------:R-:W-:Y:S01]  /*1a50*/  UIADD3 UR29, UP2, UP1, UR17, UR8, UR21 ;  /* 0x00000008111d7290 */ /* 0x000fe2000f95e015 */
[----:B------:R-:W2:Y:S01]  /*1a60*/  S2R R34, SR_TID.X ;  /* 0x0000000000227919 */ /* 0x000ea20000002100 */
[----:B------:R-:W-:Y:S01]  /*1a70*/  UIADD3.X UR6, UR11, UR50, UR55, UP4, UP3 ;  /* 0x000000320b067290 */ /* 0x000fe2000a7e6437 */
[----:B------:R-:W-:Y:S01]  /*1a80*/  IMAD.U32 R4, RZ, RZ, UR4 ;  /* 0x00000004ff047e24 */ /* 0x000fe2000f8e00ff */
[----:B------:R-:W-:Y:S01]  /*1a90*/  ULDC.64 UR8, c[0x0][0x1a8] ;  /* 0x00006a0000087ab9 */ /* 0x000fe20000000a00 */
[----:B------:R-:W3:Y:S01]  /*1aa0*/  S2R R35, SR_TID.X ;  /* 0x0000000000237919 */ /* 0x000ee20000002100 */
[----:B------:R-:W-:Y:S01]  /*1ab0*/  UIADD3.X UR24, UR12, UR6, UR14, UP2, UP1 ;  /* 0x000000060c187290 */ /* 0x000fe200097e240e */
[----:B------:R-:W-:Y:S01]  /*1ac0*/  IMAD.U32 R7, RZ, RZ, UR18 ;  /* 0x00000012ff077e24 */ /* 0x000fe2000f8e00ff */
        /* <DEDUP_REMOVED lines=12> */
[----:B------:R-:W-:Y:S01]  /*1b90*/  BSSY B1, `(.L_x_290) ;  /* 0x0000616000017945 */ /* 0x000fe20003800000 */
[----:B-1----:R-:W-:Y:S01]  /*1ba0*/  SHF.R.S32.HI R31, RZ, 0x1f, R30 ;  /* 0x0000001fff1f7819 */ /* 0x002fe2000001141e */
[----:B------:R-:W-:-:S03]  /*1bb0*/  UIMAD UR21, UR18, UR9, UR6 ;  /* 0x00000009121572a4 */ /* 0x000fc6000f8e0206 */
[----:B------:R-:W-:Y:S01]  /*1bc0*/  ULDC.64 UR8, c[0x0][0x378] ;  /* 0x0000de0000087ab9 */ /* 0x000fe20000000a00 */
[----:B--2---:R-:W-:Y:S01]  /*1bd0*/  SHF.R.S32.HI R34, RZ, 0x1f, R34 ;  /* 0x0000001fff227819 */ /* 0x004fe20000011422 */
[----:B------:R-:W-:Y:S02]  /*1be0*/  UIMAD UR6, UR59, UR8, URZ ;  /* 0x000000083b0672a4 */ /* 0x000fe4000f8e023f */
[----:B------:R-:W-:Y:S01]  /*1bf0*/  UIADD3 UR8, UR18, UR13, URZ ;  /* 0x0000000d12087290 */ /* 0x000fe2000fffe03f */
[----:B---3--:R-:W-:Y:S01]  /*1c00*/  LEA.HI R34, R34, R35, RZ, 0x3 ;  /* 0x0000002322227211 */ /* 0x008fe200078f18ff */
[----:B------:R-:W-:Y:S02]  /*1c10*/  UIMAD UR11, UR36, UR9, UR6 ;  /* 0x00000009240b72a4 */ /* 0x000fe4000f8e0206 */
[----:B------:R-:W-:Y:S01]  /*1c20*/  UIMAD.WIDE UR8, UR8, UR14, UR4 ;  /* 0x0000000e080872a5 */ /* 0x000fe2000f8e0204 */
[----:B------:R-:W-:Y:S01]  /*1c30*/  SHF.R.S32.HI R34, RZ, 0x3, R34 ;  /* 0x00000003ff227819 */ /* 0x000fe20000011422 */
[----:B------:R-:W-:-:S02]  /*1c40*/  UIADD3 UR6, -UR7, UR10, UR22 ;  /* 0x0000000a07067290 */ /* 0x000fc4000fffe116 */
[----:B------:R-:W-:Y:S01]  /*1c50*/  ULDC.64 UR4, c[0x0][0x200] ;  /* 0x0000800000047ab9 */ /* 0x000fe20000000a00 */
[----:B------:R-:W-:Y:S01]  /*1c60*/  IADD3 R19, P0, R34, UR18, RZ ;  /* 0x0000001222137c10 */ /* 0x000fe2000ff1e0ff */
[----:B------:R-:W-:Y:S01]  /*1c70*/  ULDC UR13, c[0x0][0x2e8] ;  /* 0x0000ba00000d7ab9 */ /* 0x000fe20000000800 */
[----:B------:R-:W-:Y:S01]  /*1c80*/  SHF.R.S32.HI R29, RZ, 0x1f, R34 ;  /* 0x0000001fff1d7819 */ /* 0x000fe20000011422 */
[----:B------:R-:W-:Y:S02]  /*1c90*/  UMOV UR17, UR8 ;  /* 0x0000000800117c82 */ /* 0x000fe40008000000 */
[----:B------:R-:W-:Y:S01]  /*1ca0*/  UIADD3 UR8, UR18, UR15, URZ ;  /* 0x0000000f12087290 */ /* 0x000fe2000fffe03f */
[----:B------:R-:W-:Y:S01]  /*1cb0*/  IADD3.X R23, R29, UR33, RZ, P0, !PT ;  /* 0x000000211d177c10 */ /* 0x000fe200087fe4ff */
[----:B------:R-:W-:Y:S02]  /*1cc0*/  UMOV UR16, UR9 ;  /* 0x0000000900107c82 */ /* 0x000fe40008000000 */
[----:B------:R-:W-:Y:S01]  /*1cd0*/  UIMAD.WIDE UR8, UR8, UR14, UR4 ;  /* 0x0000000e080872a5 */ /* 0x000fe2000f8e0204 */
[----:B------:R1:W2:Y:S01]  /*1ce0*/  R2UR UR4, R4 ;  /* 0x00000000040473c2 */ /* 0x0002a200000e0000 */
[----:B------:R-:W-:Y:S01]  /*1cf0*/  UIADD3 UR6, UR6, -UR13, URZ ;  /* 0x8000000d06067290 */ /* 0x000fe2000fffe03f */
[----:B------:R-:W-:-:S03]  /*1d00*/  IMAD R8, R23, c[0x0][0x190], RZ ;  /* 0x0000640017087a24 */ /* 0x000fc600078e02ff */
[----:B------:R-:W-:Y:S01]  /*1d10*/  USHF.R.S32.HI UR18, URZ, 0x1f, UR6 ;  /* 0x0000001f3f127899 */ /* 0x000fe20008011406 */
[----:B------:R-:W-:Y:S01]  /*1d20*/  IMAD R27, R19, c[0x0][0x194], R8 ;  /* 0x00006500131b7a24 */ /* 0x000fe200078e0208 */
[----:B------:R-:W-:Y:S01]  /*1d30*/  UMOV UR15, UR8 ;  /* 0x00000008000f7c82 */ /* 0x000fe20008000000 */
[----:B------:R3:W4:Y:S01]  /*1d40*/  R2UR UR5, R5 ;  /* 0x00000000050573c2 */ /* 0x00072200000e0000 */
[----:B------:R-:W-:Y:S02]  /*1d50*/  ULEA.HI UR18, UR18, UR6, URZ, 0x6 ;  /* 0x0000000612127291 */ /* 0x000fe4000f8f303f */
[----:B------:R-:W-:Y:S02]  /*1d60*/  UMOV UR14, UR9 ;  /* 0x00000009000e7c82 */ /* 0x000fe40008000000 */
[----:B------:R-:W-:Y:S02]  /*1d70*/  USHF.R.S32.HI UR18, URZ, 0x6, UR18 ;  /* 0x000000063f127899 */ /* 0x000fe40008011412 */
[----:B------:R-:W-:-:S02]  /*1d80*/  UIADD3 UR8, UR35, -0x1, URZ ;  /* 0xffffffff23087890 */ /* 0x000fc4000fffe03f */
[----:B------:R-:W-:-:S04]  /*1d90*/  UISETP.LT.AND UP1, UPT, URZ, UR18, UPT ;  /* 0x000000123f00728c */ /* 0x000fc8000bf21270 */
[----:B------:R-:W-:Y:S01]  /*1da0*/  USEL UR18, URZ, UR18, !UP1 ;  /* 0x000000123f127287 */ /* 0x000fe2000c800000 */
[----:B-1----:R-:W-:-:S03]  /*1db0*/  LEA.HI R4, R31, R30, RZ, 0x5 ;  /* 0x0000001e1f047211 */ /* 0x002fc600078f28ff */
[----:B------:R-:W-:Y:S01]  /*1dc0*/  UISETP.GT.AND UP1, UPT, UR35, UR18, UPT ;  /* 0x000000122300728c */ /* 0x000fe2000bf24270 */
[----:B------:R-:W-:Y:S02]  /*1dd0*/  LOP3.LUT R6, R4, 0xffffffe0, RZ, 0xc0, !PT ;  /* 0xffffffe004067812 */ /* 0x000fe400078ec0ff */
[----:B------:R-:W-:-:S03]  /*1de0*/  SHF.R.S32.HI R4, RZ, 0x5, R4 ;  /* 0x00000005ff047819 */ /* 0x000fc60000011404 */
[----:B------:R-:W-:Y:S01]  /*1df0*/  PLOP3.LUT P2, PT, PT, PT, UP1, 0x80, 0x0 ;  /* 0x000000000000781c */ /* 0x000fe20003f4f018 */
[----:B------:R-:W-:-:S04]  /*1e00*/  IMAD.IADD R6, R30, 0x1, -R6 ;  /* 0x000000011e067824 */ /* 0x000fc800078e0a06 */
[----:B------:R-:W-:Y:S01]  /*1e10*/  IMAD R6, R4, UR48, R6 ;  /* 0x0000003004067c24 */ /* 0x000fe2000f8e0206 */
[----:B------:R-:W-:-:S04]  /*1e20*/  IADD3 R4, P1, R245, UR19, RZ ;  /* 0x00000013f5047c10 */ /* 0x000fc8000ff3e0ff */
[----:B---3--:R-:W-:Y:S02]  /*1e30*/  IADD3.X R5, R33, UR20, RZ, P1, !PT ;  /* 0x0000001421057c10 */ /* 0x008fe40008ffe4ff */
[----:B------:R-:W-:-:S03]  /*1e40*/  IADD3 R10, P0, R6, UR29, RZ ;  /* 0x0000001d060a7c10 */ /* 0x000fc6000ff1e0ff */
[----:B------:R-:W-:Y:S01]  /*1e50*/  IMAD.WIDE.U32 R4, R7, c[0x0][0x370], R4 ;  /* 0x0000dc0007047a25 */ /* 0x000fe200078e0004 */
[----:B------:R-:W-:-:S03]  /*1e60*/  LEA.HI.X.SX32 R12, R6, UR24, 0x1, P0 ;  /* 0x00000018060c7c11 */ /* 0x000fc600080f0eff */
        /* <DEDUP_REMOVED lines=50> */
.L_x_296:
[----:B------:R-:W-:Y:S01]  /*2190*/  PLOP3.LUT P0, PT, PT, PT, UP0, 0x40, 0x0 ;  /* 0x000000000000781c */ /* 0x000fe20003f0e808 */
[----:B------:R-:W-:Y:S02]  /*21a0*/  @UP0 UIADD3 UR6, UR23, UR26, URZ ;  /* 0x0000001a17060290 */ /* 0x000fe4000fffe03f */
[----:B------:R-:W-:Y:S02]  /*21b0*/  ULDC.64 UR10, c[0x0][0x3a8] ;  /* 0x0000ea00000a7ab9 */ /* 0x000fe40000000a00 */
[----:B------:R-:W-:-:S04]  /*21c0*/  @UP0 UIMAD.WIDE.U32 UR8, UR6, UR10, URZ ;  /* 0x0000000a060802a5 */ /* 0x000fc8000f8e003f */
[----:B------:R-:W-:-:S04]  /*21d0*/  @UP0 UIMAD UR11, UR6, UR11, UR9 ;  /* 0x0000000b060b02a4 */ /* 0x000fc8000f8e0209 */
        /* <DEDUP_REMOVED lines=12> */
.L_x_297:
        /* <DEDUP_REMOVED lines=28> */
.L_x_299:
[----:B------:R-:W-:Y:S05]  /*2460*/  BSYNC B0 ;  /* 0x0000000000007941 */ /* 0x000fea0003800000 */
.L_x_298:
        /* <DEDUP_REMOVED lines=27> */
.L_x_295:
        /* <DEDUP_REMOVED lines=62> */
.L_x_302:
[----:B------:R-:W-:Y:S05]  /*2a00*/  BSYNC B0 ;  /* 0x0000000000007941 */ /* 0x000fea0003800000 */
.L_x_301:
        /* <DEDUP_REMOVED lines=45> */
.L_x_304:
[----:B------:R-:W-:Y:S05]  /*2ce0*/  BSYNC B0 ;  /* 0x0000000000007941 */ /* 0x000fea0003800000 */
.L_x_303:
        /* <DEDUP_REMOVED lines=48> */
.L_x_306:
[----:B------:R-:W-:Y:S05]  /*2ff0*/  BSYNC B0 ;  /* 0x0000000000007941 */ /* 0x000fea0003800000 */
.L_x_305:
        /* <DEDUP_REMOVED lines=40> */
.L_x_308:
[----:B------:R-:W-:Y:S05]  /*3280*/  BSYNC B0 ;  /* 0x0000000000007941 */ /* 0x000fea0003800000 */
.L_x_307:
        /* <DEDUP_REMOVED lines=41> */
.L_x_310:
[----:B------:R-:W-:Y:S05]  /*3520*/  BSYNC B0 ;  /* 0x0000000000007941 */ /* 0x000fea0003800000 */
.L_x_309:
        /* <DEDUP_REMOVED lines=69> */
.L_x_312:
[----:B------:R-:W-:Y:S05]  /*3980*/  BSYNC B0 ;  /* 0x0000000000007941 */ /* 0x000fea0003800000 */
.L_x_311:
        /* <DEDUP_REMOVED lines=17> */
[----:B------:R-:W-:-:S05]  /*3aa0*/  IMAD.U32 R5, RZ, RZ, UR21 ;  /* 0x00000015ff057e24 */ /* 0x000fca000f8e00ff */
[----:B------:R1:W2:Y:S01]  /*3ab0*/  @P0 LDG.E R6, [R4.64] ;  /* 0x0000000404060981 */ /* 0x0002a2000c1e1900 */
[----:B------:R-:W2:Y:S01]  /*3ac0*/  @P0 MUFU.RCP R7, c[0x0][0x238] ;  /* 0x00008e0000070b08 */ /* 0x000ea20000001000 */
[----:B------:R-:W-:Y:S01]  /*3ad0*/  ULDC UR9, c[0x0][0x2e8] ;  /* 0x0000ba0000097ab9 */ /* 0x000fe20000000800 */
[----:B------:R-:W-:Y:S01]  /*3ae0*/  CS2R R126, SRZ ;  /* 0x00000000007e7805 */ /* 0x000fe2000001ff00 */
[----:B------:R4:W3:Y:S01]  /*3af0*/  LDSM.16.M88.4 R132, [R229+0x14000] ;  /* 0x01400000e584783b */ /* 0x0008e20000000200 */
[----:B------:R-:W-:Y:S01]  /*3b00*/  UIADD3 UR19, UR37, -UR9, -UR7 ;  /* 0x8000000925137290 */ /* 0x000fe2000fffe807 */
        /* <DEDUP_REMOVED lines=20> */
[----:B------:R-:W-:Y:S01]  /*3c50*/  IMAD.SHL.U32 R30, R30, 0x2, RZ ;  /* 0x000000021e1e7824 */ /* 0x000fe200078e00ff */
[----:B------:R-:W-:Y:S01]  /*3c60*/  CS2R R100, SRZ ;  /* 0x0000000000647805 */ /* 0x000fe2000001ff00 */
[----:B------:R4:W1:Y:S01]  /*3c70*/  LDSM.16.M88.4 R156, [R231+0x15000] ;  /* 0x01500000e79c783b */ /* 0x0008620000000200 */
[----:B------:R-:W-:Y:S01]  /*3c80*/  SHF.R.S32.HI R4, RZ, 0x7, R4 ;  /* 0x00000007ff047819 */ /* 0x000fe20000011404 */
[----:B------:R-:W-:Y:S01]  /*3c90*/  CS2R R38, SRZ ;  /* 0x0000000000267805 */ /* 0x000fe2000001ff00 */
[----:B------:R-:W-:Y:S01]  /*3ca0*/  CS2R R36, SRZ ;  /* 0x0000000000247805 */ /* 0x000fe2000001ff00 */
[----:B------:R4:W1:Y:S01]  /*3cb0*/  LDSM.16.M88.4 R160, [R236+0x1000] ;  /* 0x00100000eca0783b */ /* 0x0008620000000200 */
[----:B------:R-:W-:Y:S01]  /*3cc0*/  CS2R R42, SRZ ;  /* 0x00000000002a7805 */ /* 0x000fe2000001ff00 */
[----:B------:R-:W-:Y:S01]  /*3cd0*/  IMAD.SHL.U32 R5, R4, 0x10, RZ ;  /* 0x0000001004057824 */ /* 0x000fe200078e00ff */
[----:B------:R-:W-:Y:S01]  /*3ce0*/  CS2R R40, SRZ ;  /* 0x0000000000287805 */ /* 0x000fe2000001ff00 */
[----:B------:R4:W1:Y:S01]  /*3cf0*/  LDSM.16.M88.4 R164, [R229+0x16000] ;  /* 0x01600000e5a4783b */ /* 0x0008620000000200 */
[----:B------:R-:W-:Y:S01]  /*3d00*/  CS2R R34, SRZ ;  /* 0x0000000000227805 */ /* 0x000fe2000001ff00 */
[----:B------:R-:W-:Y:S01]  /*3d10*/  CS2R R32, SRZ ;  /* 0x0000000000207805 */ /* 0x000fe2000001ff00 */
[----:B------:R-:W-:Y:S01]  /*3d20*/  LOP3.LUT R5, R5, 0x6, R30, 0xf8, !PT ;  /* 0x0000000605057812 */ /* 0x000fe200078ef81e */
        /* <DEDUP_REMOVED lines=10> */
[----:B------:R-:W-:Y:S01]  /*3dd0*/  CS2R R18, SRZ ;  /* 0x0000000000127805 */ /* 0x000fe2000001ff00 */
[----:B------:R-:W-:Y:S01]  /*3de0*/  CS2R R16, SRZ ;  /* 0x0000000000107805 */ /* 0x000fe2000001ff00 */
[----:B------:R4:W1:Y:S01]  /*3df0*/  LDSM.16.M88.4 R180, [R229+0x17000] ;  /* 0x01700000e5b4783b */ /* 0x0008620000000200 */
[----:B------:R-:W-:Y:S01]  /*3e00*/  CS2R R14, SRZ ;  /* 0x00000000000e7805 */ /* 0x000fe2000001ff00 */
[----:B------:R-:W-:Y:S01]  /*3e10*/  CS2R R12, SRZ ;  /* 0x00000000000c7805 */ /* 0x000fe2000001ff00 */
[----:B------:R-:W-:Y:S01]  /*3e20*/  UMOV UR6, URZ ;  /* 0x0000003f00067c82 */ /* 0x000fe20008000000 */
[----:B------:R4:W1:Y:S01]  /*3e30*/  LDSM.16.M88.4 R184, [R230+0x17000] ;  /* 0x01700000e6b8783b */ /* 0x0008620000000200 */
[----:B------:R-:W-:-:S02]  /*3e40*/  ULDC UR13, c[0x0][0x2e4] ;  /* 0x0000b900000d7ab9 */ /* 0x000fc40000000800 */
[----:B------:R-:W-:Y:S01]  /*3e50*/  UIADD3 UR20, UR22, 0x20, URZ ;  /* 0x0000002016147890 */ /* 0x000fe2000fffe03f */
[----:B------:R4:W1:Y:S04]  /*3e60*/  LDSM.16.M88.4 R188, [R231+0x17000] ;  /* 0x01700000e7bc783b */ /* 0x0008680000000200 */
[----:B------:R4:W1:Y:S01]  /*3e70*/  LDSM.16.M88.4 R192, [R236+0x3000] ;  /* 0x00300000ecc0783b */ /* 0x0008620000000200 */
[----:B--2---:R-:W-:-:S04]  /*3e80*/  @P0 FMUL.FTZ R4, R6, R7 ;  /* 0x0000000706040220 */ /* 0x004fc80000410000 */
[----:B------:R2:W1:Y:S02]  /*3e90*/  @P0 R2UR UR9, R4 ;  /* 0x00000000040903c2 */ /* 0x00046400000e0000 */
[----:B--2---:R-:W-:Y:S01]  /*3ea0*/  IADD3 R4, R44, -UR10, -R240 ;  /* 0x8000000a2c047c10 */ /* 0x004fe2000fffe8f0 */
[----:B-1----:R-:W-:-:S03]  /*3eb0*/  @UP1 UMOV UR6, UR9 ;  /* 0x0000000900061c82 */ /* 0x002fc60008000000 */
[----:B------:R-:W-:-:S05]  /*3ec0*/  IADD3 R4, R4, UR7, RZ ;  /* 0x0000000704047c10 */ /* 0x000fca000fffe0ff */
[----:B---3--:R4:W-:Y:S02]  /*3ed0*/  STL [R1+0x10], R4 ;  /* 0x0000100401007387 */ /* 0x0089e40000100800 */
.L_x_317:
[----:B------:R-:W0:Y:S01]  /*3ee0*/  LDGDEPBAR ;  /* 0x00000000000079af */ /* 0x000e220000000000 */
[----:B------:R-:W-:Y:S02]  /*3ef0*/  USHF.L.U32 UR9, UR8, 0x6, URZ ;  /* 0x0000000608097899 */ /* 0x000fe4000800063f */
[----:B------:R-:W-:Y:S01]  /*3f00*/  ULDC UR11, c[0x0][0x2e4] ;  /* 0x0000b900000b7ab9 */ /* 0x000fe20000000800 */
[----:B------:R-:W2:Y:S01]  /*3f10*/  LDL R68, [R1+0x10] ;  /* 0x0000100001447983 */ /* 0x000ea20000100800 */
[----:B------:R-:W-:Y:S01]  /*3f20*/  UISETP.GE.AND UP0, UPT, UR9, UR19, UPT ;  /* 0x000000130900728c */ /* 0x000fe2000bf06270 */
[----:B------:R-:W-:Y:S04]  /*3f30*/  DEPBAR.LE SB0, 0x0 ;  /* 0x000080000000791a */ /* 0x000fe80000000000 */
[----:B------:R-:W-:Y:S06]  /*3f40*/  BAR.SYNC.DEFER_BLOCKING 0x0 ;  /* 0x0000000000007b1d */ /* 0x000fec0000010000 */
[----:B-1----:R-:W-:Y:S04]  /*3f50*/  LDSM.16.M88.4 R8, [R2] ;  /* 0x000000000208783b */ /* 0x002fe80000000200 */
[----:B------:R-:W1:Y:S04]  /*3f60*/  LDSM.16.M88.4 R44, [R229+0x10000] ;  /* 0x01000000e52c783b */ /* 0x000e680000000200 */
[----:B------:R-:W-:Y:S04]  /*3f70*/  LDSM.16.M88.4 R48, [R3] ;  /* 0x000000000330783b */ /* 0x000fe80000000200 */
[----:B------:R-:W3:Y:S04]  /*3f80*/  LDSM.16.M88.4 R52, [R230+0x10000] ;  /* 0x01000000e634783b */ /* 0x000ee80000000200 */
[----:B------:R-:W-:Y:S04]  /*3f90*/  LDSM.16.M88.4 R56, [R228] ;  /* 0x00000000e438783b */ /* 0x000fe80000000200 */
[----:B------:R-:W4:Y:S04]  /*3fa0*/  LDSM.16.M88.4 R60, [R231+0x10000] ;  /* 0x01000000e73c783b */ /* 0x000f280000000200 */
[----:B------:R-:W-:Y:S01]  /*3fb0*/  LDSM.16.M88.4 R64, [R232+0x10000] ;  /* 0x01000000e840783b */ /* 0x000fe20000000200 */
[C---:B-1--4-:R-:W-:Y:S08]  /*3fc0*/  HMMA.16816.F32.BF16 R4, R8.reuse, R44, RZ ;  /* 0x0000002c0804723c */ /* 0x052ff000000418ff */
[----:B------:R-:W-:Y:S01]  /*3fd0*/  HMMA.16816.F32.BF16 R8, R8, R46, RZ ;  /* 0x0000002e0808723c */ /* 0x000fe200000418ff */
[----:B------:R-:W1:Y:S11]  /*3fe0*/  LDSM.16.M88.4 R44, [R227] ;  /* 0x00000000e32c783b */ /* 0x000e760000000200 */
[----:B------:R-:W-:Y:S04]  /*3ff0*/  @!UPT UIADD3 URZ, URZ, URZ, URZ ;  /* 0x0000003f3f3ff290 */ /* 0x000fe8000fffe03f */
[C---:B---3--:R-:W-:Y:S08]  /*4000*/  HMMA.16816.F32.BF16 R4, R48.reuse, R52, R4 ;  /* 0x000000343004723c */ /* 0x048ff00000041804 */
[----:B------:R-:W-:Y:S01]  /*4010*/  HMMA.16816.F32.BF16 R8, R48, R54, R8 ;  /* 0x000000363008723c */ /* 0x000fe20000041808 */
[----:B------:R-:W-:Y:S04]  /*4020*/  LDSM.16.M88.4 R48, [R2+0x2000] ;  /* 0x002000000230783b */ /* 0x000fe80000000200 */
[----:B------:R-:W3:Y:S11]  /*4030*/  LDSM.16.M88.4 R52, [R229+0x11000] ;  /* 0x01100000e534783b */ /* 0x000ef60000000200 */
[C---:B------:R-:W-:Y:S07]  /*4040*/  HMMA.16816.F32.BF16 R4, R56.reuse, R60, R4 ;  /* 0x0000003c3804723c */ /* 0x040fee0000041804 */
[----:B------:R-:W-:Y:S01]  /*4050*/  IADD3 R60, P0, R249, UR17, RZ ;  /* 0x00000011f93c7c10 */ /* 0x000fe2000ff1e0ff */
[----:B------:R-:W-:Y:S01]  /*4060*/  HMMA.16816.F32.BF16 R8, R56, R62, R8 ;  /* 0x0000003e3808723c */ /* 0x000fe20000041808 */
[----:B------:R-:W-:Y:S03]  /*4070*/  LDSM.16.M88.4 R56, [R230+0x11000] ;  /* 0x01100000e638783b */ /* 0x000fe60000000200 */
[----:B------:R-:W-:Y:S05]  /*4080*/  IADD3.X R61, R248, UR16, RZ, P0, !PT ;  /* 0x00000010f83d7c10 */ /* 0x000fea00087fe4ff */
[----:B-----5:R2:W5:Y:S07]  /*4090*/  LDG.E R63, [R60.64+0x20] ;  /* 0x000020043c3f7981 */ /* 0x02056e000c1e1900 */
[C---:B-1----:R-:W-:Y:S01]  /*40a0*/  HMMA.16816.F32.BF16 R4, R44.reuse, R64, R4 ;  /* 0x000000402c04723c */ /* 0x042fe20000041804 */
[----:B------:R2:W5:Y:S07]  /*40b0*/  LDG.E R64, [R60.64] ;  /* 0x000000043c407981 */ /* 0x00056e000c1e1900 */
[----:B------:R-:W-:Y:S01]  /*40c0*/  HMMA.16816.F32.BF16 R8, R44, R66, R8 ;  /* 0x000000422c08723c */ /* 0x000fe20000041808 */
[----:B------:R-:W1:Y:S11]  /*40d0*/  LDSM.16.M88.4 R44, [R3+0x2000] ;  /* 0x00200000032c783b */ /* 0x000e760000000200 */
[----:B------:R-:W-:Y:S04]  /*40e0*/  @!UPT UIADD3 URZ, URZ, URZ, URZ ;  /* 0x0000003f3f3ff290 */ /* 0x000fe8000fffe03f */
        /* <DEDUP_REMOVED lines=16> */
[C---:B---3--:R-:W-:Y:S05]  /*41f0*/  HMMA.16816.F32.BF16 R4, R48.reuse, R52, R4 ;  /* 0x000000343004723c */ /* 0x048fea0000041804 */
[----:B--2---:R-:W-:Y:S03]  /*4200*/  IADD3 R60, R68, UR9, RZ ;  /* 0x00000009443c7c10 */ /* 0x004fe6000fffe0ff */
[----:B------:R-:W-:Y:S01]  /*4210*/  HMMA.16816.F32.BF16 R8, R48, R54, R8 ;  /* 0x000000363008723c */ /* 0x000fe20000041808 */
[----:B------:R-:W-:Y:S03]  /*4220*/  LDSM.16.M88.4 R48, [R228+0x4000] ;  /* 0x00400000e430783b */ /* 0x000fe60000000200 */
[C---:B------:R-:W-:Y:S01]  /*4230*/  IADD3 R61, R60.reuse, 0x8, RZ ;  /* 0x000000083c3d7810 */ /* 0x040fe20007ffe0ff */
[----:B------:R-:W2:Y:S01]  /*4240*/  LDSM.16.M88.4 R52, [R231+0x12000] ;  /* 0x01200000e734783b */ /* 0x000ea20000000200 */
[----:B------:R-:W-:Y:S02]  /*4250*/  IADD3 R62, R60, 0x7, RZ ;  /* 0x000000073c3e7810 */ /* 0x000fe40007ffe0ff */
[----:B------:R-:W-:Y:S02]  /*4260*/  ISETP.GE.AND P1, PT, R61, RZ, PT ;  /* 0x000000ff3d00720c */ /* 0x000fe40003f26270 */
[----:B------:R-:W-:Y:S02]  /*4270*/  ISETP.GE.AND P0, PT, R62, RZ, PT ;  /* 0x000000ff3e00720c */ /* 0x000fe40003f06270 */
[----:B------:R-:W-:Y:S04]  /*4280*/  IABS R65, R60 ;  /* 0x0000003c00417213 */ /* 0x000fe80000000000 */
[C---:B-1----:R-:W-:Y:S05]  /*4290*/  HMMA.16816.F32.BF16 R4, R44.reuse, R56, R4 ;  /* 0x000000382c04723c */ /* 0x042fea0000041804 */
[C---:B------:R-:W-:Y:S02]  /*42a0*/  @!P1 IADD3 R61, -R60.reuse, -0x8, RZ ;  /* 0xfffffff83c3d9810 */ /* 0x040fe40007ffe1ff */
[C---:B------:R-:W-:Y:S01]  /*42b0*/  @!P0 IADD3 R62, -R60.reuse, -0x7, RZ ;  /* 0xfffffff93c3e8810 */ /* 0x040fe20007ffe1ff */
[----:B------:R-:W-:Y:S01]  /*42c0*/  HMMA.16816.F32.BF16 R8, R44, R58, R8 ;  /* 0x0000003a2c08723c */ /* 0x000fe20000041808 */
[----:B------:R-:W-:Y:S02]  /*42d0*/  LDSM.16.M88.4 R44, [R227+0x4000] ;  /* 0x00400000e32c783b */ /* 0x000fe40000000200 */
[----:B------:R-:W1:Y:S02]  /*42e0*/  I2F R61, R61 ;  /* 0x0000003d003d7306 */ /* 0x000e640000201400 */
[----:B------:R-:W3:Y:S08]  /*42f0*/  LDSM.16.M88.4 R56, [R232+0x12000] ;  /* 0x01200000e838783b */ /* 0x000ef00000000200 */
[----:B------:R-:W4:Y:S03]  /*4300*/  I2F R62, R62 ;  /* 0x0000003e003e7306 */ /* 0x000f260000201400 */
        /* <DEDUP_REMOVED lines=16> */
[C---:B--2---:R-:W-:Y:S01]  /*4410*/  HMMA.16816.F32.BF16 R4, R48.reuse, R52, R4 ;  /* 0x000000343004723c */ /* 0x044fe20000041804 */
[----:B------:R-:W2:Y:S06]  /*4420*/  I2F R53, R65 ;  /* 0x0000004100357306 */ /* 0x000eac0000201400 */
[----:B------:R-:W-:Y:S01]  /*4430*/  IADD3 R52, R60, -0x1, RZ ;  /* 0xffffffff3c347810 */ /* 0x000fe20007ffe0ff */
[----:B------:R-:W-:Y:S03]  /*4440*/  HMMA.16816.F32.BF16 R8, R48, R54, R8 ;  /* 0x000000363008723c */ /* 0x000fe60000041808 */
[----:B------:R-:W-:Y:S04]  /*4450*/  ISETP.GE.AND P2, PT, R52, RZ, PT ;  /* 0x000000ff3400720c */ /* 0x000fe80003f46270 */
[C---:B------:R-:W-:Y:S02]  /*4460*/  IADD3 R48, R60.reuse, -0x8, RZ ;  /* 0xfffffff83c307810 */ /* 0x040fe40007ffe0ff */
[----:B------:R-:W-:Y:S02]  /*4470*/  IADD3 R49, R60, -0x9, RZ ;  /* 0xfffffff73c317810 */ /* 0x000fe40007ffe0ff */
[----:B------:R-:W-:Y:S02]  /*4480*/  ISETP.GE.AND P1, PT, R48, RZ, PT ;  /* 0x000000ff3000720c */ /* 0x000fe40003f26270 */
[----:B------:R-:W-:Y:S03]  /*4490*/  ISETP.GE.AND P0, PT, R49, RZ, PT ;  /* 0x000000ff3100720c */ /* 0x000fe60003f06270 */
[C---:B------:R-:W-:Y:S01]  /*44a0*/  @!P2 IADD3 R52, -R60.reuse, 0x1, RZ ;  /* 0x000000013c34a810 */ /* 0x040fe20007ffe1ff */
[C---:B---3--:R-:W-:Y:S05]  /*44b0*/  HMMA.16816.F32.BF16 R4, R44.reuse, R56, R4 ;  /* 0x000000382c04723c */ /* 0x048fea0000041804 */
[----:B------:R-:W3:Y:S02]  /*44c0*/  I2F R52, R52 ;  /* 0x0000003400347306 */ /* 0x000ee40000201400 */
[C---:B------:R-:W-:Y:S01]  /*44d0*/  @!P1 IADD3 R48, -R60.reuse, 0x8, RZ ;  /* 0x000000083c309810 */ /* 0x040fe20007ffe1ff */
[----:B------:R-:W-:Y:S04]  /*44e0*/  HMMA.16816.F32.BF16 R8, R44, R58, R8 ;  /* 0x0000003a2c08723c */ /* 0x000fe80000041808 */
[----:B------:R-:W-:Y:S02]  /*44f0*/  @!P0 IADD3 R49, -R60, 0x9, RZ ;  /* 0x000000093c318810 */ /* 0x000fe40007ffe1ff */
[----:B------:R-:W-:Y:S01]  /*4500*/  PLOP3.LUT P0, PT, PT, PT, UP0, 0x80, 0x0 ;  /* 0x000000000000781c */ /* 0x000fe20003f0f008 */
[----:B------:R-:W3:Y:S09]  /*4510*/  I2F R48, R48 ;  /* 0x0000003000307306 */ /* 0x000ef20000201400 */
[----:B-1----:R-:W-:Y:S01]  /*4520*/  FFMA.FTZ R6, R61, -UR6, R6 ;  /* 0x800000063d067c23 */ /* 0x002fe20008010006 */
[----:B------:R-:W1:Y:S01]  /*4530*/  I2F R49, R49 ;  /* 0x0000003100317306 */ /* 0x000e620000201400 */
[----:B----4-:R-:W-:Y:S02]  /*4540*/  FFMA.FTZ R7, R62, -UR6, R7 ;  /* 0x800000063e077c23 */ /* 0x010fe40008010007 */
[C---:B--2---:R-:W-:Y:S02]  /*4550*/  FFMA.FTZ R4, R53.reuse, -UR6, R4 ;  /* 0x8000000635047c23 */ /* 0x044fe40008010004 */
[C---:B---3--:R-:W-:Y:S02]  /*4560*/  FFMA.FTZ R5, R52.reuse, -UR6, R5 ;  /* 0x8000000634057c23 */ /* 0x048fe40008010005 */
[----:B------:R-:W-:Y:S02]  /*4570*/  FFMA.FTZ R10, R53, -UR6, R10 ;  /* 0x80000006350a7c23 */ /* 0x000fe4000801000a */
[----:B------:R-:W-:Y:S02]  /*4580*/  FFMA.FTZ R11, R52, -UR6, R11 ;  /* 0x80000006340b7c23 */ /* 0x000fe4000801000b */
[----:B------:R-:W-:Y:S02]  /*4590*/  FFMA.FTZ R8, R48, -UR6, R8 ;  /* 0x8000000630087c23 */ /* 0x000fe40008010008 */
[----:B-1----:R-:W-:Y:S01]  /*45a0*/  FFMA.FTZ R9, R49, -UR6, R9 ;  /* 0x8000000631097c23 */ /* 0x002fe20008010009 */
[----:B------:R-:W-:-:S05]  /*45b0*/  @!P0 BRA `(.L_x_313) ;  /* 0x000000a000008947 */ /* 0x000fca0003800000 */
[----:B------:R-:W-:Y:S01]  /*45c0*/  UIADD3 UR11, -UR7, UR10, UR22 ;  /* 0x0000000a070b7290 */ /* 0x000fe2000fffe116 */
[----:B------:R-:W-:Y:S03]  /*45d0*/  IMAD.U32 R44, RZ, RZ, UR20 ;  /* 0x00000014ff2c7e24 */ /* 0x000fe6000f8e00ff */
[----:B------:R-:W-:Y:S02]  /*45e0*/  UIADD3 UR12, UR11, UR13, URZ ;  /* 0x0000000d0b0c7290 */ /* 0x000fe4000fffe03f */
[----:B------:R-:W-:Y:S01]  /*45f0*/  UIADD3 UR11, UR9, 0x40, URZ ;  /* 0x00000040090b7890 */ /* 0x000fe2000fffe03f */
[----:B------:R-:W-:Y:S03]  /*4600*/  ISETP.LT.AND P0, PT, R44, UR7, PT ;  /* 0x000000072c007c0c */ /* 0x000fe6000bf01270 */
[----:B------:R-:W-:Y:S03]  /*4610*/  UISETP.GE.AND UP0, UPT, UR11, UR12, UPT ;  /* 0x0000000c0b00728c */ /* 0x000fe6000bf06270 */
[----:B------:R-:W-:Y:S03]  /*4620*/  UMOV UR11, UR13 ;  /* 0x0000000d000b7c82 */ /* 0x000fe60008000000 */
[----:B------:R-:W-:Y:S11]  /*4630*/  PLOP3.LUT P1, PT, PT, PT, UP0, 0x80, 0x0 ;  /* 0x000000000000781c */ /* 0x000ff60003f2f008 */
[----:B------:R-:W-:Y:S02]  /*4640*/  @!UPT UIADD3 URZ, URZ, URZ, URZ ;  /* 0x0000003f3f3ff290 */ /* 0x000fe4000fffe03f */
[----:B------:R-:W-:-:S05]  /*4650*/  @!P1 BRA P0, `(.L_x_314) ;  /* 0x000002a000009947 */ /* 0x000fca0000000000 */
.L_x_313:
[C---:B------:R-:W-:Y:S01]  /*4660*/  IADD3 R49, R240.reuse, 0x1, RZ ;  /* 0x00000001f0317810 */ /* 0x040fe20007ffe0ff */
[----:B------:R-:W2:Y:S01]  /*4670*/  LDL R44, [R1+0xc] ;  /* 0x00000c00012c7983 */ /* 0x000ea20000100800 */
[C---:B------:R-:W-:Y:S01]  /*4680*/  IADD3 R48, R240.reuse, 0x8, RZ ;  /* 0x00000008f0307810 */ /* 0x040fe20007ffe0ff */
[----:B------:R-:W-:Y:S01]  /*4690*/  UIADD3 UR13, UR7, 0x1, -UR10 ;  /* 0x00000001070d7890 */ /* 0x000fe2000fffe80a */
[----:B------:R-:W-:Y:S01]  /*46a0*/  IADD3 R47, R240, 0x9, RZ ;  /* 0x00000009f02f7810 */ /* 0x000fe20007ffe0ff */
[----:B------:R-:W-:Y:S01]  /*46b0*/  UIADD3 UR12, -UR11, UR7, -UR10 ;  /* 0x000000070b0c7290 */ /* 0x000fe2000fffe90a */
[----:B--2---:R-:W-:Y:S01]  /*46c0*/  IADD3 R45, R44, UR9, RZ ;  /* 0x000000092c2d7c10 */ /* 0x004fe2000fffe0ff */
[----:B------:R-:W-:Y:S04]  /*46d0*/  UIADD3 UR9, UR13, UR42, URZ ;  /* 0x0000002a0d097290 */ /* 0x000fe8000fffe03f */
[C---:B------:R-:W-:Y:S01]  /*46e0*/  IADD3 R44, R45.reuse, UR12, RZ ;  /* 0x0000000c2d2c7c10 */ /* 0x040fe2000fffe0ff */
[----:B------:R-:W-:Y:S01]  /*46f0*/  UMOV UR13, UR11 ;  /* 0x0000000b000d7c82 */ /* 0x000fe20008000000 */
[C---:B------:R-:W-:Y:S02]  /*4700*/  IADD3 R46, R45.reuse, UR9, RZ ;  /* 0x000000092d2e7c10 */ /* 0x040fe4000fffe0ff */
[----:B------:R-:W-:Y:S02]  /*4710*/  IMNMX R44, RZ, R44, !PT ;  /* 0x0000002cff2c7217 */ /* 0x000fe40007800200 */
[----:B------:R-:W-:Y:S02]  /*4720*/  IADD3 R45, R45, 0x8, RZ ;  /* 0x000000082d2d7810 */ /* 0x000fe40007ffe0ff */
[----:B------:R-:W-:Y:S02]  /*4730*/  IMNMX R46, R46, UR7, PT ;  /* 0x000000072e2e7c17 */ /* 0x000fe4000b800200 */
[CC--:B------:R-:W-:Y:S02]  /*4740*/  ISETP.GE.AND P1, PT, R240.reuse, R44.reuse, PT ;  /* 0x0000002cf000720c */ /* 0x0c0fe40003f26270 */
[----:B------:R-:W-:Y:S02]  /*4750*/  IADD3 R51, R45, UR12, RZ ;  /* 0x0000000c2d337c10 */ /* 0x000fe4000fffe0ff */
[----:B------:R-:W-:Y:S02]  /*4760*/  ISETP.GE.AND P0, PT, R49, R44, PT ;  /* 0x0000002c3100720c */ /* 0x000fe40003f06270 */
        /* <DEDUP_REMOVED lines=25> */
.L_x_314:
[----:B------:R-:W2:Y:S01]  /*4900*/  LDL R61, [R1+0x4] ;  /* 0x00000400013d7983 */ /* 0x000ea20000100800 */
[C---:B------:R-:W-:Y:S01]  /*4910*/  FMUL.FTZ R44, R246.reuse, 1.4426950216293334961 ;  /* 0x3fb8aa3bf62c7820 */ /* 0x040fe20000410000 */
[----:B------:R-:W-:Y:S01]  /*4920*/  FSETP.NEU.FTZ.AND P0, PT, R246, -INF , PT ;  /* 0xff800000f600780b */ /* 0x000fe20003f1d000 */
[----:B------:R-:W-:Y:S01]  /*4930*/  UISETP.GT.AND UP2, UPT, UR8, UR18, UPT ;  /* 0x000000120800728c */ /* 0x000fe2000bf44270 */
[----:B------:R-:W-:Y:S02]  /*4940*/  MOV R250, c[0x0][0x22c] ;  /* 0x00008b0000fa7a02 */ /* 0x000fe40000000f00 */
[----:B------:R-:W3:Y:S01]  /*4950*/  LDL R60, [R1] ;  /* 0x00000000013c7983 */ /* 0x000ee20000100800 */
        /* <DEDUP_REMOVED lines=11> */
[----:B-1----:R-:W-:Y:S05]  /*4a10*/  FMUL.FTZ R4, R247, 1.4426950216293334961 ;  /* 0x3fb8aa3bf7047820 */ /* 0x002fea0000410000 */
[----:B------:R-:W-:Y:S04]  /*4a20*/  FSEL R4, R4, RZ, P0 ;  /* 0x000000ff04047208 */ /* 0x000fe80000000000 */
[----:B------:R-:W1:Y:S01]  /*4a30*/  MUFU.EX2 R54, R44 ;  /* 0x0000002c00367308 */ /* 0x000e620000000800 */
        /* <DEDUP_REMOVED lines=9> */
[----:B-1----:R-:W-:Y:S02]  /*4ad0*/  F2FP.BF16.PACK_AB R5, R54, R55 ;  /* 0x000000373605723e */ /* 0x002fe400000010ff */
[----:B------:R-:W-:Y:S01]  /*4ae0*/  F2FP.BF16.PACK_AB R6, R56, R57 ;  /* 0x000000393806723e */ /* 0x000fe200000010ff */
[----:B------:R-:W-:Y:S01]  /*4af0*/  STS [R251+0x15000], R7 ;  /* 0x01500007fb007388 */ /* 0x000fe20000000800 */
[----:B------:R-:W-:Y:S05]  /*4b00*/  F2FP.BF16.PACK_AB R4, R52, R53 ;  /* 0x000000353404723e */ /* 0x000fea00000010ff */
[----:B--2---:R-:W-:Y:S06]  /*4b10*/  STS [R61+0x15000], R6 ;  /* 0x015000063d007388 */ /* 0x004fec0000000800 */
[----:B------:R-:W-:Y:S06]  /*4b20*/  STS [R252+0x15000], R5 ;  /* 0x01500005fc007388 */ /* 0x000fec0000000800 */
[----:B---3--:R-:W-:Y:S06]  /*4b30*/  STS [R60+0x15000], R4 ;  /* 0x015000043c007388 */ /* 0x008fec0000000800 */
        /* <DEDUP_REMOVED lines=203> */
.L_x_315:
        /* <DEDUP_REMOVED lines=376> */
.L_x_316:
        /* <DEDUP_REMOVED lines=123> */
.L_x_318:
        /* <DEDUP_REMOVED lines=16> */
.L_x_319:
        /* <DEDUP_REMOVED lines=49> */
.L_x_321:
[----:B------:R-:W-:Y:S05]  /*7b30*/  BSYNC B0 ;  /* 0x0000000000007941 */ /* 0x000fea0003800000 */
.L_x_320:
        /* <DEDUP_REMOVED lines=27> */
.L_x_300:
[----:B------:R-:W-:Y:S05]  /*7cf0*/  BSYNC B1 ;  /* 0x0000000000017941 */ /* 0x000fea0003800000 */
.L_x_290:
        /* <DEDUP_REMOVED lines=12> */
.L_x_322:
[----:B------:R-:W-:Y:S05]  /*7dc0*/  EXIT ;  /* 0x000000000000794d */ /* 0x000fea0003800000 */
.L_x_324:
        /* <DEDUP_REMOVED lines=11> */
.L_x_2008:


//--------------------- .text._ZN5flash44flash_bwd_dq_dk_dv_loop_seqk_parallel_kernelI23Flash_bwd_kernel_traitsILi256ELi64ELi32ELi8ELi4ELi1ELi2ELb1ELb1EN7cutlass10bfloat16_tE19Flash_kernel_traitsILi256ELi64ELi32ELi8ES3_EELb0ELb0ELb1ELb1ELb0ELb0ELb1EEEvNS_16Flash_bwd_paramsE --------------------------
	.section	.text._ZN5flash44flash_bwd_dq_dk_dv_loop_seqk_parallel_kernelI23Flash_bwd_kernel_traitsILi256ELi64ELi32ELi8ELi4ELi1ELi2ELb1ELb1EN7cutlass10bfloat16_tE19Flash_kernel_traitsILi256ELi64ELi32ELi8ES3_EELb0ELb0ELb1ELb1ELb0ELb0ELb1EEEvNS_16Flash_bwd_paramsE,"ax",@progbits
	.sectioninfo	@"SHI_REGISTERS=255"
	.align	128
        .global         _ZN5flash44flash_bwd_dq_dk_dv_loop_seqk_parallel_kernelI23Flash_bwd_kernel_traitsILi256ELi64ELi32ELi8ELi4ELi1ELi2ELb1ELb1EN7cutlass10bfloat16_tE19Flash_kernel_traitsILi256ELi64ELi32ELi8ES3_EELb0ELb0ELb1ELb1ELb0ELb0ELb1EEEvNS_16Flash_bwd_paramsE
        .type           _ZN5flash44flash_bwd_dq_dk_dv_loop_seqk_parallel_kernelI23Flash_bwd_kernel_traitsILi256ELi64ELi32ELi8ELi4ELi1ELi2ELb1ELb1EN7cutlass10bfloat16_tE19Flash_kernel_traitsILi256ELi64ELi32ELi8ES3_EELb0ELb0ELb1ELb1ELb0ELb0ELb1EEEvNS_16Flash_bwd_paramsE,@function
        .size           _ZN5flash44flash_bwd_dq_dk_dv_loop_seqk_parallel_kernelI23Flash_bwd_kernel_traitsILi256ELi64ELi32ELi8ELi4ELi1ELi2ELb1ELb1EN7cutlass10bfloat16_tE19Flash_kernel_traitsILi256ELi64ELi32ELi8ES3_EELb0ELb0ELb1ELb1ELb0ELb0ELb1EEEvNS_16Flash_bwd_paramsE,(.L_x_2009 - _ZN5flash44flash_bwd_dq_dk_dv_loop_seqk_parallel_kernelI23Flash_bwd_kernel_traitsILi256ELi64ELi32ELi8ELi4ELi1ELi2ELb1ELb1EN7cutlass10bfloat16_tE19Flash_kernel_traitsILi256ELi64ELi32ELi8ES3_EELb0ELb0ELb1ELb1ELb0ELb0ELb1EEEvNS_16Flash_bwd_paramsE)
        .other          _ZN5flash44flash_bwd_dq_dk_dv_loop_seqk_parallel_kernelI23Flash_bwd_kernel_traitsILi256ELi64ELi32ELi8ELi4ELi1ELi2ELb1ELb1EN7cutlass10bfloat16_tE19Flash_kernel_traitsILi256ELi64ELi32ELi8ES3_EELb0ELb0ELb1ELb1ELb0ELb0ELb1EEEvNS_16Flash_bwd_paramsE,@"STO_CUDA_ENTRY STV_DEFAULT"
_ZN5flash44flash_bwd_dq_dk_dv_loop_seqk_parallel_kernelI23Flash_bwd_kernel_traitsILi256ELi64ELi32ELi8ELi4ELi1ELi2ELb1ELb1EN7cutlass10bfloat16_tE19Flash_kernel_traitsILi256ELi64ELi32ELi8ES3_EELb0ELb0ELb1ELb1ELb0ELb0ELb1EEEvNS_16Flash_bwd_paramsE:
.text._ZN5flash44flash_bwd_dq_dk_dv_loop_seqk_parallel_kernelI23Flash_bwd_kernel_traitsILi256ELi64ELi32ELi8ELi4ELi1ELi2ELb1ELb1EN7cutlass10bfloat16_tE19Flash_kernel_traitsILi256ELi64ELi32ELi8ES3_EELb0ELb0ELb1ELb1ELb0ELb0ELb1EEEvNS_16Flash_bwd_paramsE:
        /* <DEDUP_REMOVED lines=206> */
.L_x_359:
        /* <DEDUP_REMOVED lines=53> */
.L_x_325:
        /* <DEDUP_REMOVED lines=67> */
.L_x_327:
        /* <DEDUP_REMOVED lines=19> */
.L_x_328:
        /* <DEDUP_REMOVED lines=71> */
.L_x_329:
[----:B------:R-:W-:Y:S02]  /*1a00*/  UMOV UR13, UR52 ;  /* 0x00000034000d7c82 */ /* 0x000fe40008000000 */
.L_x_330:
        /* <DEDUP_REMOVED lines=120> */
.L_x_332:
        /* <DEDUP_REMOVED lines=17> */
.L_x_333:
        /* <DEDUP_REMOVED lines=28> */
.L_x_335:
[----:B------:R-:W-:Y:S05]  /*2460*/  BSYNC B0 ;  /* 0x0000000000007941 */ /* 0x000fea0003800000 */
.L_x_334:
        /* <DEDUP_REMOVED lines=27> */
.L_x_331:
        /* <DEDUP_REMOVED lines=62> */
.L_x_338:
[----:B------:R-:W-:Y:S05]  /*2a00*/  BSYNC B0 ;  /* 0x0000000000007941 */ /* 0x000fea0003800000 */
.L_x_337:
        /* <DEDUP_REMOVED lines=45> */
.L_x_340:
[----:B------:R-:W-:Y:S05]  /*2ce0*/  BSYNC B0 ;  /* 0x0000000000007941 */ /* 0x000fea0003800000 */
.L_x_339:
        /* <DEDUP_REMOVED lines=48> */
.L_x_342:
[----:B------:R-:W-:Y:S05]  /*2ff0*/  BSYNC B0 ;  /* 0x0000000000007941 */ /* 0x000fea0003800000 */
.L_x_341:
        /* <DEDUP_REMOVED lines=40> */
.L_x_344:
[----:B------:R-:W-:Y:S05]  /*3280*/  BSYNC B0 ;  /* 0x0000000000007941 */ /* 0x000fea0003800000 */
.L_x_343:
        /* <DEDUP_REMOVED lines=41> */
.L_x_346:
[----:B------:R-:W-:Y:S05]  /*3520*/  BSYNC B0 ;  /* 0x0000000000007941 */ /* 0x000fea0003800000 */
.L_x_345:
        /* <DEDUP_REMOVED lines=69> */
.L_x_348:
[----:B------:R-:W-:Y:S05]  /*3980*/  BSYNC B0 ;  /* 0x0000000000007941 */ /* 0x000fea0003800000 */
.L_x_347:
        /* <DEDUP_REMOVED lines=85> */
.L_x_353:
[----:B------:R-:W0:Y:S01]  /*3ee0*/  LDGDEPBAR ;  /* 0x00000000000079af */ /* 0x000e220000000000 */
[----:B------:R-:W-:Y:S02]  /*3ef0*/  USHF.L.U32 UR9, UR8, 0x6, URZ ;  /* 0x0000000608097899 */ /* 0x000fe4000800063f */
[----:B------:R-:W-:Y:S02]  /*3f00*/  ULDC UR11, c[0x0][0x2e4] ;  /* 0x0000b900000b7ab9 */ /* 0x000fe40000000800 */
[----:B------:R-:W2:Y:S01]  /*3f10*/  LDL R70, [R1+0x10] ;  /* 0x0000100001467983 */ /* 0x000ea20000100800 */
[----:B------:R-:W-:Y:S01]  /*3f20*/  UISETP.GE.AND UP0, UPT, UR9, UR19, UPT ;  /* 0x000000130900728c */ /* 0x000fe2000bf06270 */
        /* <DEDUP_REMOVED lines=9> */
[C---:B-1--4-:R-:W-:Y:S08]  /*3fc0*/  HMMA.16816.F32.BF16 R4, R8.reuse, R44, RZ ;  /* 0x0000002c0804723c */ /* 0x052ff000000418ff */
[----:B------:R-:W-:Y:S01]  /*3fd0*/  HMMA.16816.F32.BF16 R8, R8, R46, RZ ;  /* 0x0000002e0808723c */ /* 0x000fe200000418ff */
[----:B------:R-:W1:Y:S11]  /*3fe0*/  LDSM.16.M88.4 R44, [R227] ;  /* 0x00000000e32c783b */ /* 0x000e760000000200 */
[----:B------:R-:W-:Y:S04]  /*3ff0*/  @!UPT UIADD3 URZ, URZ, URZ, URZ ;  /* 0x0000003f3f3ff290 */ /* 0x000fe8000fffe03f */
[C---:B---3--:R-:W-:Y:S08]  /*4000*/  HMMA.16816.F32.BF16 R4, R48.reuse, R52, R4 ;  /* 0x000000343004723c */ /* 0x048ff00000041804 */
[----:B------:R-:W-:Y:S01]  /*4010*/  HMMA.16816.F32.BF16 R8, R48, R54, R8 ;  /* 0x000000363008723c */ /* 0x000fe20000041808 */
[----:B------:R-:W-:Y:S05]  /*4020*/  LDSM.16.M88.4 R48, [R2+0x2000] ;  /* 0x002000000230783b */ /* 0x000fea0000000200 */
[----:B------:R-:W3:Y:S10]  /*4030*/  LDSM.16.M88.4 R52, [R229+0x11000] ;  /* 0x01100000e534783b */ /* 0x000ef40000000200 */
[C---:B------:R-:W-:Y:S08]  /*4040*/  HMMA.16816.F32.BF16 R4, R56.reuse, R60, R4 ;  /* 0x0000003c3804723c */ /* 0x040ff00000041804 */
        /* <DEDUP_REMOVED lines=15> */
[C---:B-1----:R-:W-:Y:S07]  /*4140*/  HMMA.16816.F32.BF16 R4, R44.reuse, R64, R4 ;  /* 0x000000402c04723c */ /* 0x042fee0000041804 */
[----:B------:R-:W-:Y:S01]  /*4150*/  IADD3 R64, P0, R249, UR17, RZ ;  /* 0x00000011f9407c10 */ /* 0x000fe2000ff1e0ff */
[----:B------:R-:W-:Y:S01]  /*4160*/  HMMA.16816.F32.BF16 R8, R44, R66, R8 ;  /* 0x000000422c08723c */ /* 0x000fe20000041808 */
[----:B------:R-:W-:Y:S03]  /*4170*/  LDSM.16.M88.4 R44, [R3+0x4000] ;  /* 0x00400000032c783b */ /* 0x000fe60000000200 */
[----:B------:R-:W-:Y:S05]  /*4180*/  IADD3.X R65, R248, UR16, RZ, P0, !PT ;  /* 0x00000010f8417c10 */ /* 0x000fea00087fe4ff */
[----:B-----5:R1:W5:Y:S05]  /*4190*/  LDG.E R69, [R64.64] ;  /* 0x0000000440457981 */ /* 0x02036a000c1e1900 */
[----:B------:R1:W5:Y:S02]  /*41a0*/  LDG.E R68, [R64.64+0x20] ;  /* 0x0000200440447981 */ /* 0x000364000c1e1900 */
[C---:B---3--:R-:W-:Y:S08]  /*41b0*/  HMMA.16816.F32.BF16 R4, R48.reuse, R52, R4 ;  /* 0x000000343004723c */ /* 0x048ff00000041804 */
[----:B------:R-:W-:Y:S01]  /*41c0*/  HMMA.16816.F32.BF16 R8, R48, R54, R8 ;  /* 0x000000363008723c */ /* 0x000fe20000041808 */
[----:B------:R-:W-:Y:S05]  /*41d0*/  LDSM.16.M88.4 R48, [R228+0x4000] ;  /* 0x00400000e430783b */ /* 0x000fea0000000200 */
[----:B------:R-:W-:Y:S05]  /*41e0*/  LDSM.16.M88.4 R52, [R231+0x12000] ;  /* 0x01200000e734783b */ /* 0x000fea0000000200 */
[----:B-1----:R-:W1:Y:S05]  /*41f0*/  LDSM.16.M88.4 R64, [R230+0x12000] ;  /* 0x01200000e640783b */ /* 0x002e6a0000000200 */
[C---:B----4-:R-:W-:Y:S08]  /*4200*/  HMMA.16816.F32.BF16 R4, R56.reuse, R60, R4 ;  /* 0x0000003c3804723c */ /* 0x050ff00000041804 */
[----:B------:R-:W-:Y:S01]  /*4210*/  HMMA.16816.F32.BF16 R8, R56, R62, R8 ;  /* 0x0000003e3808723c */ /* 0x000fe20000041808 */
[----:B------:R-:W-:Y:S05]  /*4220*/  LDSM.16.M88.4 R56, [R227+0x4000] ;  /* 0x00400000e338783b */ /* 0x000fea0000000200 */
[----:B------:R-:W3:Y:S10]  /*4230*/  LDSM.16.M88.4 R60, [R232+0x12000] ;  /* 0x01200000e83c783b */ /* 0x000ef40000000200 */
[C---:B-1----:R-:W-:Y:S08]  /*4240*/  HMMA.16816.F32.BF16 R4, R44.reuse, R64, R4 ;  /* 0x000000402c04723c */ /* 0x042ff00000041804 */
[----:B------:R-:W-:Y:S01]  /*4250*/  HMMA.16816.F32.BF16 R8, R44, R66, R8 ;  /* 0x000000422c08723c */ /* 0x000fe20000041808 */
[----:B------:R-:W-:Y:S05]  /*4260*/  LDSM.16.M88.4 R44, [R2+0x6000] ;  /* 0x00600000022c783b */ /* 0x000fea0000000200 */
[----:B------:R-:W1:Y:S10]  /*4270*/  LDSM.16.M88.4 R64, [R229+0x13000] ;  /* 0x01300000e540783b */ /* 0x000e740000000200 */
[C---:B------:R-:W-:Y:S08]  /*4280*/  HMMA.16816.F32.BF16 R4, R48.reuse, R52, R4 ;  /* 0x000000343004723c */ /* 0x040ff00000041804 */
[----:B------:R-:W-:Y:S01]  /*4290*/  HMMA.16816.F32.BF16 R8, R48, R54, R8 ;  /* 0x000000363008723c */ /* 0x000fe20000041808 */
[----:B------:R-:W-:Y:S05]  /*42a0*/  LDSM.16.M88.4 R48, [R3+0x6000] ;  /* 0x006000000330783b */ /* 0x000fea0000000200 */
[----:B------:R-:W4:Y:S10]  /*42b0*/  LDSM.16.M88.4 R52, [R230+0x13000] ;  /* 0x01300000e634783b */ /* 0x000f340000000200 */
[C---:B---3--:R-:W-:Y:S08]  /*42c0*/  HMMA.16816.F32.BF16 R4, R56.reuse, R60, R4 ;  /* 0x0000003c3804723c */ /* 0x048ff00000041804 */
[----:B------:R-:W-:Y:S01]  /*42d0*/  HMMA.16816.F32.BF16 R8, R56, R62, R8 ;  /* 0x0000003e3808723c */ /* 0x000fe20000041808 */
[----:B------:R-:W-:Y:S05]  /*42e0*/  LDSM.16.M88.4 R56, [R228+0x6000] ;  /* 0x00600000e438783b */ /* 0x000fea0000000200 */
[----:B------:R-:W3:Y:S10]  /*42f0*/  LDSM.16.M88.4 R60, [R231+0x13000] ;  /* 0x01300000e73c783b */ /* 0x000ef40000000200 */
[C---:B-1----:R-:W-:Y:S08]  /*4300*/  HMMA.16816.F32.BF16 R4, R44.reuse, R64, R4 ;  /* 0x000000402c04723c */ /* 0x042ff00000041804 */
[----:B------:R-:W-:Y:S01]  /*4310*/  HMMA.16816.F32.BF16 R8, R44, R66, R8 ;  /* 0x000000422c08723c */ /* 0x000fe20000041808 */
[----:B------:R-:W-:Y:S05]  /*4320*/  LDSM.16.M88.4 R44, [R227+0x6000] ;  /* 0x00600000e32c783b */ /* 0x000fea0000000200 */
[----:B------:R-:W1:Y:S10]  /*4330*/  LDSM.16.M88.4 R64, [R232+0x13000] ;  /* 0x01300000e840783b */ /* 0x000e740000000200 */
[C---:B----4-:R-:W-:Y:S07]  /*4340*/  HMMA.16816.F32.BF16 R4, R48.reuse, R52, R4 ;  /* 0x000000343004723c */ /* 0x050fee0000041804 */
[----:B--2---:R-:W-:Y:S01]  /*4350*/  IADD3 R52, R70, UR9, RZ ;  /* 0x0000000946347c10 */ /* 0x004fe2000fffe0ff */
[----:B------:R-:W-:Y:S07]  /*4360*/  HMMA.16816.F32.BF16 R8, R48, R54, R8 ;  /* 0x000000363008723c */ /* 0x000fee0000041808 */
[C---:B------:R-:W-:Y:S02]  /*4370*/  IADD3 R48, R52.reuse, 0x8, RZ ;  /* 0x0000000834307810 */ /* 0x040fe40007ffe0ff */
[----:B------:R-:W-:Y:S02]  /*4380*/  IADD3 R50, R52, 0x7, RZ ;  /* 0x0000000734327810 */ /* 0x000fe40007ffe0ff */
[----:B------:R-:W-:Y:S02]  /*4390*/  ISETP.GE.AND P1, PT, R48, RZ, PT ;  /* 0x000000ff3000720c */ /* 0x000fe40003f26270 */
[----:B------:R-:W-:Y:S02]  /*43a0*/  ISETP.GE.AND P0, PT, R50, RZ, PT ;  /* 0x000000ff3200720c */ /* 0x000fe40003f06270 */
[----:B------:R-:W-:Y:S01]  /*43b0*/  IABS R49, R52 ;  /* 0x0000003400317213 */ /* 0x000fe20000000000 */
[C---:B---3--:R-:W-:Y:S05]  /*43c0*/  HMMA.16816.F32.BF16 R4, R56.reuse, R60, R4 ;  /* 0x0000003c3804723c */ /* 0x048fea0000041804 */
[C---:B------:R-:W-:Y:S02]  /*43d0*/  IADD3 R51, R52.reuse, -0x1, RZ ;  /* 0xffffffff34337810 */ /* 0x040fe40007ffe0ff */
[----:B------:R-:W-:Y:S01]  /*43e0*/  MOV R60, R49 ;  /* 0x00000031003c7202 */ /* 0x000fe20000000f00 */
[----:B------:R-:W-:Y:S03]  /*43f0*/  HMMA.16816.F32.BF16 R8, R56, R62, R8 ;  /* 0x0000003e3808723c */ /* 0x000fe60000041808 */
[----:B------:R-:W-:Y:S02]  /*4400*/  ISETP.GE.AND P2, PT, R51, RZ, PT ;  /* 0x000000ff3300720c */ /* 0x000fe40003f46270 */
[----:B------:R-:W-:Y:S01]  /*4410*/  I2F R60, R60 ;  /* 0x0000003c003c7306 */ /* 0x000fe20000201400 */
[C---:B------:R-:W-:Y:S02]  /*4420*/  @!P1 IADD3 R48, -R52.reuse, -0x8, RZ ;  /* 0xfffffff834309810 */ /* 0x040fe40007ffe1ff */
[C---:B------:R-:W-:Y:S04]  /*4430*/  IADD3 R49, R52.reuse, -0x8, RZ ;  /* 0xfffffff834317810 */ /* 0x040fe80007ffe0ff */
[----:B------:R-:W-:Y:S02]  /*4440*/  ISETP.GE.AND P1, PT, R49, RZ, PT ;  /* 0x000000ff3100720c */ /* 0x000fe40003f26270 */
[C---:B------:R-:W-:Y:S01]  /*4450*/  @!P0 IADD3 R50, -R52.reuse, -0x7, RZ ;  /* 0xfffffff934328810 */ /* 0x040fe20007ffe1ff */
[----:B------:R2:W-:Y:S01]  /*4460*/  I2F R53, R48 ;  /* 0x0000003000357306 */ /* 0x0005e20000201400 */
[C---:B-1----:R-:W-:Y:S05]  /*4470*/  HMMA.16816.F32.BF16 R4, R44.reuse, R64, R4 ;  /* 0x000000402c04723c */ /* 0x042fea0000041804 */
[C---:B------:R-:W-:Y:S03]  /*4480*/  @!P2 IADD3 R51, -R52.reuse, 0x1, RZ ;  /* 0x000000013433a810 */ /* 0x040fe60007ffe1ff */
[----:B------:R-:W-:Y:S01]  /*4490*/  HMMA.16816.F32.BF16 R8, R44, R66, R8 ;  /* 0x000000422c08723c */ /* 0x000fe20000041808 */
[----:B------:R-:W-:Y:S03]  /*44a0*/  I2F R50, R50 ;  /* 0x0000003200327306 */ /* 0x000fe60000201400 */
[C---:B------:R-:W-:Y:S07]  /*44b0*/  @!P1 IADD3 R49, -R52.reuse, 0x8, RZ ;  /* 0x0000000834319810 */ /* 0x040fee0007ffe1ff */
[----:B------:R-:W-:Y:S01]  /*44c0*/  I2F R49, R49 ;  /* 0x0000003100317306 */ /* 0x000fe20000201400 */
[----:B--2---:R-:W-:Y:S04]  /*44d0*/  IADD3 R48, R52, -0x9, RZ ;  /* 0xfffffff734307810 */ /* 0x004fe80007ffe0ff */
[----:B------:R-:W-:Y:S02]  /*44e0*/  FMUL.FTZ R6, R6, c[0x0][0x2ec] ;  /* 0x0000bb0006067a20 */ /* 0x000fe40000410000 */
[----:B------:R-:W-:Y:S01]  /*44f0*/  FMUL.FTZ R5, R5, c[0x0][0x2ec] ;  /* 0x0000bb0005057a20 */ /* 0x000fe20000410000 */
[----:B------:R-:W-:Y:S01]  /*4500*/  ISETP.GE.AND P0, PT, R48, RZ, PT ;  /* 0x000000ff3000720c */ /* 0x000fe20003f06270 */
[----:B------:R-:W-:Y:S01]  /*4510*/  FMUL.FTZ R4, R4, c[0x0][0x2ec] ;  /* 0x0000bb0004047a20 */ /* 0x000fe20000410000 */
[----:B------:R1:W2:Y:S03]  /*4520*/  MUFU.TANH R54, R6 ;  /* 0x0000000600367308 */ /* 0x0002a60000002400 */
[----:B------:R-:W-:Y:S02]  /*4530*/  FMUL.FTZ R9, R9, c[0x0][0x2ec] ;  /* 0x0000bb0009097a20 */ /* 0x000fe40000410000 */
[----:B------:R-:W-:Y:S02]  /*4540*/  FMUL.FTZ R8, R8, c[0x0][0x2ec] ;  /* 0x0000bb0008087a20 */ /* 0x000fe40000410000 */
[----:B------:R-:W-:Y:S03]  /*4550*/  FMUL.FTZ R11, R11, c[0x0][0x2ec] ;  /* 0x0000bb000b0b7a20 */ /* 0x000fe60000410000 */
[----:B------:R-:W3:Y:S01]  /*4560*/  MUFU.TANH R4, R4 ;  /* 0x0000000400047308 */ /* 0x000ee20000002400 */
[----:B------:R-:W-:Y:S02]  /*4570*/  @!P0 IADD3 R48, -R52, 0x9, RZ ;  /* 0x0000000934308810 */ /* 0x000fe40007ffe1ff */
[----:B------:R-:W-:Y:S07]  /*4580*/  PLOP3.LUT P0, PT, PT, PT, UP0, 0x80, 0x0 ;  /* 0x000000000000781c */ /* 0x000fee0003f0f008 */
[----:B------:R4:W4:Y:S01]  /*4590*/  MUFU.TANH R47, R8 ;  /* 0x00000008002f7308 */ /* 0x0009220000002400 */
[----:B-1----:R-:W-:Y:S02]  /*45a0*/  FMUL.FTZ R6, R7, c[0x0][0x2ec] ;  /* 0x0000bb0007067a20 */ /* 0x002fe40000410000 */
[----:B--2---:R-:W-:Y:S02]  /*45b0*/  FFMA.FTZ R44, R53, -UR6, R54 ;  /* 0x80000006352c7c23 */ /* 0x004fe40008010036 */
[----:B------:R-:W-:Y:S05]  /*45c0*/  FFMA.FTZ R54, -R54, R54, 1 ;  /* 0x3f80000036367423 */ /* 0x000fea0000010136 */
[----:B------:R1:W2:Y:S01]  /*45d0*/  MUFU.TANH R7, R5 ;  /* 0x0000000500077308 */ /* 0x0002a20000002400 */
[----:B------:R-:W-:Y:S02]  /*45e0*/  FMUL.FTZ R59, R54, c[0x0][0x2ec] ;  /* 0x0000bb00363b7a20 */ /* 0x000fe40000410000 */
[----:B---3--:R-:W-:Y:S04]  /*45f0*/  FFMA.FTZ R53, -R4, R4, 1 ;  /* 0x3f80000004357423 */ /* 0x008fe80000010104 */
[----:B------:R-:W-:Y:S03]  /*4600*/  FMUL.FTZ R53, R53, c[0x0][0x2ec] ;  /* 0x0000bb0035357a20 */ /* 0x000fe60000410000 */
[----:B------:R-:W-:Y:S01]  /*4610*/  MUFU.TANH R6, R6 ;  /* 0x0000000600067308 */ /* 0x000fe20000002400 */
[----:B----4-:R-:W-:Y:S02]  /*4620*/  FFMA.FTZ R8, R60, -UR6, R4 ;  /* 0x800000063c087c23 */ /* 0x010fe40008010004 */
[----:B------:R-:W-:Y:S02]  /*4630*/  FFMA.FTZ R46, R49, -UR6, R47 ;  /* 0x80000006312e7c23 */ /* 0x000fe4000801002f */
[----:B------:R-:W-:Y:S05]  /*4640*/  FFMA.FTZ R47, -R47, R47, 1 ;  /* 0x3f8000002f2f7423 */ /* 0x000fea000001012f */
[----:B------:R-:W-:Y:S01]  /*4650*/  MUFU.TANH R9, R9 ;  /* 0x0000000900097308 */ /* 0x000fe20000002400 */
[----:B------:R-:W-:Y:S02]  /*4660*/  FMUL.FTZ R56, R47, c[0x0][0x2ec] ;  /* 0x0000bb002f387a20 */ /* 0x000fe40000410000 */
[----:B-1----:R-:W-:Y:S02]  /*4670*/  FMUL.FTZ R5, R10, c[0x0][0x2ec] ;  /* 0x0000bb000a057a20 */ /* 0x002fe40000410000 */
[----:B--2---:R-:W-:Y:S05]  /*4680*/  FFMA.FTZ R52, -R7, R7, 1 ;  /* 0x3f80000007347423 */ /* 0x004fea0000010107 */
[----:B------:R-:W1:Y:S01]  /*4690*/  MUFU.TANH R5, R5 ;  /* 0x0000000500057308 */ /* 0x000e620000002400 */
[----:B------:R-:W-:Y:S09]  /*46a0*/  FMUL.FTZ R52, R52, c[0x0][0x2ec] ;  /* 0x0000bb0034347a20 */ /* 0x000ff20000410000 */
[----:B------:R2:W3:Y:S10]  /*46b0*/  MUFU.TANH R55, R11 ;  /* 0x0000000b00377308 */ /* 0x0004f40000002400 */
[----:B------:R-:W4:Y:S01]  /*46c0*/  I2F R51, R51 ;  /* 0x0000003300337306 */ /* 0x000f220000201400 */
[----:B-1----:R-:W-:Y:S09]  /*46d0*/  FFMA.FTZ R10, R60, -UR6, R5 ;  /* 0x800000063c0a7c23 */ /* 0x002ff20008010005 */
[----:B------:R-:W1:Y:S01]  /*46e0*/  I2F R48, R48 ;  /* 0x0000003000307306 */ /* 0x000e620000201400 */
[----:B--2---:R-:W-:Y:S02]  /*46f0*/  FFMA.FTZ R11, R50, -UR6, R6 ;  /* 0x80000006320b7c23 */ /* 0x004fe40008010006 */
[----:B------:R-:W-:Y:S02]  /*4700*/  FFMA.FTZ R50, -R6, R6, 1 ;  /* 0x3f80000006327423 */ /* 0x000fe40000010106 */
[----:B------:R-:W-:Y:S02]  /*4710*/  FFMA.FTZ R6, -R5, R5, 1 ;  /* 0x3f80000005067423 */ /* 0x000fe40000010105 */
[----:B------:R-:W-:Y:S02]  /*4720*/  FFMA.FTZ R5, -R9, R9, 1 ;  /* 0x3f80000009057423 */ /* 0x000fe40000010109 */
[----:B---3--:R-:W-:Y:S02]  /*4730*/  FFMA.FTZ R4, -R55, R55, 1 ;  /* 0x3f80000037047423 */ /* 0x008fe40000010137 */
[----:B----4-:R-:W-:Y:S02]  /*4740*/  FFMA.FTZ R7, R51, -UR6, R7 ;  /* 0x8000000633077c23 */ /* 0x010fe40008010007 */
[----:B------:R-:W-:Y:S02]  /*4750*/  FMUL.FTZ R58, R50, c[0x0][0x2ec] ;  /* 0x0000bb00323a7a20 */ /* 0x000fe40000410000 */
[----:B------:R-:W-:Y:S02]  /*4760*/  FMUL.FTZ R57, R6, c[0x0][0x2ec] ;  /* 0x0000bb0006397a20 */ /* 0x000fe40000410000 */
[----:B------:R-:W-:Y:S02]  /*4770*/  FMUL.FTZ R54, R5, c[0x0][0x2ec] ;  /* 0x0000bb0005367a20 */ /* 0x000fe40000410000 */
[----:B-1----:R-:W-:Y:S02]  /*4780*/  FFMA.FTZ R45, R48, -UR6, R9 ;  /* 0x80000006302d7c23 */ /* 0x002fe40008010009 */
[----:B------:R-:W-:Y:S02]  /*4790*/  FFMA.FTZ R9, R51, -UR6, R55 ;  /* 0x8000000633097c23 */ /* 0x000fe40008010037 */
[----:B------:R-:W-:Y:S01]  /*47a0*/  FMUL.FTZ R55, R4, c[0x0][0x2ec] ;  /* 0x0000bb0004377a20 */ /* 0x000fe20000410000 */
        /* <DEDUP_REMOVED lines=11> */
.L_x_349:
        /* <DEDUP_REMOVED lines=42> */
.L_x_350:
[----:B------:R-:W2:Y:S01]  /*4b00*/  LDL R71, [R1+0x4] ;  /* 0x0000040001477983 */ /* 0x000ea20000100800 */
[C---:B------:R-:W-:Y:S01]  /*4b10*/  FMUL.FTZ R5, R246.reuse, 1.4426950216293334961 ;  /* 0x3fb8aa3bf6057820 */ /* 0x040fe20000410000 */
[----:B------:R-:W-:Y:S01]  /*4b20*/  FSETP.NEU.FTZ.AND P0, PT, R246, -INF , PT ;  /* 0xff800000f600780b */ /* 0x000fe20003f1d000 */
[----:B------:R-:W-:Y:S01]  /*4b30*/  FMUL.FTZ R4, R247, 1.4426950216293334961 ;  /* 0x3fb8aa3bf7047820 */ /* 0x000fe20000410000 */
[----:B------:R-:W-:Y:S01]  /*4b40*/  MOV R250, c[0x0][0x22c] ;  /* 0x00008b0000fa7a02 */ /* 0x000fe20000000f00 */
[----:B------:R-:W-:Y:S01]  /*4b50*/  UISETP.GT.AND UP0, UPT, UR8, UR18, UPT ;  /* 0x000000120800728c */ /* 0x000fe2000bf04270 */
[----:B------:R-:W3:Y:S01]  /*4b60*/  LDL R70, [R1] ;  /* 0x0000000001467983 */ /* 0x000ee20000100800 */
[----:B------:R-:W-:Y:S02]  /*4b70*/  FSEL R5, R5, RZ, P0 ;  /* 0x000000ff05057208 */ /* 0x000fe40000000000 */
[----:B------:R-:W-:Y:S01]  /*4b80*/  FSETP.NEU.FTZ.AND P0, PT, R247, -INF , PT ;  /* 0xff800000f700780b */ /* 0x000fe20003f1d000 */
[----:B------:R-:W-:Y:S01]  /*4b90*/  IMAD R250, R250, c[0x0][0x1c0], RZ ;  /* 0x00007000fafa7a24 */ /* 0x000fe200078e02ff */
[----:B------:R-:W-:Y:S01]  /*4ba0*/  PLOP3.LUT P2, PT, PT, PT, UP0, 0x80, 0x0 ;  /* 0x000000000000781c */ /* 0x000fe20003f4f008 */
[--C-:B------:R-:W-:Y:S01]  /*4bb0*/  FFMA.FTZ R8, R8, c[0x0][0x23c], -R5.reuse ;  /* 0x00008f0008087a23 */ /* 0x100fe20000010805 */
[----:B------:R-:W-:Y:S01]  /*4bc0*/  FSEL R4, R4, RZ, P0 ;  /* 0x000000ff04047208 */ /* 0x000fe20000000000 */
[--C-:B------:R-:W-:Y:S02]  /*4bd0*/  FFMA.FTZ R7, R7, c[0x0][0x23c], -R5.reuse ;  /* 0x00008f0007077a23 */ /* 0x100fe40000010805 */
[----:B------:R-:W-:Y:S01]  /*4be0*/  MUFU.EX2 R67, R8 ;  /* 0x0000000800437308 */ /* 0x000fe20000000800 */
[--C-:B------:R-:W-:Y:S02]  /*4bf0*/  FFMA.FTZ R46, R46, c[0x0][0x23c], -R5.reuse ;  /* 0x00008f002e2e7a23 */ /* 0x100fe40000010805 */
[--C-:B------:R-:W-:Y:S02]  /*4c00*/  FFMA.FTZ R44, R44, c[0x0][0x23c], -R4.reuse ;  /* 0x00008f002c2c7a23 */ /* 0x100fe40000010804 */
[--C-:B------:R-:W-:Y:S02]  /*4c10*/  FFMA.FTZ R11, R11, c[0x0][0x23c], -R4.reuse ;  /* 0x00008f000b0b7a23 */ /* 0x100fe40000010804 */
[----:B------:R-:W-:Y:S02]  /*4c20*/  FFMA.FTZ R5, R45, c[0x0][0x23c], -R5 ;  /* 0x00008f002d057a23 */ /* 0x000fe40000010805 */
[--C-:B------:R-:W-:Y:S01]  /*4c30*/  FFMA.FTZ R10, R10, c[0x0][0x23c], -R4.reuse ;  /* 0x00008f000a0a7a23 */ /* 0x100fe20000010804 */
[----:B------:R-:W1:Y:S01]  /*4c40*/  MUFU.EX2 R66, R7 ;  /* 0x0000000700427308 */ /* 0x000e620000000800 */
[----:B------:R-:W-:Y:S09]  /*4c50*/  FFMA.FTZ R4, R9, c[0x0][0x23c], -R4 ;  /* 0x00008f0009047a23 */ /* 0x000ff20000010804 */
[----:B------:R-:W-:Y:S10]  /*4c60*/  MUFU.EX2 R65, R44 ;  /* 0x0000002c00417308 */ /* 0x000ff40000000800 */
[----:B------:R-:W4:Y:S10]  /*4c70*/  MUFU.EX2 R64, R11 ;  /* 0x0000000b00407308 */ /* 0x000f340000000800 */
[----:B------:R-:W-:Y:S10]  /*4c80*/  MUFU.EX2 R63, R46 ;  /* 0x0000002e003f7308 */ /* 0x000ff40000000800 */
[----:B------:R-:W4:Y:S10]  /*4c90*/  MUFU.EX2 R62, R5 ;  /* 0x00000005003e7308 */ /* 0x000f340000000800 */
[----:B------:R-:W-:Y:S10]  /*4ca0*/  MUFU.EX2 R61, R10 ;  /* 0x0000000a003d7308 */ /* 0x000ff40000000800 */
[----:B------:R-:W4:Y:S01]  /*4cb0*/  MUFU.EX2 R60, R4 ;  /* 0x00000004003c7308 */ /* 0x000f220000000800 */
[----:B-1----:R-:W-:Y:S02]  /*4cc0*/  F2FP.BF16.PACK_AB R7, R66, R67 ;  /* 0x000000434207723e */ /* 0x002fe400000010ff */
[----:B----4-:R-:W-:Y:S02]  /*4cd0*/  F2FP.BF16.PACK_AB R6, R64, R65 ;  /* 0x000000414006723e */ /* 0x010fe400000010ff */
        /* <DEDUP_REMOVED lines=72> */
[C---:B------:R-:W-:Y:S02]  /*5160*/  FADD.FTZ R6, -R68.reuse, R6 ;  /* 0x0000000644067221 */ /* 0x040fe40000010100 */
[----:B------:R-:W-:Y:S02]  /*5170*/  FADD.FTZ R7, -R68, R7 ;  /* 0x0000000744077221 */ /* 0x000fe40000010100 */
[----:B------:R-:W-:Y:S02]  /*5180*/  FMUL.FTZ R4, R67, R4 ;  /* 0x0000000443047220 */ /* 0x000fe40000410000 */
[----:B------:R-:W-:Y:S02]  /*5190*/  FMUL.FTZ R46, R66, R5 ;  /* 0x00000005422e7220 */ /* 0x000fe40000410000 */
[----:B------:R-:W-:Y:S02]  /*51a0*/  FMUL.FTZ R5, R65, R6 ;  /* 0x0000000641057220 */ /* 0x000fe40000410000 */
[----:B------:R-:W-:Y:S02]  /*51b0*/  FMUL.FTZ R6, R64, R7 ;  /* 0x0000000740067220 */ /* 0x000fe40000410000 */
[----:B------:R-:W-:Y:S02]  /*51c0*/  FMUL.FTZ R4, R53, R4 ;  /* 0x0000000435047220 */ /* 0x000fe40000410000 */
[----:B------:R-:W-:Y:S02]  /*51d0*/  FMUL.FTZ R7, R52, R46 ;  /* 0x0000002e34077220 */ /* 0x000fe40000410000 */
[C---:B------:R-:W-:Y:S02]  /*51e0*/  FADD.FTZ R8, -R69.reuse, R8 ;  /* 0x0000000845087221 */ /* 0x040fe40000010100 */
[----:B------:R-:W-:Y:S01]  /*51f0*/  FADD.FTZ R9, -R69, R9 ;  /* 0x0000000945097221 */ /* 0x000fe20000010100 */
[----:B------:R-:W-:Y:S01]  /*5200*/  F2FP.BF16.PACK_AB R7, R7, R4 ;  /* 0x000000040707723e */ /* 0x000fe200000010ff */
[----:B------:R-:W-:Y:S02]  /*5210*/  FMUL.FTZ R5, R59, R5 ;  /* 0x000000053b057220 */ /* 0x000fe40000410000 */
[----:B------:R-:W-:Y:S02]  /*5220*/  FMUL.FTZ R6, R58, R6 ;  /* 0x000000063a067220 */ /* 0x000fe40000410000 */
[----:B------:R-:W-:Y:S01]  /*5230*/  FMUL.FTZ R45, R63, R8 ;  /* 0x000000083f2d7220 */ /* 0x000fe20000410000 */
[----:B------:R-:W-:Y:S01]  /*5240*/  STS [R251+0x14000], R7 ;  /* 0x01400007fb007388 */ /* 0x000fe20000000800 */
[----:B------:R-:W-:Y:S01]  /*5250*/  FMUL.FTZ R8, R62, R9 ;  /* 0x000000093e087220 */ /* 0x000fe20000410000 */
[----:B------:R-:W-:Y:S01]  /*5260*/  F2FP.BF16.PACK_AB R6, R6, R5 ;  /* 0x000000050606723e */ /* 0x000fe200000010ff */
[C---:B------:R-:W-:Y:S02]  /*5270*/  FADD.FTZ R10, -R68.reuse, R10 ;  /* 0x0000000a440a7221 */ /* 0x040fe40000010100 */
[----:B------:R-:W-:Y:S02]  /*5280*/  FADD.FTZ R11, -R68, R11 ;  /* 0x0000000b440b7221 */ /* 0x000fe40000010100 */
[----:B------:R-:W-:Y:S01]  /*5290*/  FMUL.FTZ R9, R56, R45 ;  /* 0x0000002d38097220 */ /* 0x000fe20000410000 */
[----:B------:R-:W-:Y:S01]  /*52a0*/  STS [R71+0x14000], R6 ;  /* 0x0140000647007388 */ /* 0x000fe20000000800 */
[----:B------:R-:W-:Y:S02]  /*52b0*/  FMUL.FTZ R8, R54, R8 ;  /* 0x0000000836087220 */ /* 0x000fe40000410000 */
[----:B------:R-:W-:Y:S02]  /*52c0*/  FMUL.FTZ R44, R61, R10 ;  /* 0x0000000a3d2c7220 */ /* 0x000fe40000410000 */
[----:B------:R-:W-:Y:S01]  /*52d0*/  FMUL.FTZ R10, R60, R11 ;  /* 0x0000000b3c0a7220 */ /* 0x000fe20000410000 */
        /* <DEDUP_REMOVED lines=121> */
.L_x_351:
        /* <DEDUP_REMOVED lines=376> */
.L_x_352:
        /* <DEDUP_REMOVED lines=123> */
.L_x_354:
        /* <DEDUP_REMOVED lines=16> */
.L_x_355:
[----:B------:R-:W-:Y:S01]  /*7aa0*/  BAR.SYNC.DEFER_BLOCKING 0x0 ;  /* 0x0000000000007b1d */ /* 0x000fe20000010000 */
[----:B------:R-:W-:Y:S01]  /*7ab0*/  UIADD3 UR7, -UR22, UR7, URZ ;  /* 0x0000000716077290 */ /* 0x000fe2000fffe13f */
[----:B-1----:R-:W-:Y:S02]  /*7ac0*/  SHF.R.S32.HI R44, RZ, 0x1f, R245 ;  /* 0x0000001fff2c7819 */ /* 0x002fe400000114f5 */
[C---:B------:R-:W-:Y:S02]  /*7ad0*/  IADD3 R42, R245.reuse, 0xc0, RZ ;  /* 0x000000c0f52a7810 */ /* 0x040fe40007ffe0ff */
[----:B------:R-:W1:Y:S01]  /*7ae0*/  S2R R45, SR_TID.X ;  /* 0x00000000002d7919 */ /* 0x000e620000002100 */
[----:B------:R-:W-:Y:S01]  /*7af0*/  BSSY B0, `(.L_x_356) ;  /* 0x000002c000007945 */ /* 0x000fe20003800000 */
[C---:B------:R-:W-:Y:S02]  /*7b00*/  IADD3 R41, R245.reuse, 0x80, RZ ;  /* 0x00000080f5297810 */ /* 0x040fe40007ffe0ff */
        /* <DEDUP_REMOVED lines=42> */
.L_x_357:
[----:B------:R-:W-:Y:S05]  /*7db0*/  BSYNC B0 ;  /* 0x0000000000007941 */ /* 0x000fea0003800000 */
.L_x_356:
        /* <DEDUP_REMOVED lines=27> */
.L_x_336:
[----:B------:R-:W-:Y:S05]  /*7f70*/  BSYNC B1 ;  /* 0x0000000000017941 */ /* 0x000fea0003800000 */
.L_x_326:
        /* <DEDUP_REMOVED lines=12> */
.L_x_358:
[----:B------:R-:W-:Y:S05]  /*8040*/  EXIT ;  /* 0x000000000000794d */ /* 0x000fea0003800000 */
.L_x_360:
        /* <DEDUP_REMOVED lines=11> */
.L_x_2009:


//--------------------- .text._ZN5flash25flash_bwd_dot_do_o_kernelILb0E23Flash_bwd_kernel_traitsILi256ELi64ELi32ELi8ELi4ELi1ELi2ELb1ELb1EN7cutlass10bfloat16_tE19Flash_kernel_traitsILi256ELi64ELi32ELi8ES3_EEEEvNS_16Flash_bwd_paramsE --------------------------
	.section	.text._ZN5flash25flash_bwd_dot_do_o_kernelILb0E23Flash_bwd_kernel_traitsILi256ELi64ELi32ELi8ELi4ELi1ELi2ELb1ELb1EN7cutlass10bfloat16_tE19Flash_kernel_traitsILi256ELi64ELi32ELi8ES3_EEEEvNS_16Flash_bwd_paramsE,"ax",@progbits
	.sectioninfo	@"SHI_REGISTERS=79"
	.align	128
        .global         _ZN5flash25flash_bwd_dot_do_o_kernelILb0E23Flash_bwd_kernel_traitsILi256ELi64ELi32ELi8ELi4ELi1ELi2ELb1ELb1EN7cutlass10bfloat16_tE19Flash_kernel_traitsILi256ELi64ELi32ELi8ES3_EEEEvNS_16Flash_bwd_paramsE
        .type           _ZN5flash25flash_bwd_dot_do_o_kernelILb0E23Flash_bwd_kernel_traitsILi256ELi64ELi32ELi8ELi4ELi1ELi2ELb1ELb1EN7cutlass10bfloat16_tE19Flash_kernel_traitsILi256ELi64ELi32ELi8ES3_EEEEvNS_16Flash_bwd_paramsE,@function
        .size           _ZN5flash25flash_bwd_dot_do_o_kernelILb0E23Flash_bwd_kernel_traitsILi256ELi64ELi32ELi8ELi4ELi1ELi2ELb1ELb1EN7cutlass10bfloat16_tE19Flash_kernel_traitsILi256ELi64ELi32ELi8ES3_EEEEvNS_16Flash_bwd_paramsE,(.L_x_2010 - _ZN5flash25flash_bwd_dot_do_o_kernelILb0E23Flash_bwd_kernel_traitsILi256ELi64ELi32ELi8ELi4ELi1ELi2ELb1ELb1EN7cutlass10bfloat16_tE19Flash_kernel_traitsILi256ELi64ELi32ELi8ES3_EEEEvNS_16Flash_bwd_paramsE)
        .other          _ZN5flash25flash_bwd_dot_do_o_kernelILb0E23Flash_bwd_kernel_traitsILi256ELi64ELi32ELi8ELi4ELi1ELi2ELb1ELb1EN7cutlass10bfloat16_tE19Flash_kernel_traitsILi256ELi64ELi32ELi8ES3_EEEEvNS_16Flash_bwd_paramsE,@"STO_CUDA_ENTRY STV_DEFAULT"
_ZN5flash25flash_bwd_dot_do_o_kernelILb0E23Flash_bwd_kernel_traitsILi256ELi64ELi32ELi8ELi4ELi1ELi2ELb1ELb1EN7cutlass10bfloat16_tE19Flash_kernel_traitsILi256ELi64ELi32ELi8ES3_EEEEvNS_16Flash_bwd_paramsE:
.text._ZN5flash25flash_bwd_dot_do_o_kernelILb0E23Flash_bwd_kernel_traitsILi256ELi64ELi32ELi8ELi4ELi1ELi2ELb1ELb1EN7cutlass10bfloat16_tE19Flash_kernel_traitsILi256ELi64ELi32ELi8ES3_EEEEvNS_16Flash_bwd_paramsE:
[----:B------:R-:W-:Y:S02]  /*0000*/  IMAD.MOV.U32 R1, RZ, RZ, c[0x0][0x28] ;  /* 0x00000a00ff017624 */ /* 0x000fe400078e00ff */
[----:B------:R-:W0:Y:S01]  /*0010*/  S2R R0, SR_CTAID.Y ;  /* 0x0000000000007919 */ /* 0x000e220000002600 */
[----:B------:R-:W-:Y:S01]  /*0020*/  ISETP.NE.U32.AND P0, PT, RZ, c[0x0][0x240], PT ;  /* 0x00009000ff007a0c */ /* 0x000fe20003f05070 */
[----:B------:R-:W-:Y:S01]  /*0030*/  IMAD.MOV.U32 R13, RZ, RZ, -0x1 ;  /* 0xffffffffff0d7424 */ /* 0x000fe200078e00ff */
[----:B------:R-:W-:Y:S02]  /*0040*/  ULDC.64 UR4, c[0x0][0x118] ;  /* 0x0000460000047ab9 */ /* 0x000fe40000000a00 */
[----:B------:R-:W-:-:S13]  /*0050*/  ISETP.NE.AND.EX P0, PT, RZ, c[0x0][0x244], PT, P0 ;  /* 0x00009100ff007a0c */ /* 0x000fda0003f05300 */
[----:B------:R-:W-:Y:S01]  /*0060*/  @P0 MOV R5, 0x4 ;  /* 0x0000000400050802 */ /* 0x000fe20000000f00 */
[----:B------:R-:W-:Y:S01]  /*0070*/  @P0 IMAD.MOV.U32 R3, RZ, RZ, 0x4 ;  /* 0x00000004ff030424 */ /* 0x000fe200078e00ff */
[----:B0-----:R-:W-:-:S03]  /*0080*/  @P0 IADD3 R4, R0, 0x1, RZ ;  /* 0x0000000100040810 */ /* 0x001fc60007ffe0ff */
[----:B------:R-:W-:-:S04]  /*0090*/  @P0 IMAD.WIDE R2, R0, R3, c[0x0][0x240] ;  /* 0x0000900000020625 */ /* 0x000fc800078e0203 */
[----:B------:R-:W-:Y:S01]  /*00a0*/  @P0 IMAD.WIDE R4, R4, R5, c[0x0][0x240] ;  /* 0x0000900004040625 */ /* 0x000fe200078e0205 */
[----:B------:R-:W2:Y:S05]  /*00b0*/  @P0 LDG.E R13, [R2.64] ;  /* 0x00000004020d0981 */ /* 0x000eaa000c1e1900 */
[----:B------:R-:W2:Y:S04]  /*00c0*/  @P0 LDG.E R4, [R4.64] ;  /* 0x0000000404040981 */ /* 0x000ea8000c1e1900 */
[----:B------:R-:W0:Y:S02]  /*00d0*/  S2R R9, SR_CTAID.X ;  /* 0x0000000000097919 */ /* 0x000e240000002500 */
[----:B0-----:R-:W-:Y:S01]  /*00e0*/  SHF.L.U32 R9, R9, 0x6, RZ ;  /* 0x0000000609097819 */ /* 0x001fe200000006ff */
[----:B--2---:R-:W-:-:S02]  /*00f0*/  @P0 IMAD.IADD R8, R4, 0x1, -R13 ;  /* 0x0000000104080824 */ /* 0x004fc400078e0a0d */
[----:B------:R-:W-:-:S05]  /*0100*/  @!P0 IMAD.MOV.U32 R8, RZ, RZ, c[0x0][0x214] ;  /* 0x00008500ff088624 */ /* 0x000fca00078e00ff */
[----:B------:R-:W-:-:S13]  /*0110*/  ISETP.GT.AND P0, PT, R8, R9, PT ;  /* 0x000000090800720c */ /* 0x000fda0003f04270 */
[----:B------:R-:W-:Y:S05]  /*0120*/  @!P0 EXIT ;  /* 0x000000000000894d */ /* 0x000fea0003800000 */
[----:B------:R-:W-:Y:S01]  /*0130*/  ISETP.NE.AND P1, PT, R13, -0x1, PT ;  /* 0xffffffff0d00780c */ /* 0x000fe20003f25270 */
[----:B------:R-:W0:Y:S01]  /*0140*/  S2R R11, SR_CTAID.Z ;  /* 0x00000000000b7919 */ /* 0x000e220000002700 */
[----:B------:R-:W-:Y:S02]  /*0150*/  ULDC.U8 UR6, c[0x0][0x328] ;  /* 0x0000ca0000067ab9 */ /* 0x000fe40000000000 */
[----:B------:R-:W-:-:S09]  /*0160*/  ISETP.NE.AND P0, PT, RZ, UR6, PT ;  /* 0x00000006ff007c0c */ /* 0x000fd2000bf05270 */
[----:B------:R-:W-:Y:S01]  /*0170*/  @P1 IMAD.WIDE.U32 R2, R13, c[0x0][0x370], RZ ;  /* 0x0000dc000d021a25 */ /* 0x000fe200078e00ff */
[----:B------:R-:W-:-:S03]  /*0180*/  @!P1 SHF.R.S32.HI R23, RZ, 0x1f, R0 ;  /* 0x0000001fff179819 */ /* 0x000fc60000011400 */
[C---:B------:R-:W-:Y:S02]  /*0190*/  @P1 IMAD R19, R13.reuse, c[0x0][0x374], R3 ;  /* 0x0000dd000d131a24 */ /* 0x040fe400078e0203 */
[----:B------:R-:W1:Y:S01]  /*01a0*/  S2R R3, SR_TID.X ;  /* 0x0000000000037919 */ /* 0x000e620000002100 */
[----:B------:R-:W-:Y:S01]  /*01b0*/  @P1 IMAD.MOV.U32 R17, RZ, RZ, R2 ;  /* 0x000000ffff111224 */ /* 0x000fe200078e0002 */
[----:B------:R-:W-:Y:S01]  /*01c0*/  @!P1 SHF.R.S32.HI R2, RZ, 0x1f, R0 ;  /* 0x0000001fff029819 */ /* 0x000fe20000011400 */
[----:B------:R-:W-:-:S04]  /*01d0*/  @P1 IMAD.WIDE.U32 R4, R13, c[0x0][0x1e8], RZ ;  /* 0x00007a000d041a25 */ /* 0x000fc800078e00ff */
[----:B------:R-:W-:Y:S01]  /*01e0*/  @!P1 IMAD R7, R2, c[0x0][0x368], RZ ;  /* 0x0000da0002079a24 */ /* 0x000fe200078e02ff */
[----:B------:R-:W-:Y:S01]  /*01f0*/  @P1 MOV R71, R4 ;  /* 0x0000000400471202 */ /* 0x000fe20000000f00 */
[----:B------:R-:W-:Y:S02]  /*0200*/  @!P1 IMAD R23, R23, c[0x0][0x1e0], RZ ;  /* 0x0000780017179a24 */ /* 0x000fe400078e02ff */
[C---:B------:R-:W-:Y:S02]  /*0210*/  @!P1 IMAD R21, R0.reuse, c[0x0][0x36c], R7 ;  /* 0x0000db0000159a24 */ /* 0x040fe400078e0207 */
[----:B------:R-:W-:Y:S02]  /*0220*/  @P1 IMAD R15, R13, c[0x0][0x1ec], R5 ;  /* 0x00007b000d0f1a24 */ /* 0x000fe400078e0205 */
[----:B------:R-:W-:-:S04]  /*0230*/  @!P1 IMAD.WIDE.U32 R6, R0, c[0x0][0x1e0], RZ ;  /* 0x0000780000069a25 */ /* 0x000fc800078e00ff */
[----:B------:R-:W-:Y:S01]  /*0240*/  @!P1 IMAD.WIDE.U32 R4, R0, c[0x0][0x368], RZ ;  /* 0x0000da0000049a25 */ /* 0x000fe200078e00ff */
[----:B------:R-:W-:-:S03]  /*0250*/  @!P1 MOV R71, R6 ;  /* 0x0000000600479202 */ /* 0x000fc60000000f00 */
[----:B------:R-:W-:Y:S02]  /*0260*/  @!P1 IMAD R23, R0, c[0x0][0x1e4], R23 ;  /* 0x0000790000179a24 */ /* 0x000fe400078e0217 */
[----:B------:R-:W-:Y:S02]  /*0270*/  @!P1 IMAD.MOV.U32 R17, RZ, RZ, R4 ;  /* 0x000000ffff119224 */ /* 0x000fe400078e0004 */
[----:B------:R-:W-:Y:S02]  /*0280*/  @!P1 IMAD.IADD R19, R5, 0x1, R21 ;  /* 0x0000000105139824 */ /* 0x000fe400078e0215 */
[----:B------:R-:W-:Y:S01]  /*0290*/  @!P1 IMAD.IADD R15, R7, 0x1, R23 ;  /* 0x00000001070f9824 */ /* 0x000fe200078e0217 */
[----:B------:R-:W-:Y:S05]  /*02a0*/  @!P0 BRA `(.L_x_361) ;  /* 0x0000007000008947 */ /* 0x000fea0003800000 */
[C---:B01----:R-:W-:Y:S01]  /*02b0*/  @!P1 IMAD R13, R0.reuse, c[0x0][0x224], RZ ;  /* 0x00008900000d9a24 */ /* 0x043fe200078e02ff */
[----:B------:R-:W-:Y:S01]  /*02c0*/  MOV R7, c[0x0][0x210] ;  /* 0x0000840000077a02 */ /* 0x000fe20000000f00 */
[----:B------:R-:W-:Y:S02]  /*02d0*/  IMAD.MOV.U32 R2, RZ, RZ, 0x80 ;  /* 0x00000080ff027424 */ /* 0x000fe400078e00ff */
[----:B------:R-:W-:-:S02]  /*02e0*/  IMAD R5, R0, 0x80, R13 ;  /* 0x0000008000057824 */ /* 0x000fc400078e020d */
[----:B------:R-:W-:-:S04]  /*02f0*/  IMAD R0, R2, R7, c[0x0][0x234] ;  /* 0x00008d0002007624 */ /* 0x000fc800078e0207 */
[----:B------:R-:W-:Y:S01]  /*0300*/  IMAD R0, R0, R11, R5 ;  /* 0x0000000b00007224 */ /* 0x000fe200078e0205 */
[----:B------:R-:W-:Y:S05]  /*0310*/  BRA `(.L_x_362) ;  /* 0x0000002000007947 */ /* 0x000fea0003800000 */
.L_x_361:
[----:B01----:R-:W-:-:S04]  /*0320*/  IMAD R0, R0, c[0x0][0x1c0], R11 ;  /* 0x0000700000007a24 */ /* 0x003fc800078e020b */
[----:B------:R-:W-:Y:S02]  /*0330*/  IMAD R0, R0, c[0x0][0x224], RZ ;  /* 0x0000890000007a24 */ /* 0x000fe400078e02ff */
.L_x_362:
[----:B------:R-:W-:Y:S01]  /*0340*/  SHF.R.S32.HI R2, RZ, 0x1f, R3 ;  /* 0x0000001fff027819 */ /* 0x000fe20000011403 */
[----:B------:R-:W-:Y:S01]  /*0350*/  IMAD.IADD R8, R8, 0x1, -R9 ;  /* 0x0000000108087824 */ /* 0x000fe200078e0a09 */
[----:B------:R-:W-:Y:S01]  /*0360*/  SHF.R.S32.HI R10, RZ, 0x1f, R11 ;  /* 0x0000001fff0a7819 */ /* 0x000fe2000001140b */
[----:B------:R-:W-:Y:S01]  /*0370*/  BSSY B0, `(.L_x_363) ;  /* 0x0000041000007945 */ /* 0x000fe20003800000 */
[----:B------:R-:W-:Y:S01]  /*0380*/  LEA.HI R2, R2, R3, RZ, 0x3 ;  /* 0x0000000302027211 */ /* 0x000fe200078f18ff */
[----:B------:R-:W-:Y:S01]  /*0390*/  IMAD.IADD R0, R9, 0x1, R0 ;  /* 0x0000000109007824 */ /* 0x000fe200078e0200 */
[----:B------:R-:W-:Y:S01]  /*03a0*/  CS2R R26, SRZ ;  /* 0x00000000001a7805 */ /* 0x000fe2000001ff00 */
[----:B------:R-:W-:Y:S01]  /*03b0*/  CS2R R34, SRZ ;  /* 0x0000000000227805 */ /* 0x000fe2000001ff00 */
[----:B------:R-:W-:Y:S01]  /*03c0*/  LOP3.LUT R4, R2, 0x1ffffff8, RZ, 0xc0, !PT ;  /* 0x1ffffff802047812 */ /* 0x000fe200078ec0ff */
[----:B------:R-:W-:Y:S01]  /*03d0*/  CS2R R32, SRZ ;  /* 0x0000000000207805 */ /* 0x000fe2000001ff00 */
[----:B------:R-:W-:Y:S01]  /*03e0*/  SHF.R.S32.HI R75, RZ, 0x3, R2 ;  /* 0x00000003ff4b7819 */ /* 0x000fe20000011402 */
[----:B------:R-:W-:Y:S01]  /*03f0*/  CS2R R62, SRZ ;  /* 0x00000000003e7805 */ /* 0x000fe2000001ff00 */
[----:B------:R-:W-:Y:S01]  /*0400*/  CS2R R60, SRZ ;  /* 0x00000000003c7805 */ /* 0x000fe2000001ff00 */
[----:B------:R-:W-:Y:S01]  /*0410*/  IMAD.IADD R4, R3, 0x1, -R4 ;  /* 0x0000000103047824 */ /* 0x000fe200078e0a04 */
[----:B------:R-:W-:Y:S01]  /*0420*/  IADD3 R2, R75, 0x20, RZ ;  /* 0x000000204b027810 */ /* 0x000fe20007ffe0ff */
[----:B------:R-:W-:Y:S01]  /*0430*/  CS2R R66, SRZ ;  /* 0x0000000000427805 */ /* 0x000fe2000001ff00 */
[----:B------:R-:W-:Y:S01]  /*0440*/  CS2R R64, SRZ ;  /* 0x0000000000407805 */ /* 0x000fe2000001ff00 */
[----:B------:R-:W-:Y:S01]  /*0450*/  CS2R R24, SRZ ;  /* 0x0000000000187805 */ /* 0x000fe2000001ff00 */
[----:B------:R-:W-:Y:S01]  /*0460*/  SHF.L.U32 R68, R4, 0x3, RZ ;  /* 0x0000000304447819 */ /* 0x000fe200000006ff */
[----:B------:R-:W-:Y:S01]  /*0470*/  CS2R R58, SRZ ;  /* 0x00000000003a7805 */ /* 0x000fe2000001ff00 */
[----:B------:R-:W-:Y:S01]  /*0480*/  SHF.R.S32.HI R4, RZ, 0x1f, R9 ;  /* 0x0000001fff047819 */ /* 0x000fe20000011409 */
[----:B------:R-:W-:Y:S01]  /*0490*/  CS2R R56, SRZ ;  /* 0x0000000000387805 */ /* 0x000fe2000001ff00 */
[--C-:B------:R-:W-:Y:S01]  /*04a0*/  SHF.R.S32.HI R69, RZ, 0x1f, R68.reuse ;  /* 0x0000001fff457819 */ /* 0x100fe20000011444 */
[----:B------:R-:W-:Y:S01]  /*04b0*/  CS2R R46, SRZ ;  /* 0x00000000002e7805 */ /* 0x000fe2000001ff00 */
[----:B------:R-:W-:Y:S01]  /*04c0*/  CS2R R44, SRZ ;  /* 0x00000000002c7805 */ /* 0x000fe2000001ff00 */
[C---:B------:R-:W-:Y:S01]  /*04d0*/  IMAD R12, R4.reuse, c[0x0][0x370], RZ ;  /* 0x0000dc00040c7a24 */ /* 0x040fe200078e02ff */
[----:B------:R-:W-:Y:S01]  /*04e0*/  SHF.R.S32.HI R74, RZ, 0x1f, R75 ;  /* 0x0000001fff4a7819 */ /* 0x000fe2000001144b */
[----:B------:R-:W-:Y:S01]  /*04f0*/  IMAD R14, R4, c[0x0][0x1e8], RZ ;  /* 0x00007a00040e7a24 */ /* 0x000fe200078e02ff */
[----:B------:R-:W-:Y:S01]  /*0500*/  IADD3 R76, R68, 0x40, RZ ;  /* 0x00000040444c7810 */ /* 0x000fe20007ffe0ff */
[----:B------:R-:W-:-:S04]  /*0510*/  IMAD.WIDE.U32 R4, R9, c[0x0][0x370], R68 ;  /* 0x0000dc0009047a25 */ /* 0x000fc800078e0044 */
[----:B------:R-:W-:Y:S01]  /*0520*/  IMAD R13, R9, c[0x0][0x374], R12 ;  /* 0x0000dd00090d7a24 */ /* 0x000fe200078e020c */
[----:B------:R-:W-:Y:S01]  /*0530*/  IADD3 R12, P0, R17, R4, RZ ;  /* 0x00000004110c7210 */ /* 0x000fe20007f1e0ff */
[----:B------:R-:W-:-:S03]  /*0540*/  IMAD.WIDE.U32 R6, R9, c[0x0][0x1e8], R68 ;  /* 0x00007a0009067a25 */ /* 0x000fc600078e0044 */
[----:B------:R-:W-:Y:S01]  /*0550*/  IADD3.X R13, R19, R5, R13, P0, !PT ;  /* 0x00000005130d7210 */ /* 0x000fe200007fe40d */
[----:B------:R-:W-:Y:S01]  /*0560*/  IMAD R14, R9, c[0x0][0x1ec], R14 ;  /* 0x00007b00090e7a24 */ /* 0x000fe200078e020e */
[----:B------:R-:W-:Y:S01]  /*0570*/  ISETP.GE.AND P0, PT, R75, R8, PT ;  /* 0x000000084b00720c */ /* 0x000fe20003f06270 */
[C---:B------:R-:W-:Y:S01]  /*0580*/  IMAD R4, R10.reuse, c[0x0][0x378], RZ ;  /* 0x0000de000a047a24 */ /* 0x040fe200078e02ff */
[----:B------:R-:W-:Y:S01]  /*0590*/  IADD3 R70, P1, R71, R6, RZ ;  /* 0x0000000647467210 */ /* 0x000fe20007f3e0ff */
[----:B------:R-:W-:Y:S02]  /*05a0*/  IMAD R10, R10, c[0x0][0x1f0], RZ ;  /* 0x00007c000a0a7a24 */ /* 0x000fe400078e02ff */
[----:B------:R-:W-:Y:S01]  /*05b0*/  IMAD R17, R11, c[0x0][0x37c], R4 ;  /* 0x0000df000b117a24 */ /* 0x000fe200078e0204 */
[----:B------:R-:W-:Y:S01]  /*05c0*/  IADD3.X R71, R15, R7, R14, P1, !PT ;  /* 0x000000070f477210 */ /* 0x000fe20000ffe40e */
[C---:B------:R-:W-:Y:S01]  /*05d0*/  IMAD.WIDE.U32 R12, R11.reuse, c[0x0][0x378], R12 ;  /* 0x0000de000b0c7a25 */ /* 0x040fe200078e000c */
[----:B------:R-:W-:Y:S01]  /*05e0*/  ISETP.GE.AND P1, PT, R2, R8, PT ;  /* 0x000000080200720c */ /* 0x000fe20003f26270 */
[----:B------:R-:W-:Y:S01]  /*05f0*/  CS2R R6, SRZ ;  /* 0x0000000000067805 */ /* 0x000fe2000001ff00 */
[----:B------:R-:W-:Y:S01]  /*0600*/  CS2R R4, SRZ ;  /* 0x0000000000047805 */ /* 0x000fe2000001ff00 */
[C---:B------:R-:W-:Y:S01]  /*0610*/  IMAD R73, R11.reuse, c[0x0][0x1f4], R10 ;  /* 0x00007d000b497a24 */ /* 0x040fe200078e020a */
[----:B------:R-:W-:Y:S01]  /*0620*/  CS2R R8, SRZ ;  /* 0x0000000000087805 */ /* 0x000fe2000001ff00 */
[----:B------:R-:W-:Y:S01]  /*0630*/  IMAD.WIDE.U32 R70, R11, c[0x0][0x1f0], R70 ;  /* 0x00007c000b467a25 */ /* 0x000fe200078e0046 */
[----:B------:R-:W-:Y:S01]  /*0640*/  IADD3 R17, R13, R17, RZ ;  /* 0x000000110d117210 */ /* 0x000fe20007ffe0ff */
[----:B------:R-:W-:Y:S01]  /*0650*/  CS2R R10, SRZ ;  /* 0x00000000000a7805 */ /* 0x000fe2000001ff00 */
[----:B------:R-:W-:Y:S05]  /*0660*/  @P0 BRA `(.L_x_364) ;  /* 0x0000011000000947 */ /* 0x000fea0003800000 */
[----:B------:R-:W-:Y:S01]  /*0670*/  IMAD R2, R74, c[0x0][0x370], RZ ;  /* 0x0000dc004a027a24 */ /* 0x000fe200078e02ff */
[C---:B------:R-:W-:Y:S01]  /*0680*/  IADD3 R18, R68.reuse, 0x80, RZ ;  /* 0x0000008044127810 */ /* 0x040fe20007ffe0ff */
[----:B------:R-:W-:Y:S01]  /*0690*/  IMAD.MOV.U32 R16, RZ, RZ, R12 ;  /* 0x000000ffff107224 */ /* 0x000fe200078e000c */
[----:B------:R-:W-:Y:S01]  /*06a0*/  IADD3 R20, R68, 0xc0, RZ ;  /* 0x000000c044147810 */ /* 0x000fe20007ffe0ff */
[C---:B------:R-:W-:Y:S01]  /*06b0*/  IMAD R19, R75.reuse, c[0x0][0x374], R2 ;  /* 0x0000dd004b137a24 */ /* 0x040fe200078e0202 */
[----:B------:R-:W-:Y:S01]  /*06c0*/  ISETP.GE.AND P4, PT, R18, c[0x0][0x220], PT ;  /* 0x0000880012007a0c */ /* 0x000fe20003f86270 */
[----:B------:R-:W-:Y:S01]  /*06d0*/  IMAD.WIDE.U32 R14, R75, c[0x0][0x370], R16 ;  /* 0x0000dc004b0e7a25 */ /* 0x000fe200078e0010 */
[----:B------:R-:W-:-:S02]  /*06e0*/  ISETP.GE.AND P5, PT, R20, c[0x0][0x220], PT ;  /* 0x0000880014007a0c */ /* 0x000fc40003fa6270 */
[----:B------:R-:W-:Y:S01]  /*06f0*/  ISETP.GE.AND P2, PT, R68, c[0x0][0x220], PT ;  /* 0x0000880044007a0c */ /* 0x000fe20003f46270 */
[----:B------:R-:W-:Y:S01]  /*0700*/  IMAD.IADD R15, R15, 0x1, R19 ;  /* 0x000000010f0f7824 */ /* 0x000fe200078e0213 */
[----:B------:R-:W-:Y:S02]  /*0710*/  ISETP.GE.AND P3, PT, R76, c[0x0][0x220], PT ;  /* 0x000088004c007a0c */ /* 0x000fe40003f66270 */
[----:B------:R-:W-:-:S04]  /*0720*/  LEA R18, P6, R14, c[0x0][0x330], 0x1 ;  /* 0x0000cc000e127a11 */ /* 0x000fc800078c08ff */
[----:B------:R-:W-:-:S05]  /*0730*/  LEA.HI.X R19, R14, c[0x0][0x334], R15, 0x1, P6 ;  /* 0x0000cd000e137a11 */ /* 0x000fca00030f0c0f */
[----:B------:R0:W5:Y:S04]  /*0740*/  @!P2 LDG.E.128 R64, [R18.64] ;  /* 0x000000041240a981 */ /* 0x000168000c1e1d00 */
[----:B------:R0:W5:Y:S04]  /*0750*/  @!P3 LDG.E.128 R60, [R18.64+0x80] ;  /* 0x00008004123cb981 */ /* 0x000168000c1e1d00 */
[----:B------:R0:W5:Y:S04]  /*0760*/  @!P4 LDG.E.128 R32, [R18.64+0x100] ;  /* 0x000100041220c981 */ /* 0x000168000c1e1d00 */
[----:B------:R0:W5:Y:S02]  /*0770*/  @!P5 LDG.E.128 R4, [R18.64+0x180] ;  /* 0x000180041204d981 */ /* 0x000164000c1e1d00 */
.L_x_364:
[----:B------:R-:W-:Y:S05]  /*0780*/  BSYNC B0 ;  /* 0x0000000000007941 */ /* 0x000fea0003800000 */
.L_x_363:
[----:B------:R-:W-:Y:S01]  /*0790*/  BSSY B0, `(.L_x_365) ;  /* 0x0000015000007945 */ /* 0x000fe20003800000 */
[----:B------:R-:W-:Y:S05]  /*07a0*/  @P1 BRA `(.L_x_366) ;  /* 0x0000013000001947 */ /* 0x000fea0003800000 */
[----:B------:R-:W-:Y:S01]  /*07b0*/  IADD3 R15, P2, R75, 0x20, RZ ;  /* 0x000000204b0f7810 */ /* 0x000fe20007f5e0ff */
[----:B------:R-:W-:Y:S01]  /*07c0*/  IMAD.MOV.U32 R13, RZ, RZ, R17 ;  /* 0x000000ffff0d7224 */ /* 0x000fe200078e0011 */
[----:B------:R-:W-:-:S02]  /*07d0*/  IADD3 R14, R68, 0x80, RZ ;  /* 0x00000080440e7810 */ /* 0x000fc40007ffe0ff */
[----:B------:R-:W-:Y:S01]  /*07e0*/  IADD3.X R2, RZ, R74, RZ, P2, !PT ;  /* 0x0000004aff027210 */ /* 0x000fe200017fe4ff */
[C---:B------:R-:W-:Y:S01]  /*07f0*/  IMAD.WIDE.U32 R12, R15.reuse, c[0x0][0x370], R12 ;  /* 0x0000dc000f0c7a25 */ /* 0x040fe200078e000c */
[----:B------:R-:W-:Y:S02]  /*0800*/  IADD3 R16, R68, 0xc0, RZ ;  /* 0x000000c044107810 */ /* 0x000fe40007ffe0ff */
[----:B------:R-:W-:Y:S01]  /*0810*/  ISETP.GE.AND P5, PT, R14, c[0x0][0x220], PT ;  /* 0x000088000e007a0c */ /* 0x000fe20003fa6270 */
[----:B------:R-:W-:Y:S01]  /*0820*/  IMAD R2, R2, c[0x0][0x370], RZ ;  /* 0x0000dc0002027a24 */ /* 0x000fe200078e02ff */
[----:B------:R-:W-:Y:S02]  /*0830*/  ISETP.GE.AND P6, PT, R16, c[0x0][0x220], PT ;  /* 0x0000880010007a0c */ /* 0x000fe40003fc6270 */
[----:B------:R-:W-:Y:S01]  /*0840*/  ISETP.GE.AND P3, PT, R68, c[0x0][0x220], PT ;  /* 0x0000880044007a0c */ /* 0x000fe20003f66270 */
[----:B------:R-:W-:Y:S01]  /*0850*/  IMAD R15, R15, c[0x0][0x374], R2 ;  /* 0x0000dd000f0f7a24 */ /* 0x000fe200078e0202 */
[----:B------:R-:W-:-:S02]  /*0860*/  ISETP.GE.AND P4, PT, R76, c[0x0][0x220], PT ;  /* 0x000088004c007a0c */ /* 0x000fc40003f86270 */
[----:B------:R-:W-:Y:S01]  /*0870*/  LEA R14, P2, R12, c[0x0][0x330], 0x1 ;  /* 0x0000cc000c0e7a11 */ /* 0x000fe200078408ff */
[----:B------:R-:W-:-:S05]  /*0880*/  IMAD.IADD R13, R13, 0x1, R15 ;  /* 0x000000010d0d7824 */ /* 0x000fca00078e020f */
[----:B------:R-:W-:-:S05]  /*0890*/  LEA.HI.X R15, R12, c[0x0][0x334], R13, 0x1, P2 ;  /* 0x0000cd000c0f7a11 */ /* 0x000fca00010f0c0d */
[----:B------:R1:W5:Y:S04]  /*08a0*/  @!P3 LDG.E.128 R44, [R14.64] ;  /* 0x000000040e2cb981 */ /* 0x000368000c1e1d00 */
[----:B------:R1:W5:Y:S04]  /*08b0*/  @!P4 LDG.E.128 R56, [R14.64+0x80] ;  /* 0x000080040e38c981 */ /* 0x000368000c1e1d00 */
[----:B------:R1:W5:Y:S04]  /*08c0*/  @!P5 LDG.E.128 R24, [R14.64+0x100] ;  /* 0x000100040e18d981 */ /* 0x000368000c1e1d00 */
[----:B------:R1:W5:Y:S02]  /*08d0*/  @!P6 LDG.E.128 R8, [R14.64+0x180] ;  /* 0x000180040e08e981 */ /* 0x000364000c1e1d00 */
.L_x_366:
[----:B------:R-:W-:Y:S05]  /*08e0*/  BSYNC B0 ;  /* 0x0000000000007941 */ /* 0x000fea0003800000 */
.L_x_365:
[----:B------:R-:W-:Y:S01]  /*08f0*/  BSSY B0, `(.L_x_367) ;  /* 0x000001c000007945 */ /* 0x000fe20003800000 */
[----:B------:R-:W-:Y:S01]  /*0900*/  CS2R R38, SRZ ;  /* 0x0000000000267805 */ /* 0x000fe2000001ff00 */
[----:B------:R-:W-:Y:S01]  /*0910*/  CS2R R36, SRZ ;  /* 0x0000000000247805 */ /* 0x000fe2000001ff00 */
[----:B------:R-:W-:Y:S01]  /*0920*/  CS2R R50, SRZ ;  /* 0x0000000000327805 */ /* 0x000fe2000001ff00 */
[----:B------:R-:W-:Y:S01]  /*0930*/  CS2R R48, SRZ ;  /* 0x0000000000307805 */ /* 0x000fe2000001ff00 */
[----:B------:R-:W-:Y:S01]  /*0940*/  CS2R R42, SRZ ;  /* 0x00000000002a7805 */ /* 0x000fe2000001ff00 */
[----:B------:R-:W-:Y:S01]  /*0950*/  CS2R R40, SRZ ;  /* 0x0000000000287805 */ /* 0x000fe2000001ff00 */
[----:B-1----:R-:W-:Y:S01]  /*0960*/  CS2R R14, SRZ ;  /* 0x00000000000e7805 */ /* 0x002fe2000001ff00 */
[----:B------:R-:W-:Y:S01]  /*0970*/  CS2R R12, SRZ ;  /* 0x00000000000c7805 */ /* 0x000fe2000001ff00 */
[----:B------:R-:W-:Y:S01]  /*0980*/  IADD3 R73, R71, R73, RZ ;  /* 0x0000004947497210 */ /* 0x000fe20007ffe0ff */
[----:B------:R-:W-:Y:S05]  /*0990*/  @P0 BRA `(.L_x_368) ;  /* 0x0000011000000947 */ /* 0x000fea0003800000 */
[----:B------:R-:W-:Y:S01]  /*09a0*/  IMAD R2, R74, c[0x0][0x1e8], RZ ;  /* 0x00007a004a027a24 */ /* 0x000fe200078e02ff */
[C---:B0-----:R-:W-:Y:S01]  /*09b0*/  IADD3 R18, R68.reuse, 0x80, RZ ;  /* 0x0000008044127810 */ /* 0x041fe20007ffe0ff */
        /* <DEDUP_REMOVED lines=15> */
.L_x_368:
[----:B------:R-:W-:Y:S05]  /*0ab0*/  BSYNC B0 ;  /* 0x0000000000007941 */ /* 0x000fea0003800000 */
.L_x_367:
[----:B------:R-:W-:Y:S01]  /*0ac0*/  BSSY B0, `(.L_x_369) ;  /* 0x000001d000007945 */ /* 0x000fe20003800000 */
[----:B------:R-:W-:Y:S01]  /*0ad0*/  CS2R R22, SRZ ;  /* 0x0000000000167805 */ /* 0x000fe2000001ff00 */
[----:B------:R-:W-:Y:S01]  /*0ae0*/  CS2R R20, SRZ ;  /* 0x0000000000147805 */ /* 0x000fe2000001ff00 */
[----:B------:R-:W-:Y:S01]  /*0af0*/  CS2R R30, SRZ ;  /* 0x00000000001e7805 */ /* 0x000fe2000001ff00 */
[----:B------:R-:W-:Y:S01]  /*0b00*/  CS2R R28, SRZ ;  /* 0x00000000001c7805 */ /* 0x000fe2000001ff00 */
[----:B0-----:R-:W-:Y:S01]  /*0b10*/  CS2R R18, SRZ ;  /* 0x0000000000127805 */ /* 0x001fe2000001ff00 */
[----:B------:R-:W-:Y:S01]  /*0b20*/  CS2R R16, SRZ ;  /* 0x0000000000107805 */ /* 0x000fe2000001ff00 */
[----:B------:R-:W-:Y:S01]  /*0b30*/  CS2R R54, SRZ ;  /* 0x0000000000367805 */ /* 0x000fe2000001ff00 */
[----:B------:R-:W-:Y:S01]  /*0b40*/  CS2R R52, SRZ ;  /* 0x0000000000347805 */ /* 0x000fe2000001ff00 */
[----:B------:R-:W-:Y:S05]  /*0b50*/  @P1 BRA `(.L_x_370) ;  /* 0x0000013000001947 */ /* 0x000fea0003800000 */
[----:B------:R-:W-:Y:S01]  /*0b60*/  IADD3 R2, P0, R75, 0x20, RZ ;  /* 0x000000204b027810 */ /* 0x000fe20007f1e0ff */
[----:B------:R-:W-:Y:S01]  /*0b70*/  IMAD.MOV.U32 R71, RZ, RZ, R73 ;  /* 0x000000ffff477224 */ /* 0x000fe200078e0049 */
[----:B------:R-:W-:-:S02]  /*0b80*/  ISETP.GE.AND P2, PT, R76, c[0x0][0x220], PT ;  /* 0x000088004c007a0c */ /* 0x000fc40003f46270 */
[----:B------:R-:W-:Y:S01]  /*0b90*/  IADD3.X R69, RZ, R74, RZ, P0, !PT ;  /* 0x0000004aff457210 */ /* 0x000fe200007fe4ff */
[----:B------:R-:W-:Y:S01]  /*0ba0*/  IMAD.WIDE.U32 R70, R2, c[0x0][0x1e8], R70 ;  /* 0x00007a0002467a25 */ /* 0x000fe200078e0046 */
[----:B------:R-:W-:-:S03]  /*0bb0*/  ISETP.GE.AND P1, PT, R68, c[0x0][0x220], PT ;  /* 0x0000880044007a0c */ /* 0x000fc60003f26270 */
[----:B------:R-:W-:-:S04]  /*0bc0*/  IMAD R69, R69, c[0x0][0x1e8], RZ ;  /* 0x00007a0045457a24 */ /* 0x000fc800078e02ff */
[----:B------:R-:W-:Y:S01]  /*0bd0*/  IMAD R69, R2, c[0x0][0x1ec], R69 ;  /* 0x00007b0002457a24 */ /* 0x000fe200078e0245 */
[----:B------:R-:W-:-:S03]  /*0be0*/  IADD3 R2, R68, 0x80, RZ ;  /* 0x0000008044027810 */ /* 0x000fc60007ffe0ff */
[----:B------:R-:W-:Y:S01]  /*0bf0*/  IMAD.IADD R69, R71, 0x1, R69 ;  /* 0x0000000147457824 */ /* 0x000fe200078e0245 */
[----:B------:R-:W-:Y:S02]  /*0c00*/  ISETP.GE.AND P3, PT, R2, c[0x0][0x220], PT ;  /* 0x0000880002007a0c */ /* 0x000fe40003f66270 */
[----:B------:R-:W-:Y:S02]  /*0c10*/  IADD3 R2, R68, 0xc0, RZ ;  /* 0x000000c044027810 */ /* 0x000fe40007ffe0ff */
[----:B------:R-:W-:Y:S02]  /*0c20*/  LEA R68, P0, R70, c[0x0][0x1d0], 0x1 ;  /* 0x0000740046447a11 */ /* 0x000fe400078008ff */
[----:B------:R-:W-:Y:S02]  /*0c30*/  ISETP.GE.AND P4, PT, R2, c[0x0][0x220], PT ;  /* 0x0000880002007a0c */ /* 0x000fe40003f86270 */
[----:B------:R-:W-:-:S05]  /*0c40*/  LEA.HI.X R69, R70, c[0x0][0x1d4], R69, 0x1, P0 ;  /* 0x0000750046457a11 */ /* 0x000fca00000f0c45 */
[----:B------:R0:W5:Y:S04]  /*0c50*/  @!P1 LDG.E.128 R52, [R68.64] ;  /* 0x0000000444349981 */ /* 0x000168000c1e1d00 */
[----:B------:R0:W5:Y:S04]  /*0c60*/  @!P2 LDG.E.128 R28, [R68.64+0x80] ;  /* 0x00008004441ca981 */ /* 0x000168000c1e1d00 */
[----:B------:R0:W5:Y:S04]  /*0c70*/  @!P3 LDG.E.128 R20, [R68.64+0x100] ;  /* 0x000100044414b981 */ /* 0x000168000c1e1d00 */
[----:B------:R0:W5:Y:S02]  /*0c80*/  @!P4 LDG.E.128 R16, [R68.64+0x180] ;  /* 0x000180044410c981 */ /* 0x000164000c1e1d00 */
.L_x_370:
[----:B------:R-:W-:Y:S05]  /*0c90*/  BSYNC B0 ;  /* 0x0000000000007941 */ /* 0x000fea0003800000 */
.L_x_369:
[----:B-----5:R-:W-:Y:S02]  /*0ca0*/  LOP3.LUT R2, R64, 0xffff0000, RZ, 0xc0, !PT ;  /* 0xffff000040027812 */ /* 0x020fe400078ec0ff */
[----:B0-----:R-:W-:-:S02]  /*0cb0*/  LOP3.LUT R69, R40, 0xffff0000, RZ, 0xc0, !PT ;  /* 0xffff000028457812 */ /* 0x001fc400078ec0ff */
[----:B------:R-:W-:Y:S02]  /*0cc0*/  LOP3.LUT R70, R45, 0xffff0000, RZ, 0xc0, !PT ;  /* 0xffff00002d467812 */ /* 0x000fe400078ec0ff */
[----:B------:R-:W-:Y:S01]  /*0cd0*/  LOP3.LUT P0, RZ, R3, 0x7, RZ, 0xc0, !PT ;  /* 0x0000000703ff7812 */ /* 0x000fe2000780c0ff */
[----:B------:R-:W-:Y:S01]  /*0ce0*/  FMUL.FTZ R68, R2, R69 ;  /* 0x0000004502447220 */ /* 0x000fe20000410000 */
[----:B------:R-:W-:Y:S01]  /*0cf0*/  SHF.L.U32 R2, R64, 0x10, RZ ;  /* 0x0000001040027819 */ /* 0x000fe200000006ff */
[----:B------:R-:W-:Y:S01]  /*0d00*/  IMAD.U32 R69, R40, 0x10000, RZ ;  /* 0x0001000028457824 */ /* 0x000fe200078e00ff */
[----:B------:R-:W-:Y:S02]  /*0d10*/  LOP3.LUT R40, R52, 0xffff0000, RZ, 0xc0, !PT ;  /* 0xffff000034287812 */ /* 0x000fe400078ec0ff */
[----:B------:R-:W-:Y:S01]  /*0d20*/  SHF.L.U32 R64, R66, 0x10, RZ ;  /* 0x0000001042407819 */ /* 0x000fe200000006ff */
[----:B------:R-:W-:Y:S01]  /*0d30*/  FFMA.FTZ R2, R2, R69, R68 ;  /* 0x0000004502027223 */ /* 0x000fe20000010044 */
[C---:B------:R-:W-:Y:S01]  /*0d40*/  LOP3.LUT R69, R44.reuse, 0xffff0000, RZ, 0xc0, !PT ;  /* 0xffff00002c457812 */ /* 0x040fe200078ec0ff */
[----:B------:R-:W-:Y:S01]  /*0d50*/  IMAD.U32 R44, R44, 0x10000, RZ ;  /* 0x000100002c2c7824 */ /* 0x000fe200078e00ff */
[----:B------:R-:W-:-:S02]  /*0d60*/  LOP3.LUT R68, R41, 0xffff0000, RZ, 0xc0, !PT ;  /* 0xffff000029447812 */ /* 0x000fc400078ec0ff */
[----:B------:R-:W-:Y:S01]  /*0d70*/  LEA.HI R3, P1, R3, R0, RZ, 0x1d ;  /* 0x0000000003037211 */ /* 0x000fe2000783e8ff */
[----:B------:R-:W-:Y:S01]  /*0d80*/  FMUL.FTZ R40, R40, R69 ;  /* 0x0000004528287220 */ /* 0x000fe20000410000 */
[----:B------:R-:W-:Y:S01]  /*0d90*/  SHF.L.U32 R69, R52, 0x10, RZ ;  /* 0x0000001034457819 */ /* 0x000fe200000006ff */
[----:B------:R-:W-:Y:S01]  /*0da0*/  IMAD.U32 R52, R45, 0x10000, RZ ;  /* 0x000100002d347824 */ /* 0x000fe200078e00ff */
[----:B------:R-:W-:-:S03]  /*0db0*/  SHF.L.U32 R45, R60, 0x10, RZ ;  /* 0x000000103c2d7819 */ /* 0x000fc600000006ff */
[----:B------:R-:W-:Y:S01]  /*0dc0*/  FFMA.FTZ R40, R69, R44, R40 ;  /* 0x0000002c45287223 */ /* 0x000fe20000010028 */
[----:B------:R-:W-:Y:S01]  /*0dd0*/  SHF.L.U32 R44, R65, 0x10, RZ ;  /* 0x00000010412c7819 */ /* 0x000fe200000006ff */
[----:B------:R-:W-:Y:S02]  /*0de0*/  IMAD.U32 R69, R41, 0x10000, RZ ;  /* 0x0001000029457824 */ /* 0x000fe400078e00ff */
[C---:B------:R-:W-:Y:S01]  /*0df0*/  IMAD.U32 R41, R43.reuse, 0x10000, RZ ;  /* 0x000100002b297824 */ /* 0x040fe200078e00ff */
[----:B------:R-:W-:Y:S01]  /*0e00*/  LOP3.LUT R43, R43, 0xffff0000, RZ, 0xc0, !PT ;  /* 0xffff00002b2b7812 */ /* 0x000fe200078ec0ff */
[----:B------:R-:W-:Y:S01]  /*0e10*/  FFMA.FTZ R44, R44, R69, R2 ;  /* 0x000000452c2c7223 */ /* 0x000fe20000010002 */
[----:B------:R-:W-:Y:S01]  /*0e20*/  LOP3.LUT R69, R65, 0xffff0000, RZ, 0xc0, !PT ;  /* 0xffff000041457812 */ /* 0x000fe200078ec0ff */
[----:B------:R-:W-:Y:S01]  /*0e30*/  IMAD.U32 R2, R67, 0x10000, RZ ;  /* 0x0001000043027824 */ /* 0x000fe200078e00ff */
[C---:B------:R-:W-:Y:S02]  /*0e40*/  SHF.L.U32 R65, R53.reuse, 0x10, RZ ;  /* 0x0000001035417819 */ /* 0x040fe400000006ff */
[----:B------:R-:W-:Y:S01]  /*0e50*/  LOP3.LUT R53, R53, 0xffff0000, RZ, 0xc0, !PT ;  /* 0xffff000035357812 */ /* 0x000fe200078ec0ff */
[----:B------:R-:W-:Y:S01]  /*0e60*/  FFMA.FTZ R68, R69, R68, R44 ;  /* 0x0000004445447223 */ /* 0x000fe2000001002c */
[----:B------:R-:W-:Y:S01]  /*0e70*/  LOP3.LUT R44, R60, 0xffff0000, RZ, 0xc0, !PT ;  /* 0xffff00003c2c7812 */ /* 0x000fe200078ec0ff */
[----:B------:R-:W-:Y:S01]  /*0e80*/  FFMA.FTZ R52, R65, R52, R40 ;  /* 0x0000003441347223 */ /* 0x000fe20000010028 */
[----:B------:R-:W-:-:S02]  /*0e90*/  LOP3.LUT R40, R66, 0xffff0000, RZ, 0xc0, !PT ;  /* 0xffff000042287812 */ /* 0x000fc400078ec0ff */
[----:B------:R-:W-:Y:S01]  /*0ea0*/  LOP3.LUT R66, R67, 0xffff0000, RZ, 0xc0, !PT ;  /* 0xffff000043427812 */ /* 0x000fe200078ec0ff */
[----:B------:R-:W-:Y:S01]  /*0eb0*/  FFMA.FTZ R70, R53, R70, R52 ;  /* 0x0000004635467223 */ /* 0x000fe20000010034 */
[C---:B------:R-:W-:Y:S01]  /*0ec0*/  SHF.L.U32 R67, R42.reuse, 0x10, RZ ;  /* 0x000000102a437819 */ /* 0x040fe200000006ff */
[----:B------:R-:W-:Y:S01]  /*0ed0*/  IMAD.U32 R53, R49, 0x10000, RZ ;  /* 0x0001000031357824 */ /* 0x000fe200078e00ff */
[----:B------:R-:W-:Y:S01]  /*0ee0*/  LOP3.LUT R65, R42, 0xffff0000, RZ, 0xc0, !PT ;  /* 0xffff00002a417812 */ /* 0x000fe200078ec0ff */
[----:B------:R-:W-:Y:S01]  /*0ef0*/  IMAD.U32 R42, R61, 0x10000, RZ ;  /* 0x000100003d2a7824 */ /* 0x000fe200078e00ff */
[----:B------:R-:W-:Y:S01]  /*0f00*/  SHF.L.U32 R52, R48, 0x10, RZ ;  /* 0x0000001030347819 */ /* 0x000fe200000006ff */
[----:B------:R-:W-:Y:S01]  /*0f10*/  FFMA.FTZ R64, R64, R67, R68 ;  /* 0x0000004340407223 */ /* 0x000fe20000010044 */
[----:B------:R-:W-:Y:S01]  /*0f20*/  SHF.L.U32 R67, R54, 0x10, RZ ;  /* 0x0000001036437819 */ /* 0x000fe200000006ff */
[----:B------:R-:W-:Y:S01]  /*0f30*/  IMAD.U32 R68, R46, 0x10000, RZ ;  /* 0x000100002e447824 */ /* 0x000fe200078e00ff */
[----:B------:R-:W-:Y:S01]  /*0f40*/  LOP3.LUT R54, R54, 0xffff0000, RZ, 0xc0, !PT ;  /* 0xffff000036367812 */ /* 0x000fe200078ec0ff */
[----:B------:R-:W-:Y:S01]  /*0f50*/  FFMA.FTZ R64, R40, R65, R64 ;  /* 0x0000004128407223 */ /* 0x000fe20000010040 */
[----:B------:R-:W-:Y:S01]  /*0f60*/  LOP3.LUT R65, R46, 0xffff0000, RZ, 0xc0, !PT ;  /* 0xffff00002e417812 */ /* 0x000fe200078ec0ff */
[----:B------:R-:W-:Y:S01]  /*0f70*/  FFMA.FTZ R67, R67, R68, R70 ;  /* 0x0000004443437223 */ /* 0x000fe20000010046 */
[----:B------:R-:W-:Y:S01]  /*0f80*/  LOP3.LUT R60, R61, 0xffff0000, RZ, 0xc0, !PT ;  /* 0xffff00003d3c7812 */ /* 0x000fe200078ec0ff */
[----:B------:R-:W-:Y:S01]  /*0f90*/  FFMA.FTZ R2, R2, R41, R64 ;  /* 0x0000002902027223 */ /* 0x000fe20000010040 */
[----:B------:R-:W-:Y:S01]  /*0fa0*/  SHF.L.U32 R41, R50, 0x10, RZ ;  /* 0x0000001032297819 */ /* 0x000fe200000006ff */
[----:B------:R-:W-:Y:S01]  /*0fb0*/  FFMA.FTZ R54, R54, R65, R67 ;  /* 0x0000004136367223 */ /* 0x000fe20000010043 */
[----:B------:R-:W-:Y:S01]  /*0fc0*/  LOP3.LUT R65, R50, 0xffff0000, RZ, 0xc0, !PT ;  /* 0xffff000032417812 */ /* 0x000fe200078ec0ff */
[----:B------:R-:W-:Y:S01]  /*0fd0*/  IMAD.U32 R67, R55, 0x10000, RZ ;  /* 0x0001000037437824 */ /* 0x000fe200078e00ff */
[----:B------:R-:W-:Y:S01]  /*0fe0*/  SHF.L.U32 R50, R47, 0x10, RZ ;  /* 0x000000102f327819 */ /* 0x000fe200000006ff */
[----:B------:R-:W-:Y:S01]  /*0ff0*/  FFMA.FTZ R66, R66, R43, R2 ;  /* 0x0000002b42427223 */ /* 0x000fe20000010002 */
[----:B------:R-:W-:Y:S01]  /*1000*/  LOP3.LUT R55, R55, 0xffff0000, RZ, 0xc0, !PT ;  /* 0xffff000037377812 */ /* 0x000fe200078ec0ff */
[----:B------:R-:W-:Y:S01]  /*1010*/  IMAD.U32 R64, R56, 0x10000, RZ ;  /* 0x0001000038407824 */ /* 0x000fe200078e00ff */
[----:B------:R-:W-:Y:S01]  /*1020*/  LOP3.LUT R47, R47, 0xffff0000, RZ, 0xc0, !PT ;  /* 0xffff00002f2f7812 */ /* 0x000fe200078ec0ff */
[----:B------:R-:W-:Y:S01]  /*1030*/  FFMA.FTZ R50, R67, R50, R54 ;  /* 0x0000003243327223 */ /* 0x000fe20000010036 */
[----:B------:R-:W-:Y:S01]  /*1040*/  LOP3.LUT R61, R48, 0xffff0000, RZ, 0xc0, !PT ;  /* 0xffff0000303d7812 */ /* 0x000fe200078ec0ff */
[----:B------:R-:W-:Y:S01]  /*1050*/  FFMA.FTZ R52, R45, R52, R66 ;  /* 0x000000342d347223 */ /* 0x000fe20000010042 */
[----:B------:R-:W-:Y:S01]  /*1060*/  SHF.L.U32 R54, R28, 0x10, RZ ;  /* 0x000000101c367819 */ /* 0x000fe200000006ff */
[----:B------:R-:W-:Y:S01]  /*1070*/  FFMA.FTZ R55, R55, R47, R50 ;  /* 0x0000002f37377223 */ /* 0x000fe20000010032 */
[----:B------:R-:W-:Y:S01]  /*1080*/  LOP3.LUT R56, R56, 0xffff0000, RZ, 0xc0, !PT ;  /* 0xffff000038387812 */ /* 0x000fe200078ec0ff */
[----:B------:R-:W-:Y:S01]  /*1090*/  FFMA.FTZ R52, R44, R61, R52 ;  /* 0x0000003d2c347223 */ /* 0x000fe20000010034 */
[----:B------:R-:W-:Y:S01]  /*10a0*/  LOP3.LUT R49, R49, 0xffff0000, RZ, 0xc0, !PT ;  /* 0xffff000031317812 */ /* 0x000fe200078ec0ff */
[----:B------:R-:W-:Y:S01]  /*10b0*/  FFMA.FTZ R54, R54, R64, R55 ;  /* 0x0000004036367223 */ /* 0x000fe20000010037 */
[----:B------:R-:W-:Y:S01]  /*10c0*/  LOP3.LUT R55, R28, 0xffff0000, RZ, 0xc0, !PT ;  /* 0xffff00001c377812 */ /* 0x000fe200078ec0ff */
[----:B------:R-:W-:Y:S01]  /*10d0*/  FFMA.FTZ R42, R42, R53, R52 ;  /* 0x000000352a2a7223 */ /* 0x000fe20000010034 */
[----:B------:R-:W-:Y:S01]  /*10e0*/  SHF.L.U32 R52, R57, 0x10, RZ ;  /* 0x0000001039347819 */ /* 0x000fe200000006ff */
[----:B------:R-:W-:Y:S01]  /*10f0*/  IMAD.U32 R46, R63, 0x10000, RZ ;  /* 0x000100003f2e7824 */ /* 0x000fe200078e00ff */
[----:B------:R-:W-:Y:S01]  /*1100*/  SHF.L.U32 R40, R62, 0x10, RZ ;  /* 0x000000103e287819 */ /* 0x000fe200000006ff */
[----:B------:R-:W-:Y:S01]  /*1110*/  FFMA.FTZ R54, R55, R56, R54 ;  /* 0x0000003837367223 */ /* 0x000fe20000010036 */
[----:B------:R-:W-:Y:S01]  /*1120*/  LOP3.LUT R56, R57, 0xffff0000, RZ, 0xc0, !PT ;  /* 0xffff000039387812 */ /* 0x000fe200078ec0ff */
[C---:B------:R-:W-:Y:S01]  /*1130*/  IMAD.U32 R55, R29.reuse, 0x10000, RZ ;  /* 0x000100001d377824 */ /* 0x040fe200078e00ff */
        /* <DEDUP_REMOVED lines=8> */
[----:B------:R-:W-:Y:S01]  /*11c0*/  LOP3.LUT R30, R30, 0xffff0000, RZ, 0xc0, !PT ;  /* 0xffff00001e1e7812 */ /* 0x000fe200078ec0ff */
[----:B------:R-:W-:Y:S01]  /*11d0*/  FFMA.FTZ R29, R29, R56, R52 ;  /* 0x000000381d1d7223 */ /* 0x000fe20000010034 */
[----:B------:R-:W-:Y:S01]  /*11e0*/  LOP3.LUT R41, R58, 0xffff0000, RZ, 0xc0, !PT ;  /* 0xffff00003a297812 */ /* 0x000fe200078ec0ff */
[C---:B------:R-:W-:Y:S01]  /*11f0*/  IMAD.U32 R63, R51.reuse, 0x10000, RZ ;  /* 0x00010000333f7824 */ /* 0x040fe200078e00ff */
[----:B------:R-:W-:Y:S01]  /*1200*/  LOP3.LUT R51, R51, 0xffff0000, RZ, 0xc0, !PT ;  /* 0xffff000033337812 */ /* 0x000fe200078ec0ff */
[----:B------:R-:W-:Y:S01]  /*1210*/  FFMA.FTZ R40, R48, R65, R40 ;  /* 0x0000004130287223 */ /* 0x000fe20000010028 */
[----:B------:R-:W-:Y:S01]  /*1220*/  SHF.L.U32 R42, R31, 0x10, RZ ;  /* 0x000000101f2a7819 */ /* 0x000fe200000006ff */
[----:B------:R-:W-:Y:S01]  /*1230*/  FFMA.FTZ R29, R54, R49, R29 ;  /* 0x00000031361d7223 */ /* 0x000fe2000001001d */
[----:B------:R-:W-:Y:S01]  /*1240*/  SHF.L.U32 R43, R32, 0x10, RZ ;  /* 0x00000010202b7819 */ /* 0x000fe200000006ff */
[----:B------:R-:W-:Y:S01]  /*1250*/  FFMA.FTZ R40, R46, R63, R40 ;  /* 0x0000003f2e287223 */ /* 0x000fe20000010028 */
[----:B------:R-:W-:Y:S01]  /*1260*/  SHF.L.U32 R50, R36, 0x10, RZ ;  /* 0x0000001024327819 */ /* 0x000fe200000006ff */
[C---:B------:R-:W-:Y:S01]  /*1270*/  IMAD.U32 R48, R59.reuse, 0x10000, RZ ;  /* 0x000100003b307824 */ /* 0x040fe200078e00ff */
[----:B------:R-:W-:Y:S01]  /*1280*/  LOP3.LUT R58, R59, 0xffff0000, RZ, 0xc0, !PT ;  /* 0xffff00003b3a7812 */ /* 0x000fe200078ec0ff */
        /* <DEDUP_REMOVED lines=9> */
[----:B------:R-:W-:Y:S01]  /*1320*/  LOP3.LUT R20, R20, 0xffff0000, RZ, 0xc0, !PT ;  /* 0xffff000014147812 */ /* 0x000fe200078ec0ff */
[----:B------:R-:W-:Y:S01]  /*1330*/  FFMA.FTZ R29, R30, R58, R29 ;  /* 0x0000003a1e1d7223 */ /* 0x000fe2000001001d */
[----:B------:R-:W-:Y:S01]  /*1340*/  LOP3.LUT R24, R24, 0xffff0000, RZ, 0xc0, !PT ;  /* 0xffff000018187812 */ /* 0x000fe200078ec0ff */
[C---:B------:R-:W-:Y:S01]  /*1350*/  IMAD.U32 R2, R33.reuse, 0x10000, RZ ;  /* 0x0001000021027824 */ /* 0x040fe200078e00ff */
        /* <DEDUP_REMOVED lines=19> */
[C---:B------:R-:W-:Y:S01]  /*1490*/  IMAD.U32 R28, R35.reuse, 0x10000, RZ ;  /* 0x00010000231c7824 */ /* 0x040fe200078e00ff */
[----:B------:R-:W-:Y:S01]  /*14a0*/  LOP3.LUT R34, R35, 0xffff0000, RZ, 0xc0, !PT ;  /* 0xffff000023227812 */ /* 0x000fe200078ec0ff */
[----:B------:R-:W-:-:S02]  /*14b0*/  IMAD.U32 R29, R26, 0x10000, RZ ;  /* 0x000100001a1d7824 */ /* 0x000fc400078e00ff */
        /* <DEDUP_REMOVED lines=9> */
[C---:B------:R-:W-:Y:S01]  /*1550*/  SHF.L.U32 R2, R4.reuse, 0x10, RZ ;  /* 0x0000001004027819 */ /* 0x040fe200000006ff */
[----:B------:R-:W-:Y:S01]  /*1560*/  FFMA.FTZ R20, R21, R22, R20 ;  /* 0x0000001615147223 */ /* 0x000fe20000010014 */
[----:B------:R-:W-:Y:S01]  /*1570*/  LOP3.LUT R4, R4, 0xffff0000, RZ, 0xc0, !PT ;  /* 0xffff000004047812 */ /* 0x000fe200078ec0ff */
[----:B------:R-:W-:Y:S01]  /*1580*/  IMAD.U32 R21, R12, 0x10000, RZ ;  /* 0x000100000c157824 */ /* 0x000fe200078e00ff */
[----:B------:R-:W-:Y:S01]  /*1590*/  LOP3.LUT R23, R23, 0xffff0000, RZ, 0xc0, !PT ;  /* 0xffff000017177812 */ /* 0x000fe200078ec0ff */
[----:B------:R-:W-:Y:S01]  /*15a0*/  FFMA.FTZ R28, R34, R39, R28 ;  /* 0x00000027221c7223 */ /* 0x000fe2000001001c */
[C---:B------:R-:W-:Y:S01]  /*15b0*/  LOP3.LUT R26, R27.reuse, 0xffff0000, RZ, 0xc0, !PT ;  /* 0xffff00001b1a7812 */ /* 0x040fe200078ec0ff */
[----:B------:R-:W-:-:S02]  /*15c0*/  IMAD.U32 R24, R27, 0x10000, RZ ;  /* 0x000100001b187824 */ /* 0x000fc400078e00ff */
        /* <DEDUP_REMOVED lines=11> */
[----:B------:R-:W-:Y:S01]  /*1680*/  SHF.L.U32 R23, R16, 0x10, RZ ;  /* 0x0000001010177819 */ /* 0x000fe200000006ff */
        /* <DEDUP_REMOVED lines=19> */
[----:B------:R-:W-:Y:S01]  /*17c0*/  SHF.L.U32 R2, R7, 0x10, RZ ;  /* 0x0000001007027819 */ /* 0x000fe200000006ff */
[C---:B------:R-:W-:Y:S01]  /*17d0*/  IMAD.U32 R4, R10.reuse, 0x10000, RZ ;  /* 0x000100000a047824 */ /* 0x040fe200078e00ff */
        /* <DEDUP_REMOVED lines=9> */
[C---:B------:R-:W-:Y:S01]  /*1870*/  IMAD.U32 R6, R11.reuse, 0x10000, RZ ;  /* 0x000100000b067824 */ /* 0x040fe200078e00ff */
[----:B------:R-:W-:Y:S01]  /*1880*/  LOP3.LUT R11, R11, 0xffff0000, RZ, 0xc0, !PT ;  /* 0xffff00000b0b7812 */ /* 0x000fe200078ec0ff */
[----:B------:R-:W-:-:S02]  /*1890*/  FFMA.FTZ R2, R7, R4, R2 ;  /* 0x0000000407027223 */ /* 0x000fc40000010002 */
[----:B------:R-:W-:-:S03]  /*18a0*/  FFMA.FTZ R6, R5, R6, R8 ;  /* 0x0000000605067223 */ /* 0x000fc60000010008 */
[----:B------:R-:W0:Y:S01]  /*18b0*/  SHFL.BFLY PT, R5, R2, 0x4, 0x1f ;  /* 0x0c801f0002057f89 */ /* 0x000e2200000e0000 */
[----:B------:R-:W-:-:S05]  /*18c0*/  FFMA.FTZ R6, R19, R11, R6 ;  /* 0x0000000b13067223 */ /* 0x000fca0000010006 */
[----:B------:R-:W1:Y:S01]  /*18d0*/  SHFL.BFLY PT, R7, R6, 0x4, 0x1f ;  /* 0x0c801f0006077f89 */ /* 0x000e6200000e0000 */
[----:B0-----:R-:W-:-:S05]  /*18e0*/  FADD.FTZ R5, R2, R5 ;  /* 0x0000000502057221 */ /* 0x001fca0000010000 */
[----:B------:R-:W0:Y:S01]  /*18f0*/  SHFL.BFLY PT, R4, R5, 0x2, 0x1f ;  /* 0x0c401f0005047f89 */ /* 0x000e2200000e0000 */
[----:B-1----:R-:W-:-:S05]  /*1900*/  FADD.FTZ R7, R6, R7 ;  /* 0x0000000706077221 */ /* 0x002fca0000010000 */
[----:B------:R-:W1:Y:S01]  /*1910*/  SHFL.BFLY PT, R8, R7, 0x2, 0x1f ;  /* 0x0c401f0007087f89 */ /* 0x000e6200000e0000 */
[----:B0-----:R-:W-:Y:S01]  /*1920*/  FADD.FTZ R10, R5, R4 ;  /* 0x00000004050a7221 */ /* 0x001fe20000010000 */
[----:B------:R-:W-:-:S04]  /*1930*/  SHF.R.S32.HI R4, RZ, 0x1f, R0 ;  /* 0x0000001fff047819 */ /* 0x000fc80000011400 */
[----:B------:R-:W0:Y:S01]  /*1940*/  SHFL.BFLY PT, R11, R10, 0x1, 0x1f ;  /* 0x0c201f000a0b7f89 */ /* 0x000e2200000e0000 */
[----:B-1----:R-:W-:Y:S01]  /*1950*/  FADD.FTZ R8, R7, R8 ;  /* 0x0000000807087221 */ /* 0x002fe20000010000 */
[----:B------:R-:W-:Y:S02]  /*1960*/  IADD3.X R4, RZ, R4, RZ, P1, !PT ;  /* 0x00000004ff047210 */ /* 0x000fe40000ffe4ff */
[C---:B------:R-:W-:Y:S02]  /*1970*/  LEA R2, P1, R3.reuse, c[0x0][0x3c8], 0x2 ;  /* 0x0000f20003027a11 */ /* 0x040fe400078210ff */
[----:B------:R-:W1:Y:S02]  /*1980*/  SHFL.BFLY PT, R9, R8, 0x1, 0x1f ;  /* 0x0c201f0008097f89 */ /* 0x000e6400000e0000 */
[----:B------:R-:W-:Y:S01]  /*1990*/  LEA.HI.X R3, R3, c[0x0][0x3cc], R4, 0x2, P1 ;  /* 0x0000f30003037a11 */ /* 0x000fe200008f1404 */
[----:B0-----:R-:W-:-:S04]  /*19a0*/  @!P0 FADD.FTZ R0, R10, R11 ;  /* 0x0000000b0a008221 */ /* 0x001fc80000010000 */
[----:B------:R-:W-:Y:S02]  /*19b0*/  @!P0 FMUL.FTZ R5, R0, c[0x0][0x2d4] ;  /* 0x0000b50000058a20 */ /* 0x000fe40000410000 */
[----:B-1----:R-:W-:-:S03]  /*19c0*/  FADD.FTZ R9, R8, R9 ;  /* 0x0000000908097221 */ /* 0x002fc60000010000 */
[----:B------:R0:W-:Y:S01]  /*19d0*/  @!P0 STG.E [R2.64], R5 ;  /* 0x0000000502008986 */ /* 0x0001e2000c101904 */
[----:B------:R-:W-:Y:S05]  /*19e0*/  @P0 EXIT ;  /* 0x000000000000094d */ /* 0x000fea0003800000 */
[----:B------:R-:W-:-:S05]  /*19f0*/  FMUL.FTZ R9, R9, c[0x0][0x2d4] ;  /* 0x0000b50009097a20 */ /* 0x000fca0000410000 */
[----:B------:R-:W-:Y:S01]  /*1a00*/  STG.E [R2.64+0x80], R9 ;  /* 0x0000800902007986 */ /* 0x000fe2000c101904 */
[----:B------:R-:W-:Y:S05]  /*1a10*/  EXIT ;  /* 0x000000000000794d */ /* 0x000fea0003800000 */
.L_x_371:
        /* <DEDUP_REMOVED lines=14> */
.L_x_2010:


//--------------------- .text._ZN5flash25flash_bwd_dot_do_o_kernelILb1E23Flash_bwd_kernel_traitsILi256ELi64ELi32ELi8ELi4ELi1ELi2ELb1ELb1EN7cutlass10bfloat16_tE19Flash_kernel_traitsILi256ELi64ELi32ELi8ES3_EEEEvNS_16Flash_bwd_paramsE --------------------------
	.section	.text._ZN5flash25flash_bwd_dot_do_o_kernelILb1E23Flash_bwd_kernel_traitsILi256ELi64ELi32ELi8ELi4ELi1ELi2ELb1ELb1EN7cutlass10bfloat16_tE19Flash_kernel_traitsILi256ELi64ELi32ELi8ES3_EEEEvNS_16Flash_bwd_paramsE,"ax",@progbits
	.sectioninfo	@"SHI_REGISTERS=81"
	.align	128
        .global         _ZN5flash25flash_bwd_dot_do_o_kernelILb1E23Flash_bwd_kernel_traitsILi256ELi64ELi32ELi8ELi4ELi1ELi2ELb1ELb1EN7cutlass10bfloat16_tE19Flash_kernel_traitsILi256ELi64ELi32ELi8ES3_EEEEvNS_16Flash_bwd_paramsE
        .type           _ZN5flash25flash_bwd_dot_do_o_kernelILb1E23Flash_bwd_kernel_traitsILi256ELi64ELi32ELi8ELi4ELi1ELi2ELb1ELb1EN7cutlass10bfloat16_tE19Flash_kernel_traitsILi256ELi64ELi32ELi8ES3_EEEEvNS_16Flash_bwd_paramsE,@function
        .size           _ZN5flash25flash_bwd_dot_do_o_kernelILb1E23Flash_bwd_kernel_traitsILi256ELi64ELi32ELi8ELi4ELi1ELi2ELb1ELb1EN7cutlass10bfloat16_tE19Flash_kernel_traitsILi256ELi64ELi32ELi8ES3_EEEEvNS_16Flash_bwd_paramsE,(.L_x_2011 - _ZN5flash25flash_bwd_dot_do_o_kernelILb1E23Flash_bwd_kernel_traitsILi256ELi64ELi32ELi8ELi4ELi1ELi2ELb1ELb1EN7cutlass10bfloat16_tE19Flash_kernel_traitsILi256ELi64ELi32ELi8ES3_EEEEvNS_16Flash_bwd_paramsE)
        .other          _ZN5flash25flash_bwd_dot_do_o_kernelILb1E23Flash_bwd_kernel_traitsILi256ELi64ELi32ELi8ELi4ELi1ELi2ELb1ELb1EN7cutlass10bfloat16_tE19Flash_kernel_traitsILi256ELi64ELi32ELi8ES3_EEEEvNS_16Flash_bwd_paramsE,@"STO_CUDA_ENTRY STV_DEFAULT"
_ZN5flash25flash_bwd_dot_do_o_kernelILb1E23Flash_bwd_kernel_traitsILi256ELi64ELi32ELi8ELi4ELi1ELi2ELb1ELb1EN7cutlass10bfloat16_tE19Flash_kernel_traitsILi256ELi64ELi32ELi8ES3_EEEEvNS_16Flash_bwd_paramsE:
.text._ZN5flash25flash_bwd_dot_do_o_kernelILb1E23Flash_bwd_kernel_traitsILi256ELi64ELi32ELi8ELi4ELi1ELi2ELb1ELb1EN7cutlass10bfloat16_tE19Flash_kernel_traitsILi256ELi64ELi32ELi8ES3_EEEEvNS_16Flash_bwd_paramsE:
        /* <DEDUP_REMOVED lines=20> */
[----:B------:R-:W-:Y:S01]  /*0140*/  IMAD.WIDE R2, R17, 0x80, RZ ;  /* 0x0000008011027825 */ /* 0x000fe200078e02ff */
[----:B------:R-:W-:Y:S01]  /*0150*/  MOV R68, c[0x0][0x1c0] ;  /* 0x0000700000447a02 */ /* 0x000fe20000000f00 */
[----:B------:R-:W0:Y:S01]  /*0160*/  S2R R74, SR_CTAID.Z ;  /* 0x00000000004a7919 */ /* 0x000e220000002700 */
[----:B------:R-:W-:Y:S02]  /*0170*/  ULDC.U8 UR6, c[0x0][0x328] ;  /* 0x0000ca0000067ab9 */ /* 0x000fe40000000000 */
[----:B------:R-:W-:Y:S01]  /*0180*/  SEL R12, R2, RZ, P0 ;  /* 0x000000ff020c7207 */ /* 0x000fe20000000000 */
[----:B------:R-:W1:Y:S01]  /*0190*/  S2R R69, SR_TID.X ;  /* 0x0000000000457919 */ /* 0x000e620000002100 */
[----:B------:R-:W-:Y:S02]  /*01a0*/  SHF.R.S32.HI R13, RZ, 0x1f, R68 ;  /* 0x0000001fff0d7819 */ /* 0x000fe40000011444 */
[----:B------:R-:W-:-:S02]  /*01b0*/  SEL R15, R3, RZ, P0 ;  /* 0x000000ff030f7207 */ /* 0x000fc40000000000 */
[----:B------:R-:W-:Y:S01]  /*01c0*/  IADD3 R21, P0, R5, R12, RZ ;  /* 0x0000000c05157210 */ /* 0x000fe20007f1e0ff */
[C---:B------:R-:W-:Y:S01]  /*01d0*/  @P1 IMAD.WIDE.U32 R6, R19.reuse, c[0x0][0x370], RZ ;  /* 0x0000dc0013061a25 */ /* 0x040fe200078e00ff */
[--C-:B------:R-:W-:Y:S02]  /*01e0*/  @!P1 SHF.R.S32.HI R0, RZ, 0x1f, R17.reuse ;  /* 0x0000001fff009819 */ /* 0x100fe40000011411 */
[----:B------:R-:W-:Y:S01]  /*01f0*/  @!P1 SHF.R.S32.HI R18, RZ, 0x1f, R17 ;  /* 0x0000001fff129819 */ /* 0x000fe20000011411 */
[----:B------:R-:W-:Y:S02]  /*0200*/  @P1 IMAD R2, R19, c[0x0][0x374], R7 ;  /* 0x0000dd0013021a24 */ /* 0x000fe400078e0207 */
[----:B------:R-:W-:Y:S02]  /*0210*/  @P1 IMAD.MOV.U32 R4, RZ, RZ, R6 ;  /* 0x000000ffff041224 */ /* 0x000fe400078e0006 */
[----:B------:R-:W-:-:S04]  /*0220*/  IMAD.WIDE R6, R17, c[0x0][0x224], RZ ;  /* 0x0000890011067a25 */ /* 0x000fc800078e02ff */
[----:B------:R-:W-:Y:S02]  /*0230*/  @!P1 IMAD R0, R0, c[0x0][0x368], RZ ;  /* 0x0000da0000009a24 */ /* 0x000fe400078e02ff */
[----:B------:R-:W-:Y:S02]  /*0240*/  IMAD R16, R7, c[0x0][0x1c0], RZ ;  /* 0x0000700007107a24 */ /* 0x000fe400078e02ff */
[----:B------:R-:W-:-:S04]  /*0250*/  @!P1 IMAD.WIDE.U32 R8, R17, c[0x0][0x368], RZ ;  /* 0x0000da0011089a25 */ /* 0x000fc800078e00ff */
[----:B------:R-:W-:Y:S02]  /*0260*/  @!P1 IMAD R7, R17, c[0x0][0x36c], R0 ;  /* 0x0000db0011079a24 */ /* 0x000fe400078e0200 */
[----:B------:R-:W-:Y:S02]  /*0270*/  @!P1 IMAD R0, R18, c[0x0][0x1e0], RZ ;  /* 0x0000780012009a24 */ /* 0x000fe400078e02ff */
[----:B------:R-:W-:Y:S01]  /*0280*/  @P1 IMAD.WIDE.U32 R10, R19, c[0x0][0x1e8], RZ ;  /* 0x00007a00130a1a25 */ /* 0x000fe200078e00ff */
[----:B------:R-:W-:-:S03]  /*0290*/  @!P1 IADD3 R2, R9, R7, RZ ;  /* 0x0000000709029210 */ /* 0x000fc60007ffe0ff */
[----:B------:R-:W-:Y:S02]  /*02a0*/  @!P1 IMAD.MOV.U32 R4, RZ, RZ, R8 ;  /* 0x000000ffff049224 */ /* 0x000fe400078e0008 */
[----:B------:R-:W-:-:S04]  /*02b0*/  @!P1 IMAD.WIDE.U32 R8, R17, c[0x0][0x1e0], RZ ;  /* 0x0000780011089a25 */ /* 0x000fc800078e00ff */
[----:B------:R-:W-:Y:S02]  /*02c0*/  @!P1 IMAD R7, R17, c[0x0][0x1e4], R0 ;  /* 0x0000790011079a24 */ /* 0x000fe400078e0200 */
[----:B------:R-:W-:Y:S02]  /*02d0*/  @P1 IMAD R3, R19, c[0x0][0x1ec], R11 ;  /* 0x00007b0013031a24 */ /* 0x000fe400078e020b */
[----:B------:R-:W-:Y:S01]  /*02e0*/  @P1 IMAD.MOV.U32 R23, RZ, RZ, R10 ;  /* 0x000000ffff171224 */ /* 0x000fe200078e000a */
[----:B------:R-:W-:Y:S01]  /*02f0*/  @!P1 IADD3 R3, R9, R7, RZ ;  /* 0x0000000709039210 */ /* 0x000fe20007ffe0ff */
[C---:B------:R-:W-:Y:S01]  /*0300*/  IMAD R13, R6.reuse, R13, R16 ;  /* 0x0000000d060d7224 */ /* 0x040fe200078e0210 */
[----:B------:R-:W-:Y:S01]  /*0310*/  SHF.R.S32.HI R16, RZ, 0x1f, R5 ;  /* 0x0000001fff107819 */ /* 0x000fe20000011405 */
[----:B------:R-:W-:-:S04]  /*0320*/  IMAD.WIDE.U32 R10, R6, c[0x0][0x1c0], RZ ;  /* 0x00007000060a7a25 */ /* 0x000fc800078e00ff */
[----:B------:R-:W-:Y:S01]  /*0330*/  IMAD.MOV.U32 R9, RZ, RZ, c[0x0][0x22c] ;  /* 0x00008b00ff097624 */ /* 0x000fe200078e00ff */
[----:B------:R-:W-:Y:S01]  /*0340*/  IADD3 R0, R11, R13, RZ ;  /* 0x0000000d0b007210 */ /* 0x000fe20007ffe0ff */
[----:B------:R-:W-:Y:S01]  /*0350*/  @P1 IMAD.MOV.U32 R25, RZ, RZ, R19 ;  /* 0x000000ffff191224 */ /* 0x000fe200078e0013 */
[----:B------:R-:W-:Y:S01]  /*0360*/  IADD3.X R13, R16, R15, RZ, P0, !PT ;  /* 0x0000000f100d7210 */ /* 0x000fe200007fe4ff */
[----:B------:R-:W-:Y:S01]  /*0370*/  IMAD.WIDE R6, R68, c[0x0][0x22c], RZ ;  /* 0x00008b0044067a25 */ /* 0x000fe200078e02ff */
[----:B------:R-:W-:Y:S02]  /*0380*/  ISETP.NE.AND P0, PT, RZ, UR6, PT ;  /* 0x00000006ff007c0c */ /* 0x000fe4000bf05270 */
[----:B------:R-:W-:Y:S01]  /*0390*/  SHF.R.S32.HI R9, RZ, 0x1f, R9 ;  /* 0x0000001fff097819 */ /* 0x000fe20000011409 */
[----:B------:R-:W-:Y:S02]  /*03a0*/  @!P1 IMAD.MOV.U32 R25, RZ, RZ, -0x1 ;  /* 0xffffffffff199424 */ /* 0x000fe400078e00ff */
[----:B------:R-:W-:-:S02]  /*03b0*/  IMAD R0, R0, c[0x0][0x22c], RZ ;  /* 0x00008b0000007a24 */ /* 0x000fc400078e02ff */
[----:B------:R-:W-:Y:S02]  /*03c0*/  @!P1 IMAD.MOV.U32 R23, RZ, RZ, R8 ;  /* 0x000000ffff179224 */ /* 0x000fe400078e0008 */
[----:B------:R-:W-:Y:S02]  /*03d0*/  IMAD.MOV.U32 R11, RZ, RZ, RZ ;  /* 0x000000ffff0b7224 */ /* 0x000fe400078e00ff */
[----:B------:R-:W-:Y:S02]  /*03e0*/  IMAD R8, R7, R25, RZ ;  /* 0x0000001907087224 */ /* 0x000fe400078e02ff */
[----:B------:R-:W-:Y:S02]  /*03f0*/  IMAD R27, R9, R10, R0 ;  /* 0x0000000a091b7224 */ /* 0x000fe400078e0200 */
[----:B------:R-:W-:Y:S02]  /*0400*/  IMAD R0, R13, R6, RZ ;  /* 0x000000060d007224 */ /* 0x000fe400078e02ff */
[----:B------:R-:W-:-:S02]  /*0410*/  IMAD R29, R6, R11, R8 ;  /* 0x0000000b061d7224 */ /* 0x000fc400078e0208 */
[----:B------:R-:W-:-:S04]  /*0420*/  IMAD.WIDE.U32 R10, R10, c[0x0][0x22c], RZ ;  /* 0x00008b000a0a7a25 */ /* 0x000fc800078e00ff */
[----:B------:R-:W-:-:S04]  /*0430*/  IMAD.WIDE.U32 R8, R6, R25, RZ ;  /* 0x0000001906087225 */ /* 0x000fc800078e00ff */
[----:B0-----:R-:W-:Y:S01]  /*0440*/  IMAD R15, R74, c[0x0][0x22c], RZ ;  /* 0x00008b004a0f7a24 */ /* 0x001fe200078e02ff */
[----:B------:R-:W-:Y:S01]  /*0450*/  SEL R20, R10, R8, !P1 ;  /* 0x000000080a147207 */ /* 0x000fe20004800000 */
[----:B------:R-:W-:-:S03]  /*0460*/  IMAD.WIDE.U32 R12, R21, R6, RZ ;  /* 0x00000006150c7225 */ /* 0x000fc600078e00ff */
[----:B------:R-:W-:Y:S01]  /*0470*/  SHF.R.S32.HI R18, RZ, 0x1f, R15 ;  /* 0x0000001fff127819 */ /* 0x000fe2000001140f */
[----:B------:R-:W-:Y:S02]  /*0480*/  IMAD R21, R7, R21, R0 ;  /* 0x0000001507157224 */ /* 0x000fe400078e0200 */
[----:B------:R-:W-:Y:S01]  /*0490*/  IMAD.IADD R27, R11, 0x1, R27 ;  /* 0x000000010b1b7824 */ /* 0x000fe200078e021b */
[----:B------:R-:W-:Y:S01]  /*04a0*/  @P1 IADD3 R27, R9, R29, RZ ;  /* 0x0000001d091b1210 */ /* 0x000fe20007ffe0ff */
[----:B------:R-:W-:Y:S01]  /*04b0*/  IMAD.IADD R21, R13, 0x1, R21 ;  /* 0x000000010d157824 */ /* 0x000fe200078e0215 */
[----:B------:R-:W-:Y:S01]  /*04c0*/  SHF.R.S32.HI R11, RZ, 0x1f, R74 ;  /* 0x0000001fff0b7819 */ /* 0x000fe2000001144a */
[----:B------:R-:W-:Y:S05]  /*04d0*/  @!P0 BRA `(.L_x_372) ;  /* 0x0000007000008947 */ /* 0x000fea0003800000 */
[----:B-1----:R-:W-:Y:S01]  /*04e0*/  HFMA2.MMA R7, -RZ, RZ, 0, 7.62939453125e-06 ;  /* 0x00000080ff077435 */ /* 0x002fe200000001ff */
[----:B------:R-:W-:Y:S02]  /*04f0*/  @!P1 IMAD R19, R17, c[0x0][0x224], RZ ;  /* 0x0000890011139a24 */ /* 0x000fe400078e02ff */
[----:B------:R-:W-:-:S03]  /*0500*/  IMAD.MOV.U32 R6, RZ, RZ, c[0x0][0x210] ;  /* 0x00008400ff067624 */ /* 0x000fc600078e00ff */
[----:B------:R-:W-:-:S04]  /*0510*/  LEA R0, R17, R19, 0x7 ;  /* 0x0000001311007211 */ /* 0x000fc800078e38ff */
[----:B------:R-:W-:-:S04]  /*0520*/  IMAD R7, R7, R6, c[0x0][0x234] ;  /* 0x00008d0007077624 */ /* 0x000fc800078e0206 */
[----:B------:R-:W-:Y:S01]  /*0530*/  IMAD R0, R7, R74, R0 ;  /* 0x0000004a07007224 */ /* 0x000fe200078e0200 */
[----:B------:R-:W-:Y:S05]  /*0540*/  BRA `(.L_x_373) ;  /* 0x0000002000007947 */ /* 0x000fea0003800000 */
.L_x_372:
[----:B-1----:R-:W-:-:S04]  /*0550*/  IMAD R0, R17, c[0x0][0x1c0], R74 ;  /* 0x0000700011007a24 */ /* 0x002fc800078e024a */
[----:B------:R-:W-:Y:S02]  /*0560*/  IMAD R0, R0, c[0x0][0x224], RZ ;  /* 0x0000890000007a24 */ /* 0x000fe400078e02ff */
.L_x_373:
[----:B------:R-:W-:Y:S01]  /*0570*/  SHF.R.S32.HI R6, RZ, 0x1f, R69 ;  /* 0x0000001fff067819 */ /* 0x000fe20000011445 */
[----:B------:R-:W-:Y:S01]  /*0580*/  IMAD R68, R68, c[0x0][0x22c], RZ ;  /* 0x00008b0044447a24 */ /* 0x000fe200078e02ff */
[----:B------:R-:W-:Y:S01]  /*0590*/  IADD3 R13, P0, P1, R12, R20, R15 ;  /* 0x000000140c0d7210 */ /* 0x000fe2000791e00f */
[----:B------:R-:W-:Y:S01]  /*05a0*/  IMAD.IADD R0, R5, 0x1, R0 ;  /* 0x0000000105007824 */ /* 0x000fe200078e0200 */
[CC--:B------:R-:W-:Y:S01]  /*05b0*/  LEA.HI R7, R6.reuse, R69.reuse, RZ, 0x4 ;  /* 0x0000004506077211 */ /* 0x0c0fe200078f20ff */
[----:B------:R-:W-:Y:S01]  /*05c0*/  BSSY B0, `(.L_x_374) ;  /* 0x000004a000007945 */ /* 0x000fe20003800000 */
[-C--:B------:R-:W-:Y:S01]  /*05d0*/  LEA.HI R6, R6, R69.reuse, RZ, 0x3 ;  /* 0x0000004506067211 */ /* 0x080fe200078f18ff */
[----:B------:R-:W-:Y:S01]  /*05e0*/  CS2R R24, SRZ ;  /* 0x0000000000187805 */ /* 0x000fe2000001ff00 */
[----:B------:R-:W-:Y:S01]  /*05f0*/  LOP3.LUT R10, R7, 0x3ffffff0, RZ, 0xc0, !PT ;  /* 0x3ffffff0070a7812 */ /* 0x000fe200078ec0ff */
[----:B------:R-:W-:Y:S01]  /*0600*/  CS2R R32, SRZ ;  /* 0x0000000000207805 */ /* 0x000fe2000001ff00 */
[----:B------:R-:W-:Y:S01]  /*0610*/  LOP3.LUT R8, R6, 0x1ffffff8, RZ, 0xc0, !PT ;  /* 0x1ffffff806087812 */ /* 0x000fe200078ec0ff */
[----:B------:R-:W-:Y:S01]  /*0620*/  CS2R R28, SRZ ;  /* 0x00000000001c7805 */ /* 0x000fe2000001ff00 */
[----:B------:R-:W-:Y:S01]  /*0630*/  SHF.R.S32.HI R9, RZ, 0x4, R7 ;  /* 0x00000004ff097819 */ /* 0x000fe20000011407 */
[----:B------:R-:W-:Y:S01]  /*0640*/  IMAD.IADD R10, R69, 0x1, -R10 ;  /* 0x00000001450a7824 */ /* 0x000fe200078e0a0a */
[----:B------:R-:W-:Y:S01]  /*0650*/  IADD3 R8, -R8, R69, RZ ;  /* 0x0000004508087210 */ /* 0x000fe20007ffe1ff */
[----:B------:R-:W-:Y:S01]  /*0660*/  CS2R R30, SRZ ;  /* 0x00000000001e7805 */ /* 0x000fe2000001ff00 */
[----:B------:R-:W-:Y:S01]  /*0670*/  SHF.R.S32.HI R72, RZ, 0x3, R6 ;  /* 0x00000003ff487819 */ /* 0x000fe20000011406 */
[----:B------:R-:W-:Y:S01]  /*0680*/  IMAD.SHL.U32 R7, R10, 0x4, RZ ;  /* 0x000000040a077824 */ /* 0x000fe200078e00ff */
[----:B------:R-:W-:Y:S01]  /*0690*/  SHF.L.U32 R70, R8, 0x3, RZ ;  /* 0x0000000308467819 */ /* 0x000fe200000006ff */
[C---:B------:R-:W-:Y:S01]  /*06a0*/  IMAD R8, R16.reuse, c[0x0][0x370], RZ ;  /* 0x0000dc0010087a24 */ /* 0x040fe200078e02ff */
[----:B------:R-:W-:Y:S01]  /*06b0*/  IADD3 R14, -R5, R14, RZ ;  /* 0x0000000e050e7210 */ /* 0x000fe20007ffe1ff */
[----:B------:R-:W-:Y:S01]  /*06c0*/  IMAD R10, R9, R68, R7 ;  /* 0x00000044090a7224 */ /* 0x000fe200078e0207 */
[----:B------:R-:W-:Y:S01]  /*06d0*/  SHF.R.S32.HI R71, RZ, 0x1f, R70 ;  /* 0x0000001fff477819 */ /* 0x000fe20000011446 */
[----:B------:R-:W-:Y:S01]  /*06e0*/  IMAD R16, R16, c[0x0][0x1e8], RZ ;  /* 0x00007a0010107a24 */ /* 0x000fe200078e02ff */
[----:B------:R-:W-:Y:S01]  /*06f0*/  IADD3.X R15, R21, R27, R18, P0, P1 ;  /* 0x0000001b150f7210 */ /* 0x000fe200007e2412 */
[C---:B------:R-:W-:Y:S01]  /*0700*/  IMAD R17, R5.reuse, c[0x0][0x374], R8 ;  /* 0x0000dd0005117a24 */ /* 0x040fe200078e0208 */
[----:B------:R-:W-:Y:S01]  /*0710*/  ISETP.GE.AND P0, PT, R72, R14, PT ;  /* 0x0000000e4800720c */ /* 0x000fe20003f06270 */
[C---:B------:R-:W-:Y:S01]  /*0720*/  IMAD.WIDE.U32 R6, R5.reuse, c[0x0][0x370], R70 ;  /* 0x0000dc0005067a25 */ /* 0x040fe200078e0046 */
[----:B------:R-:W-:Y:S01]  /*0730*/  IADD3 R12, P2, R10, R13, RZ ;  /* 0x0000000d0a0c7210 */ /* 0x000fe20007f5e0ff */
[----:B------:R-:W-:Y:S01]  /*0740*/  CS2R R18, SRZ ;  /* 0x0000000000127805 */ /* 0x000fe2000001ff00 */
[----:B------:R-:W-:Y:S01]  /*0750*/  CS2R R20, SRZ ;  /* 0x0000000000147805 */ /* 0x000fe2000001ff00 */
[C---:B------:R-:W-:Y:S01]  /*0760*/  IMAD R16, R5.reuse, c[0x0][0x1ec], R16 ;  /* 0x00007b0005107a24 */ /* 0x040fe200078e0210 */
[----:B------:R-:W-:Y:S01]  /*0770*/  IADD3 R4, P3, R4, R6, RZ ;  /* 0x0000000604047210 */ /* 0x000fe20007f7e0ff */
[----:B------:R-:W-:Y:S01]  /*0780*/  IMAD.WIDE.U32 R8, R5, c[0x0][0x1e8], R70 ;  /* 0x00007a0005087a25 */ /* 0x000fe200078e0046 */
[----:B------:R-:W-:Y:S01]  /*0790*/  IADD3 R5, R72, 0x20, RZ ;  /* 0x0000002048057810 */ /* 0x000fe20007ffe0ff */
[----:B------:R-:W-:Y:S01]  /*07a0*/  CS2R R26, SRZ ;  /* 0x00000000001a7805 */ /* 0x000fe2000001ff00 */
[----:B------:R-:W-:Y:S01]  /*07b0*/  LEA.HI.X.SX32 R13, R10, R15, 0x1, P2 ;  /* 0x0000000f0a0d7211 */ /* 0x000fe200010f0eff */
[----:B------:R-:W-:Y:S01]  /*07c0*/  IMAD R15, R11, c[0x0][0x378], RZ ;  /* 0x0000de000b0f7a24 */ /* 0x000fe200078e02ff */
[----:B------:R-:W-:Y:S01]  /*07d0*/  ISETP.GE.AND P1, PT, R5, R14, PT ;  /* 0x0000000e0500720c */ /* 0x000fe20003f26270 */
[----:B------:R-:W-:Y:S01]  /*07e0*/  IMAD R11, R11, c[0x0][0x1f0], RZ ;  /* 0x00007c000b0b7a24 */ /* 0x000fe200078e02ff */
[----:B------:R-:W-:Y:S01]  /*07f0*/  IADD3.X R5, R2, R7, R17, P3, !PT ;  /* 0x0000000702057210 */ /* 0x000fe20001ffe411 */
[C---:B------:R-:W-:Y:S01]  /*0800*/  IMAD R39, R74.reuse, c[0x0][0x37c], R15 ;  /* 0x0000df004a277a24 */ /* 0x040fe200078e020f */
[----:B------:R-:W-:Y:S01]  /*0810*/  IADD3 R6, P3, R23, R8, RZ ;  /* 0x0000000817067210 */ /* 0x000fe20007f7e0ff */
[----:B------:R-:W-:Y:S01]  /*0820*/  IMAD R77, R74, c[0x0][0x1f4], R11 ;  /* 0x00007d004a4d7a24 */ /* 0x000fe200078e020b */
[----:B------:R-:W-:Y:S01]  /*0830*/  LEA R2, P2, R12, c[0x0][0x350], 0x2 ;  /* 0x0000d4000c027a11 */ /* 0x000fe200078410ff */
[----:B------:R-:W-:Y:S01]  /*0840*/  IMAD.WIDE.U32 R40, R74, c[0x0][0x378], R4 ;  /* 0x0000de004a287a25 */ /* 0x000fe200078e0004 */
[----:B------:R-:W-:Y:S01]  /*0850*/  IADD3.X R7, R3, R9, R16, P3, !PT ;  /* 0x0000000903077210 */ /* 0x000fe20001ffe410 */
[----:B------:R-:W-:Y:S01]  /*0860*/  CS2R R4, SRZ ;  /* 0x0000000000047805 */ /* 0x000fe2000001ff00 */
[----:B------:R-:W-:Y:S01]  /*0870*/  LEA.HI.X R3, R12, c[0x0][0x354], R13, 0x2, P2 ;  /* 0x0000d5000c037a11 */ /* 0x000fe200010f140d */
[----:B------:R-:W-:Y:S01]  /*0880*/  CS2R R16, SRZ ;  /* 0x0000000000107805 */ /* 0x000fe2000001ff00 */
[----:B------:R-:W-:Y:S01]  /*0890*/  CS2R R8, SRZ ;  /* 0x0000000000087805 */ /* 0x000fe2000001ff00 */
[----:B------:R-:W-:Y:S01]  /*08a0*/  IMAD.WIDE.U32 R74, R74, c[0x0][0x1f0], R6 ;  /* 0x00007c004a4a7a25 */ /* 0x000fe200078e0006 */
[----:B------:R-:W-:Y:S01]  /*08b0*/  CS2R R10, SRZ ;  /* 0x00000000000a7805 */ /* 0x000fe2000001ff00 */
[----:B------:R-:W-:Y:S01]  /*08c0*/  CS2R R6, SRZ ;  /* 0x0000000000067805 */ /* 0x000fe2000001ff00 */
[----:B------:R-:W-:Y:S01]  /*08d0*/  CS2R R12, SRZ ;  /* 0x00000000000c7805 */ /* 0x000fe2000001ff00 */
[----:B------:R-:W-:Y:S01]  /*08e0*/  CS2R R14, SRZ ;  /* 0x00000000000e7805 */ /* 0x000fe2000001ff00 */
[----:B------:R-:W-:Y:S01]  /*08f0*/  CS2R R22, SRZ ;  /* 0x0000000000167805 */ /* 0x000fe2000001ff00 */
[----:B------:R-:W-:Y:S01]  /*0900*/  CS2R R34, SRZ ;  /* 0x0000000000227805 */ /* 0x000fe2000001ff00 */
[----:B------:R-:W-:Y:S01]  /*0910*/  SHF.R.S32.HI R73, RZ, 0x1f, R72 ;  /* 0x0000001fff497819 */ /* 0x000fe20000011448 */
[----:B------:R-:W-:Y:S01]  /*0920*/  IMAD.IADD R39, R41, 0x1, R39 ;  /* 0x0000000129277824 */ /* 0x000fe200078e0227 */
[----:B------:R-:W-:Y:S01]  /*0930*/  IADD3 R78, R70, 0x40, RZ ;  /* 0x00000040464e7810 */ /* 0x000fe20007ffe0ff */
[----:B------:R-:W-:Y:S05]  /*0940*/  @P0 BRA `(.L_x_375) ;  /* 0x0000011000000947 */ /* 0x000fea0003800000 */
[----:B------:R-:W-:Y:S01]  /*0950*/  MOV R38, R40 ;  /* 0x0000002800267202 */ /* 0x000fe20000000f00 */
[----:B------:R-:W-:Y:S01]  /*0960*/  IMAD R43, R73, c[0x0][0x370], RZ ;  /* 0x0000dc00492b7a24 */ /* 0x000fe200078e02ff */
[----:B------:R-:W-:-:S02]  /*0970*/  IADD3 R42, R70, 0x80, RZ ;  /* 0x00000080462a7810 */ /* 0x000fc40007ffe0ff */
[----:B------:R-:W-:Y:S01]  /*0980*/  IADD3 R44, R70, 0xc0, RZ ;  /* 0x000000c0462c7810 */ /* 0x000fe20007ffe0ff */
[----:B------:R-:W-:Y:S01]  /*0990*/  IMAD.WIDE.U32 R36, R72, c[0x0][0x370], R38 ;  /* 0x0000dc0048247a25 */ /* 0x000fe200078e0026 */
[----:B------:R-:W-:Y:S02]  /*09a0*/  ISETP.GE.AND P4, PT, R42, c[0x0][0x220], PT ;  /* 0x000088002a007a0c */ /* 0x000fe40003f86270 */
[----:B------:R-:W-:Y:S01]  /*09b0*/  ISETP.GE.AND P5, PT, R44, c[0x0][0x220], PT ;  /* 0x000088002c007a0c */ /* 0x000fe20003fa6270 */
[----:B------:R-:W-:Y:S01]  /*09c0*/  IMAD R43, R72, c[0x0][0x374], R43 ;  /* 0x0000dd00482b7a24 */ /* 0x000fe200078e022b */
[----:B------:R-:W-:Y:S02]  /*09d0*/  ISETP.GE.AND P2, PT, R70, c[0x0][0x220], PT ;  /* 0x0000880046007a0c */ /* 0x000fe40003f46270 */
[----:B------:R-:W-:Y:S01]  /*09e0*/  ISETP.GE.AND P3, PT, R78, c[0x0][0x220], PT ;  /* 0x000088004e007a0c */ /* 0x000fe20003f66270 */
[----:B------:R-:W-:Y:S01]  /*09f0*/  IMAD.IADD R37, R37, 0x1, R43 ;  /* 0x0000000125257824 */ /* 0x000fe200078e022b */
[----:B------:R-:W-:-:S04]  /*0a00*/  LEA R42, P6, R36, c[0x0][0x330], 0x1 ;  /* 0x0000cc00242a7a11 */ /* 0x000fc800078c08ff */
[----:B------:R-:W-:-:S05]  /*0a10*/  LEA.HI.X R43, R36, c[0x0][0x334], R37, 0x1, P6 ;  /* 0x0000cd00242b7a11 */ /* 0x000fca00030f0c25 */
[----:B------:R0:W5:Y:S04]  /*0a20*/  @!P2 LDG.E.128 R4, [R42.64] ;  /* 0x000000042a04a981 */ /* 0x000168000c1e1d00 */
[----:B------:R0:W5:Y:S04]  /*0a30*/  @!P3 LDG.E.128 R8, [R42.64+0x80] ;  /* 0x000080042a08b981 */ /* 0x000168000c1e1d00 */
[----:B------:R0:W5:Y:S04]  /*0a40*/  @!P4 LDG.E.128 R12, [R42.64+0x100] ;  /* 0x000100042a0cc981 */ /* 0x000168000c1e1d00 */
[----:B------:R0:W5:Y:S02]  /*0a50*/  @!P5 LDG.E.128 R28, [R42.64+0x180] ;  /* 0x000180042a1cd981 */ /* 0x000164000c1e1d00 */
.L_x_375:
[----:B------:R-:W-:Y:S05]  /*0a60*/  BSYNC B0 ;  /* 0x0000000000007941 */ /* 0x000fea0003800000 */
.L_x_374:
[----:B------:R-:W-:Y:S01]  /*0a70*/  BSSY B0, `(.L_x_376) ;  /* 0x0000016000007945 */ /* 0x000fe20003800000 */
[----:B------:R-:W-:Y:S05]  /*0a80*/  @P1 BRA `(.L_x_377) ;  /* 0x0000014000001947 */ /* 0x000fea0003800000 */
[----:B------:R-:W-:Y:S01]  /*0a90*/  IADD3 R41, P2, R72, 0x20, RZ ;  /* 0x0000002048297810 */ /* 0x000fe20007f5e0ff */
[----:B------:R-:W-:Y:S01]  /*0aa0*/  IMAD.MOV.U32 R36, RZ, RZ, R40 ;  /* 0x000000ffff247224 */ /* 0x000fe200078e0028 */
[----:B------:R-:W-:-:S02]  /*0ab0*/  MOV R37, R39 ;  /* 0x0000002700257202 */ /* 0x000fc40000000f00 */
[----:B------:R-:W-:Y:S02]  /*0ac0*/  IADD3.X R38, RZ, R73, RZ, P2, !PT ;  /* 0x00000049ff267210 */ /* 0x000fe400017fe4ff */
[C---:B0-----:R-:W-:Y:S01]  /*0ad0*/  IADD3 R42, R70.reuse, 0x80, RZ ;  /* 0x00000080462a7810 */ /* 0x041fe20007ffe0ff */
[----:B------:R-:W-:Y:S01]  /*0ae0*/  IMAD.WIDE.U32 R36, R41, c[0x0][0x370], R36 ;  /* 0x0000dc0029247a25 */ /* 0x000fe200078e0024 */
        /* <DEDUP_REMOVED lines=14> */
.L_x_377:
[----:B------:R-:W-:Y:S05]  /*0bd0*/  BSYNC B0 ;  /* 0x0000000000007941 */ /* 0x000fea0003800000 */
.L_x_376:
[----:B------:R-:W-:Y:S01]  /*0be0*/  BSSY B0, `(.L_x_378) ;  /* 0x000001c000007945 */ /* 0x000fe20003800000 */
[----:B------:R-:W-:Y:S01]  /*0bf0*/  CS2R R36, SRZ ;  /* 0x0000000000247805 */ /* 0x000fe2000001ff00 */
[----:B0-----:R-:W-:Y:S01]  /*0c00*/  CS2R R38, SRZ ;  /* 0x0000000000267805 */ /* 0x001fe2000001ff00 */
[----:B------:R-:W-:Y:S01]  /*0c10*/  CS2R R40, SRZ ;  /* 0x0000000000287805 */ /* 0x000fe2000001ff00 */
[----:B------:R-:W-:Y:S01]  /*0c20*/  CS2R R42, SRZ ;  /* 0x00000000002a7805 */ /* 0x000fe2000001ff00 */
[----:B------:R-:W-:Y:S01]  /*0c30*/  CS2R R44, SRZ ;  /* 0x00000000002c7805 */ /* 0x000fe2000001ff00 */
[----:B------:R-:W-:Y:S01]  /*0c40*/  CS2R R46, SRZ ;  /* 0x00000000002e7805 */ /* 0x000fe2000001ff00 */
[----:B------:R-:W-:Y:S01]  /*0c50*/  CS2R R48, SRZ ;  /* 0x0000000000307805 */ /* 0x000fe2000001ff00 */
[----:B------:R-:W-:Y:S01]  /*0c60*/  CS2R R50, SRZ ;  /* 0x0000000000327805 */ /* 0x000fe2000001ff00 */
[----:B------:R-:W-:Y:S01]  /*0c70*/  IADD3 R77, R75, R77, RZ ;  /* 0x0000004d4b4d7210 */ /* 0x000fe20007ffe0ff */
[----:B------:R-:W-:Y:S05]  /*0c80*/  @P0 BRA `(.L_x_379) ;  /* 0x0000011000000947 */ /* 0x000fea0003800000 */
[----:B------:R-:W-:Y:S01]  /*0c90*/  IMAD R55, R73, c[0x0][0x1e8], RZ ;  /* 0x00007a0049377a24 */ /* 0x000fe200078e02ff */
[C---:B------:R-:W-:Y:S01]  /*0ca0*/  IADD3 R54, R70.reuse, 0x80, RZ ;  /* 0x0000008046367810 */ /* 0x040fe20007ffe0ff */
[----:B------:R-:W-:Y:S01]  /*0cb0*/  IMAD.MOV.U32 R76, RZ, RZ, R74 ;  /* 0x000000ffff4c7224 */ /* 0x000fe200078e004a */
[----:B------:R-:W-:Y:S01]  /*0cc0*/  IADD3 R56, R70, 0xc0, RZ ;  /* 0x000000c046387810 */ /* 0x000fe20007ffe0ff */
[----:B------:R-:W-:Y:S01]  /*0cd0*/  IMAD R55, R72, c[0x0][0x1ec], R55 ;  /* 0x00007b0048377a24 */ /* 0x000fe200078e0237 */
[----:B------:R-:W-:Y:S01]  /*0ce0*/  ISETP.GE.AND P4, PT, R54, c[0x0][0x220], PT ;  /* 0x0000880036007a0c */ /* 0x000fe20003f86270 */
[----:B------:R-:W-:Y:S01]  /*0cf0*/  IMAD.WIDE.U32 R52, R72, c[0x0][0x1e8], R76 ;  /* 0x00007a0048347a25 */ /* 0x000fe200078e004c */
[----:B------:R-:W-:-:S02]  /*0d00*/  ISETP.GE.AND P5, PT, R56, c[0x0][0x220], PT ;  /* 0x0000880038007a0c */ /* 0x000fc40003fa6270 */
[----:B------:R-:W-:Y:S02]  /*0d10*/  ISETP.GE.AND P2, PT, R70, c[0x0][0x220], PT ;  /* 0x0000880046007a0c */ /* 0x000fe40003f46270 */
[----:B------:R-:W-:Y:S02]  /*0d20*/  ISETP.GE.AND P3, PT, R78, c[0x0][0x220], PT ;  /* 0x000088004e007a0c */ /* 0x000fe40003f66270 */
[----:B------:R-:W-:Y:S02]  /*0d30*/  IADD3 R53, R53, R55, RZ ;  /* 0x0000003735357210 */ /* 0x000fe40007ffe0ff */
[----:B------:R-:W-:-:S04]  /*0d40*/  LEA R54, P0, R52, c[0x0][0x1d0], 0x1 ;  /* 0x0000740034367a11 */ /* 0x000fc800078008ff */
[----:B------:R-:W-:-:S05]  /*0d50*/  LEA.HI.X R55, R52, c[0x0][0x1d4], R53, 0x1, P0 ;  /* 0x0000750034377a11 */ /* 0x000fca00000f0c35 */
[----:B------:R0:W5:Y:S04]  /*0d60*/  @!P2 LDG.E.128 R36, [R54.64] ;  /* 0x000000043624a981 */ /* 0x000168000c1e1d00 */
[----:B------:R0:W5:Y:S04]  /*0d70*/  @!P3 LDG.E.128 R40, [R54.64+0x80] ;  /* 0x000080043628b981 */ /* 0x000168000c1e1d00 */
[----:B------:R0:W5:Y:S04]  /*0d80*/  @!P4 LDG.E.128 R44, [R54.64+0x100] ;  /* 0x00010004362cc981 */ /* 0x000168000c1e1d00 */
[----:B------:R0:W5:Y:S02]  /*0d90*/  @!P5 LDG.E.128 R48, [R54.64+0x180] ;  /* 0x000180043630d981 */ /* 0x000164000c1e1d00 */
.L_x_379:
[----:B------:R-:W-:Y:S05]  /*0da0*/  BSYNC B0 ;  /* 0x0000000000007941 */ /* 0x000fea0003800000 */
.L_x_378:
        /* <DEDUP_REMOVED lines=9> */
[----:B------:R-:W-:Y:S05]  /*0e40*/  @P1 BRA `(.L_x_381) ;  /* 0x0000014000001947 */ /* 0x000fea0003800000 */
[----:B------:R-:W-:Y:S02]  /*0e50*/  IADD3 R75, P0, R72, 0x20, RZ ;  /* 0x00000020484b7810 */ /* 0x000fe40007f1e0ff */
[----:B------:R-:W-:-:S02]  /*0e60*/  MOV R72, R74 ;  /* 0x0000004a00487202 */ /* 0x000fc40000000f00 */
[----:B------:R-:W-:Y:S01]  /*0e70*/  ISETP.GE.AND P1, PT, R78, c[0x0][0x220], PT ;  /* 0x000088004e007a0c */ /* 0x000fe20003f26270 */
[----:B------:R-:W-:Y:S02]  /*0e80*/  IMAD.X R71, RZ, RZ, R73, P0 ;  /* 0x000000ffff477224 */ /* 0x000fe400000e0649 */
[----:B------:R-:W-:Y:S02]  /*0e90*/  IMAD.MOV.U32 R73, RZ, RZ, R77 ;  /* 0x000000ffff497224 */ /* 0x000fe400078e004d */
[----:B------:R-:W-:Y:S02]  /*0ea0*/  IMAD R71, R71, c[0x0][0x1e8], RZ ;  /* 0x00007a0047477a24 */ /* 0x000fe400078e02ff */
[----:B------:R-:W-:-:S04]  /*0eb0*/  IMAD.WIDE.U32 R72, R75, c[0x0][0x1e8], R72 ;  /* 0x00007a004b487a25 */ /* 0x000fc800078e0048 */
[----:B------:R-:W-:Y:S01]  /*0ec0*/  IMAD R71, R75, c[0x0][0x1ec], R71 ;  /* 0x00007b004b477a24 */ /* 0x000fe200078e0247 */
[----:B------:R-:W-:-:S04]  /*0ed0*/  LEA R74, P0, R72, c[0x0][0x1d0], 0x1 ;  /* 0x00007400484a7a11 */ /* 0x000fc800078008ff */
[----:B------:R-:W-:-:S04]  /*0ee0*/  IADD3 R71, R73, R71, RZ ;  /* 0x0000004749477210 */ /* 0x000fc80007ffe0ff */
[----:B------:R-:W-:Y:S02]  /*0ef0*/  LEA.HI.X R75, R72, c[0x0][0x1d4], R71, 0x1, P0 ;  /* 0x00007500484b7a11 */ /* 0x000fe400000f0c47 */
[C---:B------:R-:W-:Y:S02]  /*0f00*/  ISETP.GE.AND P0, PT, R70.reuse, c[0x0][0x220], PT ;  /* 0x0000880046007a0c */ /* 0x040fe40003f06270 */
[C---:B------:R-:W-:Y:S01]  /*0f10*/  IADD3 R71, R70.reuse, 0x80, RZ ;  /* 0x0000008046477810 */ /* 0x040fe20007ffe0ff */
[----:B------:R0:W5:Y:S01]  /*0f20*/  @!P1 LDG.E.128 R60, [R74.64+0x80] ;  /* 0x000080044a3c9981 */ /* 0x000162000c1e1d00 */
[----:B------:R-:W-:Y:S02]  /*0f30*/  IADD3 R70, R70, 0xc0, RZ ;  /* 0x000000c046467810 */ /* 0x000fe40007ffe0ff */
[----:B------:R-:W-:Y:S02]  /*0f40*/  ISETP.GE.AND P2, PT, R71, c[0x0][0x220], PT ;  /* 0x0000880047007a0c */ /* 0x000fe40003f46270 */
[----:B------:R-:W-:-:S05]  /*0f50*/  ISETP.GE.AND P3, PT, R70, c[0x0][0x220], PT ;  /* 0x0000880046007a0c */ /* 0x000fca0003f66270 */
[----:B------:R0:W5:Y:S06]  /*0f60*/  @!P0 LDG.E.128 R52, [R74.64] ;  /* 0x000000044a348981 */ /* 0x00016c000c1e1d00 */
[----:B------:R0:W5:Y:S04]  /*0f70*/  @!P2 LDG.E.128 R64, [R74.64+0x100] ;  /* 0x000100044a40a981 */ /* 0x000168000c1e1d00 */
[----:B------:R0:W5:Y:S02]  /*0f80*/  @!P3 LDG.E.128 R56, [R74.64+0x180] ;  /* 0x000180044a38b981 */ /* 0x000164000c1e1d00 */
.L_x_381:
[----:B------:R-:W-:Y:S05]  /*0f90*/  BSYNC B0 ;  /* 0x0000000000007941 */ /* 0x000fea0003800000 */
.L_x_380:
[C---:B-----5:R-:W-:Y:S01]  /*0fa0*/  LOP3.LUT R70, R4.reuse, 0xffff0000, RZ, 0xc0, !PT ;  /* 0xffff000004467812 */ /* 0x060fe200078ec0ff */
[----:B------:R-:W-:Y:S01]  /*0fb0*/  IMAD.U32 R4, R4, 0x10000, RZ ;  /* 0x0001000004047824 */ /* 0x000fe200078e00ff */
[----:B------:R-:W-:-:S02]  /*0fc0*/  LOP3.LUT R71, R36, 0xffff0000, RZ, 0xc0, !PT ;  /* 0xffff000024477812 */ /* 0x000fc400078ec0ff */
[C---:B------:R-:W-:Y:S02]  /*0fd0*/  LOP3.LUT R73, R16.reuse, 0xffff0000, RZ, 0xc0, !PT ;  /* 0xffff000010497812 */ /* 0x040fe400078ec0ff */
[----:B------:R-:W-:Y:S01]  /*0fe0*/  SHF.L.U32 R16, R16, 0x10, RZ ;  /* 0x0000001010107819 */ /* 0x000fe200000006ff */
[----:B------:R-:W-:Y:S01]  /*0ff0*/  FMUL.FTZ R70, R70, R71 ;  /* 0x0000004746467220 */ /* 0x000fe20000410000 */
[----:B------:R-:W-:Y:S02]  /*1000*/  SHF.L.U32 R71, R36, 0x10, RZ ;  /* 0x0000001024477819 */ /* 0x000fe400000006ff */
[C---:B------:R-:W-:Y:S02]  /*1010*/  LOP3.LUT P0, RZ, R69.reuse, 0x7, RZ, 0xc0, !PT ;  /* 0x0000000745ff7812 */ /* 0x040fe4000780c0ff */
[----:B------:R-:W-:Y:S01]  /*1020*/  LEA.HI R69, P1, R69, R0, RZ, 0x1d ;  /* 0x0000000045457211 */ /* 0x000fe2000783e8ff */
[----:B------:R-:W-:Y:S01]  /*1030*/  FFMA.FTZ R70, R4, R71, R70 ;  /* 0x0000004704467223 */ /* 0x000fe20000010046 */
[----:B------:R-:W-:Y:S01]  /*1040*/  SHF.L.U32 R71, R37, 0x10, RZ ;  /* 0x0000001025477819 */ /* 0x000fe200000006ff */
[----:B------:R-:W-:Y:S01]  /*1050*/  IMAD.U32 R4, R5, 0x10000, RZ ;  /* 0x0001000005047824 */ /* 0x000fe200078e00ff */
[----:B------:R-:W-:-:S02]  /*1060*/  LOP3.LUT R37, R37, 0xffff0000, RZ, 0xc0, !PT ;  /* 0xffff000025257812 */ /* 0x000fc400078ec0ff */
[----:B------:R-:W-:Y:S01]  /*1070*/  LEA.HI.X.SX32 R0, R0, RZ, 0x1, P1 ;  /* 0x000000ff00007211 */ /* 0x000fe200008f0eff */
[----:B------:R-:W-:Y:S01]  /*1080*/  FFMA.FTZ R70, R4, R71, R70 ;  /* 0x0000004704467223 */ /* 0x000fe20000010046 */
[----:B------:R-:W-:Y:S02]  /*1090*/  LOP3.LUT R4, R5, 0xffff0000, RZ, 0xc0, !PT ;  /* 0xffff000005047812 */ /* 0x000fe400078ec0ff */
[----:B------:R-:W-:Y:S02]  /*10a0*/  SHF.L.U32 R5, R38, 0x10, RZ ;  /* 0x0000001026057819 */ /* 0x000fe400000006ff */
[----:B------:R-:W-:Y:S01]  /*10b0*/  LOP3.LUT R71, R39, 0xffff0000, RZ, 0xc0, !PT ;  /* 0xffff000027477812 */ /* 0x000fe200078ec0ff */
[----:B------:R-:W-:Y:S01]  /*10c0*/  FFMA.FTZ R37, R4, R37, R70 ;  /* 0x0000002504257223 */ /* 0x000fe20000010046 */
[----:B------:R-:W-:Y:S01]  /*10d0*/  LOP3.LUT R70, R9, 0xffff0000, RZ, 0xc0, !PT ;  /* 0xffff000009467812 */ /* 0x000fe200078ec0ff */
[----:B------:R-:W-:-:S04]  /*10e0*/  IMAD.U32 R4, R6, 0x10000, RZ ;  /* 0x0001000006047824 */ /* 0x000fc800078e00ff */
[----:B------:R-:W-:Y:S01]  /*10f0*/  FFMA.FTZ R36, R4, R5, R37 ;  /* 0x0000000504247223 */ /* 0x000fe20000010025 */
[----:B------:R-:W-:Y:S01]  /*1100*/  LOP3.LUT R4, R6, 0xffff0000, RZ, 0xc0, !PT ;  /* 0xffff000006047812 */ /* 0x000fe200078ec0ff */
[----:B------:R-:W-:Y:S01]  /*1110*/  IMAD.U32 R5, R7, 0x10000, RZ ;  /* 0x0001000007057824 */ /* 0x000fe200078e00ff */
[----:B------:R-:W-:Y:S02]  /*1120*/  LOP3.LUT R37, R38, 0xffff0000, RZ, 0xc0, !PT ;  /* 0xffff000026257812 */ /* 0x000fe400078ec0ff */
[----:B------:R-:W-:Y:S02]  /*1130*/  SHF.L.U32 R38, R39, 0x10, RZ ;  /* 0x0000001027267819 */ /* 0x000fe400000006ff */
[----:B------:R-:W-:Y:S01]  /*1140*/  LOP3.LUT R6, R7, 0xffff0000, RZ, 0xc0, !PT ;  /* 0xffff000007067812 */ /* 0x000fe200078ec0ff */
[----:B------:R-:W-:Y:S01]  /*1150*/  FFMA.FTZ R4, R4, R37, R36 ;  /* 0x0000002504047223 */ /* 0x000fe20000010024 */
[C---:B------:R-:W-:Y:S01]  /*1160*/  LOP3.LUT R36, R8.reuse, 0xffff0000, RZ, 0xc0, !PT ;  /* 0xffff000008247812 */ /* 0x040fe200078ec0ff */
[----:B------:R-:W-:Y:S01]  /*1170*/  IMAD.U32 R7, R8, 0x10000, RZ ;  /* 0x0001000008077824 */ /* 0x000fe200078e00ff */
[----:B------:R-:W-:Y:S01]  /*1180*/  SHF.L.U32 R39, R9, 0x10, RZ ;  /* 0x0000001009277819 */ /* 0x000fe200000006ff */
[----:B------:R-:W-:Y:S01]  /*1190*/  FFMA.FTZ R4, R5, R38, R4 ;  /* 0x0000002605047223 */ /* 0x000fe20000010004 */
[C---:B------:R-:W-:Y:S01]  /*11a0*/  LOP3.LUT R9, R40.reuse, 0xffff0000, RZ, 0xc0, !PT ;  /* 0xffff000028097812 */ /* 0x040fe200078ec0ff */
[----:B------:R-:W-:Y:S01]  /*11b0*/  IMAD.U32 R8, R40, 0x10000, RZ ;  /* 0x0001000028087824 */ /* 0x000fe200078e00ff */
[C---:B------:R-:W-:Y:S01]  /*11c0*/  SHF.L.U32 R40, R41.reuse, 0x10, RZ ;  /* 0x0000001029287819 */ /* 0x040fe200000006ff */
[----:B------:R-:W-:Y:S01]  /*11d0*/  FFMA.FTZ R71, R6, R71, R4 ;  /* 0x0000004706477223 */ /* 0x000fe20000010004 */
[----:B------:R-:W-:Y:S01]  /*11e0*/  LOP3.LUT R41, R41, 0xffff0000, RZ, 0xc0, !PT ;  /* 0xffff000029297812 */ /* 0x000fe200078ec0ff */
[C---:B------:R-:W-:Y:S01]  /*11f0*/  IMAD.U32 R4, R10.reuse, 0x10000, RZ ;  /* 0x000100000a047824 */ /* 0x040fe200078e00ff */
[----:B------:R-:W-:Y:S01]  /*1200*/  LOP3.LUT R6, R10, 0xffff0000, RZ, 0xc0, !PT ;  /* 0xffff00000a067812 */ /* 0x000fe200078ec0ff */
[----:B------:R-:W-:Y:S01]  /*1210*/  FFMA.FTZ R7, R7, R8, R71 ;  /* 0x0000000807077223 */ /* 0x000fe20000010047 */
[C---:B------:R-:W-:Y:S01]  /*1220*/  SHF.L.U32 R5, R11.reuse, 0x10, RZ ;  /* 0x000000100b057819 */ /* 0x040fe200000006ff */
[----:B------:R-:W-:Y:S01]  /*1230*/  IMAD.U32 R71, R44, 0x10000, RZ ;  /* 0x000100002c477824 */ /* 0x000fe200078e00ff */
[----:B------:R-:W-:Y:S01]  /*1240*/  LOP3.LUT R10, R11, 0xffff0000, RZ, 0xc0, !PT ;  /* 0xffff00000b0a7812 */ /* 0x000fe200078ec0ff */
[----:B------:R-:W-:Y:S01]  /*1250*/  FFMA.FTZ R7, R36, R9, R7 ;  /* 0x0000000924077223 */ /* 0x000fe20000010007 */
[C---:B------:R-:W-:Y:S01]  /*1260*/  LOP3.LUT R11, R42.reuse, 0xffff0000, RZ, 0xc0, !PT ;  /* 0xffff00002a0b7812 */ /* 0x040fe200078ec0ff */
[----:B------:R-:W-:Y:S01]  /*1270*/  IMAD.U32 R37, R42, 0x10000, RZ ;  /* 0x000100002a257824 */ /* 0x000fe200078e00ff */
[----:B------:R-:W-:Y:S01]  /*1280*/  SHF.L.U32 R8, R43, 0x10, RZ ;  /* 0x000000102b087819 */ /* 0x000fe200000006ff */
[----:B------:R-:W-:Y:S01]  /*1290*/  FFMA.FTZ R7, R39, R40, R7 ;  /* 0x0000002827077223 */ /* 0x000fe20000010007 */
[----:B------:R-:W-:Y:S01]  /*12a0*/  LOP3.LUT R39, R44, 0xffff0000, RZ, 0xc0, !PT ;  /* 0xffff00002c277812 */ /* 0x000fe200078ec0ff */
[----:B------:R-:W-:Y:S01]  /*12b0*/  IMAD.U32 R38, R12, 0x10000, RZ ;  /* 0x000100000c267824 */ /* 0x000fe200078e00ff */
[C---:B------:R-:W-:Y:S01]  /*12c0*/  SHF.L.U32 R40, R45.reuse, 0x10, RZ ;  /* 0x000000102d287819 */ /* 0x040fe200000006ff */
[----:B------:R-:W-:Y:S01]  /*12d0*/  IMAD.U32 R42, R14, 0x10000, RZ ;  /* 0x000100000e2a7824 */ /* 0x000fe200078e00ff */
[----:B------:R-:W-:Y:S01]  /*12e0*/  LOP3.LUT R44, R45, 0xffff0000, RZ, 0xc0, !PT ;  /* 0xffff00002d2c7812 */ /* 0x000fe200078ec0ff */
[----:B------:R-:W-:Y:S01]  /*12f0*/  FFMA.FTZ R45, R70, R41, R7 ;  /* 0x00000029462d7223 */ /* 0x000fe20000010007 */
[----:B------:R-:W-:-:S02]  /*1300*/  LOP3.LUT R70, R52, 0xffff0000, RZ, 0xc0, !PT ;  /* 0xffff000034467812 */ /* 0x000fc400078ec0ff */
[----:B------:R-:W-:Y:S01]  /*1310*/  LOP3.LUT R43, R43, 0xffff0000, RZ, 0xc0, !PT ;  /* 0xffff00002b2b7812 */ /* 0x000fe200078ec0ff */
[----:B------:R-:W-:Y:S01]  /*1320*/  FFMA.FTZ R4, R4, R37, R45 ;  /* 0x0000002504047223 */ /* 0x000fe2000001002d */
[----:B------:R-:W-:Y:S01]  /*1330*/  LOP3.LUT R36, R12, 0xffff0000, RZ, 0xc0, !PT ;  /* 0xffff00000c247812 */ /* 0x000fe200078ec0ff */
[----:B------:R-:W-:Y:S01]  /*1340*/  FMUL.FTZ R70, R70, R73 ;  /* 0x0000004946467220 */ /* 0x000fe20000410000 */
[----:B------:R-:W-:Y:S01]  /*1350*/  SHF.L.U32 R9, R13, 0x10, RZ ;  /* 0x000000100d097819 */ /* 0x000fe200000006ff */
[----:B------:R-:W-:Y:S01]  /*1360*/  IMAD.U32 R73, R52, 0x10000, RZ ;  /* 0x0001000034497824 */ /* 0x000fe200078e00ff */
[C---:B------:R-:W-:Y:S01]  /*1370*/  SHF.L.U32 R52, R17.reuse, 0x10, RZ ;  /* 0x0000001011347819 */ /* 0x040fe200000006ff */
[----:B------:R-:W-:Y:S01]  /*1380*/  FFMA.FTZ R4, R6, R11, R4 ;  /* 0x0000000b06047223 */ /* 0x000fe20000010004 */
[----:B------:R-:W-:Y:S01]  /*1390*/  LOP3.LUT R17, R17, 0xffff0000, RZ, 0xc0, !PT ;  /* 0xffff000011117812 */ /* 0x000fe200078ec0ff */
[----:B------:R-:W-:Y:S01]  /*13a0*/  FFMA.FTZ R16, R73, R16, R70 ;  /* 0x0000001049107223 */ /* 0x000fe20000010046 */
[----:B------:R-:W-:Y:S01]  /*13b0*/  SHF.L.U32 R6, R23, 0x10, RZ ;  /* 0x0000001017067819 */ /* 0x000fe200000006ff */
[C---:B------:R-:W-:Y:S01]  /*13c0*/  IMAD.U32 R73, R53.reuse, 0x10000, RZ ;  /* 0x0001000035497824 */ /* 0x040fe200078e00ff */
[----:B------:R-:W-:Y:S01]  /*13d0*/  LOP3.LUT R53, R53, 0xffff0000, RZ, 0xc0, !PT ;  /* 0xffff000035357812 */ /* 0x000fe200078ec0ff */
[C---:B------:R-:W-:Y:S01]  /*13e0*/  IMAD.U32 R11, R63.reuse, 0x10000, RZ ;  /* 0x000100003f0b7824 */ /* 0x040fe200078e00ff */
[----:B------:R-:W-:Y:S01]  /*13f0*/  LOP3.LUT R63, R63, 0xffff0000, RZ, 0xc0, !PT ;  /* 0xffff00003f3f7812 */ /* 0x000fe200078ec0ff */
[----:B------:R-:W-:Y:S01]  /*1400*/  FFMA.FTZ R16, R73, R52, R16 ;  /* 0x0000003449107223 */ /* 0x000fe20000010010 */
[C---:B------:R-:W-:Y:S01]  /*1410*/  SHF.L.U32 R52, R18.reuse, 0x10, RZ ;  /* 0x0000001012347819 */ /* 0x040fe200000006ff */
        /* <DEDUP_REMOVED lines=49> */
[----:B------:R-:W-:Y:S01]  /*1730*/  SHF.L.U32 R18, R67, 0x10, RZ ;  /* 0x0000001043127819 */ /* 0x000fe200000006ff */
        /* <DEDUP_REMOVED lines=8> */
[C---:B------:R-:W-:Y:S01]  /*17c0*/  IMAD.U32 R4, R28.reuse, 0x10000, RZ ;  /* 0x000100001c047824 */ /* 0x040fe200078e00ff */
[----:B------:R-:W-:Y:S01]  /*17d0*/  LOP3.LUT R28, R28, 0xffff0000, RZ, 0xc0, !PT ;  /* 0xffff00001c1c7812 */ /* 0x000fe200078ec0ff */
[----:B------:R-:W-:Y:S01]  /*17e0*/  FFMA.FTZ R5, R5, R8, R6 ;  /* 0x0000000805057223 */ /* 0x000fe20000010006 */
[----:B------:R-:W-:Y:S01]  /*17f0*/  SHF.L.U32 R8, R25, 0x10, RZ ;  /* 0x0000001019087819 */ /* 0x000fe200000006ff */
[----:B------:R-:W-:Y:S01]  /*1800*/  IMAD.U32 R6, R65, 0x10000, RZ ;  /* 0x0001000041067824 */ /* 0x000fe200078e00ff */
[----:B------:R-:W-:Y:S01]  /*1810*/  LOP3.LUT R12, R49, 0xffff0000, RZ, 0xc0, !PT ;  /* 0xffff0000310c7812 */ /* 0x000fe200078ec0ff */
[----:B------:R-:W-:Y:S01]  /*1820*/  FFMA.FTZ R5, R10, R11, R5 ;  /* 0x0000000b0a057223 */ /* 0x000fe20000010005 */
[----:B------:R-:W-:Y:S01]  /*1830*/  LOP3.LUT R10, R66, 0xffff0000, RZ, 0xc0, !PT ;  /* 0xffff0000420a7812 */ /* 0x000fe200078ec0ff */
[----:B------:R-:W-:Y:S01]  /*1840*/  IMAD.U32 R7, R48, 0x10000, RZ ;  /* 0x0001000030077824 */ /* 0x000fe200078e00ff */
[----:B------:R-:W-:Y:S01]  /*1850*/  LOP3.LUT R11, R26, 0xffff0000, RZ, 0xc0, !PT ;  /* 0xffff00001a0b7812 */ /* 0x000fe200078ec0ff */
[----:B------:R-:W-:Y:S01]  /*1860*/  FFMA.FTZ R5, R6, R8, R5 ;  /* 0x0000000806057223 */ /* 0x000fe20000010005 */
[----:B------:R-:W-:Y:S01]  /*1870*/  LOP3.LUT R13, R50, 0xffff0000, RZ, 0xc0, !PT ;  /* 0xffff0000320d7812 */ /* 0x000fe200078ec0ff */
[----:B------:R-:W-:Y:S01]  /*1880*/  IMAD.U32 R6, R66, 0x10000, RZ ;  /* 0x0001000042067824 */ /* 0x000fe200078e00ff */
        /* <DEDUP_REMOVED lines=12> */
[----:B------:R-:W-:Y:S01]  /*1950*/  LOP3.LUT R9, R48, 0xffff0000, RZ, 0xc0, !PT ;  /* 0xffff000030097812 */ /* 0x000fe200078ec0ff */
[----:B------:R-:W-:Y:S01]  /*1960*/  IMAD.U32 R14, R57, 0x10000, RZ ;  /* 0x00010000390e7824 */ /* 0x000fe200078e00ff */
        /* <DEDUP_REMOVED lines=19> */
[----:B------:R-:W-:Y:S01]  /*1aa0*/  IMAD.U32 R11, R50, 0x10000, RZ ;  /* 0x00010000320b7824 */ /* 0x000fe200078e00ff */
[----:B------:R-:W-:Y:S01]  /*1ab0*/  SHF.L.U32 R8, R31, 0x10, RZ ;  /* 0x000000101f087819 */ /* 0x000fe200000006ff */
[----:B------:R-:W-:Y:S01]  /*1ac0*/  FFMA.FTZ R4, R29, R12, R4 ;  /* 0x0000000c1d047223 */ /* 0x000fe20000010004 */
[----:B------:R-:W-:Y:S01]  /*1ad0*/  LOP3.LUT R31, R31, 0xffff0000, RZ, 0xc0, !PT ;  /* 0xffff00001f1f7812 */ /* 0x000fe200078ec0ff */
[C---:B------:R-:W-:Y:S01]  /*1ae0*/  IMAD.U32 R12, R58.reuse, 0x10000, RZ ;  /* 0x000100003a0c7824 */ /* 0x040fe200078e00ff */
[----:B------:R-:W-:Y:S01]  /*1af0*/  LOP3.LUT R58, R58, 0xffff0000, RZ, 0xc0, !PT ;  /* 0xffff00003a3a7812 */ /* 0x000fe200078ec0ff */
[----:B------:R-:W-:-:S02]  /*1b00*/  FFMA.FTZ R7, R10, R33, R7 ;  /* 0x000000210a077223 */ /* 0x000fc40000010007 */
[----:B------:R-:W-:Y:S02]  /*1b10*/  FFMA.FTZ R4, R6, R11, R4 ;  /* 0x0000000b06047223 */ /* 0x000fe40000010004 */
[----:B------:R-:W-:Y:S01]  /*1b20*/  FFMA.FTZ R5, R12, R5, R7 ;  /* 0x000000050c057223 */ /* 0x000fe20000010007 */
[C---:B------:R-:W-:Y:S01]  /*1b30*/  SHF.L.U32 R7, R35.reuse, 0x10, RZ ;  /* 0x0000001023077819 */ /* 0x040fe200000006ff */
[----:B------:R-:W-:Y:S01]  /*1b40*/  FFMA.FTZ R4, R30, R13, R4 ;  /* 0x0000000d1e047223 */ /* 0x000fe20000010004 */
[----:B------:R-:W-:Y:S01]  /*1b50*/  LOP3.LUT R35, R35, 0xffff0000, RZ, 0xc0, !PT ;  /* 0xffff000023237812 */ /* 0x000fe200078ec0ff */
[----:B------:R-:W-:Y:S01]  /*1b60*/  IMAD.U32 R6, R59, 0x10000, RZ ;  /* 0x000100003b067824 */ /* 0x000fe200078e00ff */
[----:B------:R-:W-:Y:S01]  /*1b70*/  LEA R12, P1, R69, c[0x0][0x3c8], 0x2 ;  /* 0x0000f200450c7a11 */ /* 0x000fe200078210ff */
[----:B------:R-:W-:Y:S02]  /*1b80*/  FFMA.FTZ R5, R58, R34, R5 ;  /* 0x000000223a057223 */ /* 0x000fe40000010005 */
[----:B------:R-:W-:Y:S01]  /*1b90*/  FFMA.FTZ R4, R8, R15, R4 ;  /* 0x0000000f08047223 */ /* 0x000fe20000010004 */
[----:B------:R-:W-:Y:S01]  /*1ba0*/  LOP3.LUT R8, R59, 0xffff0000, RZ, 0xc0, !PT ;  /* 0xffff00003b087812 */ /* 0x000fe200078ec0ff */
[----:B------:R-:W-:-:S02]  /*1bb0*/  FFMA.FTZ R5, R6, R7, R5 ;  /* 0x0000000706057223 */ /* 0x000fc40000010005 */
[----:B------:R-:W-:Y:S02]  /*1bc0*/  FFMA.FTZ R4, R31, R16, R4 ;  /* 0x000000101f047223 */ /* 0x000fe40000010004 */
[----:B------:R-:W-:Y:S02]  /*1bd0*/  FFMA.FTZ R8, R8, R35, R5 ;  /* 0x0000002308087223 */ /* 0x000fe40000010005 */
[----:B------:R-:W-:Y:S01]  /*1be0*/  IMAD.SHL.U32 R11, R68, 0x4, RZ ;  /* 0x00000004440b7824 */ /* 0x000fe200078e00ff */
[----:B------:R-:W1:Y:S04]  /*1bf0*/  SHFL.BFLY PT, R5, R4, 0x4, 0x1f ;  /* 0x0c801f0004057f89 */ /* 0x000e6800000e0000 */
[----:B------:R-:W2:Y:S01]  /*1c00*/  SHFL.BFLY PT, R7, R8, 0x4, 0x1f ;  /* 0x0c801f0008077f89 */ /* 0x000ea200000e0000 */
[----:B-1----:R-:W-:-:S02]  /*1c10*/  FADD.FTZ R5, R4, R5 ;  /* 0x0000000504057221 */ /* 0x002fc40000010000 */
[----:B--2---:R-:W-:-:S03]  /*1c20*/  FADD.FTZ R7, R8, R7 ;  /* 0x0000000708077221 */ /* 0x004fc60000010000 */
[----:B------:R-:W1:Y:S01]  /*1c30*/  SHFL.BFLY PT, R6, R5, 0x2, 0x1f ;  /* 0x0c401f0005067f89 */ /* 0x000e6200000e0000 */
[----:B------:R-:W-:-:S03]  /*1c40*/  IADD3 R8, R11, 0x10, R11 ;  /* 0x000000100b087810 */ /* 0x000fc60007ffe00b */
[----:B------:R-:W2:Y:S01]  /*1c50*/  SHFL.BFLY PT, R10, R7, 0x2, 0x1f ;  /* 0x0c401f00070a7f89 */ /* 0x000ea200000e0000 */
[----:B-1----:R-:W-:Y:S02]  /*1c60*/  FADD.FTZ R14, R5, R6 ;  /* 0x00000006050e7221 */ /* 0x002fe40000010000 */
[C---:B------:R-:W-:Y:S01]  /*1c70*/  IMAD.WIDE R4, R11.reuse, 0x10, R2 ;  /* 0x000000100b047825 */ /* 0x040fe200078e0202 */
[----:B------:R-:W-:Y:S02]  /*1c80*/  IADD3 R11, R11, R8, RZ ;  /* 0x000000080b0b7210 */ /* 0x000fe40007ffe0ff */
[----:B------:R-:W1:Y:S01]  /*1c90*/  SHFL.BFLY PT, R13, R14, 0x1, 0x1f ;  /* 0x0c201f000e0d7f89 */ /* 0x000e6200000e0000 */
[----:B--2---:R-:W-:-:S05]  /*1ca0*/  FADD.FTZ R10, R7, R10 ;  /* 0x0000000a070a7221 */ /* 0x004fca0000010000 */
[----:B------:R-:W2:Y:S01]  /*1cb0*/  SHFL.BFLY PT, R9, R10, 0x1, 0x1f ;  /* 0x0c201f000a097f89 */ /* 0x000ea200000e0000 */
[----:B-1----:R-:W-:Y:S01]  /*1cc0*/  @!P0 FADD.FTZ R6, R14, R13 ;  /* 0x0000000d0e068221 */ /* 0x002fe20000010000 */
[----:B------:R-:W-:-:S03]  /*1cd0*/  LEA.HI.X R13, R69, c[0x0][0x3cc], R0, 0x2, P1 ;  /* 0x0000f300450d7a11 */ /* 0x000fc600008f1400 */
[----:B------:R-:W-:Y:S02]  /*1ce0*/  @!P0 FMUL.FTZ R15, R6, c[0x0][0x2d4] ;  /* 0x0000b500060f8a20 */ /* 0x000fe40000410000 */
[----:B--2---:R-:W-:Y:S02]  /*1cf0*/  FADD.FTZ R9, R10, R9 ;  /* 0x000000090a097221 */ /* 0x004fe40000010000 */
[C---:B------:R-:W-:Y:S01]  /*1d00*/  IMAD.WIDE R6, R68.reuse, 0x40, R4 ;  /* 0x0000004044067825 */ /* 0x040fe200078e0204 */
[----:B------:R-:W-:Y:S03]  /*1d10*/  @!P0 STG.E [R12.64], R15 ;  /* 0x0000000f0c008986 */ /* 0x000fe6000c101904 */
[----:B------:R-:W-:Y:S02]  /*1d20*/  FMUL.FTZ R17, R9, c[0x0][0x2d4] ;  /* 0x0000b50009117a20 */ /* 0x000fe40000410000 */
[----:B------:R-:W-:-:S03]  /*1d30*/  IMAD.WIDE R68, R68, 0x40, R6 ;  /* 0x0000004044447825 */ /* 0x000fc600078e0206 */
[----:B------:R-:W-:Y:S01]  /*1d40*/  @!P0 STG.E [R12.64+0x80], R17 ;  /* 0x000080110c008986 */ /* 0x000fe2000c101904 */
[----:B------:R-:W-:-:S03]  /*1d50*/  IMAD.WIDE R8, R8, 0x10, R2 ;  /* 0x0000001008087825 */ /* 0x000fc600078e0202 */
[----:B------:R-:W-:Y:S01]  /*1d60*/  STG.E.128 [R2.64], RZ ;  /* 0x000000ff02007986 */ /* 0x000fe2000c101d04 */
[----:B------:R-:W-:-:S03]  /*1d70*/  IMAD.WIDE R10, R11, 0x10, R2 ;  /* 0x000000100b0a7825 */ /* 0x000fc600078e0202 */
[----:B------:R-:W-:Y:S04]  /*1d80*/  STG.E.128 [R4.64], RZ ;  /* 0x000000ff04007986 */ /* 0x000fe8000c101d04 */
[----:B------:R-:W-:Y:S04]  /*1d90*/  STG.E.128 [R6.64], RZ ;  /* 0x000000ff06007986 */ /* 0x000fe8000c101d04 */
[----:B------:R-:W-:Y:S04]  /*1da0*/  STG.E.128 [R68.64], RZ ;  /* 0x000000ff44007986 */ /* 0x000fe8000c101d04 */
[----:B------:R-:W-:Y:S04]  /*1db0*/  STG.E.128 [R2.64+0x100], RZ ;  /* 0x000100ff02007986 */ /* 0x000fe8000c101d04 */
[----:B------:R-:W-:Y:S04]  /*1dc0*/  STG.E.128 [R4.64+0x100], RZ ;  /* 0x000100ff04007986 */ /* 0x000fe8000c101d04 */
[----:B------:R-:W-:Y:S04]  /*1dd0*/  STG.E.128 [R8.64], RZ ;  /* 0x000000ff08007986 */ /* 0x000fe8000c101d04 */
[----:B------:R-:W-:Y:S04]  /*1de0*/  STG.E.128 [R10.64], RZ ;  /* 0x000000ff0a007986 */ /* 0x000fe8000c101d04 */
[----:B------:R-:W-:Y:S04]  /*1df0*/  STG.E.128 [R2.64+0x200], RZ ;  /* 0x000200ff02007986 */ /* 0x000fe8000c101d04 */
[----:B------:R-:W-:Y:S04]  /*1e00*/  STG.E.128 [R4.64+0x200], RZ ;  /* 0x000200ff04007986 */ /* 0x000fe8000c101d04 */
[----:B------:R-:W-:Y:S04]  /*1e10*/  STG.E.128 [R8.64+0x100], RZ ;  /* 0x000100ff08007986 */ /* 0x000fe8000c101d04 */
[----:B------:R-:W-:Y:S04]  /*1e20*/  STG.E.128 [R10.64+0x100], RZ ;  /* 0x000100ff0a007986 */ /* 0x000fe8000c101d04 */
[----:B------:R-:W-:Y:S04]  /*1e30*/  STG.E.128 [R2.64+0x300], RZ ;  /* 0x000300ff02007986 */ /* 0x000fe8000c101d04 */
[----:B------:R-:W-:Y:S04]  /*1e40*/  STG.E.128 [R4.64+0x300], RZ ;  /* 0x000300ff04007986 */ /* 0x000fe8000c101d04 */
[----:B------:R-:W-:Y:S04]  /*1e50*/  STG.E.128 [R8.64+0x200], RZ ;  /* 0x000200ff08007986 */ /* 0x000fe8000c101d04 */
[----:B------:R-:W-:Y:S01]  /*1e60*/  STG.E.128 [R10.64+0x200], RZ ;  /* 0x000200ff0a007986 */ /* 0x000fe2000c101d04 */
[----:B------:R-:W-:Y:S05]  /*1e70*/  EXIT ;  /* 0x000000000000794d */ /* 0x000fea0003800000 */
.L_x_382:
        /* <DEDUP_REMOVED lines=16> */
.L_x_2011:


//--------------------- .text._ZN5flash44flash_bwd_dq_dk_dv_loop_seqk_parallel_kernelI23Flash_bwd_kernel_traitsILi256ELi64ELi64ELi8ELi4ELi2ELi2ELb0ELb1EN7cutlass10bfloat16_tE19Flash_kernel_traitsILi256ELi64ELi64ELi8ES3_EELb0ELb0ELb0ELb0ELb0ELb0ELb0EEEvNS_16Flash_bwd_paramsE --------------------------
	.section	.text._ZN5flash44flash_bwd_dq_dk_dv_loop_seqk_parallel_kernelI23Flash_bwd_kernel_traitsILi256ELi64ELi64ELi8ELi4ELi2ELi2ELb0ELb1EN7cutlass10bfloat16_tE19Flash_kernel_traitsILi256ELi64ELi64ELi8ES3_EELb0ELb0ELb0ELb0ELb0ELb0ELb0EEEvNS_16Flash_bwd_paramsE,"ax",@progbits
	.sectioninfo	@"SHI_REGISTERS=255"
	.align	128
        .global         _ZN5flash44flash_bwd_dq_dk_dv_loop_seqk_parallel_kernelI23Flash_bwd_kernel_traitsILi256ELi64ELi64ELi8ELi4ELi2ELi2ELb0ELb1EN7cutlass10bfloat16_tE19Flash_kernel_traitsILi256ELi64ELi64ELi8ES3_EELb0ELb0ELb0ELb0ELb0ELb0ELb0EEEvNS_16Flash_bwd_paramsE
        .type           _ZN5flash44flash_bwd_dq_dk_dv_loop_seqk_parallel_kernelI23Flash_bwd_kernel_traitsILi256ELi64ELi64ELi8ELi4ELi2ELi2ELb0ELb1EN7cutlass10bfloat16_tE19Flash_kernel_traitsILi256ELi64ELi64ELi8ES3_EELb0ELb0ELb0ELb0ELb0ELb0ELb0EEEvNS_16Flash_bwd_paramsE,@function
        .size           _ZN5flash44flash_bwd_dq_dk_dv_loop_seqk_parallel_kernelI23Flash_bwd_kernel_traitsILi256ELi64ELi64ELi8ELi4ELi2ELi2ELb0ELb1EN7cutlass10bfloat16_tE19Flash_kernel_traitsILi256ELi64ELi64ELi8ES3_EELb0ELb0ELb0ELb0ELb0ELb0ELb0EEEvNS_16Flash_bwd_paramsE,(.L_x_2012 - _ZN5flash44flash_bwd_dq_dk_dv_loop_seqk_parallel_kernelI23Flash_bwd_kernel_traitsILi256ELi64ELi64ELi8ELi4ELi2ELi2ELb0ELb1EN7cutlass10bfloat16_tE19Flash_kernel_traitsILi256ELi64ELi64ELi8ES3_EELb0ELb0ELb0ELb0ELb0ELb0ELb0EEEvNS_16Flash_bwd_paramsE)
        .other          _ZN5flash44flash_bwd_dq_dk_dv_loop_seqk_parallel_kernelI23Flash_bwd_kernel_traitsILi256ELi64ELi64ELi8ELi4ELi2ELi2ELb0ELb1EN7cutlass10bfloat16_tE19Flash_kernel_traitsILi256ELi64ELi64ELi8ES3_EELb0ELb0ELb0ELb0ELb0ELb0ELb0EEEvNS_16Flash_bwd_paramsE,@"STO_CUDA_ENTRY STV_DEFAULT"
_ZN5flash44flash_bwd_dq_dk_dv_loop_seqk_parallel_kernelI23Flash_bwd_kernel_traitsILi256ELi64ELi64ELi8ELi4ELi2ELi2ELb0ELb1EN7cutlass10bfloat16_tE19Flash_kernel_traitsILi256ELi64ELi64ELi8ES3_EELb0ELb0ELb0ELb0ELb0ELb0ELb0EEEvNS_16Flash_bwd_paramsE:
.text._ZN5flash44flash_bwd_dq_dk_dv_loop_seqk_parallel_kernelI23Flash_bwd_kernel_traitsILi256ELi64ELi64ELi8ELi4ELi2ELi2ELb0ELb1EN7cutlass10bfloat16_tE19Flash_kernel_traitsILi256ELi64ELi64ELi8ES3_EELb0ELb0ELb0ELb0ELb0ELb0ELb0EEEvNS_16Flash_bwd_paramsE:
[----:B------:R-:W-:Y:S02]  /*0000*/  MOV R1, c[0x0][0x28] ;  /* 0x00000a0000017a02 */ /* 0x000fe40000000f00 */
[----:B------:R-:W1:Y:S01]  /*0010*/  S2UR UR19, SR_CTAID.X ;  /* 0x00000000001379c3 */ /* 0x000e620000002500 */
[----:B------:R-:W-:Y:S02]  /*0020*/  ULDC UR4, c[0x0][0x218] ;  /* 0x0000860000047ab9 */ /* 0x000fe40000000800 */
[----:B------:R-:W-:-:S04]  /*0030*/  UIADD3 UR5, UR4, 0x3f, URZ ;  /* 0x0000003f04057890 */ /* 0x000fc8000fffe03f */
        /* <DEDUP_REMOVED lines=8> */
[----:B------:R-:W-:Y:S01]  /*00c0*/  IMAD.MOV.U32 R222, RZ, RZ, 0x20 ;  /* 0x00000020ffde7424 */ /* 0x000fe200078e00ff */
[----:B------:R-:W-:Y:S01]  /*00d0*/  ULDC.U8 UR7, c[0x0][0x328] ;  /* 0x0000ca0000077ab9 */ /* 0x000fe20000000000 */
[----:B------:R-:W-:Y:S01]  /*00e0*/  IMAD.MOV.U32 R218, RZ, RZ, 0x40 ;  /* 0x00000040ffda7424 */ /* 0x000fe200078e00ff */
[----:B------:R-:W-:Y:S01]  /*00f0*/  UISETP.NE.AND UP2, UPT, UR7, URZ, UPT ;  /* 0x0000003f0700728c */ /* 0x000fe2000bf45270 */
[----:B------:R-:W-:Y:S01]  /*0100*/  IMAD.MOV.U32 R235, RZ, RZ, -0x10 ;  /* 0xfffffff0ffeb7424 */ /* 0x000fe200078e00ff */
[----:B------:R-:W-:Y:S02]  /*0110*/  ULDC UR12, c[0x0][0x224] ;  /* 0x00008900000c7ab9 */ /* 0x000fe40000000800 */
[----:B------:R-:W3:Y:S01]  /*0120*/  S2UR UR35, SR_CTAID.Z ;  /* 0x00000000002379c3 */ /* 0x000ee20000002700 */
[----:B------:R-:W-:-:S02]  /*0130*/  UMOV UR6, 0x80 ;  /* 0x0000008000067882 */ /* 0x000fc40000000000 */
[----:B------:R-:W-:Y:S02]  /*0140*/  ULDC UR4, c[0x0][0x210] ;  /* 0x0000840000047ab9 */ /* 0x000fe40000000800 */
[----:B------:R-:W-:Y:S02]  /*0150*/  ULDC UR56, c[0x0][0x234] ;  /* 0x00008d0000387ab9 */ /* 0x000fe40000000800 */
[----:B------:R-:W-:Y:S02]  /*0160*/  ULDC UR47, c[0x0][0x22c] ;  /* 0x00008b00002f7ab9 */ /* 0x000fe40000000800 */
[----:B------:R-:W-:Y:S02]  /*0170*/  ULDC UR36, c[0x0][0x1c0] ;  /* 0x0000700000247ab9 */ /* 0x000fe40000000800 */
[----:B------:R-:W-:Y:S02]  /*0180*/  ULDC UR10, c[0x0][0x1c0] ;  /* 0x00007000000a7ab9 */ /* 0x000fe40000000800 */
[----:B------:R-:W-:Y:S01]  /*0190*/  USHF.R.S32.HI UR5, URZ, 0x1f, UR12 ;  /* 0x0000001f3f057899 */ /* 0x000fe2000801140c */
[----:B-1----:R-:W-:Y:S01]  /*01a0*/  SHF.R.S32.HI R10, RZ, 0x1f, R13 ;  /* 0x0000001fff0a7819 */ /* 0x002fe2000001140d */
[----:B------:R-:W-:Y:S01]  /*01b0*/  IMAD.SHL.U32 R247, R13, 0x2, RZ ;  /* 0x000000020df77824 */ /* 0x000fe200078e00ff */
[----:B--2---:R-:W-:-:S02]  /*01c0*/  UIMAD.WIDE.U32 UR44, UR33, UR12, URZ ;  /* 0x0000000c212c72a5 */ /* 0x004fc4000f8e003f */
[CC--:B------:R-:W-:Y:S01]  /*01d0*/  LEA.HI R5, R10.reuse, R13.reuse, RZ, 0x5 ;  /* 0x0000000d0a057211 */ /* 0x0c0fe200078f28ff */
[----:B------:R-:W-:Y:S01]  /*01e0*/  UIMAD UR56, UR6, UR4, UR56 ;  /* 0x00000004063872a4 */ /* 0x000fe2000f8e0238 */
[-C--:B------:R-:W-:Y:S01]  /*01f0*/  LEA.HI R6, R10, R13.reuse, RZ, 0x4 ;  /* 0x0000000d0a067211 */ /* 0x080fe200078f20ff */
[----:B------:R-:W-:Y:S01]  /*0200*/  UIMAD.WIDE UR36, UR47, UR36, URZ ;  /* 0x000000242f2472a5 */ /* 0x000fe2000f8e023f */
[--C-:B------:R-:W-:Y:S01]  /*0210*/  SHF.R.S32.HI R4, RZ, 0x5, R5.reuse ;  /* 0x00000005ff047819 */ /* 0x100fe20000011405 */
[----:B------:R-:W-:Y:S01]  /*0220*/  USHF.L.U32 UR12, UR33, 0x7, URZ ;  /* 0x00000007210c7899 */ /* 0x000fe2000800063f */
[----:B------:R-:W-:Y:S01]  /*0230*/  SHF.R.S32.HI R0, RZ, 0x1f, R5 ;  /* 0x0000001fff007819 */ /* 0x000fe20000011405 */
[----:B---3--:R-:W-:Y:S01]  /*0240*/  UIMAD UR48, UR35, UR47, URZ ;  /* 0x0000002f233072a4 */ /* 0x008fe2000f8e023f */
[-C--:B------:R-:W-:Y:S01]  /*0250*/  LEA.HI R3, R5, R4.reuse, RZ, 0x1 ;  /* 0x0000000405037211 */ /* 0x080fe200078f08ff */
[----:B------:R-:W-:Y:S01]  /*0260*/  USHF.R.S32.HI UR6, URZ, 0x1f, UR35 ;  /* 0x0000001f3f067899 */ /* 0x000fe20008011423 */
[----:B------:R-:W-:Y:S01]  /*0270*/  LEA.HI R0, R0, R4, RZ, 0x2 ;  /* 0x0000000400007211 */ /* 0x000fe200078f10ff */
[----:B------:R-:W-:Y:S01]  /*0280*/  UIMAD UR47, UR47, UR10, URZ ;  /* 0x0000000a2f2f72a4 */ /* 0x000fe2000f8e023f */
[----:B------:R-:W-:Y:S01]  /*0290*/  LEA.HI R15, R10, R13, RZ, 0x2 ;  /* 0x0000000d0a0f7211 */ /* 0x000fe200078f10ff */
[----:B------:R-:W-:Y:S01]  /*02a0*/  ULDC UR11, c[0x0][0x1c0] ;  /* 0x00007000000b7ab9 */ /* 0x000fe20000000800 */
[----:B------:R-:W-:Y:S01]  /*02b0*/  LOP3.LUT R2, R0, 0xfffffffc, RZ, 0xc0, !PT ;  /* 0xfffffffc00027812 */ /* 0x000fe200078ec0ff */
[----:B------:R-:W-:Y:S01]  /*02c0*/  ULDC UR9, c[0x0][0x1c0] ;  /* 0x0000700000097ab9 */ /* 0x000fe20000000800 */
[----:B------:R-:W-:Y:S01]  /*02d0*/  LOP3.LUT R0, R3, 0xfffffffe, RZ, 0xc0, !PT ;  /* 0xfffffffe03007812 */ /* 0x000fe200078ec0ff */
[----:B------:R-:W-:Y:S01]  /*02e0*/  UIMAD UR53, UR5, UR33, URZ ;  /* 0x00000021053572a4 */ /* 0x000fe2000f8e023f */
[----:B------:R-:W-:Y:S01]  /*02f0*/  SHF.R.S32.HI R3, RZ, 0x4, R6 ;  /* 0x00000004ff037819 */ /* 0x000fe20000011406 */
[C---:B------:R-:W-:Y:S01]  /*0300*/  IMAD.IADD R214, R4.reuse, 0x1, -R2 ;  /* 0x0000000104d67824 */ /* 0x040fe200078e0a02 */
[--C-:B------:R-:W-:Y:S01]  /*0310*/  SHF.R.S32.HI R7, RZ, 0x2, R15.reuse ;  /* 0x00000002ff077819 */ /* 0x100fe2000001140f */
[----:B------:R-:W-:Y:S01]  /*0320*/  IMAD.IADD R220, R4, 0x1, -R0 ;  /* 0x0000000104dc7824 */ /* 0x000fe200078e0a00 */
[----:B------:R-:W-:Y:S01]  /*0330*/  LEA.HI R0, R6, R3, RZ, 0x1 ;  /* 0x0000000306007211 */ /* 0x000fe200078f08ff */
[----:B------:R-:W-:Y:S01]  /*0340*/  UIMAD UR4, UR33, UR9, UR35 ;  /* 0x00000009210472a4 */ /* 0x000fe2000f8e0223 */
[----:B------:R-:W-:Y:S01]  /*0350*/  SHF.R.S32.HI R4, RZ, 0x1f, R15 ;  /* 0x0000001fff047819 */ /* 0x000fe2000001140f */
[----:B------:R-:W-:Y:S01]  /*0360*/  @!UP2 UIMAD UR5, UR33, UR11, UR35 ;  /* 0x0000000b2105a2a4 */ /* 0x000fe2000f8e0223 */
[----:B------:R-:W-:Y:S01]  /*0370*/  LOP3.LUT R2, R0, 0xfffffffe, RZ, 0xc0, !PT ;  /* 0xfffffffe00027812 */ /* 0x000fe200078ec0ff */
[----:B------:R-:W-:Y:S01]  /*0380*/  USHF.L.U32 UR46, UR47, 0x6, URZ ;  /* 0x000000062f2e7899 */ /* 0x000fe2000800063f */
[----:B------:R-:W-:Y:S01]  /*0390*/  LEA.HI R0, R4, R7, RZ, 0x3 ;  /* 0x0000000704007211 */ /* 0x000fe200078f18ff */
[----:B------:R-:W-:Y:S01]  /*03a0*/  ULDC UR50, c[0x0][0x214] ;  /* 0x0000850000327ab9 */ /* 0x000fe20000000800 */
[-C--:B------:R-:W-:Y:S01]  /*03b0*/  LEA.HI R14, R10, R13.reuse, RZ, 0x3 ;  /* 0x0000000d0a0e7211 */ /* 0x080fe200078f18ff */
[----:B------:R-:W-:Y:S01]  /*03c0*/  IMAD.IADD R11, R3, 0x1, -R2 ;  /* 0x00000001030b7824 */ /* 0x000fe200078e0a02 */
[----:B------:R-:W-:Y:S01]  /*03d0*/  LOP3.LUT R0, R0, 0xfffffff8, RZ, 0xc0, !PT ;  /* 0xfffffff800007812 */ /* 0x000fe200078ec0ff */
[----:B------:R-:W-:Y:S01]  /*03e0*/  IMAD.U32 R252, RZ, RZ, UR12 ;  /* 0x0000000cfffc7e24 */ /* 0x000fe2000f8e00ff */
[----:B------:R-:W-:Y:S01]  /*03f0*/  LOP3.LUT R2, R6, 0xfffffff0, RZ, 0xc0, !PT ;  /* 0xfffffff006027812 */ /* 0x000fe200078ec0ff */
[----:B------:R-:W-:Y:S01]  /*0400*/  IMAD.U32 R251, RZ, RZ, UR6 ;  /* 0x00000006fffb7e24 */ /* 0x000fe2000f8e00ff */
[----:B------:R-:W-:Y:S01]  /*0410*/  SHF.R.S32.HI R244, RZ, 0x3, R14 ;  /* 0x00000003fff47819 */ /* 0x000fe2000001140e */
[----:B------:R-:W-:Y:S01]  /*0420*/  IMAD.IADD R7, R7, 0x1, -R0 ;  /* 0x0000000107077824 */ /* 0x000fe200078e0a00 */
[----:B------:R-:W-:Y:S01]  /*0430*/  LOP3.LUT R0, R5, 0xffffffe0, RZ, 0xc0, !PT ;  /* 0xffffffe005007812 */ /* 0x000fe200078ec0ff */
[C---:B------:R-:W-:Y:S01]  /*0440*/  IMAD.IADD R2, R13.reuse, 0x1, -R2 ;  /* 0x000000010d027824 */ /* 0x040fe200078e0a02 */
[----:B------:R-:W-:Y:S01]  /*0450*/  LOP3.LUT R5, R14, 0xfffffff8, RZ, 0xc0, !PT ;  /* 0xfffffff80e057812 */ /* 0x000fe200078ec0ff */
[----:B------:R-:W-:Y:S01]  /*0460*/  IMAD.SHL.U32 R3, R244, 0x40, RZ ;  /* 0x00000040f4037824 */ /* 0x000fe200078e00ff */
[----:B------:R-:W-:Y:S01]  /*0470*/  ULDC UR57, c[0x0][0x1c8] ;  /* 0x0000720000397ab9 */ /* 0x000fe20000000800 */
[C---:B------:R-:W-:Y:S01]  /*0480*/  IMAD.IADD R4, R13.reuse, 0x1, -R0 ;  /* 0x000000010d047824 */ /* 0x040fe200078e0a00 */
[----:B------:R-:W-:Y:S01]  /*0490*/  ULDC.U8 UR8, c[0x0][0x3d0] ;  /* 0x0000f40000087ab9 */ /* 0x000fe20000000000 */
[----:B------:R-:W-:Y:S01]  /*04a0*/  IMAD.IADD R0, R13, 0x1, -R5 ;  /* 0x000000010d007824 */ /* 0x000fe200078e0a05 */
[----:B------:R-:W-:Y:S01]  /*04b0*/  SHF.R.S32.HI R5, RZ, 0x1f, R2 ;  /* 0x0000001fff057819 */ /* 0x000fe20000011402 */
[----:B------:R-:W-:Y:S01]  /*04c0*/  ULDC UR51, c[0x0][0x224] ;  /* 0x0000890000337ab9 */ /* 0x000fe20000000800 */
[----:B------:R-:W-:Y:S01]  /*04d0*/  SHF.R.S32.HI R6, RZ, 0x1f, R4 ;  /* 0x0000001fff067819 */ /* 0x000fe20000011404 */
[----:B------:R-:W-:Y:S01]  /*04e0*/  IMAD.SHL.U32 R232, R0, 0x8, RZ ;  /* 0x0000000800e87824 */ /* 0x000fe200078e00ff */
[----:B------:R-:W-:Y:S01]  /*04f0*/  LOP3.LUT R3, R3, 0x1c0, RZ, 0xc0, !PT ;  /* 0x000001c003037812 */ /* 0x000fe200078ec0ff */
[----:B------:R-:W-:Y:S01]  /*0500*/  @UP2 UIMAD UR55, UR33, UR50, URZ ;  /* 0x00000032213722a4 */ /* 0x000fe2000f8e023f */
[----:B------:R-:W-:Y:S01]  /*0510*/  LEA.HI R12, R5, R2, RZ, 0x3 ;  /* 0x00000002050c7211 */ /* 0x000fe200078f18ff */
[----:B------:R-:W-:Y:S01]  /*0520*/  UMOV UR39, URZ ;  /* 0x0000003f00277c82 */ /* 0x000fe20008000000 */
[----:B------:R-:W-:Y:S01]  /*0530*/  LEA.HI R16, R6, R4, RZ, 0x2 ;  /* 0x0000000406107211 */ /* 0x000fe200078f10ff */
[----:B------:R-:W-:Y:S01]  /*0540*/  ULOP3.LUT UR57, UR35, UR57, URZ, 0x3c, !UPT ;  /* 0x0000003923397292 */ /* 0x000fe2000f8e3c3f */
[----:B------:R-:W-:Y:S01]  /*0550*/  LOP3.LUT R5, R3, 0x38, R232, 0xf8, !PT ;  /* 0x0000003803057812 */ /* 0x000fe200078ef8e8 */
[----:B------:R-:W-:Y:S01]  /*0560*/  UISETP.NE.AND UP3, UPT, UR8, URZ, UPT ;  /* 0x0000003f0800728c */ /* 0x000fe2000bf65270 */
[----:B------:R-:W-:Y:S01]  /*0570*/  SHF.R.U32.HI R4, RZ, 0x3, R3 ;  /* 0x00000003ff047819 */ /* 0x000fe20000011603 */
[----:B------:R-:W-:Y:S01]  /*0580*/  USHF.R.S32.HI UR61, URZ, 0x1f, UR33 ;  /* 0x0000001f3f3d7899 */ /* 0x000fe20008011421 */
[----:B------:R-:W-:Y:S01]  /*0590*/  LOP3.LUT R3, R12, 0xfffffff8, RZ, 0xc0, !PT ;  /* 0xfffffff80c037812 */ /* 0x000fe200078ec0ff */
[----:B------:R-:W-:Y:S01]  /*05a0*/  USHF.R.S32.HI UR60, URZ, 0x1f, UR35 ;  /* 0x0000001f3f3c7899 */ /* 0x000fe20008011423 */
[C---:B------:R-:W-:Y:S01]  /*05b0*/  LOP3.LUT P4, RZ, R0.reuse, 0x4, RZ, 0xc0, !PT ;  /* 0x0000000400ff7812 */ /* 0x040fe2000788c0ff */
[----:B------:R-:W-:Y:S01]  /*05c0*/  USHF.R.S32.HI UR59, URZ, 0x1f, UR33 ;  /* 0x0000001f3f3b7899 */ /* 0x000fe20008011421 */
[C---:B------:R-:W-:Y:S01]  /*05d0*/  LOP3.LUT P3, RZ, R0.reuse, 0x2, RZ, 0xc0, !PT ;  /* 0x0000000200ff7812 */ /* 0x040fe2000786c0ff */
[----:B------:R-:W-:Y:S01]  /*05e0*/  IMAD.SHL.U32 R0, R0, 0x40, RZ ;  /* 0x0000004000007824 */ /* 0x000fe200078e00ff */
[-C--:B------:R-:W-:Y:S01]  /*05f0*/  LEA.HI R6, R10, R13.reuse, RZ, 0x7 ;  /* 0x0000000d0a067211 */ /* 0x080fe200078f38ff */
[----:B------:R-:W-:Y:S01]  /*0600*/  IMAD.IADD R9, R2, 0x1, -R3 ;  /* 0x0000000102097824 */ /* 0x000fe200078e0a03 */
[----:B------:R-:W-:Y:S01]  /*0610*/  LOP3.LUT R3, R7, 0x1, RZ, 0xc0, !PT ;  /* 0x0000000107037812 */ /* 0x000fe200078ec0ff */
[----:B------:R-:W-:Y:S01]  /*0620*/  IMAD.SHL.U32 R2, R220, 0x10, RZ ;  /* 0x00000010dc027824 */ /* 0x000fe200078e00ff */
[----:B------:R-:W-:Y:S01]  /*0630*/  LOP3.LUT R0, R0, 0x1c0, RZ, 0xc0, !PT ;  /* 0x000001c000007812 */ /* 0x000fe200078ec0ff */
[----:B------:R-:W-:Y:S01]  /*0640*/  USHF.R.S32.HI UR58, URZ, 0x1f, UR35 ;  /* 0x0000001f3f3a7899 */ /* 0x000fe20008011423 */
[----:B------:R-:W-:Y:S01]  /*0650*/  LOP3.LUT R8, R5, R4, RZ, 0x3c, !PT ;  /* 0x0000000405087212 */ /* 0x000fe200078e3cff */
[----:B------:R-:W-:Y:S01]  /*0660*/  UIMAD.WIDE.U32 UR42, UR36, UR44, URZ ;  /* 0x0000002c242a72a5 */ /* 0x000fe2000f8e003f */
[C---:B------:R-:W-:Y:S01]  /*0670*/  LOP3.LUT R2, R0.reuse, 0x10, R2, 0xf8, !PT ;  /* 0x0000001000027812 */ /* 0x040fe200078ef802 */
[----:B------:R-:W-:Y:S01]  /*0680*/  UIMAD UR52, UR37, UR44, URZ ;  /* 0x0000002c253472a4 */ /* 0x000fe2000f8e023f */
[----:B------:R-:W-:Y:S01]  /*0690*/  ISETP.NE.U32.AND P0, PT, R3, 0x1, PT ;  /* 0x000000010300780c */ /* 0x000fe20003f05070 */
[----:B------:R-:W-:Y:S01]  /*06a0*/  IMAD.SHL.U32 R3, R11, 0x200, RZ ;  /* 0x000002000b037824 */ /* 0x000fe200078e00ff */
[----:B------:R-:W-:Y:S01]  /*06b0*/  SHF.R.S32.HI R6, RZ, 0x7, R6 ;  /* 0x00000007ff067819 */ /* 0x000fe20000011406 */
[----:B------:R-:W-:Y:S01]  /*06c0*/  USHF.R.S32.HI UR54, URZ, 0x1f, UR48 ;  /* 0x0000001f3f367899 */ /* 0x000fe20008011430 */
[----:B------:R-:W-:Y:S01]  /*06d0*/  LOP3.LUT R4, R0, 0x8, R14, 0xf8, !PT ;  /* 0x0000000800047812 */ /* 0x000fe200078ef80e */
[----:B------:R-:W-:Y:S01]  /*06e0*/  UIMAD UR51, UR4, UR51, URZ ;  /* 0x00000033043372a4 */ /* 0x000fe2000f8e023f */
[----:B------:R-:W-:Y:S01]  /*06f0*/  SHF.R.U32.HI R216, RZ, 0x3, R0 ;  /* 0x00000003ffd87819 */ /* 0x000fe20000011600 */
[----:B------:R-:W-:Y:S01]  /*0700*/  IMAD R0, R6, 0x800, R3 ;  /* 0x0000080006007824 */ /* 0x000fe200078e0203 */
[----:B------:R-:W-:Y:S01]  /*0710*/  LOP3.LUT R5, R2, 0x8, R14, 0xf8, !PT ;  /* 0x0000000802057812 */ /* 0x000fe200078ef80e */
[----:B------:R-:W-:Y:S01]  /*0720*/  @!UP2 UIMAD UR50, UR5, UR50, URZ ;  /* 0x000000320532a2a4 */ /* 0x000fe2000f8e023f */
[----:B------:R-:W-:Y:S01]  /*0730*/  LOP3.LUT R2, R4, R216, RZ, 0x3c, !PT ;  /* 0x000000d804027212 */ /* 0x000fe200078e3cff */
[----:B------:R-:W-:Y:S01]  /*0740*/  USHF.R.S32.HI UR49, URZ, 0x1f, UR46 ;  /* 0x0000001f3f317899 */ /* 0x000fe2000801142e */
[----:B------:R-:W-:Y:S01]  /*0750*/  LEA.HI R4, R10, R13, RZ, 0x6 ;  /* 0x0000000d0a047211 */ /* 0x000fe200078f30ff */
[----:B------:R-:W-:Y:S01]  /*0760*/  ULDC.64 UR40, c[0x0][0x118] ;  /* 0x0000460000287ab9 */ /* 0x000fe20000000a00 */
[----:B------:R-:W-:Y:S01]  /*0770*/  LOP3.LUT R216, R3, R5, R216, 0xf6, !PT ;  /* 0x0000000503d87212 */ /* 0x000fe200078ef6d8 */
[----:B------:R-:W-:Y:S01]  /*0780*/  IMAD.IADD R2, R0, 0x1, R2 ;  /* 0x0000000100027824 */ /* 0x000fe200078e0202 */
[----:B------:R-:W-:Y:S01]  /*0790*/  SHF.R.S32.HI R0, RZ, 0x6, R4 ;  /* 0x00000006ff007819 */ /* 0x000fe20000011404 */
[----:B------:R-:W-:Y:S01]  /*07a0*/  IMAD.SHL.U32 R4, R6, 0x20, RZ ;  /* 0x0000002006047824 */ /* 0x000fe200078e00ff */
[----:B------:R-:W-:Y:S01]  /*07b0*/  LOP3.LUT R3, R15, 0x7ffffffc, RZ, 0xc0, !PT ;  /* 0x7ffffffc0f037812 */ /* 0x000fe200078ec0ff */
[----:B------:R-:W-:Y:S01]  /*07c0*/  IMAD.SHL.U32 R6, R11, 0x20, RZ ;  /* 0x000000200b067824 */ /* 0x000fe200078e00ff */
[----:B------:R-:W-:Y:S01]  /*07d0*/  R2P PR, R7, 0x6 ;  /* 0x0000000607007804 */ /* 0x000fe20000000000 */
[----:B------:R-:W-:Y:S01]  /*07e0*/  IMAD R226, R0, 0x200, R8 ;  /* 0x0000020000e27824 */ /* 0x000fe200078e0208 */
[----:B------:R-:W-:Y:S01]  /*07f0*/  LOP3.LUT R247, R4, 0x6, R247, 0xf8, !PT ;  /* 0x0000000604f77812 */ /* 0x000fe200078ef8f7 */
[----:B------:R-:W-:Y:S01]  /*0800*/  IMAD.SHL.U32 R5, R0, 0x8, RZ ;  /* 0x0000000800057824 */ /* 0x000fe200078e00ff */
[----:B------:R-:W-:Y:S01]  /*0810*/  LOP3.LUT P6, RZ, R9, 0x4, RZ, 0xc0, !PT ;  /* 0x0000000409ff7812 */ /* 0x000fe200078cc0ff */
[----:B------:R-:W-:Y:S01]  /*0820*/  IMAD.SHL.U32 R0, R7, 0x40, RZ ;  /* 0x0000004007007824 */ /* 0x000fe200078e00ff */
[----:B------:R-:W-:Y:S01]  /*0830*/  LOP3.LUT P5, RZ, R9, 0x2, RZ, 0xc0, !PT ;  /* 0x0000000209ff7812 */ /* 0x000fe200078ac0ff */
[----:B------:R-:W-:Y:S01]  /*0840*/  IMAD.IADD R8, R13, 0x1, -R3 ;  /* 0x000000010d087824 */ /* 0x000fe200078e0a03 */
[----:B------:R-:W-:Y:S01]  /*0850*/  LOP3.LUT R3, R5, 0x18, RZ, 0xc0, !PT ;  /* 0x0000001805037812 */ /* 0x000fe200078ec0ff */
[----:B------:R-:W-:Y:S01]  /*0860*/  IMAD.SHL.U32 R2, R2, 0x2, RZ ;  /* 0x0000000202027824 */ /* 0x000fe200078e00ff */
[----:B------:R-:W-:Y:S01]  /*0870*/  LOP3.LUT R0, R0, 0x1c0, RZ, 0xc0, !PT ;  /* 0x000001c000007812 */ /* 0x000fe200078ec0ff */
[----:B------:R-:W-:Y:S01]  /*0880*/  IMAD.SHL.U32 R217, R216, 0x2, RZ ;  /* 0x00000002d8d97824 */ /* 0x000fe200078e00ff */
[----:B------:R-:W-:Y:S01]  /*0890*/  LOP3.LUT R10, R3, 0x20, R6, 0xf8, !PT ;  /* 0x00000020030a7812 */ /* 0x000fe200078ef806 */
[----:B------:R-:W-:Y:S01]  /*08a0*/  IMAD.SHL.U32 R6, R9, 0x40, RZ ;  /* 0x0000004009067824 */ /* 0x000fe200078e00ff */
[----:B------:R-:W-:Y:S01]  /*08b0*/  SHF.R.U32.HI R5, RZ, 0x3, R0 ;  /* 0x00000003ff057819 */ /* 0x000fe20000011600 */
[----:B------:R-:W-:Y:S01]  /*08c0*/  IMAD.SHL.U32 R226, R226, 0x2, RZ ;  /* 0x00000002e2e27824 */ /* 0x000fe200078e00ff */
[----:B------:R-:W-:-:S02]  /*08d0*/  LOP3.LUT R4, R0, 0x20, R4, 0xf8, !PT ;  /* 0x0000002000047812 */ /* 0x000fc400078ef804 */
[----:B------:R-:W-:Y:S01]  /*08e0*/  LOP3.LUT R7, R5, R0, R3, 0x1e, !PT ;  /* 0x0000000005077212 */ /* 0x000fe200078e1e03 */
[----:B------:R-:W-:Y:S01]  /*08f0*/  IMAD.SHL.U32 R0, R8, 0x2, RZ ;  /* 0x0000000208007824 */ /* 0x000fe200078e00ff */
[----:B------:R-:W-:Y:S02]  /*0900*/  LOP3.LUT R5, R4, R5, RZ, 0x3c, !PT ;  /* 0x0000000504057212 */ /* 0x000fe400078e3cff */
[----:B------:R-:W-:Y:S01]  /*0910*/  SEL R212, R218, 0xffffffc0, !P4 ;  /* 0xffffffc0dad47807 */ /* 0x000fe20006000000 */
[--C-:B------:R-:W-:Y:S01]  /*0920*/  IMAD R4, R214, 0x400, R0.reuse ;  /* 0x00000400d6047824 */ /* 0x100fe200078e0200 */
[----:B------:R-:W-:Y:S01]  /*0930*/  SEL R218, R218, 0xffffffc0, !P6 ;  /* 0xffffffc0dada7807 */ /* 0x000fe20007000000 */
[----:B------:R-:W-:Y:S01]  /*0940*/  IMAD R3, R220, 0x400, R0 ;  /* 0x00000400dc037824 */ /* 0x000fe200078e0200 */
[----:B------:R-:W-:Y:S01]  /*0950*/  LOP3.LUT R0, R6, 0x1c0, RZ, 0xc0, !PT ;  /* 0x000001c006007812 */ /* 0x000fe200078ec0ff */
[----:B------:R-:W-:Y:S01]  /*0960*/  IMAD.IADD R231, R4, 0x1, R5 ;  /* 0x0000000104e77824 */ /* 0x000fe200078e0205 */
[----:B------:R-:W-:Y:S01]  /*0970*/  SEL R235, R235, 0x10, !P0 ;  /* 0x00000010ebeb7807 */ /* 0x000fe20004000000 */
[----:B------:R-:W-:Y:S01]  /*0980*/  IMAD.IADD R245, R3, 0x1, R7 ;  /* 0x0000000103f57824 */ /* 0x000fe200078e0207 */
[--C-:B------:R-:W-:Y:S01]  /*0990*/  SHF.R.U32.HI R3, RZ, 0x3, R0.reuse ;  /* 0x00000003ff037819 */ /* 0x100fe20000011600 */
[----:B------:R-:W-:Y:S01]  /*09a0*/  IMAD.SHL.U32 R4, R11, 0x8, RZ ;  /* 0x000000080b047824 */ /* 0x000fe200078e00ff */
[----:B------:R-:W-:Y:S01]  /*09b0*/  IADD3 R240, R232, 0x40, RZ ;  /* 0x00000040e8f07810 */ /* 0x000fe20007ffe0ff */
[----:B------:R-:W-:Y:S01]  /*09c0*/  IMAD.SHL.U32 R5, R12, 0x40, RZ ;  /* 0x000000400c057824 */ /* 0x000fe200078e00ff */
[----:B------:R-:W-:Y:S01]  /*09d0*/  LOP3.LUT R7, R3, R10, R0, 0x1e, !PT ;  /* 0x0000000a03077212 */ /* 0x000fe200078e1e00 */
[----:B------:R-:W-:Y:S01]  /*09e0*/  IMAD.SHL.U32 R231, R231, 0x2, RZ ;  /* 0x00000002e7e77824 */ /* 0x000fe200078e00ff */
[----:B------:R-:W-:Y:S01]  /*09f0*/  LOP3.LUT R6, R0, 0x8, R4, 0xf8, !PT ;  /* 0x0000000800067812 */ /* 0x000fe200078ef804 */
[--C-:B------:R-:W-:Y:S01]  /*0a00*/  IMAD R216, R216, 0x2, R212.reuse ;  /* 0x00000002d8d87824 */ /* 0x100fe200078e02d4 */
[----:B------:R-:W-:Y:S01]  /*0a10*/  LOP3.LUT R0, R5, 0xfffffe00, RZ, 0xc0, !PT ;  /* 0xfffffe0005007812 */ /* 0x000fe200078ec0ff */
[----:B------:R-:W-:Y:S01]  /*0a20*/  IMAD.IADD R213, R2, 0x1, R212 ;  /* 0x0000000102d57824 */ /* 0x000fe200078e02d4 */
[----:B------:R-:W-:Y:S01]  /*0a30*/  SHF.R.S32.HI R4, RZ, 0x2, R16 ;  /* 0x00000002ff047819 */ /* 0x000fe20000011410 */
[C---:B------:R-:W-:Y:S01]  /*0a40*/  IMAD.IADD R236, R231.reuse, 0x1, R235 ;  /* 0x00000001e7ec7824 */ /* 0x040fe200078e02eb */
[----:B------:R-:W-:Y:S01]  /*0a50*/  LOP3.LUT R3, R6, R3, RZ, 0x3c, !PT ;  /* 0x0000000306037212 */ /* 0x000fe200078e3cff */
[----:B------:R-:W-:Y:S01]  /*0a60*/  IMAD R220, R220, 0x400, R0 ;  /* 0x00000400dcdc7824 */ /* 0x000fe200078e0200 */
[----:B------:R-:W-:Y:S01]  /*0a70*/  IADD3 R234, R231, 0x20, RZ ;  /* 0x00000020e7ea7810 */ /* 0x000fe20007ffe0ff */
[C---:B------:R-:W-:Y:S01]  /*0a80*/  IMAD R249, R214.reuse, 0x10, R4 ;  /* 0x00000010d6f97824 */ /* 0x040fe200078e0204 */
[----:B------:R-:W-:Y:S01]  /*0a90*/  LEA R245, R245, 0x10000, 0x1 ;  /* 0x00010000f5f57811 */ /* 0x000fe200078e08ff */
[----:B------:R-:W-:Y:S01]  /*0aa0*/  IMAD R214, R214, 0x400, R0 ;  /* 0x00000400d6d67824 */ /* 0x000fe200078e0200 */
[----:B------:R-:W-:Y:S01]  /*0ab0*/  LOP3.LUT R0, R7, R0, RZ, 0xfc, !PT ;  /* 0x0000000007007212 */ /* 0x000fe200078efcff */
[----:B------:R-:W-:Y:S01]  /*0ac0*/  IMAD.IADD R220, R3, 0x1, R220 ;  /* 0x0000000103dc7824 */ /* 0x000fe200078e02dc */
[----:B------:R-:W-:Y:S01]  /*0ad0*/  @P1 IADD3 R234, R231, -0x20, RZ ;  /* 0xffffffe0e7ea1810 */ /* 0x000fe20007ffe0ff */
[----:B------:R-:W-:Y:S01]  /*0ae0*/  IMAD.IADD R214, R214, 0x1, R3 ;  /* 0x00000001d6d67824 */ /* 0x000fe200078e0203 */
[----:B------:R-:W-:Y:S01]  /*0af0*/  SEL R3, R222, 0xffffffe0, !P3 ;  /* 0xffffffe0de037807 */ /* 0x000fe20005800000 */
[----:B------:R-:W-:Y:S01]  /*0b00*/  IMAD.SHL.U32 R0, R0, 0x2, RZ ;  /* 0x0000000200007824 */ /* 0x000fe200078e00ff */
[----:B------:R-:W-:Y:S01]  /*0b10*/  SEL R222, R222, 0xffffffe0, !P5 ;  /* 0xffffffe0dede7807 */ /* 0x000fe20006800000 */
[----:B------:R-:W-:Y:S01]  /*0b20*/  IMAD.SHL.U32 R214, R214, 0x2, RZ ;  /* 0x00000002d6d67824 */ /* 0x000fe200078e00ff */
[----:B------:R-:W-:Y:S01]  /*0b30*/  LEA R220, R220, 0x20000, 0x1 ;  /* 0x00020000dcdc7811 */ /* 0x000fe200078e08ff */
[----:B------:R-:W-:Y:S01]  /*0b40*/  IMAD.IADD R3, R2, 0x1, R3 ;  /* 0x0000000102037824 */ /* 0x000fe200078e0203 */
[C---:B------:R-:W-:Y:S01]  /*0b50*/  IADD3 R246, R245.reuse, 0x40, RZ ;  /* 0x00000040f5f67810 */ /* 0x040fe20007ffe0ff */
[----:B------:R-:W-:Y:S01]  /*0b60*/  IMAD.IADD R215, R214, 0x1, R222 ;  /* 0x00000001d6d77824 */ /* 0x000fe200078e02de */
[----:B------:R-:W-:Y:S01]  /*0b70*/  IADD3 R239, R232, 0x80, RZ ;  /* 0x00000080e8ef7810 */ /* 0x000fe20007ffe0ff */
[----:B------:R-:W-:Y:S01]  /*0b80*/  IMAD.IADD R221, R218, 0x1, R220 ;  /* 0x00000001dadd7824 */ /* 0x000fe200078e02dc */
[----:B------:R-:W-:Y:S01]  /*0b90*/  IADD3 R241, R232, 0xc0, RZ ;  /* 0x000000c0e8f17810 */ /* 0x000fe20007ffe0ff */
[----:B------:R-:W-:Y:S01]  /*0ba0*/  IMAD.IADD R219, R214, 0x1, R218 ;  /* 0x00000001d6db7824 */ /* 0x000fe200078e02da */
[----:B------:R-:W-:Y:S01]  /*0bb0*/  @P2 IADD3 R246, R245, -0x40, RZ ;  /* 0xffffffc0f5f62810 */ /* 0x000fe20007ffe0ff */
[----:B------:R-:W-:-:S02]  /*0bc0*/  IMAD.IADD R223, R222, 0x1, R220 ;  /* 0x00000001dedf7824 */ /* 0x000fc400078e02dc */
[----:B------:R-:W-:Y:S02]  /*0bd0*/  IMAD.IADD R212, R212, 0x1, R3 ;  /* 0x00000001d4d47824 */ /* 0x000fe400078e0203 */
[----:B------:R-:W-:Y:S02]  /*0be0*/  IMAD.IADD R235, R235, 0x1, R234 ;  /* 0x00000001ebeb7824 */ /* 0x000fe400078e02ea */
[----:B------:R-:W-:Y:S02]  /*0bf0*/  IMAD.IADD R218, R215, 0x1, R218 ;  /* 0x00000001d7da7824 */ /* 0x000fe400078e02da */
[----:B------:R-:W-:Y:S02]  /*0c00*/  IMAD.IADD R222, R222, 0x1, R221 ;  /* 0x00000001dede7824 */ /* 0x000fe400078e02dd */
.L_x_427:
[----:B------:R-:W-:Y:S02]  /*0c10*/  ULDC.64 UR4, c[0x0][0x240] ;  /* 0x0000900000047ab9 */ /* 0x000fe40000000a00 */
[----:B------:R-:W-:Y:S02]  /*0c20*/  ULDC.64 UR6, c[0x0][0x250] ;  /* 0x0000940000067ab9 */ /* 0x000fe40000000a00 */
[----:B------:R-:W-:-:S02]  /*0c30*/  UISETP.NE.U32.AND UP6, UPT, URZ, UR4, UPT ;  /* 0x000000043f00728c */ /* 0x000fc4000bfc5070 */
[----:B------:R-:W-:Y:S02]  /*0c40*/  UISETP.NE.U32.AND UP4, UPT, URZ, UR6, UPT ;  /* 0x000000063f00728c */ /* 0x000fe4000bf85070 */
[----:B------:R-:W-:Y:S02]  /*0c50*/  USHF.R.S32.HI UR38, URZ, 0x1f, UR33 ;  /* 0x0000001f3f267899 */ /* 0x000fe40008011421 */
[----:B------:R-:W-:Y:S02]  /*0c60*/  USHF.L.U32 UR12, UR33, 0x2, URZ ;  /* 0x00000002210c7899 */ /* 0x000fe4000800063f */
[----:B------:R-:W-:Y:S02]  /*0c70*/  UISETP.NE.AND.EX UP6, UPT, URZ, UR5, UPT, UP6 ;  /* 0x000000053f00728c */ /* 0x000fe4000bfc5360 */
[----:B------:R-:W-:Y:S02]  /*0c80*/  UISETP.NE.AND.EX UP4, UPT, URZ, UR7, UPT, UP4 ;  /* 0x000000073f00728c */ /* 0x000fe4000bf85340 */
[----:B------:R-:W-:-:S02]  /*0c90*/  USHF.L.U64.HI UR11, UR33, 0x2, UR38 ;  /* 0x00000002210b7899 */ /* 0x000fc40008010226 */
[----:B------:R-:W-:Y:S01]  /*0ca0*/  UIADD3 UR4, UP0, UR12, UR4, URZ ;  /* 0x000000040c047290 */ /* 0x000fe2000ff1e03f */
[----:B------:R-:W-:Y:S01]  /*0cb0*/  PLOP3.LUT P2, PT, PT, PT, UP6, 0x80, 0x0 ;  /* 0x000000000000781c */ /* 0x000fe20003f4f068 */
[----:B------:R-:W-:Y:S02]  /*0cc0*/  ULDC.U8 UR10, c[0x0][0x312] ;  /* 0x0000c480000a7ab9 */ /* 0x000fe40000000000 */
[----:B------:R-:W-:Y:S02]  /*0cd0*/  UIADD3.X UR5, UR11, UR5, URZ, UP0, !UPT ;  /* 0x000000050b057290 */ /* 0x000fe400087fe43f */
[----:B------:R-:W-:Y:S01]  /*0ce0*/  ULDC.64 UR8, c[0x0][0x248] ;  /* 0x0000920000087ab9 */ /* 0x000fe20000000a00 */
[----:B-12---:R-:W-:Y:S01]  /*0cf0*/  IMAD.U32 R4, RZ, RZ, UR4 ;  /* 0x00000004ff047e24 */ /* 0x006fe2000f8e00ff */
[----:B------:R-:W-:Y:S02]  /*0d00*/  UISETP.NE.AND UP5, UPT, UR10, URZ, UPT ;  /* 0x0000003f0a00728c */ /* 0x000fe4000bfa5270 */
[----:B------:R-:W-:Y:S01]  /*0d10*/  UISETP.EQ.U32.AND UP1, UPT, URZ, UR8, UPT ;  /* 0x000000083f00728c */ /* 0x000fe2000bf22070 */
[----:B------:R-:W-:Y:S01]  /*0d20*/  IMAD.U32 R5, RZ, RZ, UR5 ;  /* 0x00000005ff057e24 */ /* 0x000fe2000f8e00ff */
[----:B------:R-:W-:-:S02]  /*0d30*/  @UP4 UIADD3 UR6, UP0, UR12, UR6, URZ ;  /* 0x000000060c064290 */ /* 0x000fc4000ff1e03f */
[----:B------:R-:W-:Y:S02]  /*0d40*/  UISETP.EQ.OR.EX UP1, UPT, URZ, UR9, !UP5, UP1 ;  /* 0x000000093f00728c */ /* 0x000fe4000ef22710 */
[----:B------:R-:W-:Y:S02]  /*0d50*/  @UP4 UIADD3.X UR7, UR11, UR7, URZ, UP0, !UPT ;  /* 0x000000070b074290 */ /* 0x000fe400087fe43f */
[----:B------:R-:W-:Y:S01]  /*0d60*/  ULDC.64 UR4, c[0x0][0x118] ;  /* 0x0000460000047ab9 */ /* 0x000fe20000000a00 */
[----:B------:R-:W-:Y:S01]  /*0d70*/  PLOP3.LUT P0, PT, PT, PT, UP4, 0x80, 0x0 ;  /* 0x000000000000781c */ /* 0x000fe20003f0f048 */
[----:B------:R-:W-:Y:S01]  /*0d80*/  UIADD3 UR10, UP0, UR12, UR8, URZ ;  /* 0x000000080c0a7290 */ /* 0x000fe2000ff1e03f */
[----:B------:R1:W2:Y:S01]  /*0d90*/  @P2 LDG.E R9, [R4.64] ;  /* 0x0000000404092981 */ /* 0x0002a2000c1e1900 */
[----:B------:R-:W-:-:S03]  /*0da0*/  PLOP3.LUT P1, PT, PT, PT, UP1, 0x80, 0x0 ;  /* 0x000000000000781c */ /* 0x000fc60003f2f018 */
[----:B------:R1:W3:Y:S01]  /*0db0*/  @P2 LDG.E R8, [R4.64+0x4] ;  /* 0x0000040404082981 */ /* 0x0002e2000c1e1900 */
[----:B------:R-:W-:Y:S01]  /*0dc0*/  UIADD3.X UR8, UR11, UR9, URZ, UP0, !UPT ;  /* 0x000000090b087290 */ /* 0x000fe200087fe43f */
[----:B------:R-:W-:Y:S02]  /*0dd0*/  IMAD.U32 R6, RZ, RZ, UR6 ;  /* 0x00000006ff067e24 */ /* 0x000fe4000f8e00ff */
[----:B----4-:R-:W-:-:S05]  /*0de0*/  IMAD.U32 R7, RZ, RZ, UR7 ;  /* 0x00000007ff077e24 */ /* 0x010fca000f8e00ff */
[----:B-----5:R4:W5:Y:S01]  /*0df0*/  @P0 LDG.E R6, [R6.64] ;  /* 0x0000000406060981 */ /* 0x020962000c1e1900 */
[----:B-1----:R-:W-:Y:S02]  /*0e00*/  IMAD.U32 R4, RZ, RZ, UR10 ;  /* 0x0000000aff047e24 */ /* 0x002fe4000f8e00ff */
[----:B------:R-:W-:-:S05]  /*0e10*/  IMAD.U32 R5, RZ, RZ, UR8 ;  /* 0x00000008ff057e24 */ /* 0x000fca000f8e00ff */
[----:B----4-:R-:W4:Y:S01]  /*0e20*/  @!P1 LDG.E R7, [R4.64] ;  /* 0x0000000404079981 */ /* 0x010f22000c1e1900 */
[----:B------:R-:W1:Y:S01]  /*0e30*/  S2UR UR28, SR_CTAID.X ;  /* 0x00000000001c79c3 */ /* 0x000e620000002500 */
[----:B------:R-:W-:Y:S02]  /*0e40*/  UMOV UR16, 0xffffffff ;  /* 0xffffffff00107882 */ /* 0x000fe40000000000 */
[----:B------:R-:W-:Y:S02]  /*0e50*/  UMOV UR25, 0xffffffff ;  /* 0xffffffff00197882 */ /* 0x000fe40000000000 */
[----:B------:R-:W-:Y:S02]  /*0e60*/  ULDC UR8, c[0x0][0xc] ;  /* 0x0000030000087ab9 */ /* 0x000fe40000000800 */
[----:B------:R-:W-:Y:S02]  /*0e70*/  USHF.L.U32 UR8, UR8, 0x6, URZ ;  /* 0x0000000608087899 */ /* 0x000fe4000800063f */
[----:B------:R-:W-:Y:S01]  /*0e80*/  UMOV UR17, URZ ;  /* 0x0000003f00117c82 */ /* 0x000fe20008000000 */
[----:B------:R-:W-:Y:S01]  /*0e90*/  SHF.R.S32.HI R23, RZ, 0x1f, R244 ;  /* 0x0000001fff177819 */ /* 0x000fe200000114f4 */
[----:B-1----:R-:W-:-:S04]  /*0ea0*/  USHF.L.U32 UR6, UR28, 0x6, URZ ;  /* 0x000000061c067899 */ /* 0x002fc8000800063f */
[----:B------:R-:W-:-:S03]  /*0eb0*/  UIMAD UR6, UR8, UR39, UR6 ;  /* 0x00000027080672a4 */ /* 0x000fc6000f8e0206 */
[----:B------:R-:W-:Y:S01]  /*0ec0*/  ULDC UR8, c[0x0][0x218] ;  /* 0x0000860000087ab9 */ /* 0x000fe20000000800 */
[----:B--2---:R-:W1:Y:S08]  /*0ed0*/  @P2 R2UR UR16, R9 ;  /* 0x00000000091023c2 */ /* 0x004e7000000e0000 */
[----:B---3--:R-:W1:Y:S08]  /*0ee0*/  @P2 R2UR UR7, R8 ;  /* 0x00000000080723c2 */ /* 0x008e7000000e0000 */
[----:B-----5:R2:W3:Y:S01]  /*0ef0*/  @P0 R2UR UR17, R6 ;  /* 0x00000000061103c2 */ /* 0x0204e200000e0000 */
[----:B------:R-:W-:-:S07]  /*0f00*/  IADD3 R19, P0, R244, UR6, RZ ;  /* 0x00000006f4137c10 */ /* 0x000fce000ff1e0ff */
[----:B----4-:R4:W3:Y:S01]  /*0f10*/  @!P1 R2UR UR25, R7 ;  /* 0x00000000071993c2 */ /* 0x0108e200000e0000 */
[----:B------:R-:W-:-:S04]  /*0f20*/  ISETP.NE.U32.AND P1, PT, RZ, c[0x0][0x248], PT ;  /* 0x00009200ff007a0c */ /* 0x000fc80003f25070 */
[----:B------:R-:W-:Y:S01]  /*0f30*/  ISETP.NE.AND.EX P1, PT, RZ, c[0x0][0x24c], PT, P1 ;  /* 0x00009300ff007a0c */ /* 0x000fe20003f25310 */
[----:B-1----:R-:W-:Y:S01]  /*0f40*/  @UP6 UIADD3 UR31, UR7, -UR16, URZ ;  /* 0x80000010071f6290 */ /* 0x002fe2000fffe03f */
[----:B--2---:R-:W-:-:S06]  /*0f50*/  IMAD.U32 R6, RZ, RZ, UR6 ;  /* 0x00000006ff067e24 */ /* 0x004fcc000f8e00ff */
[----:B------:R-:W-:Y:S01]  /*0f60*/  @!UP6 ULDC UR31, c[0x0][0x214] ;  /* 0x00008500001feab9 */ /* 0x000fe20000000800 */
[----:B------:R-:W-:-:S04]  /*0f70*/  LEA.HI.X.SX32 R20, R6, R23, 0x1, P0 ;  /* 0x0000001706147211 */ /* 0x000fc800000f0eff */
[----:B------:R-:W-:Y:S05]  /*0f80*/  @!P1 BRA `(.L_x_383) ;  /* 0x0000007000009947 */ /* 0x000fea0003800000 */
[----:B------:R-:W-:-:S13]  /*0f90*/  PLOP3.LUT P0, PT, PT, PT, UP5, 0x80, 0x0 ;  /* 0x000000000000781c */ /* 0x000fda0003f0f058 */
[----:B------:R-:W2:Y:S04]  /*0fa0*/  @P0 LDG.E R6, [R4.64+0x4] ;  /* 0x0000040404060981 */ /* 0x000ea8000c1e1900 */
[----:B------:R-:W5:Y:S01]  /*0fb0*/  @!P0 LDG.E R4, [R4.64] ;  /* 0x0000000404048981 */ /* 0x000f62000c1e1900 */
[----:B--2---:R-:W1:Y:S02]  /*0fc0*/  @P0 R2UR UR6, R6 ;  /* 0x00000000060603c2 */ /* 0x004e6400000e0000 */
[----:B-1-3--:R-:W-:-:S11]  /*0fd0*/  @UP5 UIADD3 UR8, UR6, -UR25, URZ ;  /* 0x8000001906085290 */ /* 0x00afd6000fffe03f */
[----:B-----5:R1:W2:Y:S01]  /*0fe0*/  @!P0 R2UR UR8, R4 ;  /* 0x00000000040883c2 */ /* 0x0202a200000e0000 */
[----:B------:R-:W-:-:S07]  /*0ff0*/  DEPBAR.LE SB1, 0x0, {2} ;  /* 0x000090040000791a */ /* 0x000fce0000000000 */
.L_x_383:
[----:B------:R-:W-:Y:S02]  /*1000*/  ULDC.64 UR6, c[0x0][0x258] ;  /* 0x0000960000067ab9 */ /* 0x000fe40000000a00 */
        /* <DEDUP_REMOVED lines=8> */
[----:B------:R-:W2:Y:S01]  /*1090*/  @P0 LDG.E R4, [R4.64] ;  /* 0x0000000404040981 */ /* 0x000ea2000c1e1900 */
[----:B------:R-:W-:Y:S02]  /*10a0*/  @!UP1 UISETP.NE.U32.AND UP0, UPT, URZ, UR6, UPT ;  /* 0x000000063f00928c */ /* 0x000fe4000bf05070 */
[----:B------:R-:W-:Y:S02]  /*10b0*/  ULDC UR10, c[0x0][0x21c] ;  /* 0x00008700000a7ab9 */ /* 0x000fe40000000800 */
[----:B------:R-:W-:Y:S02]  /*10c0*/  @!UP1 UISETP.NE.AND.EX UP0, UPT, URZ, UR7, UPT, UP0 ;  /* 0x000000073f00928c */ /* 0x000fe4000bf05300 */
[----:B------:R-:W-:Y:S02]  /*10d0*/  USHF.L.U32 UR24, UR19, 0x6, URZ ;  /* 0x0000000613187899 */ /* 0x000fe4000800063f */
[----:B------:R-:W-:Y:S01]  /*10e0*/  @!UP1 USEL UR7, URZ, UR10, !UP0 ;  /* 0x0000000a3f079287 */ /* 0x000fe2000c000000 */
[----:B--2---:R-:W1:Y:S02]  /*10f0*/  @P0 R2UR UR9, R4 ;  /* 0x00000000040903c2 */ /* 0x004e6400000e0000 */
[----:B-1-3--:R-:W-:-:S02]  /*1100*/  @UP1 UIADD3 UR6, UR9, -UR17, URZ ;  /* 0x8000001109061290 */ /* 0x00afc4000fffe03f */
[----:B------:R-:W-:-:S04]  /*1110*/  @!UP1 UIADD3 UR6, UR7, UR8, -UR17 ;  /* 0x0000000807069290 */ /* 0x000fc8000fffe811 */
[----:B------:R-:W-:-:S06]  /*1120*/  UISETP.GT.AND UP0, UPT, UR6, UR24, UPT ;  /* 0x000000180600728c */ /* 0x000fcc000bf04270 */
[----:B------:R-:W-:-:S13]  /*1130*/  PLOP3.LUT P0, PT, PT, PT, UP0, 0x80, 0x0 ;  /* 0x000000000000781c */ /* 0x000fda0003f0f008 */
[----:B------:R-:W-:Y:S05]  /*1140*/  @!P0 BRA `(.L_x_384) ;  /* 0x00008ce000008947 */ /* 0x000fea0003800000 */
[----:B------:R-:W-:Y:S02]  /*1150*/  UISETP.NE.AND UP0, UPT, UR25, -0x1, UPT ;  /* 0xffffffff1900788c */ /* 0x000fe4000bf05270 */
[----:B------:R-:W-:Y:S02]  /*1160*/  UIADD3 UR7, UR31, 0x3f, URZ ;  /* 0x0000003f1f077890 */ /* 0x000fe4000fffe03f */
[----:B------:R-:W-:Y:S02]  /*1170*/  UISETP.NE.AND UP1, UPT, UR16, -0x1, UPT ;  /* 0xffffffff1000788c */ /* 0x000fe4000bf25270 */
[----:B------:R-:W-:Y:S01]  /*1180*/  ULDC.64 UR12, c[0x0][0x178] ;  /* 0x00005e00000c7ab9 */ /* 0x000fe20000000a00 */
[----:B------:R-:W-:Y:S01]  /*1190*/  PLOP3.LUT P0, PT, PT, PT, UP0, 0x80, 0x0 ;  /* 0x000000000000781c */ /* 0x000fe20003f0f008 */
[----:B------:R-:W-:Y:S02]  /*11a0*/  UIMAD UR14, UR38, UR12, URZ ;  /* 0x0000000c260e72a4 */ /* 0x000fe4000f8e023f */
[----:B------:R-:W-:-:S02]  /*11b0*/  ULDC.64 UR10, c[0x0][0x190] ;  /* 0x00006400000a7ab9 */ /* 0x000fc40000000a00 */
[----:B------:R-:W-:Y:S02]  /*11c0*/  USHF.R.S32.HI UR15, URZ, 0x1f, UR7 ;  /* 0x0000001f3f0f7899 */ /* 0x000fe40008011407 */
[----:B------:R-:W-:Y:S02]  /*11d0*/  UIMAD.WIDE.U32 UR8, UR16, UR10, URZ ;  /* 0x0000000a100872a5 */ /* 0x000fe4000f8e003f */
[----:B------:R-:W-:Y:S02]  /*11e0*/  UIMAD UR18, UR16, UR11, URZ ;  /* 0x0000000b101272a4 */ /* 0x000fe4000f8e023f */
[----:B------:R-:W-:Y:S02]  /*11f0*/  UIMAD.WIDE.U32 UR10, UR33, UR12, URZ ;  /* 0x0000000c210a72a5 */ /* 0x000fe4000f8e003f */
[----:B------:R-:W-:Y:S02]  /*1200*/  UIMAD UR13, UR33, UR13, UR14 ;  /* 0x0000000d210d72a4 */ /* 0x000fe4000f8e020e */
[----:B------:R-:W-:-:S02]  /*1210*/  ULEA.HI UR34, UR15, UR7, URZ, 0x6 ;  /* 0x000000070f227291 */ /* 0x000fc4000f8f303f */
[----:B------:R-:W-:Y:S02]  /*1220*/  @UP0 UIADD3 UR7, UR17, UR25, URZ ;  /* 0x0000001911070290 */ /* 0x000fe4000fffe03f */
[----:B------:R-:W-:Y:S02]  /*1230*/  ULDC.64 UR14, c[0x0][0x198] ;  /* 0x00006600000e7ab9 */ /* 0x000fe40000000a00 */
[----:B------:R-:W-:Y:S02]  /*1240*/  UIADD3 UR29, UR11, UR13, URZ ;  /* 0x0000000d0b1d7290 */ /* 0x000fe4000fffe03f */
[----:B------:R-:W-:Y:S02]  /*1250*/  USEL UR30, UR10, UR8, !UP1 ;  /* 0x000000080a1e7287 */ /* 0x000fe4000c800000 */
[----:B------:R-:W-:Y:S02]  /*1260*/  @UP1 UIADD3 UR29, UR9, UR18, URZ ;  /* 0x00000012091d1290 */ /* 0x000fe4000fffe03f */
[----:B------:R-:W-:-:S02]  /*1270*/  ULOP3.LUT UR10, UR34, 0xffffffc0, URZ, 0xc0, !UPT ;  /* 0xffffffc0220a7892 */ /* 0x000fc4000f8ec03f */
[----:B------:R-:W-:Y:S02]  /*1280*/  @UP0 UIMAD.WIDE.U32 UR8, UR7, UR14, URZ ;  /* 0x0000000e070802a5 */ /* 0x000fe4000f8e003f */
[----:B------:R-:W-:Y:S02]  /*1290*/  UIADD3 UR20, UR10, -0x40, URZ ;  /* 0xffffffc00a147890 */ /* 0x000fe4000fffe03f */
[----:B------:R-:W-:Y:S02]  /*12a0*/  @UP0 UIMAD UR27, UR7, UR15, UR9 ;  /* 0x0000000f071b02a4 */ /* 0x000fe4000f8e0209 */
[----:B------:R-:W-:Y:S02]  /*12b0*/  USHF.R.S32.HI UR32, URZ, 0x1f, UR20 ;  /* 0x0000001f3f207899 */ /* 0x000fe40008011414 */
[----:B------:R-:W-:Y:S01]  /*12c0*/  @UP0 UMOV UR26, UR8 ;  /* 0x00000008001a0c82 */ /* 0x000fe20008000000 */
[----:B------:R-:W-:Y:S05]  /*12d0*/  @P0 BRA `(.L_x_385) ;  /* 0x000000c000000947 */ /* 0x000fea0003800000 */
[----:B------:R-:W-:Y:S02]  /*12e0*/  USHF.R.S32.HI UR7, URZ, 0x1f, UR17 ;  /* 0x0000001f3f077899 */ /* 0x000fe40008011411 */
[----:B------:R-:W-:-:S02]  /*12f0*/  ULDC.64 UR10, c[0x0][0x198] ;  /* 0x00006600000a7ab9 */ /* 0x000fc40000000a00 */
        /* <DEDUP_REMOVED lines=10> */
.L_x_385:
[----:B------:R-:W-:Y:S01]  /*13a0*/  IABS R8, c[0x0][0x1c8] ;  /* 0x0000720000087a13 */ /* 0x000fe20000000000 */
[----:B------:R-:W-:Y:S01]  /*13b0*/  @UP0 UIADD3 UR7, UR17, UR25, URZ ;  /* 0x0000001911070290 */ /* 0x000fe2000fffe03f */
[----:B----4-:R-:W-:Y:S01]  /*13c0*/  IABS R7, UR35 ;  /* 0x0000002300077c13 */ /* 0x010fe20008000000 */
[----:B------:R-:W-:Y:S01]  /*13d0*/  ULDC.64 UR10, c[0x0][0x1a0] ;  /* 0x00006800000a7ab9 */ /* 0x000fe20000000a00 */
[----:B------:R-:W1:Y:S01]  /*13e0*/  I2F.RP R4, R8 ;  /* 0x0000000800047306 */ /* 0x000e620000209400 */
[----:B------:R-:W-:Y:S01]  /*13f0*/  ISETP.LE.AND P1, PT, RZ, UR57, PT ;  /* 0x00000039ff007c0c */ /* 0x000fe2000bf23270 */
[----:B------:R-:W-:-:S04]  /*1400*/  @UP0 UIMAD.WIDE.U32 UR8, UR7, UR10, URZ ;  /* 0x0000000a070802a5 */ /* 0x000fc8000f8e003f */
[----:B------:R-:W-:-:S03]  /*1410*/  @UP0 UIMAD UR23, UR7, UR11, UR9 ;  /* 0x0000000b071702a4 */ /* 0x000fc6000f8e0209 */
[----:B------:R-:W-:Y:S01]  /*1420*/  @UP0 UMOV UR22, UR8 ;  /* 0x0000000800160c82 */ /* 0x000fe20008000000 */
[----:B-1----:R-:W1:Y:S02]  /*1430*/  MUFU.RCP R4, R4 ;  /* 0x0000000400047308 */ /* 0x002e640000001000 */
[----:B-1----:R-:W-:-:S06]  /*1440*/  IADD3 R4, R4, 0xffffffe, RZ ;  /* 0x0ffffffe04047810 */ /* 0x002fcc0007ffe0ff */
[----:B------:R-:W1:Y:S02]  /*1450*/  F2I.FTZ.U32.TRUNC.NTZ R5, R4 ;  /* 0x0000000400057305 */ /* 0x000e64000021f000 */
[----:B-1----:R-:W-:-:S04]  /*1460*/  IMAD.MOV R4, RZ, RZ, -R5 ;  /* 0x000000ffff047224 */ /* 0x002fc800078e0a05 */
[----:B------:R-:W-:Y:S02]  /*1470*/  IMAD R6, R4, R8, RZ ;  /* 0x0000000804067224 */ /* 0x000fe400078e02ff */
[----:B------:R-:W-:-:S04]  /*1480*/  IMAD.MOV.U32 R4, RZ, RZ, RZ ;  /* 0x000000ffff047224 */ /* 0x000fc800078e00ff */
[----:B------:R-:W-:-:S04]  /*1490*/  IMAD.HI.U32 R4, R5, R6, R4 ;  /* 0x0000000605047227 */ /* 0x000fc800078e0004 */
[----:B------:R-:W-:-:S04]  /*14a0*/  IMAD.MOV.U32 R5, RZ, RZ, R7 ;  /* 0x000000ffff057224 */ /* 0x000fc800078e0007 */
[----:B------:R-:W-:-:S04]  /*14b0*/  IMAD.HI.U32 R4, R4, R5, RZ ;  /* 0x0000000504047227 */ /* 0x000fc800078e00ff */
[----:B------:R-:W-:-:S04]  /*14c0*/  IMAD.MOV R6, RZ, RZ, -R4 ;  /* 0x000000ffff067224 */ /* 0x000fc800078e0a04 */
[----:B------:R-:W-:-:S05]  /*14d0*/  IMAD R5, R8, R6, R5 ;  /* 0x0000000608057224 */ /* 0x000fca00078e0205 */
[----:B------:R-:W-:-:S13]  /*14e0*/  ISETP.GT.U32.AND P2, PT, R8, R5, PT ;  /* 0x000000050800720c */ /* 0x000fda0003f44070 */
[----:B------:R-:W-:Y:S01]  /*14f0*/  @!P2 IMAD.IADD R5, R5, 0x1, -R8 ;  /* 0x000000010505a824 */ /* 0x000fe200078e0a08 */
[----:B------:R-:W-:Y:S02]  /*1500*/  @!P2 IADD3 R4, R4, 0x1, RZ ;  /* 0x000000010404a810 */ /* 0x000fe40007ffe0ff */
[----:B------:R-:W-:Y:S02]  /*1510*/  ISETP.NE.AND P2, PT, RZ, c[0x0][0x1c8], PT ;  /* 0x00007200ff007a0c */ /* 0x000fe40003f45270 */
[----:B------:R-:W-:-:S13]  /*1520*/  ISETP.GE.U32.AND P3, PT, R5, R8, PT ;  /* 0x000000080500720c */ /* 0x000fda0003f66070 */
[----:B------:R-:W-:-:S05]  /*1530*/  @P3 IADD3 R4, R4, 0x1, RZ ;  /* 0x0000000104043810 */ /* 0x000fca0007ffe0ff */
[----:B------:R-:W-:-:S04]  /*1540*/  IMAD.MOV.U32 R15, RZ, RZ, R4 ;  /* 0x000000ffff0f7224 */ /* 0x000fc800078e0004 */
[----:B------:R-:W-:Y:S01]  /*1550*/  @!P1 IMAD.MOV R15, RZ, RZ, -R15 ;  /* 0x000000ffff0f9224 */ /* 0x000fe200078e0a0f */
[----:B------:R-:W-:-:S04]  /*1560*/  @!P2 LOP3.LUT R15, RZ, c[0x0][0x1c8], RZ, 0x33, !PT ;  /* 0x00007200ff0faa12 */ /* 0x000fc800078e33ff */
[----:B------:R-:W-:Y:S01]  /*1570*/  SHF.R.S32.HI R21, RZ, 0x1f, R15 ;  /* 0x0000001fff157819 */ /* 0x000fe2000001140f */
        /* <DEDUP_REMOVED lines=13> */
.L_x_386:
[----:B------:R-:W-:Y:S01]  /*1650*/  ULDC.64 UR10, c[0x0][0x370] ;  /* 0x0000dc00000a7ab9 */ /* 0x000fe20000000a00 */
[----:B------:R-:W-:Y:S01]  /*1660*/  PLOP3.LUT P0, PT, PT, PT, UP2, 0x80, 0x0 ;  /* 0x000000000000781c */ /* 0x000fe20003f0f028 */
[----:B------:R-:W-:Y:S02]  /*1670*/  @UP1 UIMAD.WIDE.U32 UR8, UR16, UR10, URZ ;  /* 0x0000000a100812a5 */ /* 0x000fe4000f8e003f */
[----:B------:R-:W-:Y:S02]  /*1680*/  ULDC UR13, c[0x0][0x224] ;  /* 0x00008900000d7ab9 */ /* 0x000fe40000000800 */
[----:B------:R-:W-:Y:S02]  /*1690*/  @UP1 UIMAD UR21, UR16, UR11, UR9 ;  /* 0x0000000b101512a4 */ /* 0x000fe4000f8e0209 */
[----:B------:R-:W-:Y:S02]  /*16a0*/  USHF.L.U32 UR14, UR33, 0x7, URZ ;  /* 0x00000007210e7899 */ /* 0x000fe4000800063f */
[----:B------:R-:W-:-:S02]  /*16b0*/  @UP1 UMOV UR18, UR8 ;  /* 0x0000000800121c82 */ /* 0x000fc40008000000 */
[----:B------:R-:W-:Y:S02]  /*16c0*/  ULDC.64 UR8, c[0x0][0x368] ;  /* 0x0000da0000087ab9 */ /* 0x000fe40000000a00 */
[----:B------:R-:W-:Y:S02]  /*16d0*/  @!UP1 UIMAD UR7, UR38, UR8, URZ ;  /* 0x00000008260792a4 */ /* 0x000fe4000f8e023f */
[----:B------:R-:W-:Y:S02]  /*16e0*/  ULDC.64 UR10, c[0x0][0x3d8] ;  /* 0x0000f600000a7ab9 */ /* 0x000fe40000000a00 */
[----:B------:R-:W-:Y:S02]  /*16f0*/  @!UP1 UIMAD UR7, UR33, UR9, UR7 ;  /* 0x00000009210792a4 */ /* 0x000fe4000f8e0207 */
[----:B------:R-:W-:-:S04]  /*1700*/  @!UP1 UIMAD.WIDE.U32 UR8, UR33, UR8, URZ ;  /* 0x00000008210892a5 */ /* 0x000fc8000f8e003f */
[----:B------:R-:W-:Y:S02]  /*1710*/  @!UP1 UIADD3 UR21, UR9, UR7, URZ ;  /* 0x0000000709159290 */ /* 0x000fe4000fffe03f */
[----:B------:R-:W-:Y:S02]  /*1720*/  UIMAD UR7, UR38, UR13, UR53 ;  /* 0x0000000d260772a4 */ /* 0x000fe4000f8e0235 */
[----:B------:R-:W-:Y:S02]  /*1730*/  @!UP1 UMOV UR18, UR8 ;  /* 0x0000000800129c82 */ /* 0x000fe40008000000 */
[----:B------:R-:W-:Y:S02]  /*1740*/  UIADD3 UR7, UR45, UR7, URZ ;  /* 0x000000072d077290 */ /* 0x000fe4000fffe03f */
[----:B------:R-:W-:Y:S02]  /*1750*/  UIMAD.WIDE.U32 UR8, UR28, UR10, URZ ;  /* 0x0000000a1c0872a5 */ /* 0x000fe4000f8e003f */
[----:B------:R-:W-:-:S02]  /*1760*/  UIMAD UR7, UR36, UR7, UR52 ;  /* 0x00000007240772a4 */ /* 0x000fc4000f8e0234 */
[----:B------:R-:W-:Y:S02]  /*1770*/  UIMAD UR12, UR28, UR11, UR9 ;  /* 0x0000000b1c0c72a4 */ /* 0x000fe4000f8e0209 */
[----:B------:R-:W-:Y:S02]  /*1780*/  UIADD3 UR13, UR43, UR7, URZ ;  /* 0x000000072b0d7290 */ /* 0x000fe4000fffe03f */
[----:B------:R-:W-:Y:S02]  /*1790*/  UIMAD UR7, UR37, UR16, URZ ;  /* 0x00000010250772a4 */ /* 0x000fe4000f8e023f */
[----:B------:R-:W-:Y:S02]  /*17a0*/  UIMAD.WIDE.U32 UR10, UR36, UR16, URZ ;  /* 0x00000010240a72a5 */ /* 0x000fe4000f8e003f */
[----:B------:R-:W-:Y:S02]  /*17b0*/  USEL UR15, UR8, URZ, UP3 ;  /* 0x0000003f080f7287 */ /* 0x000fe40009800000 */
[----:B------:R-:W-:-:S02]  /*17c0*/  @UP1 UIADD3 UR13, UR11, UR7, URZ ;  /* 0x000000070b0d1290 */ /* 0x000fc4000fffe03f */
[----:B------:R-:W-:Y:S02]  /*17d0*/  USHF.L.U64.HI UR7, UR33, 0x7, UR38 ;  /* 0x0000000721077899 */ /* 0x000fe40008010226 */
[----:B------:R-:W-:Y:S02]  /*17e0*/  USEL UR8, UR14, URZ, UP6 ;  /* 0x0000003f0e087287 */ /* 0x000fe4000b000000 */
[----:B------:R-:W-:Y:S02]  /*17f0*/  USEL UR7, UR7, URZ, UP6 ;  /* 0x0000003f07077287 */ /* 0x000fe4000b000000 */
[----:B------:R-:W-:Y:S02]  /*1800*/  UIADD3 UR8, UP0, UR20, UR8, URZ ;  /* 0x0000000814087290 */ /* 0x000fe4000ff1e03f */
[----:B------:R-:W-:Y:S02]  /*1810*/  USEL UR28, UR42, UR10, !UP1 ;  /* 0x0000000a2a1c7287 */ /* 0x000fe4000c800000 */
[----:B------:R-:W-:-:S02]  /*1820*/  UIADD3.X UR9, UR32, UR7, URZ, UP0, !UPT ;  /* 0x0000000720097290 */ /* 0x000fc400087fe43f */
[----:B------:R-:W-:Y:S02]  /*1830*/  UIMAD UR7, UR37, UR8, URZ ;  /* 0x00000008250772a4 */ /* 0x000fe4000f8e023f */
[----:B------:R-:W-:Y:S02]  /*1840*/  ULDC UR14, c[0x0][0x234] ;  /* 0x00008d00000e7ab9 */ /* 0x000fe40000000800 */
[----:B------:R-:W-:Y:S02]  /*1850*/  UIMAD UR10, UR36, UR9, UR7 ;  /* 0x00000009240a72a4 */ /* 0x000fe4000f8e0207 */
[----:B------:R-:W-:Y:S02]  /*1860*/  @UP2 USEL UR7, UR55, UR16, !UP1 ;  /* 0x0000001037072287 */ /* 0x000fe4000c800000 */
[----:B------:R-:W-:Y:S02]  /*1870*/  UIMAD.WIDE.U32 UR8, UR36, UR8, URZ ;  /* 0x00000008240872a5 */ /* 0x000fe4000f8e003f */
[----:B------:R-:W-:-:S02]  /*1880*/  @UP2 UIMAD UR14, UR35, UR14, UR7 ;  /* 0x0000000e230e22a4 */ /* 0x000fc4000f8e0207 */
[----:B------:R-:W-:Y:S02]  /*1890*/  USEL UR12, UR12, URZ, UP3 ;  /* 0x0000003f0c0c7287 */ /* 0x000fe40009800000 */
[----:B------:R-:W-:-:S03]  /*18a0*/  UIADD3 UR10, UR9, UR10, URZ ;  /* 0x0000000a090a7290 */ /* 0x000fc6000fffe03f */
[----:B------:R-:W-:Y:S01]  /*18b0*/  @!UP2 UMOV UR14, UR50 ;  /* 0x00000032000eac82 */ /* 0x000fe20008000000 */
[----:B------:R-:W-:Y:S05]  /*18c0*/  @!P0 BRA `(.L_x_387) ;  /* 0x0000005000008947 */ /* 0x000fea0003800000 */
[----:B------:R-:W-:Y:S02]  /*18d0*/  ULDC UR7, c[0x0][0x224] ;  /* 0x0000890000077ab9 */ /* 0x000fe40000000800 */
[----:B------:R-:W-:-:S04]  /*18e0*/  @!UP1 UIMAD UR16, UR33, UR7, URZ ;  /* 0x00000007211092a4 */ /* 0x000fc8000f8e023f */
[----:B------:R-:W-:-:S04]  /*18f0*/  ULEA UR7, UR33, UR16, 0x7 ;  /* 0x0000001021077291 */ /* 0x000fc8000f8e383f */
[----:B------:R-:W-:Y:S01]  /*1900*/  UIMAD UR11, UR56, UR35, UR7 ;  /* 0x00000023380b72a4 */ /* 0x000fe2000f8e0207 */
[----:B------:R-:W-:Y:S05]  /*1910*/  BRA `(.L_x_388) ;  /* 0x0000001000007947 */ /* 0x000fea0003800000 */
.L_x_387:
[----:B------:R-:W-:-:S03]  /*1920*/  UMOV UR11, UR51 ;  /* 0x00000033000b7c82 */ /* 0x000fc60008000000 */
.L_x_388:
[----:B------:R-:W1:Y:S01]  /*1930*/  S2R R8, SR_TID.X ;  /* 0x0000000000087919 */ /* 0x000e620000002100 */
[----:B------:R-:W-:Y:S01]  /*1940*/  SHF.R.S32.HI R233, RZ, 0x1f, R232 ;  /* 0x0000001fffe97819 */ /* 0x000fe200000114e8 */
[----:B------:R-:W-:Y:S01]  /*1950*/  IMAD.U32 R6, RZ, RZ, UR20 ;  /* 0x00000014ff067e24 */ /* 0x000fe2000f8e00ff */
[----:B------:R-:W-:Y:S01]  /*1960*/  IADD3 R4, P0, R232, UR18, RZ ;  /* 0x00000012e8047c10 */ /* 0x000fe2000ff1e0ff */
[----:B------:R-:W-:Y:S01]  /*1970*/  UIADD3 UR8, UP5, UP4, UR8, UR46, UR48 ;  /* 0x0000002e08087290 */ /* 0x000fe2000fcbe030 */
[----:B------:R-:W-:Y:S01]  /*1980*/  IADD3 R14, P1, R244, UR20, RZ ;  /* 0x00000014f40e7c10 */ /* 0x000fe2000ff3e0ff */
[----:B------:R-:W-:Y:S01]  /*1990*/  USHF.R.S32.HI UR16, URZ, 0x1f, UR35 ;  /* 0x0000001f3f107899 */ /* 0x000fe20008011423 */
[----:B------:R-:W-:Y:S01]  /*19a0*/  IADD3.X R5, R233, UR21, RZ, P0, !PT ;  /* 0x00000015e9057c10 */ /* 0x000fe200087fe4ff */
[----:B------:R-:W-:Y:S01]  /*19b0*/  UIADD3 UR15, UP1, UP0, UR15, UR8, UR28 ;  /* 0x000000080f0f7290 */ /* 0x000fe2000f83e01c */
[----:B------:R-:W-:Y:S01]  /*19c0*/  IADD3.X R11, R23, UR32, RZ, P1, !PT ;  /* 0x00000020170b7c10 */ /* 0x000fe20008ffe4ff */
[----:B------:R-:W-:Y:S01]  /*19d0*/  UIADD3.X UR7, UR10, UR49, UR54, UP5, UP4 ;  /* 0x000000310a077290 */ /* 0x000fe2000afe8436 */
[----:B------:R-:W-:Y:S01]  /*19e0*/  IMAD.U32 R16, RZ, RZ, UR5 ;  /* 0x00000005ff107e24 */ /* 0x000fe2000f8e00ff */
[----:B------:R-:W-:Y:S01]  /*19f0*/  ULDC.64 UR8, c[0x0][0x370] ;  /* 0x0000dc0000087ab9 */ /* 0x000fe20000000a00 */
[----:B------:R-:W-:Y:S01]  /*1a00*/  IMAD.WIDE.U32 R4, R6, c[0x0][0x370], R4 ;  /* 0x0000dc0006047a25 */ /* 0x000fe200078e0004 */
[----:B------:R-:W-:Y:S01]  /*1a10*/  UIADD3.X UR12, UR12, UR7, UR13, UP1, UP0 ;  /* 0x000000070c0c7290 */ /* 0x000fe20008fe040d */
[----:B------:R-:W-:Y:S01]  /*1a20*/  BSSY B1, `(.L_x_384) ;  /* 0x0000840000017945 */ /* 0x000fe20003800000 */
[----:B------:R-:W-:Y:S01]  /*1a30*/  UISETP.GE.AND UP0, UPT, UR31, 0x1, UPT ;  /* 0x000000011f00788c */ /* 0x000fe2000bf06270 */
[----:B------:R-:W-:Y:S01]  /*1a40*/  IMAD.U32 R13, RZ, RZ, UR4 ;  /* 0x00000004ff0d7e24 */ /* 0x000fe2000f8e00ff */
[----:B------:R-:W-:-:S02]  /*1a50*/  UIMAD UR7, UR32, UR8, URZ ;  /* 0x00000008200772a4 */ /* 0x000fc4000f8e023f */
[----:B------:R-:W-:Y:S02]  /*1a60*/  UIADD3 UR14, UR20, UR14, URZ ;  /* 0x0000000e140e7290 */ /* 0x000fe4000fffe03f */
[----:B------:R-:W-:Y:S01]  /*1a70*/  UIMAD UR10, UR20, UR9, UR7 ;  /* 0x00000009140a72a4 */ /* 0x000fe2000f8e0207 */
[----:B-1----:R-:W-:Y:S02]  /*1a80*/  SHF.R.S32.HI R6, RZ, 0x1f, R8 ;  /* 0x0000001fff067819 */ /* 0x002fe40000011408 */
[----:B------:R-:W-:Y:S02]  /*1a90*/  ULDC.64 UR8, c[0x0][0x378] ;  /* 0x0000de0000087ab9 */ /* 0x000fe40000000a00 */
[----:B------:R-:W-:Y:S01]  /*1aa0*/  UIMAD UR7, UR16, UR8, URZ ;  /* 0x00000008100772a4 */ /* 0x000fe2000f8e023f */
[----:B------:R-:W-:Y:S01]  /*1ab0*/  LEA.HI R6, R6, R8, RZ, 0x5 ;  /* 0x0000000806067211 */ /* 0x000fe200078f28ff */
[----:B------:R-:W-:Y:S01]  /*1ac0*/  UIADD3 UR8, UR20, UR11, URZ ;  /* 0x0000000b14087290 */ /* 0x000fe2000fffe03f */
[----:B------:R-:W-:Y:S01]  /*1ad0*/  IADD3 R5, R5, UR10, RZ ;  /* 0x0000000a05057c10 */ /* 0x000fe2000fffe0ff */
[----:B------:R-:W-:Y:S01]  /*1ae0*/  ULDC.64 UR4, c[0x0][0x3c8] ;  /* 0x0000f20000047ab9 */ /* 0x000fe20000000a00 */
[----:B------:R-:W-:Y:S01]  /*1af0*/  LOP3.LUT R7, R6, 0xffffffe0, RZ, 0xc0, !PT ;  /* 0xffffffe006077812 */ /* 0x000fe200078ec0ff */
[----:B------:R-:W-:Y:S01]  /*1b00*/  UIMAD UR16, UR35, UR9, UR7 ;  /* 0x00000009231072a4 */ /* 0x000fe2000f8e0207 */
[----:B------:R-:W-:Y:S01]  /*1b10*/  SHF.R.S32.HI R6, RZ, 0x5, R6 ;  /* 0x00000005ff067819 */ /* 0x000fe20000011406 */
[----:B------:R-:W-:-:S02]  /*1b20*/  UMOV UR13, 0x4 ;  /* 0x00000004000d7882 */ /* 0x000fc40000000000 */
[----:B------:R-:W-:Y:S01]  /*1b30*/  IMAD.IADD R7, R8, 0x1, -R7 ;  /* 0x0000000108077824 */ /* 0x000fe200078e0a07 */
[----:B------:R-:W-:Y:S01]  /*1b40*/  ULDC.64 UR10, c[0x0][0x200] ;  /* 0x00008000000a7ab9 */ /* 0x000fe20000000a00 */
[----:B------:R-:W-:Y:S01]  /*1b50*/  IMAD.WIDE.U32 R8, R14, c[0x0][0x190], R232 ;  /* 0x000064000e087a25 */ /* 0x000fe200078e00e8 */
[----:B------:R-:W-:Y:S01]  /*1b60*/  UIMAD.WIDE UR8, UR8, UR13, UR4 ;  /* 0x0000000d080872a5 */ /* 0x000fe2000f8e0204 */
[----:B------:R1:W2:Y:S01]  /*1b70*/  R2UR UR5, R16 ;  /* 0x00000000100573c2 */ /* 0x0002a200000e0000 */
[----:B------:R-:W-:Y:S01]  /*1b80*/  ULEA.HI.SX32 UR7, UR34, 0xffffffff, 0x1a ;  /* 0xffffffff22077891 */ /* 0x000fe2000f8fd23f */
[----:B------:R-:W-:Y:S01]  /*1b90*/  IMAD R6, R6, UR47, R7 ;  /* 0x0000002f06067c24 */ /* 0x000fe2000f8e0207 */
[----:B------:R-:W-:Y:S01]  /*1ba0*/  IADD3 R8, P1, R8, UR30, RZ ;  /* 0x0000001e08087c10 */ /* 0x000fe2000ff3e0ff */
[----:B------:R-:W-:-:S03]  /*1bb0*/  IMAD.U32 R7, RZ, RZ, UR35 ;  /* 0x00000023ff077e24 */ /* 0x000fc6000f8e00ff */
[C---:B------:R-:W-:Y:S01]  /*1bc0*/  IADD3 R10, P0, R6.reuse, UR15, RZ ;  /* 0x0000000f060a7c10 */ /* 0x040fe2000ff1e0ff */
[----:B------:R-:W-:Y:S01]  /*1bd0*/  IMAD.WIDE.U32 R4, R7, c[0x0][0x378], R4 ;  /* 0x0000de0007047a25 */ /* 0x000fe200078e0004 */
[----:B------:R1:W3:Y:S01]  /*1be0*/  R2UR UR4, R13 ;  /* 0x000000000d0473c2 */ /* 0x0002e200000e0000 */
[----:B------:R-:W-:Y:S01]  /*1bf0*/  UIMAD.WIDE UR14, UR14, UR13, UR10 ;  /* 0x0000000d0e0e72a5 */ /* 0x000fe2000f8e020a */
[----:B------:R-:W-:Y:S01]  /*1c00*/  LEA.HI.X.SX32 R12, R6, UR12, 0x1, P0 ;  /* 0x0000000c060c7c11 */ /* 0x000fe200080f0eff */
[----:B------:R-:W-:Y:S01]  /*1c10*/  IMAD R6, R11, c[0x0][0x190], RZ ;  /* 0x000064000b067a24 */ /* 0x000fe200078e02ff */
[----:B------:R-:W-:Y:S02]  /*1c20*/  LEA R224, P0, R10, c[0x0][0x350], 0x2 ;  /* 0x0000d4000ae07a11 */ /* 0x000fe400078010ff */
[----:B------:R-:W-:Y:S01]  /*1c30*/  IADD3 R7, R5, UR16, RZ ;  /* 0x0000001005077c10 */ /* 0x000fe2000fffe0ff */
[----:B------:R-:W-:Y:S01]  /*1c40*/  IMAD R17, R14, c[0x0][0x194], R6 ;  /* 0x000065000e117a24 */ /* 0x000fe200078e0206 */
[----:B------:R-:W-:Y:S01]  /*1c50*/  LEA.HI.X R225, R10, c[0x0][0x354], R12, 0x2, P0 ;  /* 0x0000d5000ae17a11 */ /* 0x000fe200000f140c */
[----:B------:R-:W-:Y:S01]  /*1c60*/  IMAD.MOV.U32 R6, RZ, RZ, R4 ;  /* 0x000000ffff067224 */ /* 0x000fe200078e0004 */
[----:B------:R-:W-:-:S02]  /*1c70*/  PLOP3.LUT P0, PT, PT, PT, UP0, 0x80, 0x0 ;  /* 0x000000000000781c */ /* 0x000fc40003f0f008 */
[----:B------:R-:W-:-:S11]  /*1c80*/  IADD3.X R9, R9, UR29, R17, P1, !PT ;  /* 0x0000001d09097c10 */ /* 0x000fd60008ffe411 */
[----:B-123--:R-:W-:Y:S05]  /*1c90*/  @!P0 BRA `(.L_x_389) ;  /* 0x0000784000008947 */ /* 0x00efea0003800000 */
[----:B------:R-:W-:Y:S01]  /*1ca0*/  PLOP3.LUT P0, PT, PT, PT, UP3, 0x80, 0x0 ;  /* 0x000000000000781c */ /* 0x000fe20003f0f038 */
[----:B------:R-:W-:Y:S01]  /*1cb0*/  USHF.R.S32.HI UR12, URZ, 0x1f, UR35 ;  /* 0x0000001f3f0c7899 */ /* 0x000fe20008011423 */
[----:B------:R-:W-:Y:S01]  /*1cc0*/  IMAD.U32 R12, RZ, RZ, UR35 ;  /* 0x00000023ff0c7e24 */ /* 0x000fe2000f8e00ff */
[----:B------:R-:W-:Y:S01]  /*1cd0*/  UMOV UR11, UR8 ;  /* 0x00000008000b7c82 */ /* 0x000fe20008000000 */
[----:B------:R-:W-:Y:S01]  /*1ce0*/  IMAD R4, R23, c[0x0][0x370], RZ ;  /* 0x0000dc0017047a24 */ /* 0x000fe200078e02ff */
[----:B------:R-:W-:Y:S01]  /*1cf0*/  UMOV UR10, UR9 ;  /* 0x00000009000a7c82 */ /* 0x000fe20008000000 */
[----:B------:R-:W-:Y:S01]  /*1d00*/  IMAD.WIDE.U32 R6, R244, c[0x0][0x370], R6 ;  /* 0x0000dc00f4067a25 */ /* 0x000fe200078e0006 */
[----:B------:R-:W-:Y:S01]  /*1d10*/  ULDC.64 UR8, c[0x0][0x1a8] ;  /* 0x00006a0000087ab9 */ /* 0x000fe20000000a00 */
[----:B------:R-:W-:Y:S01]  /*1d20*/  BSSY B0, `(.L_x_390) ;  /* 0x000003d000007945 */ /* 0x000fe20003800000 */
[----:B------:R-:W-:Y:S01]  /*1d30*/  UIMAD UR13, UR12, UR8, URZ ;  /* 0x000000080c0d72a4 */ /* 0x000fe2000f8e023f */
[----:B------:R-:W-:Y:S01]  /*1d40*/  IMAD.WIDE.U32 R12, R12, c[0x0][0x1a8], R8 ;  /* 0x00006a000c0c7a25 */ /* 0x000fe200078e0008 */
[----:B------:R-:W-:-:S02]  /*1d50*/  UIMAD UR12, UR7, -0x40, UR31 ;  /* 0xffffffc0070c78a4 */ /* 0x000fc4000f8e021f */
[----:B------:R-:W-:Y:S01]  /*1d60*/  @P0 BAR.SYNC.DEFER_BLOCKING 0x0 ;  /* 0x0000000000000b1d */ /* 0x000fe20000010000 */
[----:B------:R-:W-:Y:S01]  /*1d70*/  UIMAD UR13, UR35, UR9, UR13 ;  /* 0x00000009230d72a4 */ /* 0x000fe2000f8e020d */
[----:B------:R-:W-:Y:S01]  /*1d80*/  IMAD R4, R244, c[0x0][0x374], R4 ;  /* 0x0000dd00f4047a24 */ /* 0x000fe200078e0204 */
[----:B------:R-:W-:Y:S02]  /*1d90*/  LEA R228, P0, R6, c[0x0][0x330], 0x1 ;  /* 0x0000cc0006e47a11 */ /* 0x000fe400078008ff */
[----:B------:R-:W-:Y:S01]  /*1da0*/  ISETP.GE.AND P6, PT, R244, UR12, PT ;  /* 0x0000000cf4007c0c */ /* 0x000fe2000bfc6270 */
[----:B------:R-:W-:Y:S01]  /*1db0*/  IMAD.IADD R16, R7, 0x1, R4 ;  /* 0x0000000107107824 */ /* 0x000fe200078e0204 */
[----:B------:R-:W-:Y:S01]  /*1dc0*/  LEA R227, P1, R12, c[0x0][0x160], 0x1 ;  /* 0x000058000ce37a11 */ /* 0x000fe200078208ff */
[----:B------:R-:W-:Y:S01]  /*1dd0*/  UMOV UR9, UR14 ;  /* 0x0000000e00097c82 */ /* 0x000fe20008000000 */
[----:B------:R-:W-:Y:S01]  /*1de0*/  IADD3 R18, R13, UR13, RZ ;  /* 0x0000000d0d127c10 */ /* 0x000fe2000fffe0ff */
[----:B------:R-:W-:Y:S01]  /*1df0*/  UMOV UR8, UR15 ;  /* 0x0000000f00087c82 */ /* 0x000fe20008000000 */
[----:B------:R-:W-:-:S02]  /*1e00*/  LEA.HI.X R230, R6, c[0x0][0x334], R16, 0x1, P0 ;  /* 0x0000cd0006e67a11 */ /* 0x000fc400000f0c10 */
[----:B------:R-:W-:-:S05]  /*1e10*/  LEA.HI.X R229, R12, c[0x0][0x164], R18, 0x1, P1 ;  /* 0x000059000ce57a11 */ /* 0x000fca00008f0c12 */
[----:B------:R1:W-:Y:S04]  /*1e20*/  @P6 STS.128 [R226+0x8000], RZ ;  /* 0x008000ffe2006388 */ /* 0x0003e80000000c00 */
[----:B------:R1:W-:Y:S04]  /*1e30*/  @P6 STS.128 [R226+0xa000], RZ ;  /* 0x00a000ffe2006388 */ /* 0x0003e80000000c00 */
[----:B------:R1:W-:Y:S04]  /*1e40*/  @P6 STS.128 [R226+0xc000], RZ ;  /* 0x00c000ffe2006388 */ /* 0x0003e80000000c00 */
[----:B------:R1:W-:Y:S01]  /*1e50*/  @P6 STS.128 [R226+0xe000], RZ ;  /* 0x00e000ffe2006388 */ /* 0x0003e20000000c00 */
[----:B------:R-:W-:Y:S05]  /*1e60*/  @P6 BRA `(.L_x_391) ;  /* 0x0000028000006947 */ /* 0x000fea0003800000 */
[----:B------:R-:W-:Y:S01]  /*1e70*/  MOV R5, UR21 ;  /* 0x0000001500057c02 */ /* 0x000fe20008000f00 */
[----:B------:R-:W-:Y:S01]  /*1e80*/  IMAD R8, R11, c[0x0][0x370], RZ ;  /* 0x0000dc000b087a24 */ /* 0x000fe200078e02ff */
[----:B------:R-:W-:Y:S01]  /*1e90*/  ISETP.GE.AND P4, PT, R232, c[0x0][0x220], PT ;  /* 0x00008800e8007a0c */ /* 0x000fe20003f86270 */
[----:B------:R-:W-:Y:S01]  /*1ea0*/  IMAD.U32 R4, RZ, RZ, UR18 ;  /* 0x00000012ff047e24 */ /* 0x000fe2000f8e00ff */
[----:B------:R-:W-:Y:S01]  /*1eb0*/  ISETP.GE.AND P3, PT, R240, c[0x0][0x220], PT ;  /* 0x00008800f0007a0c */ /* 0x000fe20003f66270 */
[C---:B------:R-:W-:Y:S01]  /*1ec0*/  IMAD R8, R14.reuse, c[0x0][0x374], R8 ;  /* 0x0000dd000e087a24 */ /* 0x040fe200078e0208 */
[----:B------:R-:W-:Y:S01]  /*1ed0*/  ISETP.GE.AND P2, PT, R239, c[0x0][0x220], PT ;  /* 0x00008800ef007a0c */ /* 0x000fe20003f46270 */
[----:B------:R-:W-:Y:S01]  /*1ee0*/  IMAD.WIDE.U32 R4, R14, c[0x0][0x370], R4 ;  /* 0x0000dc000e047a25 */ /* 0x000fe200078e0004 */
[----:B------:R-:W-:-:S03]  /*1ef0*/  ISETP.GE.AND P1, PT, R241, c[0x0][0x220], PT ;  /* 0x00008800f1007a0c */ /* 0x000fc60003f26270 */
[----:B------:R-:W-:Y:S01]  /*1f00*/  IMAD.IADD R5, R5, 0x1, R8 ;  /* 0x0000000105057824 */ /* 0x000fe200078e0208 */
[----:B------:R-:W-:Y:S01]  /*1f10*/  MOV R8, UR35 ;  /* 0x0000002300087c02 */ /* 0x000fe20008000f00 */
[----:B------:R-:W-:Y:S02]  /*1f20*/  IMAD.MOV.U32 R10, RZ, RZ, 0x2 ;  /* 0x00000002ff0a7424 */ /* 0x000fe400078e00ff */
[----:B------:R2:W-:Y:S02]  /*1f30*/  @P4 STS.128 [R226+0x8000], RZ ;  /* 0x008000ffe2004388 */ /* 0x0005e40000000c00 */
[----:B------:R-:W-:-:S04]  /*1f40*/  IMAD.WIDE.U32 R8, R8, c[0x0][0x378], R4 ;  /* 0x0000de0008087a25 */ /* 0x000fc800078e0004 */
[----:B------:R-:W-:Y:S01]  /*1f50*/  IMAD.WIDE R4, R232, R10, c[0x0][0x330] ;  /* 0x0000cc00e8047625 */ /* 0x000fe200078e020a */
[----:B------:R-:W-:-:S04]  /*1f60*/  IADD3 R9, R9, UR16, RZ ;  /* 0x0000001009097c10 */ /* 0x000fc8000fffe0ff */
[----:B------:R-:W-:-:S04]  /*1f70*/  LEA R4, P0, R8, R4, 0x1 ;  /* 0x0000000408047211 */ /* 0x000fc800078008ff */
[----:B------:R-:W-:Y:S01]  /*1f80*/  LEA.HI.X R5, R8, R5, R9, 0x1, P0 ;  /* 0x0000000508057211 */ /* 0x000fe200000f0c09 */
[----:B------:R-:W-:Y:S01]  /*1f90*/  @!P4 IMAD.MOV.U32 R9, RZ, RZ, R230 ;  /* 0x000000ffff09c224 */ /* 0x000fe200078e00e6 */
        /* <DEDUP_REMOVED lines=21> */
.L_x_391:
[----:B------:R-:W-:Y:S05]  /*20f0*/  BSYNC B0 ;  /* 0x0000000000007941 */ /* 0x000fea0003800000 */
.L_x_390:
[----:B------:R-:W-:Y:S01]  /*2100*/  IADD3 R22, R244, 0x20, RZ ;  /* 0x00000020f4167810 */ /* 0x000fe20007ffe0ff */
        /* <DEDUP_REMOVED lines=8> */
[----:B------:R-:W-:Y:S01]  /*2190*/  ISETP.GE.AND P4, PT, R232, c[0x0][0x220], PT ;  /* 0x00008800e8007a0c */ /* 0x000fe20003f86270 */
[----:B--23--:R-:W-:Y:S01]  /*21a0*/  IMAD.WIDE.U32 R4, R24, c[0x0][0x370], RZ ;  /* 0x0000dc0018047a25 */ /* 0x00cfe200078e00ff */
[----:B------:R-:W-:-:S02]  /*21b0*/  ISETP.GE.AND P3, PT, R240, c[0x0][0x220], PT ;  /* 0x00008800f0007a0c */ /* 0x000fc40003f66270 */
[----:B------:R-:W-:Y:S01]  /*21c0*/  ISETP.GE.AND P2, PT, R239, c[0x0][0x220], PT ;  /* 0x00008800ef007a0c */ /* 0x000fe20003f46270 */
[----:B------:R-:W-:Y:S01]  /*21d0*/  IMAD R8, R24, c[0x0][0x374], RZ ;  /* 0x0000dd0018087a24 */ /* 0x000fe200078e02ff */
[----:B------:R-:W-:-:S04]  /*21e0*/  IADD3 R4, P1, R6, R4, RZ ;  /* 0x0000000406047210 */ /* 0x000fc80007f3e0ff */
[----:B------:R-:W-:-:S03]  /*21f0*/  IADD3.X R5, R16, R5, R8, P1, !PT ;  /* 0x0000000510057210 */ /* 0x000fc60000ffe408 */
[----:B------:R-:W-:Y:S01]  /*2200*/  @!P4 IMAD.MOV.U32 R7, RZ, RZ, c[0x0][0x370] ;  /* 0x0000dc00ff07c624 */ /* 0x000fe200078e00ff */
[----:B------:R2:W-:Y:S01]  /*2210*/  @P4 STS.128 [R226+0x9000], RZ ;  /* 0x009000ffe2004388 */ /* 0x0005e20000000c00 */
[----:B------:R-:W-:-:S03]  /*2220*/  @!P4 IMAD.MOV.U32 R6, RZ, RZ, c[0x0][0x374] ;  /* 0x0000dd00ff06c624 */ /* 0x000fc600078e00ff */
[----:B------:R-:W-:-:S04]  /*2230*/  @!P4 LEA R10, P0, R7, R228, 0x6 ;  /* 0x000000e4070ac211 */ /* 0x000fc800078030ff */
[----:B------:R-:W-:Y:S02]  /*2240*/  @!P4 LEA.HI.X R11, R7, R230, R6, 0x6, P0 ;  /* 0x000000e6070bc211 */ /* 0x000fe400000f3406 */
[C---:B------:R-:W-:Y:S02]  /*2250*/  @!P3 LEA R8, P0, R4.reuse, c[0x0][0x330], 0x1 ;  /* 0x0000cc000408ba11 */ /* 0x040fe400078008ff */
[C---:B------:R-:W-:Y:S01]  /*2260*/  @!P2 LEA R6, P1, R4.reuse, c[0x0][0x330], 0x1 ;  /* 0x0000cc000406aa11 */ /* 0x040fe200078208ff */
[----:B------:R-:W-:Y:S01]  /*2270*/  @!PT LDS RZ, [RZ] ;  /* 0x00000000fffff984 */ /* 0x000fe20000000800 */
[----:B------:R-:W-:Y:S01]  /*2280*/  @!PT LDS RZ, [RZ] ;  /* 0x00000000fffff984 */ /* 0x000fe20000000800 */
[----:B------:R-:W-:Y:S01]  /*2290*/  @!PT LDS RZ, [RZ] ;  /* 0x00000000fffff984 */ /* 0x000fe20000000800 */
[----:B------:R2:W-:Y:S01]  /*22a0*/  @!P4 LDGSTS.E.BYPASS.LTC128B.128 [R226+0x9000], [R10.64] ;  /* 0x090000000ae2cfae */ /* 0x0005e2000b901d44 */
[C-C-:B------:R-:W-:Y:S02]  /*22b0*/  @!P3 LEA.HI.X R9, R4.reuse, c[0x0][0x334], R5.reuse, 0x1, P0 ;  /* 0x0000cd000409ba11 */ /* 0x140fe400000f0c05 */
[----:B------:R-:W-:Y:S01]  /*22c0*/  ISETP.GE.AND P0, PT, R241, c[0x0][0x220], PT ;  /* 0x00008800f1007a0c */ /* 0x000fe20003f06270 */
[----:B------:R2:W-:Y:S01]  /*22d0*/  @P3 STS.128 [R226+0xb000], RZ ;  /* 0x00b000ffe2003388 */ /* 0x0005e20000000c00 */
[----:B------:R-:W-:-:S03]  /*22e0*/  @!P2 LEA.HI.X R7, R4, c[0x0][0x334], R5, 0x1, P1 ;  /* 0x0000cd000407aa11 */ /* 0x000fc600008f0c05 */
        /* <DEDUP_REMOVED lines=11> */
[----:B--2---:R-:W-:-:S04]  /*23a0*/  LEA R6, P0, R4, c[0x0][0x330], 0x1 ;  /* 0x0000cc0004067a11 */ /* 0x004fc800078008ff */
[----:B------:R-:W-:-:S05]  /*23b0*/  LEA.HI.X R7, R4, c[0x0][0x334], R5, 0x1, P0 ;  /* 0x0000cd0004077a11 */ /* 0x000fca00000f0c05 */
[----:B------:R-:W-:Y:S01]  /*23c0*/  @!PT LDS RZ, [RZ] ;  /* 0x00000000fffff984 */ /* 0x000fe20000000800 */
[----:B------:R-:W-:Y:S01]  /*23d0*/  @!PT LDS RZ, [RZ] ;  /* 0x00000000fffff984 */ /* 0x000fe20000000800 */
[----:B------:R-:W-:Y:S01]  /*23e0*/  @!PT LDS RZ, [RZ] ;  /* 0x00000000fffff984 */ /* 0x000fe20000000800 */
[----:B------:R2:W-:Y:S04]  /*23f0*/  LDGSTS.E.BYPASS.LTC128B.128 [R226+0xf000], [R6.64+0x180] ;  /* 0x0f00018006e27fae */ /* 0x0005e8000b901d44 */
.L_x_393:
[----:B------:R-:W-:Y:S05]  /*2400*/  BSYNC B0 ;  /* 0x0000000000007941 */ /* 0x000fea0003800000 */
.L_x_392:
[----:B------:R1:W-:Y:S01]  /*2410*/  @P6 STS.128 [R226], RZ ;  /* 0x000000ffe2006388 */ /* 0x0003e20000000c00 */
[----:B------:R-:W-:Y:S03]  /*2420*/  BSSY B0, `(.L_x_394) ;  /* 0x000002b000007945 */ /* 0x000fe60003800000 */
[----:B------:R1:W-:Y:S04]  /*2430*/  @P6 STS.128 [R226+0x2000], RZ ;  /* 0x002000ffe2006388 */ /* 0x0003e80000000c00 */
[----:B------:R1:W-:Y:S04]  /*2440*/  @P6 STS.128 [R226+0x4000], RZ ;  /* 0x004000ffe2006388 */ /* 0x0003e80000000c00 */
[----:B------:R1:W-:Y:S01]  /*2450*/  @P6 STS.128 [R226+0x6000], RZ ;  /* 0x006000ffe2006388 */ /* 0x0003e20000000c00 */
[----:B------:R-:W-:Y:S05]  /*2460*/  @P6 BRA `(.L_x_395) ;  /* 0x0000026000006947 */ /* 0x000fea0003800000 */
[----:B--23--:R-:W-:Y:S01]  /*2470*/  IMAD.U32 R4, RZ, RZ, UR30 ;  /* 0x0000001eff047e24 */ /* 0x00cfe2000f8e00ff */
[----:B------:R-:W-:Y:S01]  /*2480*/  MOV R8, 0x2 ;  /* 0x0000000200087802 */ /* 0x000fe20000000f00 */
[----:B------:R-:W-:Y:S01]  /*2490*/  IMAD.U32 R5, RZ, RZ, UR29 ;  /* 0x0000001dff057e24 */ /* 0x000fe2000f8e00ff */
[----:B------:R-:W-:Y:S01]  /*24a0*/  ISETP.GE.AND P3, PT, R232, c[0x0][0x220], PT ;  /* 0x00008800e8007a0c */ /* 0x000fe20003f66270 */
[----:B------:R-:W-:Y:S01]  /*24b0*/  IMAD.U32 R6, RZ, RZ, UR35 ;  /* 0x00000023ff067e24 */ /* 0x000fe2000f8e00ff */
[----:B------:R-:W-:Y:S01]  /*24c0*/  ISETP.GE.AND P2, PT, R240, c[0x0][0x220], PT ;  /* 0x00008800f0007a0c */ /* 0x000fe20003f46270 */
[----:B------:R-:W-:Y:S01]  /*24d0*/  IMAD.WIDE.U32 R4, R14, c[0x0][0x190], R4 ;  /* 0x000064000e047a25 */ /* 0x000fe200078e0004 */
[----:B------:R-:W-:-:S02]  /*24e0*/  ISETP.GE.AND P1, PT, R239, c[0x0][0x220], PT ;  /* 0x00008800ef007a0c */ /* 0x000fc40003f26270 */
[----:B------:R-:W-:Y:S02]  /*24f0*/  ISETP.GE.AND P0, PT, R241, c[0x0][0x220], PT ;  /* 0x00008800f1007a0c */ /* 0x000fe40003f06270 */
[----:B------:R-:W-:-:S05]  /*2500*/  IADD3 R5, R17, R5, RZ ;  /* 0x0000000511057210 */ /* 0x000fca0007ffe0ff */
[----:B------:R-:W-:Y:S01]  /*2510*/  IMAD.WIDE.U32 R6, R6, c[0x0][0x1a8], R4 ;  /* 0x00006a0006067a25 */ /* 0x000fe200078e0004 */
[----:B------:R2:W-:Y:S03]  /*2520*/  @P3 STS.128 [R226], RZ ;  /* 0x000000ffe2003388 */ /* 0x0005e60000000c00 */
        /* <DEDUP_REMOVED lines=26> */
.L_x_395:
[----:B------:R-:W-:Y:S05]  /*26d0*/  BSYNC B0 ;  /* 0x0000000000007941 */ /* 0x000fea0003800000 */
.L_x_394:
[----:B------:R1:W-:Y:S01]  /*26e0*/  @P5 STS.128 [R226+0x1000], RZ ;  /* 0x001000ffe2005388 */ /* 0x0003e20000000c00 */
[----:B------:R-:W-:Y:S03]  /*26f0*/  BSSY B0, `(.L_x_396) ;  /* 0x000002c000007945 */ /* 0x000fe60003800000 */
        /* <DEDUP_REMOVED lines=13> */
[----:B------:R-:W-:Y:S01]  /*27d0*/  @!P4 IMAD.MOV.U32 R7, RZ, RZ, c[0x0][0x194] ;  /* 0x00006500ff07c624 */ /* 0x000fe200078e00ff */
[----:B------:R-:W-:Y:S02]  /*27e0*/  @!P3 LEA R8, P5, R4, c[0x0][0x160], 0x1 ;  /* 0x000058000408ba11 */ /* 0x000fe400078a08ff */
[----:B------:R-:W-:Y:S02]  /*27f0*/  @!P4 LEA R10, P0, R6, R227, 0x6 ;  /* 0x000000e3060ac211 */ /* 0x000fe400078030ff */
[----:B------:R-:W-:Y:S02]  /*2800*/  @!P3 LEA.HI.X R9, R4, c[0x0][0x164], R5, 0x1, P5 ;  /* 0x000059000409ba11 */ /* 0x000fe400028f0c05 */
[----:B------:R-:W-:Y:S02]  /*2810*/  @!P4 LEA.HI.X R11, R6, R229, R7, 0x6, P0 ;  /* 0x000000e5060bc211 */ /* 0x000fe400000f3407 */
[----:B------:R-:W-:-:S02]  /*2820*/  ISETP.GE.AND P0, PT, R241, c[0x0][0x220], PT ;  /* 0x00008800f1007a0c */ /* 0x000fc40003f06270 */
[C---:B------:R-:W-:Y:S01]  /*2830*/  @!P2 LEA R6, P1, R4.reuse, c[0x0][0x160], 0x1 ;  /* 0x000058000406aa11 */ /* 0x040fe200078208ff */
[----:B------:R-:W-:Y:S01]  /*2840*/  @!PT LDS RZ, [RZ] ;  /* 0x00000000fffff984 */ /* 0x000fe20000000800 */
[----:B------:R-:W-:Y:S01]  /*2850*/  @!PT LDS RZ, [RZ] ;  /* 0x00000000fffff984 */ /* 0x000fe20000000800 */
[----:B------:R-:W-:Y:S01]  /*2860*/  @!PT LDS RZ, [RZ] ;  /* 0x00000000fffff984 */ /* 0x000fe20000000800 */
[----:B------:R2:W-:Y:S03]  /*2870*/  @!P4 LDGSTS.E.BYPASS.LTC128B.128 [R226+0x1000], [R10.64] ;  /* 0x010000000ae2cfae */ /* 0x0005e6000b901d44 */
[----:B------:R-:W-:Y:S01]  /*2880*/  @!P2 LEA.HI.X R7, R4, c[0x0][0x164], R5, 0x1, P1 ;  /* 0x000059000407aa11 */ /* 0x000fe200008f0c05 */
        /* <DEDUP_REMOVED lines=18> */
.L_x_397:
[----:B------:R-:W-:Y:S05]  /*29b0*/  BSYNC B0 ;  /* 0x0000000000007941 */ /* 0x000fea0003800000 */
.L_x_396:
[----:B------:R-:W-:Y:S01]  /*29c0*/  UIADD3 UR13, -UR24, UR6, URZ ;  /* 0x00000006180d7290 */ /* 0x000fe2000fffe13f */
[C---:B--23--:R-:W-:Y:S01]  /*29d0*/  IADD3 R4, R249.reuse, 0x8, RZ ;  /* 0x00000008f9047810 */ /* 0x04cfe20007ffe0ff */
[C---:B------:R-:W-:Y:S01]  /*29e0*/  IMAD.SHL.U32 R5, R249.reuse, 0x4, RZ ;  /* 0x00000004f9057824 */ /* 0x040fe200078e00ff */
[----:B------:R-:W-:Y:S01]  /*29f0*/  SHF.R.S32.HI R242, RZ, 0x1f, R249 ;  /* 0x0000001ffff27819 */ /* 0x000fe200000114f9 */
[----:B------:R-:W-:Y:S01]  /*2a00*/  ULDC.64 UR14, c[0x0][0x198] ;  /* 0x00006600000e7ab9 */ /* 0x000fe20000000a00 */
[----:B------:R-:W-:Y:S01]  /*2a10*/  ISETP.GE.AND P2, PT, R249, UR12, PT ;  /* 0x0000000cf9007c0c */ /* 0x000fe2000bf46270 */
[----:B------:R-:W-:Y:S01]  /*2a20*/  IMAD.MOV.U32 R237, RZ, RZ, 0x7f800000 ;  /* 0x7f800000ffed7424 */ /* 0x000fe200078e00ff */
[----:B------:R-:W-:Y:S01]  /*2a30*/  ISETP.GE.AND P5, PT, R244, UR13, PT ;  /* 0x0000000df4007c0c */ /* 0x000fe2000bfa6270 */
[----:B------:R-:W-:Y:S01]  /*2a40*/  IMAD.MOV.U32 R238, RZ, RZ, 0x7f800000 ;  /* 0x7f800000ffee7424 */ /* 0x000fe200078e00ff */
[----:B------:R-:W-:Y:S01]  /*2a50*/  ISETP.GE.AND P1, PT, R4, UR12, PT ;  /* 0x0000000c04007c0c */ /* 0x000fe2000bf26270 */
[----:B------:R-:W-:Y:S01]  /*2a60*/  USHF.R.S32.HI UR12, URZ, 0x1f, UR24 ;  /* 0x0000001f3f0c7899 */ /* 0x000fe20008011418 */
[----:B------:R-:W-:-:S02]  /*2a70*/  IADD3 R4, P0, R5, UR9, RZ ;  /* 0x0000000905047c10 */ /* 0x000fc4000ff1e0ff */
[----:B------:R-:W-:Y:S01]  /*2a80*/  SHF.L.U64.HI R5, R249, 0x2, R242 ;  /* 0x00000002f9057819 */ /* 0x000fe200000102f2 */
[----:B------:R-:W-:Y:S01]  /*2a90*/  UIMAD UR14, UR12, UR14, URZ ;  /* 0x0000000e0c0e72a4 */ /* 0x000fe2000f8e023f */
[----:B------:R-:W-:Y:S02]  /*2aa0*/  IMAD.U32 R17, RZ, RZ, UR24 ;  /* 0x00000018ff117e24 */ /* 0x000fe4000f8e00ff */
[----:B------:R-:W-:Y:S01]  /*2ab0*/  IADD3.X R5, R5, UR8, RZ, P0, !PT ;  /* 0x0000000805057c10 */ /* 0x000fe200087fe4ff */
[----:B------:R-:W-:Y:S02]  /*2ac0*/  UIMAD UR14, UR24, UR15, UR14 ;  /* 0x0000000f180e72a4 */ /* 0x000fe4000f8e020e */
[----:B------:R2:W-:Y:S04]  /*2ad0*/  @P5 STS.128 [R226+0x10000], RZ ;  /* 0x010000ffe2005388 */ /* 0x0005e80000000c00 */
[----:B------:R2:W-:Y:S04]  /*2ae0*/  @P5 STS.128 [R226+0x12000], RZ ;  /* 0x012000ffe2005388 */ /* 0x0005e80000000c00 */
[----:B------:R2:W-:Y:S04]  /*2af0*/  @P5 STS.128 [R226+0x14000], RZ ;  /* 0x014000ffe2005388 */ /* 0x0005e80000000c00 */
[----:B------:R2:W-:Y:S04]  /*2b00*/  @P5 STS.128 [R226+0x16000], RZ ;  /* 0x016000ffe2005388 */ /* 0x0005e80000000c00 */
[----:B------:R3:W5:Y:S04]  /*2b10*/  @!P2 LDG.E R237, [R4.64] ;  /* 0x0000000404eda981 */ /* 0x000768000c1e1900 */
[----:B------:R3:W5:Y:S01]  /*2b20*/  @!P1 LDG.E R238, [R4.64+0x20] ;  /* 0x0000200404ee9981 */ /* 0x000762000c1e1900 */
[----:B------:R-:W-:Y:S01]  /*2b30*/  IMAD.U32 R6, RZ, RZ, UR14 ;  /* 0x0000000eff067e24 */ /* 0x000fe2000f8e00ff */
[----:B------:R-:W-:Y:S01]  /*2b40*/  BSSY B0, `(.L_x_398) ;  /* 0x0000036000007945 */ /* 0x000fe20003800000 */
[----:B---3--:R-:W-:-:S05]  /*2b50*/  IMAD.WIDE.U32 R4, R17, c[0x0][0x198], R232 ;  /* 0x0000660011047a25 */ /* 0x008fca00078e00e8 */
[----:B------:R-:W-:-:S04]  /*2b60*/  IADD3 R4, P0, R4, UR26, RZ ;  /* 0x0000001a04047c10 */ /* 0x000fc8000ff1e0ff */
[----:B------:R-:W-:Y:S01]  /*2b70*/  IADD3.X R5, R5, UR27, R6, P0, !PT ;  /* 0x0000001b05057c10 */ /* 0x000fe200087fe406 */
[----:B------:R-:W-:-:S04]  /*2b80*/  IMAD R6, R21, c[0x0][0x1b0], RZ ;  /* 0x00006c0015067a24 */ /* 0x000fc800078e02ff */
[C---:B------:R-:W-:Y:S02]  /*2b90*/  IMAD R14, R15.reuse, c[0x0][0x1b4], R6 ;  /* 0x00006d000f0e7a24 */ /* 0x040fe400078e0206 */
[----:B------:R-:W-:-:S04]  /*2ba0*/  IMAD.WIDE.U32 R10, R15, c[0x0][0x1b0], R4 ;  /* 0x00006c000f0a7a25 */ /* 0x000fc800078e0004 */
[----:B------:R-:W-:Y:S01]  /*2bb0*/  IMAD.IADD R16, R11, 0x1, R14 ;  /* 0x000000010b107824 */ /* 0x000fe200078e020e */
[----:B------:R-:W-:Y:S05]  /*2bc0*/  @P5 BRA `(.L_x_399) ;  /* 0x000002d000005947 */ /* 0x000fea0003800000 */
[----:B--2---:R-:W-:Y:S01]  /*2bd0*/  ISETP.GE.AND P3, PT, R232, c[0x0][0x220], PT ;  /* 0x00008800e8007a0c */ /* 0x004fe20003f66270 */
[----:B------:R-:W-:Y:S01]  /*2be0*/  IMAD.U32 R4, RZ, RZ, UR26 ;  /* 0x0000001aff047e24 */ /* 0x000fe2000f8e00ff */
[----:B------:R-:W-:Y:S01]  /*2bf0*/  ISETP.GE.AND P2, PT, R240, c[0x0][0x220], PT ;  /* 0x00008800f0007a0c */ /* 0x000fe20003f46270 */
[----:B------:R-:W-:Y:S01]  /*2c00*/  IMAD.U32 R5, RZ, RZ, UR27 ;  /* 0x0000001bff057e24 */ /* 0x000fe2000f8e00ff */
[----:B------:R-:W-:Y:S01]  /*2c10*/  ISETP.GE.AND P1, PT, R239, c[0x0][0x220], PT ;  /* 0x00008800ef007a0c */ /* 0x000fe20003f26270 */
[----:B------:R-:W-:Y:S01]  /*2c20*/  IMAD R6, R20, c[0x0][0x198], RZ ;  /* 0x0000660014067a24 */ /* 0x000fe200078e02ff */
[----:B------:R-:W-:Y:S01]  /*2c30*/  ISETP.GE.AND P0, PT, R241, c[0x0][0x220], PT ;  /* 0x00008800f1007a0c */ /* 0x000fe20003f06270 */
[----:B------:R-:W-:-:S04]  /*2c40*/  IMAD.WIDE.U32 R4, R19, c[0x0][0x198], R4 ;  /* 0x0000660013047a25 */ /* 0x000fc800078e0004 */
[----:B------:R-:W-:Y:S02]  /*2c50*/  IMAD R6, R19, c[0x0][0x19c], R6 ;  /* 0x0000670013067a24 */ /* 0x000fe400078e0206 */
[----:B------:R-:W-:Y:S01]  /*2c60*/  @!P3 IMAD R12, R23, c[0x0][0x198], RZ ;  /* 0x00006600170cba24 */ /* 0x000fe200078e02ff */
[----:B------:R2:W-:Y:S01]  /*2c70*/  @P3 STS.128 [R226+0x10000], RZ ;  /* 0x010000ffe2003388 */ /* 0x0005e20000000c00 */
[----:B------:R-:W-:Y:S01]  /*2c80*/  @!P3 IMAD.MOV.U32 R7, RZ, RZ, R16 ;  /* 0x000000ffff07b224 */ /* 0x000fe200078e0010 */
[----:B------:R-:W-:Y:S01]  /*2c90*/  IADD3 R5, R5, R6, RZ ;  /* 0x0000000605057210 */ /* 0x000fe20007ffe0ff */
[----:B------:R-:W-:Y:S01]  /*2ca0*/  IMAD.MOV.U32 R13, RZ, RZ, 0x2 ;  /* 0x00000002ff0d7424 */ /* 0x000fe200078e00ff */
[----:B------:R-:W-:Y:S01]  /*2cb0*/  @!P3 MOV R6, R10 ;  /* 0x0000000a0006b202 */ /* 0x000fe20000000f00 */
[----:B------:R-:W-:-:S04]  /*2cc0*/  @!P3 IMAD R12, R244, c[0x0][0x19c], R12 ;  /* 0x00006700f40cba24 */ /* 0x000fc800078e020c */
[----:B------:R-:W-:-:S04]  /*2cd0*/  @!P3 IMAD.WIDE.U32 R8, R244, c[0x0][0x198], R6 ;  /* 0x00006600f408ba25 */ /* 0x000fc800078e0006 */
[----:B------:R-:W-:Y:S01]  /*2ce0*/  IMAD.WIDE.U32 R6, R15, c[0x0][0x1b0], R4 ;  /* 0x00006c000f067a25 */ /* 0x000fe200078e0004 */
[----:B------:R-:W-:Y:S02]  /*2cf0*/  @!P3 IADD3 R9, R9, R12, RZ ;  /* 0x0000000c0909b210 */ /* 0x000fe40007ffe0ff */
[----:B------:R-:W-:Y:S01]  /*2d00*/  @!P3 LEA R12, P6, R8, c[0x0][0x168], 0x1 ;  /* 0x00005a00080cba11 */ /* 0x000fe200078c08ff */
[----:B------:R-:W-:Y:S01]  /*2d10*/  IMAD.WIDE R4, R232, R13, c[0x0][0x168] ;  /* 0x00005a00e8047625 */ /* 0x000fe200078e020d */
[----:B------:R-:W-:Y:S02]  /*2d20*/  IADD3 R7, R14, R7, RZ ;  /* 0x000000070e077210 */ /* 0x000fe40007ffe0ff */
[----:B------:R-:W-:Y:S02]  /*2d30*/  @!P3 LEA.HI.X R13, R8, c[0x0][0x16c], R9, 0x1, P6 ;  /* 0x00005b00080dba11 */ /* 0x000fe400030f0c09 */
[----:B------:R-:W-:-:S03]  /*2d40*/  LEA R4, P4, R6, R4, 0x1 ;  /* 0x0000000406047211 */ /* 0x000fc600078808ff */
[----:B------:R-:W-:Y:S01]  /*2d50*/  @!PT LDS RZ, [RZ] ;  /* 0x00000000fffff984 */ /* 0x000fe20000000800 */
[----:B------:R-:W-:Y:S01]  /*2d60*/  @!PT LDS RZ, [RZ] ;  /* 0x00000000fffff984 */ /* 0x000fe20000000800 */
[----:B------:R-:W-:Y:S01]  /*2d70*/  @!PT LDS RZ, [RZ] ;  /* 0x00000000fffff984 */ /* 0x000fe20000000800 */
[----:B------:R2:W-:Y:S01]  /*2d80*/  @!P3 LDGSTS.E.BYPASS.LTC128B.128 [R226+0x10000], [R12.64] ;  /* 0x100000000ce2bfae */ /* 0x0005e2000b901d44 */
[----:B------:R-:W-:-:S03]  /*2d90*/  LEA.HI.X R5, R6, R5, R7, 0x1, P4 ;  /* 0x0000000506057211 */ /* 0x000fc600020f0c07 */
        /* <DEDUP_REMOVED lines=16> */
.L_x_399:
[----:B--2---:R-:W-:Y:S05]  /*2ea0*/  BSYNC B0 ;  /* 0x0000000000007941 */ /* 0x004fea0003800000 */
.L_x_398:
[----:B------:R-:W-:Y:S01]  /*2eb0*/  ISETP.GE.AND P4, PT, R22, UR13, PT ;  /* 0x0000000d16007c0c */ /* 0x000fe2000bf86270 */
[----:B------:R-:W-:-:S12]  /*2ec0*/  BSSY B0, `(.L_x_400) ;  /* 0x0000036000007945 */ /* 0x000fd80003800000 */
[----:B------:R2:W-:Y:S04]  /*2ed0*/  @P4 STS.128 [R226+0x11000], RZ ;  /* 0x011000ffe2004388 */ /* 0x0005e80000000c00 */
[----:B------:R2:W-:Y:S04]  /*2ee0*/  @P4 STS.128 [R226+0x13000], RZ ;  /* 0x013000ffe2004388 */ /* 0x0005e80000000c00 */
[----:B------:R2:W-:Y:S04]  /*2ef0*/  @P4 STS.128 [R226+0x15000], RZ ;  /* 0x015000ffe2004388 */ /* 0x0005e80000000c00 */
[----:B------:R2:W-:Y:S01]  /*2f00*/  @P4 STS.128 [R226+0x17000], RZ ;  /* 0x017000ffe2004388 */ /* 0x0005e20000000c00 */
[----:B------:R-:W-:Y:S05]  /*2f10*/  @P4 BRA `(.L_x_401) ;  /* 0x0000030000004947 */ /* 0x000fea0003800000 */
[----:B------:R-:W-:Y:S01]  /*2f20*/  IADD3 R6, P0, R19, 0x20, RZ ;  /* 0x0000002013067810 */ /* 0x000fe20007f1e0ff */
[----:B---3--:R-:W-:Y:S01]  /*2f30*/  IMAD.U32 R4, RZ, RZ, UR26 ;  /* 0x0000001aff047e24 */ /* 0x008fe2000f8e00ff */
[----:B------:R-:W-:Y:S01]  /*2f40*/  ISETP.GE.AND P3, PT, R232, c[0x0][0x220], PT ;  /* 0x00008800e8007a0c */ /* 0x000fe20003f66270 */
[----:B------:R-:W-:Y:S01]  /*2f50*/  IMAD.U32 R5, RZ, RZ, UR27 ;  /* 0x0000001bff057e24 */ /* 0x000fe2000f8e00ff */
[----:B------:R-:W-:Y:S01]  /*2f60*/  IADD3.X R8, RZ, R20, RZ, P0, !PT ;  /* 0x00000014ff087210 */ /* 0x000fe200007fe4ff */
[----:B------:R-:W-:Y:S01]  /*2f70*/  IMAD.MOV.U32 R12, RZ, RZ, 0x2 ;  /* 0x00000002ff0c7424 */ /* 0x000fe200078e00ff */
[----:B------:R-:W-:Y:S01]  /*2f80*/  IADD3 R7, P0, R244, 0x20, RZ ;  /* 0x00000020f4077810 */ /* 0x000fe20007f1e0ff */
[----:B------:R-:W-:Y:S01]  /*2f90*/  IMAD.WIDE.U32 R4, R6, c[0x0][0x198], R4 ;  /* 0x0000660006047a25 */ /* 0x000fe200078e0004 */
[----:B------:R-:W-:-:S02]  /*2fa0*/  MOV R11, R16 ;  /* 0x00000010000b7202 */ /* 0x000fc40000000f00 */
[----:B------:R-:W-:Y:S01]  /*2fb0*/  ISETP.GE.AND P2, PT, R240, c[0x0][0x220], PT ;  /* 0x00008800f0007a0c */ /* 0x000fe20003f46270 */
[----:B------:R-:W-:Y:S01]  /*2fc0*/  IMAD R9, R8, c[0x0][0x198], RZ ;  /* 0x0000660008097a24 */ /* 0x000fe200078e02ff */
[----:B------:R-:W-:Y:S01]  /*2fd0*/  IADD3.X R8, RZ, R23, RZ, P0, !PT ;  /* 0x00000017ff087210 */ /* 0x000fe200007fe4ff */
[----:B------:R-:W-:Y:S01]  /*2fe0*/  IMAD.WIDE.U32 R10, R7, c[0x0][0x198], R10 ;  /* 0x00006600070a7a25 */ /* 0x000fe200078e000a */
[----:B------:R-:W-:Y:S01]  /*2ff0*/  ISETP.GE.AND P1, PT, R239, c[0x0][0x220], PT ;  /* 0x00008800ef007a0c */ /* 0x000fe20003f26270 */
[----:B------:R3:W-:Y:S02]  /*3000*/  @P3 STS.128 [R226+0x11000], RZ ;  /* 0x011000ffe2003388 */ /* 0x0007e40000000c00 */
[----:B------:R-:W-:Y:S02]  /*3010*/  IMAD R8, R8, c[0x0][0x198], RZ ;  /* 0x0000660008087a24 */ /* 0x000fe400078e02ff */
[----:B------:R-:W-:Y:S02]  /*3020*/  IMAD R6, R6, c[0x0][0x19c], R9 ;  /* 0x0000670006067a24 */ /* 0x000fe400078e0209 */
[----:B------:R-:W-:Y:S01]  /*3030*/  IMAD R7, R7, c[0x0][0x19c], R8 ;  /* 0x0000670007077a24 */ /* 0x000fe200078e0208 */
[----:B------:R-:W-:Y:S01]  /*3040*/  @!P3 LEA R8, P0, R10, c[0x0][0x168], 0x1 ;  /* 0x00005a000a08ba11 */ /* 0x000fe200078008ff */
[----:B------:R-:W-:-:S03]  /*3050*/  IMAD.IADD R5, R5, 0x1, R6 ;  /* 0x0000000105057824 */ /* 0x000fc600078e0206 */
[----:B------:R-:W-:Y:S01]  /*3060*/  IADD3 R9, R11, R7, RZ ;  /* 0x000000070b097210 */ /* 0x000fe20007ffe0ff */
[----:B------:R-:W-:-:S03]  /*3070*/  IMAD.WIDE.U32 R6, R15, c[0x0][0x1b0], R4 ;  /* 0x00006c000f067a25 */ /* 0x000fc600078e0004 */
[----:B------:R-:W-:Y:S01]  /*3080*/  @!P3 LEA.HI.X R9, R10, c[0x0][0x16c], R9, 0x1, P0 ;  /* 0x00005b000a09ba11 */ /* 0x000fe200000f0c09 */
[----:B------:R-:W-:Y:S01]  /*3090*/  IMAD.WIDE R4, R232, R12, c[0x0][0x168] ;  /* 0x00005a00e8047625 */ /* 0x000fe200078e020c */
[----:B------:R-:W-:-:S03]  /*30a0*/  ISETP.GE.AND P0, PT, R241, c[0x0][0x220], PT ;  /* 0x00008800f1007a0c */ /* 0x000fc60003f06270 */
[----:B------:R-:W-:Y:S01]  /*30b0*/  IMAD.IADD R7, R14, 0x1, R7 ;  /* 0x000000010e077824 */ /* 0x000fe200078e0207 */
[C---:B------:R-:W-:Y:S01]  /*30c0*/  LEA R4, P6, R6.reuse, R4, 0x1 ;  /* 0x0000000406047211 */ /* 0x040fe200078c08ff */
[----:B------:R-:W-:Y:S01]  /*30d0*/  @!PT LDS RZ, [RZ] ;  /* 0x00000000fffff984 */ /* 0x000fe20000000800 */
[----:B------:R-:W-:Y:S01]  /*30e0*/  @!PT LDS RZ, [RZ] ;  /* 0x00000000fffff984 */ /* 0x000fe20000000800 */
[----:B------:R-:W-:Y:S01]  /*30f0*/  @!PT LDS RZ, [RZ] ;  /* 0x00000000fffff984 */ /* 0x000fe20000000800 */
[----:B------:R3:W-:Y:S03]  /*3100*/  @!P3 LDGSTS.E.BYPASS.LTC128B.128 [R226+0x11000], [R8.64] ;  /* 0x1100000008e2bfae */ /* 0x0007e6000b901d44 */
[----:B------:R-:W-:Y:S01]  /*3110*/  LEA.HI.X R5, R6, R5, R7, 0x1, P6 ;  /* 0x0000000506057211 */ /* 0x000fe200030f0c07 */
        /* <DEDUP_REMOVED lines=16> */
.L_x_401:
[----:B------:R-:W-:Y:S05]  /*3220*/  BSYNC B0 ;  /* 0x0000000000007941 */ /* 0x000fea0003800000 */
.L_x_400:
[----:B------:R-:W-:Y:S01]  /*3230*/  ULDC.64 UR14, c[0x0][0x1a0] ;  /* 0x00006800000e7ab9 */ /* 0x000fe20000000a00 */
[----:B------:R1:W-:Y:S01]  /*3240*/  @P5 STS.128 [R226+0x18000], RZ ;  /* 0x018000ffe2005388 */ /* 0x0003e20000000c00 */
[----:B------:R-:W-:Y:S01]  /*3250*/  UIMAD UR12, UR12, UR14, URZ ;  /* 0x0000000e0c0c72a4 */ /* 0x000fe2000f8e023f */
[----:B-1-3--:R-:W-:Y:S01]  /*3260*/  IMAD.WIDE.U32 R4, R17, c[0x0][0x1a0], R232 ;  /* 0x0000680011047a25 */ /* 0x00afe200078e00e8 */
[----:B------:R-:W-:Y:S01]  /*3270*/  BSSY B0, `(.L_x_402) ;  /* 0x000003a000007945 */ /* 0x000fe20003800000 */
[----:B------:R1:W-:Y:S01]  /*3280*/  @P5 STS.128 [R226+0x1a000], RZ ;  /* 0x01a000ffe2005388 */ /* 0x0003e20000000c00 */
[----:B------:R-:W-:-:S02]  /*3290*/  UIMAD UR12, UR24, UR15, UR12 ;  /* 0x0000000f180c72a4 */ /* 0x000fc4000f8e020c */
[----:B------:R-:W-:Y:S01]  /*32a0*/  IADD3 R4, P0, R4, UR22, RZ ;  /* 0x0000001604047c10 */ /* 0x000fe2000ff1e0ff */
[----:B------:R1:W-:Y:S03]  /*32b0*/  @P5 STS.128 [R226+0x1c000], RZ ;  /* 0x01c000ffe2005388 */ /* 0x0003e60000000c00 */
[----:B------:R-:W-:Y:S01]  /*32c0*/  MOV R6, UR12 ;  /* 0x0000000c00067c02 */ /* 0x000fe20008000f00 */
[----:B------:R1:W-:Y:S03]  /*32d0*/  @P5 STS.128 [R226+0x1e000], RZ ;  /* 0x01e000ffe2005388 */ /* 0x0003e60000000c00 */
[----:B------:R-:W-:Y:S01]  /*32e0*/  IADD3.X R5, R5, UR23, R6, P0, !PT ;  /* 0x0000001705057c10 */ /* 0x000fe200087fe406 */
[----:B------:R-:W-:-:S04]  /*32f0*/  IMAD R6, R21, c[0x0][0x1b8], RZ ;  /* 0x00006e0015067a24 */ /* 0x000fc800078e02ff */
[C---:B------:R-:W-:Y:S02]  /*3300*/  IMAD R14, R15.reuse, c[0x0][0x1bc], R6 ;  /* 0x00006f000f0e7a24 */ /* 0x040fe400078e0206 */
[----:B------:R-:W-:-:S05]  /*3310*/  IMAD.WIDE.U32 R10, R15, c[0x0][0x1b8], R4 ;  /* 0x00006e000f0a7a25 */ /* 0x000fca00078e0004 */
[----:B------:R-:W-:Y:S01]  /*3320*/  IADD3 R16, R11, R14, RZ ;  /* 0x0000000e0b107210 */ /* 0x000fe20007ffe0ff */
[----:B------:R-:W-:Y:S05]  /*3330*/  @P5 BRA `(.L_x_403) ;  /* 0x000002d000005947 */ /* 0x000fea0003800000 */
[----:B------:R-:W-:Y:S01]  /*3340*/  ISETP.GE.AND P3, PT, R232, c[0x0][0x220], PT ;  /* 0x00008800e8007a0c */ /* 0x000fe20003f66270 */
        /* <DEDUP_REMOVED lines=44> */
.L_x_403:
[----:B------:R-:W-:Y:S05]  /*3610*/  BSYNC B0 ;  /* 0x0000000000007941 */ /* 0x000fea0003800000 */
.L_x_402:
[----:B------:R1:W-:Y:S01]  /*3620*/  @P4 STS.128 [R226+0x19000], RZ ;  /* 0x019000ffe2004388 */ /* 0x0003e20000000c00 */
[----:B------:R-:W-:Y:S03]  /*3630*/  BSSY B0, `(.L_x_404) ;  /* 0x0000035000007945 */ /* 0x000fe60003800000 */
[----:B------:R1:W-:Y:S04]  /*3640*/  @P4 STS.128 [R226+0x1b000], RZ ;  /* 0x01b000ffe2004388 */ /* 0x0003e80000000c00 */
[----:B------:R1:W-:Y:S04]  /*3650*/  @P4 STS.128 [R226+0x1d000], RZ ;  /* 0x01d000ffe2004388 */ /* 0x0003e80000000c00 */
[----:B------:R1:W-:Y:S01]  /*3660*/  @P4 STS.128 [R226+0x1f000], RZ ;  /* 0x01f000ffe2004388 */ /* 0x0003e20000000c00 */
[----:B------:R-:W-:Y:S05]  /*3670*/  @P4 BRA `(.L_x_405) ;  /* 0x0000030000004947 */ /* 0x000fea0003800000 */
[----:B------:R-:W-:Y:S01]  /*3680*/  IADD3 R6, P0, R19, 0x20, RZ ;  /* 0x0000002013067810 */ /* 0x000fe20007f1e0ff */
[----:B-1-3--:R-:W-:Y:S01]  /*3690*/  IMAD.U32 R5, RZ, RZ, UR23 ;  /* 0x00000017ff057e24 */ /* 0x00afe2000f8e00ff */
[----:B------:R-:W-:-:S02]  /*36a0*/  IADD3 R7, P1, R244, 0x20, RZ ;  /* 0x00000020f4077810 */ /* 0x000fc40007f3e0ff */
[----:B------:R-:W-:Y:S01]  /*36b0*/  MOV R4, UR22 ;  /* 0x0000001600047c02 */ /* 0x000fe20008000f00 */
[----:B------:R-:W-:Y:S01]  /*36c0*/  IMAD.X R8, RZ, RZ, R20, P0 ;  /* 0x000000ffff087224 */ /* 0x000fe200000e0614 */
[----:B------:R-:W-:Y:S02]  /*36d0*/  ISETP.GE.AND P3, PT, R232, c[0x0][0x220], PT ;  /* 0x00008800e8007a0c */ /* 0x000fe40003f66270 */
[----:B------:R-:W-:Y:S01]  /*36e0*/  MOV R11, R16 ;  /* 0x00000010000b7202 */ /* 0x000fe20000000f00 */
[----:B------:R-:W-:Y:S01]  /*36f0*/  IMAD R9, R8, c[0x0][0x1a0], RZ ;  /* 0x0000680008097a24 */ /* 0x000fe200078e02ff */
[----:B------:R-:W-:Y:S01]  /*3700*/  IADD3.X R8, RZ, R23, RZ, P1, !PT ;  /* 0x00000017ff087210 */ /* 0x000fe20000ffe4ff */
[----:B------:R-:W-:Y:S01]  /*3710*/  IMAD.WIDE.U32 R4, R6, c[0x0][0x1a0], R4 ;  /* 0x0000680006047a25 */ /* 0x000fe200078e0004 */
[----:B------:R-:W-:Y:S02]  /*3720*/  ISETP.GE.AND P2, PT, R240, c[0x0][0x220], PT ;  /* 0x00008800f0007a0c */ /* 0x000fe40003f46270 */
[----:B------:R-:W-:Y:S01]  /*3730*/  ISETP.GE.AND P1, PT, R239, c[0x0][0x220], PT ;  /* 0x00008800ef007a0c */ /* 0x000fe20003f26270 */
[----:B------:R-:W-:Y:S01]  /*3740*/  IMAD R6, R6, c[0x0][0x1a4], R9 ;  /* 0x0000690006067a24 */ /* 0x000fe200078e0209 */
[----:B------:R-:W-:Y:S01]  /*3750*/  ISETP.GE.AND P0, PT, R241, c[0x0][0x220], PT ;  /* 0x00008800f1007a0c */ /* 0x000fe20003f06270 */
[----:B------:R-:W-:-:S02]  /*3760*/  IMAD R8, R8, c[0x0][0x1a0], RZ ;  /* 0x0000680008087a24 */ /* 0x000fc400078e02ff */
[----:B------:R-:W-:Y:S01]  /*3770*/  IMAD.IADD R5, R5, 0x1, R6 ;  /* 0x0000000105057824 */ /* 0x000fe200078e0206 */
[----:B------:R1:W-:Y:S01]  /*3780*/  @P3 STS.128 [R226+0x19000], RZ ;  /* 0x019000ffe2003388 */ /* 0x0003e20000000c00 */
[C---:B------:R-:W-:Y:S02]  /*3790*/  IMAD R9, R7.reuse, c[0x0][0x1a4], R8 ;  /* 0x0000690007097a24 */ /* 0x040fe400078e0208 */
[----:B------:R-:W-:Y:S02]  /*37a0*/  IMAD.MOV.U32 R8, RZ, RZ, 0x2 ;  /* 0x00000002ff087424 */ /* 0x000fe400078e00ff */
[----:B------:R-:W-:-:S04]  /*37b0*/  IMAD.WIDE.U32 R10, R7, c[0x0][0x1a0], R10 ;  /* 0x00006800070a7a25 */ /* 0x000fc800078e000a */
[----:B------:R-:W-:Y:S01]  /*37c0*/  IMAD.WIDE.U32 R6, R15, c[0x0][0x1b8], R4 ;  /* 0x00006e000f067a25 */ /* 0x000fe200078e0004 */
[----:B------:R-:W-:-:S03]  /*37d0*/  IADD3 R9, R11, R9, RZ ;  /* 0x000000090b097210 */ /* 0x000fc60007ffe0ff */
[----:B------:R-:W-:Y:S01]  /*37e0*/  IMAD.WIDE R4, R232, R8, c[0x0][0x170] ;  /* 0x00005c00e8047625 */ /* 0x000fe200078e0208 */
[----:B------:R-:W-:-:S03]  /*37f0*/  @!P3 LEA R8, P5, R10, c[0x0][0x170], 0x1 ;  /* 0x00005c000a08ba11 */ /* 0x000fc600078a08ff */
[----:B------:R-:W-:Y:S01]  /*3800*/  IMAD.IADD R7, R14, 0x1, R7 ;  /* 0x000000010e077824 */ /* 0x000fe200078e0207 */
[----:B------:R-:W-:Y:S02]  /*3810*/  LEA R4, P4, R6, R4, 0x1 ;  /* 0x0000000406047211 */ /* 0x000fe400078808ff */
[----:B------:R-:W-:Y:S02]  /*3820*/  @!P3 LEA.HI.X R9, R10, c[0x0][0x174], R9, 0x1, P5 ;  /* 0x00005d000a09ba11 */ /* 0x000fe400028f0c09 */
[----:B------:R-:W-:-:S03]  /*3830*/  LEA.HI.X R5, R6, R5, R7, 0x1, P4 ;  /* 0x0000000506057211 */ /* 0x000fc600020f0c07 */
        /* <DEDUP_REMOVED lines=20> */
.L_x_405:
[----:B------:R-:W-:Y:S05]  /*3980*/  BSYNC B0 ;  /* 0x0000000000007941 */ /* 0x000fea0003800000 */
.L_x_404:
[----:B------:R-:W0:Y:S01]  /*3990*/  LDGDEPBAR ;  /* 0x00000000000079af */ /* 0x000e220000000000 */
[----:B------:R-:W-:Y:S01]  /*39a0*/  MOV R248, c[0x0][0x22c] ;  /* 0x00008b0000f87a02 */ /* 0x000fe20000000f00 */
[----:B------:R-:W-:Y:S01]  /*39b0*/  UIADD3 UR12, UR24, 0x40, URZ ;  /* 0x00000040180c7890 */ /* 0x000fe2000fffe03f */
[----:B------:R-:W-:Y:S01]  /*39c0*/  CS2R R190, SRZ ;  /* 0x0000000000be7805 */ /* 0x000fe2000001ff00 */
[----:B------:R-:W-:Y:S01]  /*39d0*/  CS2R R188, SRZ ;  /* 0x0000000000bc7805 */ /* 0x000fe2000001ff00 */
[----:B------:R-:W-:Y:S01]  /*39e0*/  CS2R R194, SRZ ;  /* 0x0000000000c27805 */ /* 0x000fe2000001ff00 */
[----:B------:R-:W-:Y:S01]  /*39f0*/  IMAD R248, R248, c[0x0][0x1c0], RZ ;  /* 0x00007000f8f87a24 */ /* 0x000fe200078e02ff */
        /* <DEDUP_REMOVED lines=61> */
[C---:B------:R-:W-:Y:S01]  /*3dd0*/  SHF.L.U64.HI R242, R249.reuse, 0x2, R242 ;  /* 0x00000002f9f27819 */ /* 0x040fe200000102f2 */
[----:B------:R-:W-:Y:S01]  /*3de0*/  UISETP.GE.AND UP0, UPT, UR12, UR6, UPT ;  /* 0x000000060c00728c */ /* 0x000fe2000bf06270 */
[----:B------:R-:W-:-:S02]  /*3df0*/  SHF.L.U32 R243, R249, 0x2, RZ ;  /* 0x00000002f9f37819 */ /* 0x000fc400000006ff */
[----:B------:R-:W-:Y:S02]  /*3e00*/  LEA R250, -R248, RZ, 0x6 ;  /* 0x000000fff8fa7211 */ /* 0x000fe400078e31ff */
.L_x_408:
[----:B------:R-:W0:Y:S01]  /*3e10*/  LDGDEPBAR ;  /* 0x00000000000079af */ /* 0x000e220000000000 */
[----:B------:R-:W-:Y:S01]  /*3e20*/  PLOP3.LUT P1, PT, PT, PT, UP0, 0x80, 0x0 ;  /* 0x000000000000781c */ /* 0x000fe20003f2f008 */
[----:B------:R-:W-:Y:S01]  /*3e30*/  UISETP.GE.AND UP5, UPT, UR7, 0x1, UPT ;  /* 0x000000010700788c */ /* 0x000fe2000bfa6270 */
[----:B------:R-:W-:Y:S02]  /*3e40*/  PLOP3.LUT P4, PT, PT, PT, UP0, 0x80, 0x0 ;  /* 0x000000000000781c */ /* 0x000fe40003f8f008 */
[----:B------:R-:W-:Y:S02]  /*3e50*/  PLOP3.LUT P0, PT, PT, PT, UP0, 0x80, 0x0 ;  /* 0x000000000000781c */ /* 0x000fe40003f0f008 */
[----:B------:R-:W-:Y:S02]  /*3e60*/  PLOP3.LUT P5, PT, PT, PT, UP0, 0x80, 0x0 ;  /* 0x000000000000781c */ /* 0x000fe40003faf008 */
[----:B-----5:R-:W-:Y:S02]  /*3e70*/  FSETP.NEU.FTZ.AND P2, PT, R237, -INF , PT ;  /* 0xff800000ed00780b */ /* 0x020fe40003f5d000 */
[----:B------:R-:W-:Y:S02]  /*3e80*/  PLOP3.LUT P3, PT, PT, PT, UP0, 0x80, 0x0 ;  /* 0x000000000000781c */ /* 0x000fe40003f6f008 */
[----:B------:R-:W-:Y:S01]  /*3e90*/  PLOP3.LUT P6, PT, PT, PT, UP0, 0x80, 0x0 ;  /* 0x000000000000781c */ /* 0x000fe20003fcf008 */
[----:B------:R-:W-:Y:S04]  /*3ea0*/  DEPBAR.LE SB0, 0x0 ;  /* 0x000080000000791a */ /* 0x000fe80000000000 */
[----:B------:R-:W-:Y:S06]  /*3eb0*/  BAR.SYNC.DEFER_BLOCKING 0x0 ;  /* 0x0000000000007b1d */ /* 0x000fec0000010000 */
[----:B------:R-:W-:Y:S05]  /*3ec0*/  LDSM.16.M88.4 R16, [R214] ;  /* 0x00000000d610783b */ /* 0x000fea0000000200 */
[----:B-1----:R-:W1:Y:S05]  /*3ed0*/  LDSM.16.M88.4 R8, [R2+0x10000] ;  /* 0x010000000208783b */ /* 0x002e6a0000000200 */
[----:B------:R-:W2:Y:S05]  /*3ee0*/  LDSM.16.M88.4 R84, [R2+0x10800] ;  /* 0x010800000254783b */ /* 0x000eaa0000000200 */
[----:B------:R-:W-:Y:S05]  /*3ef0*/  LDSM.16.M88.4 R88, [R215] ;  /* 0x00000000d758783b */ /* 0x000fea0000000200 */
[----:B------:R-:W3:Y:S05]  /*3f00*/  LDSM.16.M88.4 R92, [R3+0x10000] ;  /* 0x01000000035c783b */ /* 0x000eea0000000200 */
[----:B------:R-:W4:Y:S05]  /*3f10*/  LDSM.16.M88.4 R96, [R3+0x10800] ;  /* 0x010800000360783b */ /* 0x000f2a0000000200 */
[----:B------:R-:W-:Y:S05]  /*3f20*/  LDSM.16.M88.4 R100, [R219] ;  /* 0x00000000db64783b */ /* 0x000fea0000000200 */
[----:B------:R-:W3:Y:S05]  /*3f30*/  LDSM.16.M88.4 R104, [R213+0x10000] ;  /* 0x01000000d568783b */ /* 0x000eea0000000200 */
[----:B------:R-:W-:Y:S01]  /*3f40*/  LDSM.16.M88.4 R108, [R212+0x10000] ;  /* 0x01000000d46c783b */ /* 0x000fe20000000200 */
[C---:B-1-3--:R-:W-:Y:S08]  /*3f50*/  HMMA.16816.F32.BF16 R4, R16.reuse, R8, RZ ;  /* 0x000000081004723c */ /* 0x04aff000000418ff */
[C---:B------:R-:W-:Y:S08]  /*3f60*/  HMMA.16816.F32.BF16 R8, R16.reuse, R10, RZ ;  /* 0x0000000a1008723c */ /* 0x040ff000000418ff */
[C---:B--2---:R-:W-:Y:S08]  /*3f70*/  HMMA.16816.F32.BF16 R12, R16.reuse, R84, RZ ;  /* 0x00000054100c723c */ /* 0x044ff000000418ff */
[----:B------:R-:W-:Y:S01]  /*3f80*/  HMMA.16816.F32.BF16 R16, R16, R86, RZ ;  /* 0x000000561010723c */ /* 0x000fe200000418ff */
[----:B------:R-:W1:Y:S07]  /*3f90*/  LDSM.16.M88.4 R84, [R213+0x10800] ;  /* 0x01080000d554783b */ /* 0x000e6e0000000200 */
[C---:B------:R-:W-:Y:S08]  /*3fa0*/  HMMA.16816.F32.BF16 R4, R88.reuse, R92, R4 ;  /* 0x0000005c5804723c */ /* 0x040ff00000041804 */
[C---:B------:R-:W-:Y:S01]  /*3fb0*/  HMMA.16816.F32.BF16 R8, R88.reuse, R94, R8 ;  /* 0x0000005e5808723c */ /* 0x040fe20000041808 */
[----:B------:R-:W2:Y:S07]  /*3fc0*/  LDSM.16.M88.4 R92, [R218] ;  /* 0x00000000da5c783b */ /* 0x000eae0000000200 */
[C---:B----4-:R-:W-:Y:S08]  /*3fd0*/  HMMA.16816.F32.BF16 R12, R88.reuse, R96, R12 ;  /* 0x00000060580c723c */ /* 0x050ff0000004180c */
[----:B------:R-:W-:Y:S01]  /*3fe0*/  HMMA.16816.F32.BF16 R16, R88, R98, R16 ;  /* 0x000000625810723c */ /* 0x000fe20000041810 */
[----:B------:R-:W3:Y:S05]  /*3ff0*/  LDSM.16.M88.4 R88, [R212+0x10800] ;  /* 0x01080000d458783b */ /* 0x000eea0000000200 */
[----:B------:R-:W-:Y:S02]  /*4000*/  LDSM.16.M88.4 R96, [R214+0x2000] ;  /* 0x00200000d660783b */ /* 0x000fe40000000200 */
[C---:B------:R-:W-:Y:S08]  /*4010*/  HMMA.16816.F32.BF16 R4, R100.reuse, R104, R4 ;  /* 0x000000686404723c */ /* 0x040ff00000041804 */
[C---:B------:R-:W-:Y:S01]  /*4020*/  HMMA.16816.F32.BF16 R8, R100.reuse, R106, R8 ;  /* 0x0000006a6408723c */ /* 0x040fe20000041808 */
[----:B------:R-:W4:Y:S07]  /*4030*/  LDSM.16.M88.4 R104, [R2+0x12000] ;  /* 0x012000000268783b */ /* 0x000f2e0000000200 */
[C---:B-1----:R-:W-:Y:S08]  /*4040*/  HMMA.16816.F32.BF16 R12, R100.reuse, R84, R12 ;  /* 0x00000054640c723c */ /* 0x042ff0000004180c */
[----:B------:R-:W-:Y:S01]  /*4050*/  HMMA.16816.F32.BF16 R16, R100, R86, R16 ;  /* 0x000000566410723c */ /* 0x000fe20000041810 */
[----:B------:R-:W1:Y:S05]  /*4060*/  LDSM.16.M88.4 R84, [R2+0x12800] ;  /* 0x012800000254783b */ /* 0x000e6a0000000200 */
[----:B------:R-:W-:Y:S02]  /*4070*/  LDSM.16.M88.4 R100, [R215+0x2000] ;  /* 0x00200000d764783b */ /* 0x000fe40000000200 */
[C---:B--2---:R-:W-:Y:S08]  /*4080*/  HMMA.16816.F32.BF16 R4, R92.reuse, R108, R4 ;  /* 0x0000006c5c04723c */ /* 0x044ff00000041804 */
[C---:B------:R-:W-:Y:S01]  /*4090*/  HMMA.16816.F32.BF16 R8, R92.reuse, R110, R8 ;  /* 0x0000006e5c08723c */ /* 0x040fe20000041808 */
[----:B------:R-:W2:Y:S07]  /*40a0*/  LDSM.16.M88.4 R108, [R3+0x12000] ;  /* 0x01200000036c783b */ /* 0x000eae0000000200 */
[C---:B---3--:R-:W-:Y:S08]  /*40b0*/  HMMA.16816.F32.BF16 R12, R92.reuse, R88, R12 ;  /* 0x000000585c0c723c */ /* 0x048ff0000004180c */
[----:B------:R-:W-:Y:S01]  /*40c0*/  HMMA.16816.F32.BF16 R16, R92, R90, R16 ;  /* 0x0000005a5c10723c */ /* 0x000fe20000041810 */
[----:B------:R-:W3:Y:S05]  /*40d0*/  LDSM.16.M88.4 R88, [R3+0x12800] ;  /* 0x012800000358783b */ /* 0x000eea0000000200 */
[----:B------:R-:W-:Y:S02]  /*40e0*/  LDSM.16.M88.4 R92, [R219+0x2000] ;  /* 0x00200000db5c783b */ /* 0x000fe40000000200 */
[C---:B----4-:R-:W-:Y:S08]  /*40f0*/  HMMA.16816.F32.BF16 R4, R96.reuse, R104, R4 ;  /* 0x000000686004723c */ /* 0x050ff00000041804 */
        /* <DEDUP_REMOVED lines=65> */
[C---:B---3--:R-:W-:Y:S07]  /*4510*/  HMMA.16816.F32.BF16 R12, R96.reuse, R88, R12 ;  /* 0x00000058600c723c */ /* 0x048fee000004180c */
[----:B------:R-:W-:Y:S01]  /*4520*/  IMAD.U32 R89, RZ, RZ, UR19 ;  /* 0x00000013ff597e24 */ /* 0x000fe2000f8e00ff */
[----:B------:R-:W-:Y:S04]  /*4530*/  HMMA.16816.F32.BF16 R16, R96, R90, R16 ;  /* 0x0000005a6010723c */ /* 0x000fe80000041810 */
[----:B------:R-:W-:Y:S01]  /*4540*/  @P0 IMAD R89, R89, 0x40, R247 ;  /* 0x0000004059590824 */ /* 0x000fe200078e02f7 */
[----:B------:R-:W-:Y:S01]  /*4550*/  PLOP3.LUT P0, PT, PT, PT, UP0, 0x80, 0x0 ;  /* 0x000000000000781c */ /* 0x000fe20003f0f008 */
[----:B------:R-:W-:Y:S02]  /*4560*/  FMUL.FTZ R88, R237, 1.4426950216293334961 ;  /* 0x3fb8aa3bed587820 */ /* 0x000fe40000410000 */
[C---:B----4-:R-:W-:Y:S05]  /*4570*/  HMMA.16816.F32.BF16 R4, R100.reuse, R104, R4 ;  /* 0x000000686404723c */ /* 0x050fea0000041804 */
[C---:B------:R-:W-:Y:S02]  /*4580*/  @P5 ISETP.GE.AND P5, PT, R89.reuse, UR6, PT ;  /* 0x0000000659005c0c */ /* 0x040fe4000bfa6270 */
[----:B------:R-:W-:Y:S01]  /*4590*/  FSEL R88, R88, RZ, P2 ;  /* 0x000000ff58587208 */ /* 0x000fe20001000000 */
[C---:B------:R-:W-:Y:S03]  /*45a0*/  HMMA.16816.F32.BF16 R8, R100.reuse, R106, R8 ;  /* 0x0000006a6408723c */ /* 0x040fe60000041808 */
[----:B------:R-:W-:Y:S05]  /*45b0*/  FSETP.NEU.FTZ.AND P2, PT, R238, -INF , PT ;  /* 0xff800000ee00780b */ /* 0x000fea0003f5d000 */
[C---:B-1----:R-:W-:Y:S07]  /*45c0*/  HMMA.16816.F32.BF16 R12, R100.reuse, R84, R12 ;  /* 0x00000054640c723c */ /* 0x042fee000004180c */
[----:B------:R-:W-:Y:S01]  /*45d0*/  @P1 IADD3 R84, R89, 0x1, RZ ;  /* 0x0000000159541810 */ /* 0x000fe20007ffe0ff */
[----:B------:R-:W-:Y:S01]  /*45e0*/  HMMA.16816.F32.BF16 R16, R100, R86, R16 ;  /* 0x000000566410723c */ /* 0x000fe20000041810 */
[----:B------:R-:W-:Y:S02]  /*45f0*/  PLOP3.LUT P1, PT, PT, PT, UP0, 0x80, 0x0 ;  /* 0x000000000000781c */ /* 0x000fe40003f2f008 */
[----:B------:R-:W-:Y:S02]  /*4600*/  @P4 ISETP.GE.AND P4, PT, R84, UR6, PT ;  /* 0x0000000654004c0c */ /* 0x000fe4000bf86270 */
[----:B------:R-:W1:Y:S03]  /*4610*/  LDSM.16.M88.4 R84, [R212+0x16800] ;  /* 0x01680000d454783b */ /* 0x000e660000000200 */
[C---:B--2---:R-:W-:Y:S08]  /*4620*/  HMMA.16816.F32.BF16 R4, R92.reuse, R108, R4 ;  /* 0x0000006c5c04723c */ /* 0x044ff00000041804 */
[C---:B------:R-:W-:Y:S11]  /*4630*/  HMMA.16816.F32.BF16 R8, R92.reuse, R110, R8 ;  /* 0x0000006e5c08723c */ /* 0x040ff60000041808 */
[----:B------:R-:W-:Y:S05]  /*4640*/  @!UPT UIADD3 URZ, URZ, URZ, URZ ;  /* 0x0000003f3f3ff290 */ /* 0x000fea000fffe03f */
[----:B------:R-:W-:Y:S02]  /*4650*/  @P0 FSEL R4, R4, -INF , !P5 ;  /* 0xff80000004040808 */ /* 0x000fe40006800000 */
[----:B------:R-:W-:Y:S02]  /*4660*/  @P1 FSEL R5, R5, -INF , !P4 ;  /* 0xff80000005051808 */ /* 0x000fe40006000000 */
[----:B------:R-:W-:Y:S01]  /*4670*/  PLOP3.LUT P0, PT, PT, PT, UP0, 0x80, 0x0 ;  /* 0x000000000000781c */ /* 0x000fe20003f0f008 */
[--C-:B------:R-:W-:Y:S01]  /*4680*/  FFMA.FTZ R4, R4, c[0x0][0x23c], -R88.reuse ;  /* 0x00008f0004047a23 */ /* 0x100fe20000010858 */
[----:B------:R-:W-:Y:S01]  /*4690*/  PLOP3.LUT P1, PT, PT, PT, UP0, 0x80, 0x0 ;  /* 0x000000000000781c */ /* 0x000fe20003f2f008 */
[----:B------:R-:W-:Y:S02]  /*46a0*/  FFMA.FTZ R5, R5, c[0x0][0x23c], -R88 ;  /* 0x00008f0005057a23 */ /* 0x000fe40000010858 */
[----:B------:R2:W-:Y:S01]  /*46b0*/  MUFU.EX2 R128, R4 ;  /* 0x0000000400807308 */ /* 0x0005e20000000800 */
[C---:B-1----:R-:W-:Y:S07]  /*46c0*/  HMMA.16816.F32.BF16 R12, R92.reuse, R84, R12 ;  /* 0x000000545c0c723c */ /* 0x042fee000004180c */
[----:B------:R-:W-:Y:S02]  /*46d0*/  @P0 FSEL R6, R6, -INF , !P5 ;  /* 0xff80000006060808 */ /* 0x000fe40006800000 */
[----:B------:R1:W3:Y:S01]  /*46e0*/  MUFU.EX2 R126, R5 ;  /* 0x00000005007e7308 */ /* 0x0002e20000000800 */
[----:B------:R-:W-:Y:S01]  /*46f0*/  PLOP3.LUT P0, PT, PT, PT, UP0, 0x80, 0x0 ;  /* 0x000000000000781c */ /* 0x000fe20003f0f008 */
[----:B------:R-:W-:Y:S01]  /*4700*/  HMMA.16816.F32.BF16 R16, R92, R86, R16 ;  /* 0x000000565c10723c */ /* 0x000fe20000041810 */
[----:B------:R-:W-:Y:S02]  /*4710*/  PLOP3.LUT P5, PT, PT, PT, UP0, 0x80, 0x0 ;  /* 0x000000000000781c */ /* 0x000fe40003faf008 */
[----:B------:R-:W-:Y:S02]  /*4720*/  @P1 FSEL R7, R7, -INF , !P4 ;  /* 0xff80000007071808 */ /* 0x000fe40006000000 */
[----:B------:R-:W-:Y:S02]  /*4730*/  PLOP3.LUT P1, PT, PT, PT, UP0, 0x80, 0x0 ;  /* 0x000000000000781c */ /* 0x000fe40003f2f008 */
[----:B------:R-:W-:Y:S01]  /*4740*/  PLOP3.LUT P4, PT, PT, PT, UP0, 0x80, 0x0 ;  /* 0x000000000000781c */ /* 0x000fe20003f8f008 */
[----:B--2---:R-:W-:Y:S05]  /*4750*/  FMUL.FTZ R4, R238, 1.4426950216293334961 ;  /* 0x3fb8aa3bee047820 */ /* 0x004fea0000410000 */
[----:B------:R-:W-:Y:S02]  /*4760*/  FSEL R4, R4, RZ, P2 ;  /* 0x000000ff04047208 */ /* 0x000fe40001000000 */
[----:B------:R-:W-:Y:S02]  /*4770*/  PLOP3.LUT P2, PT, PT, PT, UP0, 0x80, 0x0 ;  /* 0x000000000000781c */ /* 0x000fe40003f4f008 */
[----:B-1----:R-:W-:Y:S01]  /*4780*/  @P3 IADD3 R5, R89, 0x8, RZ ;  /* 0x0000000859053810 */ /* 0x002fe20007ffe0ff */
[--C-:B------:R-:W-:Y:S01]  /*4790*/  FFMA.FTZ R6, R6, c[0x0][0x23c], -R4.reuse ;  /* 0x00008f0006067a23 */ /* 0x100fe20000010804 */
[----:B------:R-:W-:Y:S01]  /*47a0*/  PLOP3.LUT P3, PT, PT, PT, UP0, 0x80, 0x0 ;  /* 0x000000000000781c */ /* 0x000fe20003f6f008 */
[----:B------:R-:W-:Y:S01]  /*47b0*/  FFMA.FTZ R7, R7, c[0x0][0x23c], -R4 ;  /* 0x00008f0007077a23 */ /* 0x000fe20000010804 */
[----:B------:R-:W-:Y:S01]  /*47c0*/  @P6 ISETP.GE.AND P6, PT, R5, UR6, PT ;  /* 0x0000000605006c0c */ /* 0x000fe2000bfc6270 */
[----:B------:R3:W-:Y:S06]  /*47d0*/  MUFU.EX2 R131, R6 ;  /* 0x0000000600837308 */ /* 0x0007ec0000000800 */
[----:B------:R-:W-:Y:S02]  /*47e0*/  @P2 IADD3 R5, R89, 0x9, RZ ;  /* 0x0000000959052810 */ /* 0x000fe40007ffe0ff */
[----:B------:R-:W-:Y:S02]  /*47f0*/  PLOP3.LUT P2, PT, PT, PT, UP0, 0x80, 0x0 ;  /* 0x000000000000781c */ /* 0x000fe40003f4f008 */
[----:B------:R-:W-:Y:S01]  /*4800*/  @P3 ISETP.GE.AND P3, PT, R5, UR6, PT ;  /* 0x0000000605003c0c */ /* 0x000fe2000bf66270 */
[----:B------:R-:W1:Y:S01]  /*4810*/  MUFU.EX2 R130, R7 ;  /* 0x0000000700827308 */ /* 0x000e620000000800 */
[----:B------:R-:W-:Y:S02]  /*4820*/  @P0 FSEL R8, R8, -INF , !P6 ;  /* 0xff80000008080808 */ /* 0x000fe40007000000 */
[----:B------:R-:W-:Y:S02]  /*4830*/  PLOP3.LUT P0, PT, PT, PT, UP0, 0x80, 0x0 ;  /* 0x000000000000781c */ /* 0x000fe40003f0f008 */
[----:B------:R-:W-:Y:S01]  /*4840*/  @P4 IADD3 R5, R89, 0x10, RZ ;  /* 0x0000001059054810 */ /* 0x000fe20007ffe0ff */
[--C-:B------:R-:W-:Y:S01]  /*4850*/  FFMA.FTZ R8, R8, c[0x0][0x23c], -R88.reuse ;  /* 0x00008f0008087a23 */ /* 0x100fe20000010858 */
[----:B------:R-:W-:Y:S02]  /*4860*/  PLOP3.LUT P4, PT, PT, PT, UP0, 0x80, 0x0 ;  /* 0x000000000000781c */ /* 0x000fe40003f8f008 */
[----:B------:R-:W-:Y:S01]  /*4870*/  @P5 ISETP.GE.AND P5, PT, R5, UR6, PT ;  /* 0x0000000605005c0c */ /* 0x000fe2000bfa6270 */
[----:B------:R-:W-:Y:S01]  /*4880*/  MUFU.EX2 R125, R8 ;  /* 0x00000008007d7308 */ /* 0x000fe20000000800 */
[----:B------:R-:W-:Y:S02]  /*4890*/  @P2 IADD3 R5, R89, 0x11, RZ ;  /* 0x0000001159052810 */ /* 0x000fe40007ffe0ff */
[----:B------:R-:W-:Y:S02]  /*48a0*/  @P1 FSEL R9, R9, -INF , !P3 ;  /* 0xff80000009091808 */ /* 0x000fe40005800000 */
[----:B------:R-:W-:Y:S02]  /*48b0*/  PLOP3.LUT P1, PT, PT, PT, UP0, 0x80, 0x0 ;  /* 0x000000000000781c */ /* 0x000fe40003f2f008 */
[----:B------:R-:W-:Y:S01]  /*48c0*/  @P0 FSEL R10, R10, -INF , !P6 ;  /* 0xff8000000a0a0808 */ /* 0x000fe20007000000 */
[----:B------:R-:W-:Y:S01]  /*48d0*/  FFMA.FTZ R9, R9, c[0x0][0x23c], -R88 ;  /* 0x00008f0009097a23 */ /* 0x000fe20000010858 */
[----:B------:R-:W-:Y:S02]  /*48e0*/  PLOP3.LUT P6, PT, PT, PT, UP0, 0x80, 0x0 ;  /* 0x000000000000781c */ /* 0x000fe40003fcf008 */
[----:B------:R-:W-:Y:S01]  /*48f0*/  PLOP3.LUT P0, PT, PT, PT, UP0, 0x80, 0x0 ;  /* 0x000000000000781c */ /* 0x000fe20003f0f008 */
[--C-:B------:R-:W-:Y:S01]  /*4900*/  FFMA.FTZ R10, R10, c[0x0][0x23c], -R4.reuse ;  /* 0x00008f000a0a7a23 */ /* 0x100fe20000010804 */
[----:B------:R-:W-:Y:S01]  /*4910*/  PLOP3.LUT P2, PT, PT, PT, UP0, 0x80, 0x0 ;  /* 0x000000000000781c */ /* 0x000fe20003f4f008 */
[----:B------:R-:W-:Y:S01]  /*4920*/  MUFU.EX2 R123, R9 ;  /* 0x00000009007b7308 */ /* 0x000fe20000000800 */
[----:B---3--:R-:W-:Y:S03]  /*4930*/  F2FP.BF16.PACK_AB R6, R126, R128 ;  /* 0x000000807e06723e */ /* 0x008fe600000010ff */
[----:B------:R-:W-:Y:S02]  /*4940*/  @P1 FSEL R11, R11, -INF , !P3 ;  /* 0xff8000000b0b1808 */ /* 0x000fe40005800000 */
[----:B------:R-:W-:Y:S01]  /*4950*/  PLOP3.LUT P1, PT, PT, PT, UP0, 0x80, 0x0 ;  /* 0x000000000000781c */ /* 0x000fe20003f2f008 */
[----:B------:R2:W-:Y:S01]  /*4960*/  STS [R231+0x22000], R6 ;  /* 0x02200006e7007388 */ /* 0x0005e20000000800 */
[----:B------:R-:W-:Y:S01]  /*4970*/  @P6 ISETP.GE.AND P6, PT, R5, UR6, PT ;  /* 0x0000000605006c0c */ /* 0x000fe2000bfc6270 */
[----:B------:R-:W-:Y:S01]  /*4980*/  FFMA.FTZ R11, R11, c[0x0][0x23c], -R4 ;  /* 0x00008f000b0b7a23 */ /* 0x000fe20000010804 */
[----:B------:R-:W-:Y:S01]  /*4990*/  PLOP3.LUT P3, PT, PT, PT, UP0, 0x80, 0x0 ;  /* 0x000000000000781c */ /* 0x000fe20003f6f008 */
[----:B------:R-:W-:Y:S01]  /*49a0*/  MUFU.EX2 R129, R10 ;  /* 0x0000000a00817308 */ /* 0x000fe20000000800 */
[----:B------:R-:W-:Y:S02]  /*49b0*/  @P0 FSEL R12, R12, -INF , !P5 ;  /* 0xff8000000c0c0808 */ /* 0x000fe40006800000 */
[----:B------:R-:W-:Y:S03]  /*49c0*/  PLOP3.LUT P0, PT, PT, PT, UP0, 0x80, 0x0 ;  /* 0x000000000000781c */ /* 0x000fe60003f0f008 */
[----:B------:R-:W-:Y:S02]  /*49d0*/  FFMA.FTZ R12, R12, c[0x0][0x23c], -R88 ;  /* 0x00008f000c0c7a23 */ /* 0x000fe40000010858 */
[----:B------:R-:W-:Y:S02]  /*49e0*/  @P1 FSEL R14, R14, -INF , !P5 ;  /* 0xff8000000e0e1808 */ /* 0x000fe40006800000 */
[----:B------:R-:W-:Y:S01]  /*49f0*/  PLOP3.LUT P1, PT, PT, PT, UP0, 0x80, 0x0 ;  /* 0x000000000000781c */ /* 0x000fe20003f2f008 */
[----:B------:R-:W3:Y:S01]  /*4a00*/  MUFU.EX2 R127, R11 ;  /* 0x0000000b007f7308 */ /* 0x000ee20000000800 */
[----:B------:R-:W-:Y:S01]  /*4a10*/  @P2 FSEL R13, R13, -INF , !P6 ;  /* 0xff8000000d0d2808 */ /* 0x000fe20007000000 */
[----:B------:R-:W-:Y:S01]  /*4a20*/  FFMA.FTZ R14, R14, c[0x0][0x23c], -R4 ;  /* 0x00008f000e0e7a23 */ /* 0x000fe20000010804 */
[----:B------:R-:W-:Y:S02]  /*4a30*/  PLOP3.LUT P2, PT, PT, PT, UP0, 0x80, 0x0 ;  /* 0x000000000000781c */ /* 0x000fe40003f4f008 */
[----:B------:R-:W-:Y:S01]  /*4a40*/  @P3 IADD3 R5, R89, 0x18, RZ ;  /* 0x0000001859053810 */ /* 0x000fe20007ffe0ff */
[----:B------:R-:W-:Y:S01]  /*4a50*/  FFMA.FTZ R13, R13, c[0x0][0x23c], -R88 ;  /* 0x00008f000d0d7a23 */ /* 0x000fe20000010858 */
[----:B------:R-:W-:Y:S02]  /*4a60*/  @P4 IADD3 R89, R89, 0x19, RZ ;  /* 0x0000001959594810 */ /* 0x000fe40007ffe0ff */
[----:B------:R-:W-:Y:S01]  /*4a70*/  @P0 FSEL R15, R15, -INF , !P6 ;  /* 0xff8000000f0f0808 */ /* 0x000fe20007000000 */
[----:B------:R-:W-:Y:S01]  /*4a80*/  MUFU.EX2 R121, R12 ;  /* 0x0000000c00797308 */ /* 0x000fe20000000800 */
[----:B------:R-:W-:Y:S02]  /*4a90*/  PLOP3.LUT P0, PT, PT, PT, UP0, 0x80, 0x0 ;  /* 0x000000000000781c */ /* 0x000fe40003f0f008 */
[----:B------:R-:W-:Y:S01]  /*4aa0*/  @P1 ISETP.GE.AND P1, PT, R89, UR6, PT ;  /* 0x0000000659001c0c */ /* 0x000fe2000bf26270 */
[----:B------:R-:W-:Y:S02]  /*4ab0*/  FFMA.FTZ R15, R15, c[0x0][0x23c], -R4 ;  /* 0x00008f000f0f7a23 */ /* 0x000fe40000010804 */
[----:B------:R-:W-:Y:S02]  /*4ac0*/  @P2 ISETP.GE.AND P3, PT, R5, UR6, PT ;  /* 0x0000000605002c0c */ /* 0x000fe4000bf66270 */
[----:B------:R-:W-:Y:S02]  /*4ad0*/  PLOP3.LUT P2, PT, PT, PT, UP0, 0x80, 0x0 ;  /* 0x000000000000781c */ /* 0x000fe40003f4f008 */
[----:B-1----:R-:W-:Y:S01]  /*4ae0*/  F2FP.BF16.PACK_AB R5, R130, R131 ;  /* 0x000000838205723e */ /* 0x002fe200000010ff */
[----:B------:R-:W1:Y:S01]  /*4af0*/  MUFU.EX2 R118, R13 ;  /* 0x0000000d00767308 */ /* 0x000e620000000800 */
[----:B---3--:R-:W-:Y:S03]  /*4b00*/  F2FP.BF16.PACK_AB R8, R127, R129 ;  /* 0x000000817f08723e */ /* 0x008fe600000010ff */
[----:B------:R3:W-:Y:S01]  /*4b10*/  STS [R231+0x22400], R5 ;  /* 0x02240005e7007388 */ /* 0x0007e20000000800 */
[----:B------:R-:W-:Y:S02]  /*4b20*/  @P0 FSEL R17, R17, -INF , !P1 ;  /* 0xff80000011110808 */ /* 0x000fe40004800000 */
[----:B------:R-:W-:Y:S02]  /*4b30*/  PLOP3.LUT P0, PT, PT, PT, UP0, 0x80, 0x0 ;  /* 0x000000000000781c */ /* 0x000fe40003f0f008 */
[----:B------:R-:W-:Y:S01]  /*4b40*/  STS [R236+0x22400], R8 ;  /* 0x02240008ec007388 */ /* 0x000fe20000000800 */
[----:B------:R-:W-:Y:S01]  /*4b50*/  @P2 FSEL R16, R16, -INF , !P3 ;  /* 0xff80000010102808 */ /* 0x000fe20005800000 */
[----:B------:R-:W-:Y:S01]  /*4b60*/  MUFU.EX2 R124, R14 ;  /* 0x0000000e007c7308 */ /* 0x000fe20000000800 */
[----:B------:R-:W-:Y:S03]  /*4b70*/  PLOP3.LUT P2, PT, PT, PT, UP0, 0x80, 0x0 ;  /* 0x000000000000781c */ /* 0x000fe60003f4f008 */
[--C-:B------:R-:W-:Y:S02]  /*4b80*/  FFMA.FTZ R16, R16, c[0x0][0x23c], -R88.reuse ;  /* 0x00008f0010107a23 */ /* 0x100fe40000010858 */
[----:B------:R-:W-:Y:S03]  /*4b90*/  FFMA.FTZ R88, R17, c[0x0][0x23c], -R88 ;  /* 0x00008f0011587a23 */ /* 0x000fe60000010858 */
[----:B------:R-:W-:Y:S01]  /*4ba0*/  @P0 FSEL R19, R19, -INF , !P1 ;  /* 0xff80000013130808 */ /* 0x000fe20004800000 */
[----:B------:R-:W2:Y:S01]  /*4bb0*/  MUFU.EX2 R122, R15 ;  /* 0x0000000f007a7308 */ /* 0x000ea20000000800 */
[----:B------:R-:W-:Y:S02]  /*4bc0*/  PLOP3.LUT P1, PT, PT, PT, UP5, 0x80, 0x0 ;  /* 0x000000000000781c */ /* 0x000fe40003f2f058 */
[----:B-1----:R-:W-:Y:S02]  /*4bd0*/  F2FP.BF16.PACK_AB R7, R118, R121 ;  /* 0x000000797607723e */ /* 0x002fe400000010ff */
[----:B------:R-:W-:Y:S05]  /*4be0*/  @P2 FSEL R18, R18, -INF , !P3 ;  /* 0xff80000012122808 */ /* 0x000fea0005800000 */
[--C-:B------:R-:W-:Y:S01]  /*4bf0*/  FFMA.FTZ R18, R18, c[0x0][0x23c], -R4.reuse ;  /* 0x00008f0012127a23 */ /* 0x100fe20000010804 */
[----:B------:R-:W-:Y:S01]  /*4c00*/  MUFU.EX2 R117, R16 ;  /* 0x0000001000757308 */ /* 0x000fe20000000800 */
[----:B------:R-:W-:Y:S09]  /*4c10*/  FFMA.FTZ R4, R19, c[0x0][0x23c], -R4 ;  /* 0x00008f0013047a23 */ /* 0x000ff20000010804 */
[----:B------:R1:W-:Y:S01]  /*4c20*/  MUFU.EX2 R119, R4 ;  /* 0x0000000400777308 */ /* 0x0003e20000000800 */
[----:B--2---:R-:W-:Y:S09]  /*4c30*/  F2FP.BF16.PACK_AB R6, R122, R124 ;  /* 0x0000007c7a06723e */ /* 0x004ff200000010ff */
[----:B------:R-:W3:Y:S10]  /*4c40*/  MUFU.EX2 R116, R88 ;  /* 0x0000005800747308 */ /* 0x000ef40000000800 */
[----:B------:R-:W2:Y:S01]  /*4c50*/  MUFU.EX2 R120, R18 ;  /* 0x0000001200787308 */ /* 0x000ea20000000800 */
[----:B-1----:R-:W-:Y:S05]  /*4c60*/  F2FP.BF16.PACK_AB R4, R123, R125 ;  /* 0x0000007d7b04723e */ /* 0x002fea00000010ff */
[----:B------:R2:W-:Y:S05]  /*4c70*/  STS [R236+0x22000], R4 ;  /* 0x02200004ec007388 */ /* 0x0005ea0000000800 */
[----:B------:R-:W-:Y:S01]  /*4c80*/  STS [R234+0x22000], R7 ;  /* 0x02200007ea007388 */ /* 0x000fe20000000800 */
[----:B---3--:R-:W-:Y:S04]  /*4c90*/  F2FP.BF16.PACK_AB R5, R116, R117 ;  /* 0x000000757405723e */ /* 0x008fe800000010ff */
[----:B------:R-:W-:Y:S05]  /*4ca0*/  STS [R234+0x22400], R6 ;  /* 0x02240006ea007388 */ /* 0x000fea0000000800 */
[----:B------:R-:W-:Y:S01]  /*4cb0*/  STS [R235+0x22000], R5 ;  /* 0x02200005eb007388 */ /* 0x000fe20000000800 */
[----:B--2---:R-:W-:Y:S05]  /*4cc0*/  F2FP.BF16.PACK_AB R4, R119, R120 ;  /* 0x000000787704723e */ /* 0x004fea00000010ff */
[----:B------:R-:W-:Y:S05]  /*4cd0*/  STS [R235+0x22400], R4 ;  /* 0x02240004eb007388 */ /* 0x000fea0000000800 */
[----:B------:R-:W-:Y:S05]  /*4ce0*/  LDSM.16.M88.4 R16, [R214+0x8000] ;  /* 0x00800000d610783b */ /* 0x000fea0000000200 */
[----:B------:R-:W1:Y:S05]  /*4cf0*/  LDSM.16.M88.4 R8, [R2+0x18000] ;  /* 0x018000000208783b */ /* 0x000e6a0000000200 */
[----:B------:R-:W2:Y:S05]  /*4d00*/  LDSM.16.M88.4 R84, [R2+0x18800] ;  /* 0x018800000254783b */ /* 0x000eaa0000000200 */
[----:B------:R-:W-:Y:S05]  /*4d10*/  LDSM.16.M88.4 R88, [R215+0x8000] ;  /* 0x00800000d758783b */ /* 0x000fea0000000200 */
[----:B------:R-:W3:Y:S05]  /*4d20*/  LDSM.16.M88.4 R92, [R3+0x18000] ;  /* 0x01800000035c783b */ /* 0x000eea0000000200 */
[----:B------:R-:W4:Y:S05]  /*4d30*/  LDSM.16.M88.4 R96, [R3+0x18800] ;  /* 0x018800000360783b */ /* 0x000f2a0000000200 */
[----:B------:R-:W-:Y:S05]  /*4d40*/  LDSM.16.M88.4 R100, [R219+0x8000] ;  /* 0x00800000db64783b */ /* 0x000fea0000000200 */
[----:B------:R-:W3:Y:S05]  /*4d50*/  LDSM.16.M88.4 R104, [R213+0x18000] ;  /* 0x01800000d568783b */ /* 0x000eea0000000200 */
[----:B------:R-:W4:Y:S01]  /*4d60*/  LDSM.16.M88.4 R108, [R213+0x18800] ;  /* 0x01880000d56c783b */ /* 0x000f220000000200 */
[C---:B-1----:R-:W-:Y:S04]  /*4d70*/  HMMA.16816.F32.BF16 R4, R16.reuse, R8, RZ ;  /* 0x000000081004723c */ /* 0x042fe800000418ff */
[----:B------:R-:W-:Y:S04]  /*4d80*/  LDSM.16.M88.4 R112, [R212+0x18800] ;  /* 0x01880000d470783b */ /* 0x000fe80000000200 */
[C---:B------:R-:W-:Y:S08]  /*4d90*/  HMMA.16816.F32.BF16 R8, R16.reuse, R10, RZ ;  /* 0x0000000a1008723c */ /* 0x040ff000000418ff */
[C---:B--2---:R-:W-:Y:S08]  /*4da0*/  HMMA.16816.F32.BF16 R12, R16.reuse, R84, RZ ;  /* 0x00000054100c723c */ /* 0x044ff000000418ff */
[----:B------:R-:W-:Y:S01]  /*4db0*/  HMMA.16816.F32.BF16 R16, R16, R86, RZ ;  /* 0x000000561010723c */ /* 0x000fe200000418ff */
[----:B------:R-:W-:Y:S07]  /*4dc0*/  LDSM.16.M88.4 R84, [R218+0x8000] ;  /* 0x00800000da54783b */ /* 0x000fee0000000200 */
[C---:B---3--:R-:W-:Y:S08]  /*4dd0*/  HMMA.16816.F32.BF16 R4, R88.reuse, R92, R4 ;  /* 0x0000005c5804723c */ /* 0x048ff00000041804 */
[C---:B------:R-:W-:Y:S01]  /*4de0*/  HMMA.16816.F32.BF16 R8, R88.reuse, R94, R8 ;  /* 0x0000005e5808723c */ /* 0x040fe20000041808 */
[----:B------:R-:W1:Y:S07]  /*4df0*/  LDSM.16.M88.4 R92, [R212+0x18000] ;  /* 0x01800000d45c783b */ /* 0x000e6e0000000200 */
[C---:B----4-:R-:W-:Y:S08]  /*4e00*/  HMMA.16816.F32.BF16 R12, R88.reuse, R96, R12 ;  /* 0x00000060580c723c */ /* 0x050ff0000004180c */
[----:B------:R-:W-:Y:S01]  /*4e10*/  HMMA.16816.F32.BF16 R16, R88, R98, R16 ;  /* 0x000000625810723c */ /* 0x000fe20000041810 */
[----:B------:R-:W-:Y:S05]  /*4e20*/  LDSM.16.M88.4 R88, [R214+0xa000] ;  /* 0x00a00000d658783b */ /* 0x000fea0000000200 */
[----:B------:R-:W2:Y:S02]  /*4e30*/  LDSM.16.M88.4 R96, [R2+0x1a000] ;  /* 0x01a000000260783b */ /* 0x000ea40000000200 */
[C---:B------:R-:W-:Y:S08]  /*4e40*/  HMMA.16816.F32.BF16 R4, R100.reuse, R104, R4 ;  /* 0x000000686404723c */ /* 0x040ff00000041804 */
[C---:B------:R-:W-:Y:S01]  /*4e50*/  HMMA.16816.F32.BF16 R8, R100.reuse, R106, R8 ;  /* 0x0000006a6408723c */ /* 0x040fe20000041808 */
[----:B------:R-:W-:Y:S07]  /*4e60*/  LDSM.16.M88.4 R104, [R3+0x1a000] ;  /* 0x01a000000368783b */ /* 0x000fee0000000200 */
[C---:B------:R-:W-:Y:S08]  /*4e70*/  HMMA.16816.F32.BF16 R12, R100.reuse, R108, R12 ;  /* 0x0000006c640c723c */ /* 0x040ff0000004180c */
[----:B------:R-:W-:Y:S01]  /*4e80*/  HMMA.16816.F32.BF16 R16, R100, R110, R16 ;  /* 0x0000006e6410723c */ /* 0x000fe20000041810 */
[----:B------:R-:W3:Y:S05]  /*4e90*/  LDSM.16.M88.4 R100, [R2+0x1a800] ;  /* 0x01a800000264783b */ /* 0x000eea0000000200 */
[----:B------:R-:W-:Y:S02]  /*4ea0*/  LDSM.16.M88.4 R108, [R213+0x1a000] ;  /* 0x01a00000d56c783b */ /* 0x000fe40000000200 */
[C---:B-1----:R-:W-:Y:S08]  /*4eb0*/  HMMA.16816.F32.BF16 R4, R84.reuse, R92, R4 ;  /* 0x0000005c5404723c */ /* 0x042ff00000041804 */
[C---:B------:R-:W-:Y:S01]  /*4ec0*/  HMMA.16816.F32.BF16 R8, R84.reuse, R94, R8 ;  /* 0x0000005e5408723c */ /* 0x040fe20000041808 */
[----:B------:R-:W1:Y:S07]  /*4ed0*/  LDSM.16.M88.4 R92, [R215+0xa000] ;  /* 0x00a00000d75c783b */ /* 0x000e6e0000000200 */
[C---:B------:R-:W-:Y:S07]  /*4ee0*/  HMMA.16816.F32.BF16 R12, R84.reuse, R112, R12 ;  /* 0x00000070540c723c */ /* 0x040fee000004180c */
[----:B------:R-:W-:Y:S01]  /*4ef0*/  IADD3 R112, P0, R243, UR11, RZ ;  /* 0x0000000bf3707c10 */ /* 0x000fe2000ff1e0ff */
[----:B------:R-:W-:Y:S01]  /*4f00*/  HMMA.16816.F32.BF16 R16, R84, R114, R16 ;  /* 0x000000725410723c */ /* 0x000fe20000041810 */
[----:B------:R-:W2:Y:S03]  /*4f10*/  LDSM.16.M88.4 R84, [R3+0x1a800] ;  /* 0x01a800000354783b */ /* 0x000ea60000000200 */
[----:B------:R-:W-:Y:S02]  /*4f20*/  IADD3.X R113, R242, UR10, RZ, P0, !PT ;  /* 0x0000000af2717c10 */ /* 0x000fe400087fe4ff */
[C---:B------:R-:W-:Y:S02]  /*4f30*/  LEA R224, P0, R250.reuse, R224, 0x2 ;  /* 0x000000e0fae07211 */ /* 0x040fe400078010ff */
[C---:B--2---:R-:W-:Y:S01]  /*4f40*/  HMMA.16816.F32.BF16 R4, R88.reuse, R96, R4 ;  /* 0x000000605804723c */ /* 0x044fe20000041804 */
[----:B------:R2:W4:Y:S04]  /*4f50*/  LDG.E R114, [R112.64] ;  /* 0x0000000470727981 */ /* 0x000528000c1e1900 */
[----:B------:R-:W-:Y:S03]  /*4f60*/  LEA.HI.X.SX32 R225, R250, R225, 0x2, P0 ;  /* 0x000000e1fae17211 */ /* 0x000fe600000f16ff */
[C---:B------:R-:W-:Y:S01]  /*4f70*/  HMMA.16816.F32.BF16 R8, R88.reuse, R98, R8 ;  /* 0x000000625808723c */ /* 0x040fe20000041808 */
[----:B------:R-:W2:Y:S07]  /*4f80*/  LDSM.16.M88.4 R96, [R219+0xa000] ;  /* 0x00a00000db60783b */ /* 0x000eae0000000200 */
[C---:B---3--:R-:W-:Y:S08]  /*4f90*/  HMMA.16816.F32.BF16 R12, R88.reuse, R100, R12 ;  /* 0x00000064580c723c */ /* 0x048ff0000004180c */
[----:B------:R-:W-:Y:S01]  /*4fa0*/  HMMA.16816.F32.BF16 R16, R88, R102, R16 ;  /* 0x000000665810723c */ /* 0x000fe20000041810 */
[----:B------:R-:W3:Y:S05]  /*4fb0*/  LDSM.16.M88.4 R88, [R213+0x1a800] ;  /* 0x01a80000d558783b */ /* 0x000eea0000000200 */
[----:B--2---:R-:W2:Y:S02]  /*4fc0*/  LDG.E R112, [R112.64+0x20] ;  /* 0x0000200470707981 */ /* 0x004ea4000c1e1900 */
[C---:B-1----:R-:W-:Y:S03]  /*4fd0*/  HMMA.16816.F32.BF16 R4, R92.reuse, R104, R4 ;  /* 0x000000685c04723c */ /* 0x042fe60000041804 */
[----:B------:R-:W-:Y:S05]  /*4fe0*/  LDSM.16.M88.4 R100, [R218+0xa000] ;  /* 0x00a00000da64783b */ /* 0x000fea0000000200 */
[C---:B------:R-:W-:Y:S01]  /*4ff0*/  HMMA.16816.F32.BF16 R8, R92.reuse, R106, R8 ;  /* 0x0000006a5c08723c */ /* 0x040fe20000041808 */
[----:B------:R-:W1:Y:S07]  /*5000*/  LDSM.16.M88.4 R104, [R212+0x1a000] ;  /* 0x01a00000d468783b */ /* 0x000e6e0000000200 */
[C---:B------:R-:W-:Y:S08]  /*5010*/  HMMA.16816.F32.BF16 R12, R92.reuse, R84, R12 ;  /* 0x000000545c0c723c */ /* 0x040ff0000004180c */
[----:B------:R-:W-:Y:S01]  /*5020*/  HMMA.16816.F32.BF16 R16, R92, R86, R16 ;  /* 0x000000565c10723c */ /* 0x000fe20000041810 */
[----:B------:R-:W1:Y:S05]  /*5030*/  LDSM.16.M88.4 R84, [R212+0x1a800] ;  /* 0x01a80000d454783b */ /* 0x000e6a0000000200 */
[----:B------:R-:W-:Y:S02]  /*5040*/  LDSM.16.M88.4 R92, [R214+0xc000] ;  /* 0x00c00000d65c783b */ /* 0x000fe40000000200 */
[C---:B------:R-:W-:Y:S08]  /*5050*/  HMMA.16816.F32.BF16 R4, R96.reuse, R108, R4 ;  /* 0x0000006c6004723c */ /* 0x040ff00000041804 */
[C---:B------:R-:W-:Y:S01]  /*5060*/  HMMA.16816.F32.BF16 R8, R96.reuse, R110, R8 ;  /* 0x0000006e6008723c */ /* 0x040fe20000041808 */
[----:B------:R-:W1:Y:S07]  /*5070*/  LDSM.16.M88.4 R108, [R2+0x1c000] ;  /* 0x01c00000026c783b */ /* 0x000e6e0000000200 */
[C---:B---3--:R-:W-:Y:S08]  /*5080*/  HMMA.16816.F32.BF16 R12, R96.reuse, R88, R12 ;  /* 0x00000058600c723c */ /* 0x048ff0000004180c */
[----:B------:R-:W-:Y:S01]  /*5090*/  HMMA.16816.F32.BF16 R16, R96, R90, R16 ;  /* 0x0000005a6010723c */ /* 0x000fe20000041810 */
[----:B------:R-:W3:Y:S05]  /*50a0*/  LDSM.16.M88.4 R88, [R2+0x1c800] ;  /* 0x01c800000258783b */ /* 0x000eea0000000200 */
[----:B------:R-:W-:Y:S02]  /*50b0*/  LDSM.16.M88.4 R96, [R215+0xc000] ;  /* 0x00c00000d760783b */ /* 0x000fe40000000200 */
[C---:B-1----:R-:W-:Y:S08]  /*50c0*/  HMMA.16816.F32.BF16 R4, R100.reuse, R104, R4 ;  /* 0x000000686404723c */ /* 0x042ff00000041804 */
        /* <DEDUP_REMOVED lines=32> */
[----:B------:R-:W4:Y:S05]  /*52d0*/  LDSM.16.M88.4 R84, [R3+0x1e800] ;  /* 0x01e800000354783b */ /* 0x000f2a0000000200 */
[----:B------:R-:W-:Y:S02]  /*52e0*/  LDSM.16.M88.4 R92, [R219+0xe000] ;  /* 0x00e00000db5c783b */ /* 0x000fe40000000200 */
[C---:B------:R-:W-:Y:S08]  /*52f0*/  HMMA.16816.F32.BF16 R4, R96.reuse, R108, R4 ;  /* 0x0000006c6004723c */ /* 0x040ff00000041804 */
[C---:B------:R-:W-:Y:S01]  /*5300*/  HMMA.16816.F32.BF16 R8, R96.reuse, R110, R8 ;  /* 0x0000006e6008723c */ /* 0x040fe20000041808 */
[----:B------:R-:W4:Y:S07]  /*5310*/  LDSM.16.M88.4 R108, [R213+0x1e000] ;  /* 0x01e00000d56c783b */ /* 0x000f2e0000000200 */
[C---:B---3--:R-:W-:Y:S08]  /*5320*/  HMMA.16816.F32.BF16 R12, R96.reuse, R88, R12 ;  /* 0x00000058600c723c */ /* 0x048ff0000004180c */
[----:B------:R-:W-:Y:S01]  /*5330*/  HMMA.16816.F32.BF16 R16, R96, R90, R16 ;  /* 0x0000005a6010723c */ /* 0x000fe20000041810 */
[----:B------:R-:W3:Y:S05]  /*5340*/  LDSM.16.M88.4 R88, [R213+0x1e800] ;  /* 0x01e80000d558783b */ /* 0x000eea0000000200 */
[----:B------:R-:W-:Y:S02]  /*5350*/  LDSM.16.M88.4 R96, [R218+0xe000] ;  /* 0x00e00000da60783b */ /* 0x000fe40000000200 */
[C---:B-1----:R-:W-:Y:S08]  /*5360*/  HMMA.16816.F32.BF16 R4, R100.reuse, R104, R4 ;  /* 0x000000686404723c */ /* 0x042ff00000041804 */
[C---:B------:R-:W-:Y:S01]  /*5370*/  HMMA.16816.F32.BF16 R8, R100.reuse, R106, R8 ;  /* 0x0000006a6408723c */ /* 0x040fe20000041808 */
[----:B------:R-:W1:Y:S07]  /*5380*/  LDSM.16.M88.4 R104, [R212+0x1e000] ;  /* 0x01e00000d468783b */ /* 0x000e6e0000000200 */
[C---:B----4-:R-:W-:Y:S08]  /*5390*/  HMMA.16816.F32.BF16 R12, R100.reuse, R84, R12 ;  /* 0x00000054640c723c */ /* 0x050ff0000004180c */
[----:B------:R-:W-:Y:S01]  /*53a0*/  HMMA.16816.F32.BF16 R16, R100, R86, R16 ;  /* 0x000000566410723c */ /* 0x000fe20000041810 */
[----:B------:R-:W4:Y:S07]  /*53b0*/  LDSM.16.M88.4 R84, [R212+0x1e800] ;  /* 0x01e80000d454783b */ /* 0x000f2e0000000200 */
[C---:B------:R-:W-:Y:S08]  /*53c0*/  HMMA.16816.F32.BF16 R4, R92.reuse, R108, R4 ;  /* 0x0000006c5c04723c */ /* 0x040ff00000041804 */
[C---:B------:R-:W-:Y:S08]  /*53d0*/  HMMA.16816.F32.BF16 R8, R92.reuse, R110, R8 ;  /* 0x0000006e5c08723c */ /* 0x040ff00000041808 */
[C---:B---3--:R-:W-:Y:S08]  /*53e0*/  HMMA.16816.F32.BF16 R12, R92.reuse, R88, R12 ;  /* 0x000000585c0c723c */ /* 0x048ff0000004180c */
[----:B------:R-:W-:Y:S08]  /*53f0*/  HMMA.16816.F32.BF16 R16, R92, R90, R16 ;  /* 0x0000005a5c10723c */ /* 0x000ff00000041810 */
[C---:B-1----:R-:W-:Y:S08]  /*5400*/  HMMA.16816.F32.BF16 R4, R96.reuse, R104, R4 ;  /* 0x000000686004723c */ /* 0x042ff00000041804 */
[C---:B------:R-:W-:Y:S08]  /*5410*/  HMMA.16816.F32.BF16 R8, R96.reuse, R106, R8 ;  /* 0x0000006a6008723c */ /* 0x040ff00000041808 */
[C---:B----4-:R-:W-:Y:S08]  /*5420*/  HMMA.16816.F32.BF16 R12, R96.reuse, R84, R12 ;  /* 0x00000054600c723c */ /* 0x050ff0000004180c */
[----:B------:R-:W-:Y:S04]  /*5430*/  HMMA.16816.F32.BF16 R16, R96, R86, R16 ;  /* 0x000000566010723c */ /* 0x000fe80000041810 */
[C---:B------:R-:W-:Y:S02]  /*5440*/  FADD.FTZ R84, -R114.reuse, R4 ;  /* 0x0000000472547221 */ /* 0x040fe40000010100 */
[----:B------:R-:W-:Y:S02]  /*5450*/  FADD.FTZ R4, -R114, R5 ;  /* 0x0000000572047221 */ /* 0x000fe40000010100 */
[----:B------:R-:W-:Y:S04]  /*5460*/  FMUL.FTZ R5, R128, R84 ;  /* 0x0000005480057220 */ /* 0x000fe80000410000 */
[----:B------:R-:W-:Y:S02]  /*5470*/  FMUL.FTZ R4, R126, R4 ;  /* 0x000000047e047220 */ /* 0x000fe40000410000 */
[----:B--2---:R-:W-:Y:S02]  /*5480*/  FADD.FTZ R6, -R112, R6 ;  /* 0x0000000670067221 */ /* 0x004fe40000010100 */
[----:B------:R-:W-:Y:S01]  /*5490*/  FADD.FTZ R8, -R114, R8 ;  /* 0x0000000872087221 */ /* 0x000fe20000010100 */
[----:B------:R-:W-:Y:S01]  /*54a0*/  F2FP.BF16.PACK_AB R4, R4, R5 ;  /* 0x000000050404723e */ /* 0x000fe200000010ff */
[----:B------:R-:W-:Y:S02]  /*54b0*/  FADD.FTZ R5, -R114, R12 ;  /* 0x0000000c72057221 */ /* 0x000fe40000010100 */
[----:B------:R-:W-:Y:S02]  /*54c0*/  FADD.FTZ R12, -R112, R7 ;  /* 0x00000007700c7221 */ /* 0x000fe40000010100 */
[----:B------:R1:W-:Y:S01]  /*54d0*/  STS [R231+0x20000], R4 ;  /* 0x02000004e7007388 */ /* 0x0003e20000000800 */
[----:B------:R-:W-:Y:S02]  /*54e0*/  FMUL.FTZ R84, R125, R8 ;  /* 0x000000087d547220 */ /* 0x000fe40000410000 */
[C---:B------:R-:W-:Y:S02]  /*54f0*/  FADD.FTZ R17, -R114.reuse, R17 ;  /* 0x0000001172117221 */ /* 0x040fe40000010100 */
[----:B------:R-:W-:Y:S02]  /*5500*/  FADD.FTZ R16, -R114, R16 ;  /* 0x0000001072107221 */ /* 0x000fe40000010100 */
[----:B------:R-:W-:Y:S02]  /*5510*/  FMUL.FTZ R7, R116, R17 ;  /* 0x0000001174077220 */ /* 0x000fe40000410000 */
[----:B------:R-:W-:Y:S02]  /*5520*/  FMUL.FTZ R12, R130, R12 ;  /* 0x0000000c820c7220 */ /* 0x000fe40000410000 */
[----:B------:R-:W-:Y:S02]  /*5530*/  FADD.FTZ R8, -R114, R13 ;  /* 0x0000000d72087221 */ /* 0x000fe40000010100 */
[----:B------:R-:W-:Y:S02]  /*5540*/  FMUL.FTZ R5, R121, R5 ;  /* 0x0000000579057220 */ /* 0x000fe40000410000 */
[----:B------:R-:W-:Y:S02]  /*5550*/  FMUL.FTZ R8, R118, R8 ;  /* 0x0000000876087220 */ /* 0x000fe40000410000 */
[----:B------:R-:W-:Y:S02]  /*5560*/  FADD.FTZ R10, -R112, R10 ;  /* 0x0000000a700a7221 */ /* 0x000fe40000010100 */
[----:B------:R-:W-:Y:S01]  /*5570*/  FADD.FTZ R9, -R114, R9 ;  /* 0x0000000972097221 */ /* 0x000fe20000010100 */
[----:B------:R-:W-:Y:S01]  /*5580*/  F2FP.BF16.PACK_AB R8, R8, R5 ;  /* 0x000000050808723e */ /* 0x000fe200000010ff */
[----:B------:R-:W-:Y:S02]  /*5590*/  FMUL.FTZ R13, R129, R10 ;  /* 0x0000000a810d7220 */ /* 0x000fe40000410000 */
[----:B------:R-:W-:Y:S02]  /*55a0*/  FMUL.FTZ R9, R123, R9 ;  /* 0x000000097b097220 */ /* 0x000fe40000410000 */
[----:B-1----:R-:W-:Y:S02]  /*55b0*/  FMUL.FTZ R4, R117, R16 ;  /* 0x0000001075047220 */ /* 0x002fe40000410000 */
[----:B------:R-:W-:Y:S01]  /*55c0*/  FMUL.FTZ R16, R131, R6 ;  /* 0x0000000683107220 */ /* 0x000fe20000410000 */
[----:B------:R-:W-:Y:S01]  /*55d0*/  F2FP.BF16.PACK_AB R9, R9, R84 ;  /* 0x000000540909723e */ /* 0x000fe200000010ff */
[C---:B------:R-:W-:Y:S01]  /*55e0*/  FADD.FTZ R6, -R112.reuse, R11 ;  /* 0x0000000b70067221 */ /* 0x040fe20000010100 */
[----:B------:R-:W-:Y:S01]  /*55f0*/  F2FP.BF16.PACK_AB R7, R7, R4 ;  /* 0x000000040707723e */ /* 0x000fe200000010ff */
[----:B------:R-:W-:Y:S01]  /*5600*/  FADD.FTZ R10, -R112, R14 ;  /* 0x0000000e700a7221 */ /* 0x000fe20000010100 */
[----:B------:R-:W-:Y:S01]  /*5610*/  F2FP.BF16.PACK_AB R4, R12, R16 ;  /* 0x000000100c04723e */ /* 0x000fe200000010ff */
[----:B------:R-:W-:Y:S02]  /*5620*/  FMUL.FTZ R6, R127, R6 ;  /* 0x000000067f067220 */ /* 0x000fe40000410000 */
[----:B------:R-:W-:Y:S02]  /*5630*/  FADD.FTZ R5, -R112, R15 ;  /* 0x0000000f70057221 */ /* 0x000fe40000010100 */
[----:B------:R1:W-:Y:S01]  /*5640*/  STS [R231+0x20400], R4 ;  /* 0x02040004e7007388 */ /* 0x0003e20000000800 */
[----:B------:R-:W-:Y:S01]  /*5650*/  FMUL.FTZ R10, R124, R10 ;  /* 0x0000000a7c0a7220 */ /* 0x000fe20000410000 */
[----:B------:R-:W-:Y:S01]  /*5660*/  F2FP.BF16.PACK_AB R6, R6, R13 ;  /* 0x0000000d0606723e */ /* 0x000fe200000010ff */
[----:B------:R-:W-:Y:S02]  /*5670*/  FMUL.FTZ R5, R122, R5 ;  /* 0x000000057a057220 */ /* 0x000fe40000410000 */
[C---:B------:R-:W-:Y:S01]  /*5680*/  FADD.FTZ R12, -R112.reuse, R18 ;  /* 0x00000012700c7221 */ /* 0x040fe20000010100 */
[----:B------:R-:W-:Y:S01]  /*5690*/  STS [R236+0x20000], R9 ;  /* 0x02000009ec007388 */ /* 0x000fe20000000800 */
[----:B------:R-:W-:Y:S01]  /*56a0*/  FADD.FTZ R11, -R112, R19 ;  /* 0x00000013700b7221 */ /* 0x000fe20000010100 */
[----:B------:R-:W-:Y:S01]  /*56b0*/  F2FP.BF16.PACK_AB R5, R5, R10 ;  /* 0x0000000a0505723e */ /* 0x000fe200000010ff */
[----:B------:R-:W-:Y:S02]  /*56c0*/  FMUL.FTZ R12, R120, R12 ;  /* 0x0000000c780c7220 */ /* 0x000fe40000410000 */
[----:B------:R-:W-:Y:S01]  /*56d0*/  STS [R236+0x20400], R6 ;  /* 0x02040006ec007388 */ /* 0x000fe20000000800 */
[----:B------:R-:W-:Y:S04]  /*56e0*/  FMUL.FTZ R11, R119, R11 ;  /* 0x0000000b770b7220 */ /* 0x000fe80000410000 */
[----:B------:R-:W-:Y:S05]  /*56f0*/  STS [R234+0x20000], R8 ;  /* 0x02000008ea007388 */ /* 0x000fea0000000800 */
[----:B------:R-:W-:Y:S01]  /*5700*/  STS [R234+0x20400], R5 ;  /* 0x02040005ea007388 */ /* 0x000fe20000000800 */
[----:B-1----:R-:W-:Y:S04]  /*5710*/  F2FP.BF16.PACK_AB R4, R11, R12 ;  /* 0x0000000c0b04723e */ /* 0x002fe800000010ff */
[----:B------:R-:W-:Y:S05]  /*5720*/  STS [R235+0x20000], R7 ;  /* 0x02000007eb007388 */ /* 0x000fea0000000800 */
[----:B------:R-:W-:Y:S05]  /*5730*/  STS [R235+0x20400], R4 ;  /* 0x02040004eb007388 */ /* 0x000fea0000000800 */
[----:B------:R-:W-:Y:S06]  /*5740*/  BAR.SYNC.DEFER_BLOCKING 0x0 ;  /* 0x0000000000007b1d */ /* 0x000fec0000010000 */
[----:B------:R-:W-:Y:S05]  /*5750*/  LDSM.16.MT88.4 R4, [R217+0x22000] ;  /* 0x02200000d904783b */ /* 0x000fea0000004200 */
[----:B------:R-:W1:Y:S05]  /*5760*/  LDSM.16.MT88.4 R8, [R0+0x8000] ;  /* 0x008000000008783b */ /* 0x000e6a0000004200 */
[----:B------:R-:W2:Y:S05]  /*5770*/  LDSM.16.MT88.4 R12, [R216+0x22000] ;  /* 0x02200000d80c783b */ /* 0x000eaa0000004200 */
[----:B------:R-:W3:Y:S05]  /*5780*/  LDSM.16.MT88.4 R16, [R0+0xa000] ;  /* 0x00a000000010783b */ /* 0x000eea0000004200 */
[----:B------:R-:W4:Y:S05]  /*5790*/  LDSM.16.MT88.4 R84, [R0+0xc000] ;  /* 0x00c000000054783b */ /* 0x000f2a0000004200 */
[----:B------:R-:W3:Y:S05]  /*57a0*/  LDSM.16.MT88.4 R88, [R0+0xe000] ;  /* 0x00e000000058783b */ /* 0x000eea0000004200 */
[----:B------:R-:W-:Y:S05]  /*57b0*/  LDSM.16.MT88.4 R92, [R0+0x8800] ;  /* 0x00880000005c783b */ /* 0x000fea0000004200 */
[----:B------:R-:W-:Y:S05]  /*57c0*/  LDSM.16.MT88.4 R96, [R216+0x22800] ;  /* 0x02280000d860783b */ /* 0x000fea0000004200 */
[----:B------:R-:W-:Y:S01]  /*57d0*/  LDSM.16.MT88.4 R100, [R0+0xa800] ;  /* 0x00a800000064783b */ /* 0x000fe20000004200 */
[-C--:B-1----:R-:W-:Y:S04]  /*57e0*/  HMMA.16816.F32.BF16 R20, R4, R8.reuse, R20 ;  /* 0x000000080414723c */ /* 0x082fe80000041814 */
[----:B------:R-:W-:Y:S05]  /*57f0*/  LDSM.16.MT88.4 R104, [R0+0xc800] ;  /* 0x00c800000068783b */ /* 0x000fea0000004200 */
[----:B------:R-:W-:Y:S01]  /*5800*/  LDSM.16.MT88.4 R108, [R0+0xe800] ;  /* 0x00e80000006c783b */ /* 0x000fe20000004200 */
[C---:B--2---:R-:W-:Y:S08]  /*5810*/  HMMA.16816.F32.BF16 R24, R12.reuse, R8, R24 ;  /* 0x000000080c18723c */ /* 0x044ff00000041818 */
[-C--:B------:R-:W-:Y:S08]  /*5820*/  HMMA.16816.F32.BF16 R28, R12, R10.reuse, R28 ;  /* 0x0000000a0c1c723c */ /* 0x080ff0000004181c */
[C---:B------:R-:W-:Y:S01]  /*5830*/  HMMA.16816.F32.BF16 R32, R4.reuse, R10, R32 ;  /* 0x0000000a0420723c */ /* 0x040fe20000041820 */
[----:B------:R-:W1:Y:S07]  /*5840*/  LDSM.16.MT88.4 R8, [R217+0x22800] ;  /* 0x02280000d908783b */ /* 0x000e6e0000004200 */
[-C--:B---3--:R-:W-:Y:S08]  /*5850*/  HMMA.16816.F32.BF16 R36, R4, R16.reuse, R36 ;  /* 0x000000100424723c */ /* 0x088ff00000041824 */
[C---:B------:R-:W-:Y:S08]  /*5860*/  HMMA.16816.F32.BF16 R40, R12.reuse, R16, R40 ;  /* 0x000000100c28723c */ /* 0x040ff00000041828 */
[-C--:B------:R-:W-:Y:S08]  /*5870*/  HMMA.16816.F32.BF16 R44, R12, R18.reuse, R44 ;  /* 0x000000120c2c723c */ /* 0x080ff0000004182c */
[C---:B------:R-:W-:Y:S01]  /*5880*/  HMMA.16816.F32.BF16 R48, R4.reuse, R18, R48 ;  /* 0x000000120430723c */ /* 0x040fe20000041830 */
[----:B------:R-:W-:Y:S07]  /*5890*/  LDSM.16.MT88.4 R16, [R216+0x23000] ;  /* 0x02300000d810783b */ /* 0x000fee0000004200 */
        /* <DEDUP_REMOVED lines=10> */
[----:B------:R-:W2:Y:S05]  /*5940*/  LDSM.16.MT88.4 R4, [R217+0x23000] ;  /* 0x02300000d904783b */ /* 0x000eaa0000004200 */
[----:B------:R-:W3:Y:S02]  /*5950*/  LDSM.16.MT88.4 R88, [R0+0xd000] ;  /* 0x00d000000058783b */ /* 0x000ee40000004200 */
[-C--:B-1----:R-:W-:Y:S08]  /*5960*/  HMMA.16816.F32.BF16 R20, R8, R92.reuse, R20 ;  /* 0x0000005c0814723c */ /* 0x082ff00000041814 */
[C---:B------:R-:W-:Y:S08]  /*5970*/  HMMA.16816.F32.BF16 R24, R96.reuse, R92, R24 ;  /* 0x0000005c6018723c */ /* 0x040ff00000041818 */
[-C--:B------:R-:W-:Y:S08]  /*5980*/  HMMA.16816.F32.BF16 R28, R96, R94.reuse, R28 ;  /* 0x0000005e601c723c */ /* 0x080ff0000004181c */
[C---:B------:R-:W-:Y:S01]  /*5990*/  HMMA.16816.F32.BF16 R32, R8.reuse, R94, R32 ;  /* 0x0000005e0820723c */ /* 0x040fe20000041820 */
[----:B------:R-:W1:Y:S07]  /*59a0*/  LDSM.16.MT88.4 R92, [R0+0xf000] ;  /* 0x00f00000005c783b */ /* 0x000e6e0000004200 */
[-C--:B------:R-:W-:Y:S08]  /*59b0*/  HMMA.16816.F32.BF16 R36, R8, R100.reuse, R36 ;  /* 0x000000640824723c */ /* 0x080ff00000041824 */
[C---:B------:R-:W-:Y:S08]  /*59c0*/  HMMA.16816.F32.BF16 R40, R96.reuse, R100, R40 ;  /* 0x000000646028723c */ /* 0x040ff00000041828 */
[-C--:B------:R-:W-:Y:S08]  /*59d0*/  HMMA.16816.F32.BF16 R44, R96, R102.reuse, R44 ;  /* 0x00000066602c723c */ /* 0x080ff0000004182c */
[C---:B------:R-:W-:Y:S01]  /*59e0*/  HMMA.16816.F32.BF16 R48, R8.reuse, R102, R48 ;  /* 0x000000660830723c */ /* 0x040fe20000041830 */
[----:B------:R-:W-:Y:S07]  /*59f0*/  LDSM.16.MT88.4 R100, [R216+0x23800] ;  /* 0x02380000d864783b */ /* 0x000fee0000004200 */
        /* <DEDUP_REMOVED lines=10> */
[----:B------:R-:W4:Y:S05]  /*5aa0*/  LDSM.16.MT88.4 R8, [R217+0x23800] ;  /* 0x02380000d908783b */ /* 0x000f2a0000004200 */
[----:B------:R-:W1:Y:S02]  /*5ab0*/  LDSM.16.MT88.4 R108, [R0+0xd800] ;  /* 0x00d80000006c783b */ /* 0x000e640000004200 */
[-C--:B--2---:R-:W-:Y:S08]  /*5ac0*/  HMMA.16816.F32.BF16 R20, R4, R12.reuse, R20 ;  /* 0x0000000c0414723c */ /* 0x084ff00000041814 */
[C---:B------:R-:W-:Y:S08]  /*5ad0*/  HMMA.16816.F32.BF16 R24, R16.reuse, R12, R24 ;  /* 0x0000000c1018723c */ /* 0x040ff00000041818 */
[-C--:B------:R-:W-:Y:S08]  /*5ae0*/  HMMA.16816.F32.BF16 R28, R16, R14.reuse, R28 ;  /* 0x0000000e101c723c */ /* 0x080ff0000004181c */
[C---:B------:R-:W-:Y:S01]  /*5af0*/  HMMA.16816.F32.BF16 R32, R4.reuse, R14, R32 ;  /* 0x0000000e0420723c */ /* 0x040fe20000041820 */
[----:B------:R-:W2:Y:S05]  /*5b00*/  LDSM.16.MT88.4 R12, [R0+0xf800] ;  /* 0x00f80000000c783b */ /* 0x000eaa0000004200 */
[----:B------:R-:W-:Y:S02]  /*5b10*/  BAR.SYNC.DEFER_BLOCKING 0x0 ;  /* 0x0000000000007b1d */ /* 0x000fe40000010000 */
[-C--:B------:R-:W-:Y:S08]  /*5b20*/  HMMA.16816.F32.BF16 R36, R4, R84.reuse, R36 ;  /* 0x000000540424723c */ /* 0x080ff00000041824 */
[C---:B------:R-:W-:Y:S08]  /*5b30*/  HMMA.16816.F32.BF16 R40, R16.reuse, R84, R40 ;  /* 0x000000541028723c */ /* 0x040ff00000041828 */
[-C--:B------:R-:W-:Y:S08]  /*5b40*/  HMMA.16816.F32.BF16 R44, R16, R86.reuse, R44 ;  /* 0x00000056102c723c */ /* 0x080ff0000004182c */
[C---:B------:R-:W-:Y:S08]  /*5b50*/  HMMA.16816.F32.BF16 R48, R4.reuse, R86, R48 ;  /* 0x000000560430723c */ /* 0x040ff00000041830 */
[-C--:B---3--:R-:W-:Y:S08]  /*5b60*/  HMMA.16816.F32.BF16 R52, R4, R88.reuse, R52 ;  /* 0x000000580434723c */ /* 0x088ff00000041834 */
[C---:B------:R-:W-:Y:S08]  /*5b70*/  HMMA.16816.F32.BF16 R56, R16.reuse, R88, R56 ;  /* 0x000000581038723c */ /* 0x040ff00000041838 */
[-C--:B------:R-:W-:Y:S08]  /*5b80*/  HMMA.16816.F32.BF16 R60, R16, R90.reuse, R60 ;  /* 0x0000005a103c723c */ /* 0x080ff0000004183c */
[C---:B------:R-:W-:Y:S08]  /*5b90*/  HMMA.16816.F32.BF16 R64, R4.reuse, R90, R64 ;  /* 0x0000005a0440723c */ /* 0x040ff00000041840 */
[-C--:B-1----:R-:W-:Y:S08]  /*5ba0*/  HMMA.16816.F32.BF16 R68, R4, R92.reuse, R68 ;  /* 0x0000005c0444723c */ /* 0x082ff00000041844 */
[C---:B------:R-:W-:Y:S08]  /*5bb0*/  HMMA.16816.F32.BF16 R72, R16.reuse, R92, R72 ;  /* 0x0000005c1048723c */ /* 0x040ff00000041848 */
[-C--:B------:R-:W-:Y:S08]  /*5bc0*/  HMMA.16816.F32.BF16 R76, R16, R94.reuse, R76 ;  /* 0x0000005e104c723c */ /* 0x080ff0000004184c */
[----:B------:R-:W-:Y:S08]  /*5bd0*/  HMMA.16816.F32.BF16 R80, R4, R94, R80 ;  /* 0x0000005e0450723c */ /* 0x000ff00000041850 */
[-C--:B----4-:R-:W-:Y:S08]  /*5be0*/  HMMA.16816.F32.BF16 R20, R8, R96.reuse, R20 ;  /* 0x000000600814723c */ /* 0x090ff00000041814 */
[C---:B------:R-:W-:Y:S08]  /*5bf0*/  HMMA.16816.F32.BF16 R24, R100.reuse, R96, R24 ;  /* 0x000000606418723c */ /* 0x040ff00000041818 */
[-C--:B------:R-:W-:Y:S08]  /*5c00*/  HMMA.16816.F32.BF16 R28, R100, R98.reuse, R28 ;  /* 0x00000062641c723c */ /* 0x080ff0000004181c */
        /* <DEDUP_REMOVED lines=9> */
[-C--:B--2---:R-:W-:Y:S08]  /*5ca0*/  HMMA.16816.F32.BF16 R68, R8, R12.reuse, R68 ;  /* 0x0000000c0844723c */ /* 0x084ff00000041844 */
[C---:B------:R-:W-:Y:S08]  /*5cb0*/  HMMA.16816.F32.BF16 R72, R100.reuse, R12, R72 ;  /* 0x0000000c6448723c */ /* 0x040ff00000041848 */
[-C--:B------:R-:W-:Y:S08]  /*5cc0*/  HMMA.16816.F32.BF16 R76, R100, R14.reuse, R76 ;  /* 0x0000000e644c723c */ /* 0x080ff0000004184c */
[----:B------:R-:W-:Y:S01]  /*5cd0*/  HMMA.16816.F32.BF16 R80, R8, R14, R80 ;  /* 0x0000000e0850723c */ /* 0x000fe20000041850 */
[----:B------:R-:W-:-:S07]  /*5ce0*/  @!P1 BRA `(.L_x_406) ;  /* 0x0000041000009947 */ /* 0x000fce0003800000 */
[----:B------:R-:W-:Y:S01]  /*5cf0*/  IMAD.MOV.U32 R15, RZ, RZ, c[0x0][0x370] ;  /* 0x0000dc00ff0f7624 */ /* 0x000fe200078e00ff */
[----:B------:R-:W-:Y:S01]  /*5d00*/  ISETP.GE.AND P5, PT, R232, c[0x0][0x220], PT ;  /* 0x00008800e8007a0c */ /* 0x000fe20003fa6270 */
[----:B------:R-:W-:Y:S01]  /*5d10*/  IMAD.MOV.U32 R4, RZ, RZ, R228 ;  /* 0x000000ffff047224 */ /* 0x000fe200078e00e4 */
[----:B------:R-:W-:Y:S01]  /*5d20*/  ISETP.GE.AND P4, PT, R240, c[0x0][0x220], PT ;  /* 0x00008800f0007a0c */ /* 0x000fe20003f86270 */
[----:B------:R-:W-:Y:S01]  /*5d30*/  IMAD.U32 R8, R15, -0x40, RZ ;  /* 0xffffffc00f087824 */ /* 0x000fe200078e00ff */
[----:B------:R-:W-:Y:S01]  /*5d40*/  ISETP.GE.AND P3, PT, R239, c[0x0][0x220], PT ;  /* 0x00008800ef007a0c */ /* 0x000fe20003f66270 */
[----:B------:R-:W-:Y:S01]  /*5d50*/  IMAD.MOV.U32 R5, RZ, RZ, R230 ;  /* 0x000000ffff057224 */ /* 0x000fe200078e00e6 */
[----:B------:R-:W-:Y:S01]  /*5d60*/  ISETP.GE.AND P2, PT, R241, c[0x0][0x220], PT ;  /* 0x00008800f1007a0c */ /* 0x000fe20003f46270 */
[----:B------:R-:W-:Y:S01]  /*5d70*/  IMAD.MOV.U32 R16, RZ, RZ, c[0x0][0x374] ;  /* 0x0000dd00ff107624 */ /* 0x000fe200078e00ff */
[C---:B------:R-:W-:Y:S02]  /*5d80*/  LEA R4, P0, R8.reuse, R4, 0x1 ;  /* 0x0000000408047211 */ /* 0x040fe400078008ff */
[----:B------:R-:W-:Y:S02]  /*5d90*/  SHF.R.S32.HI R7, RZ, 0x1f, R8 ;  /* 0x0000001fff077819 */ /* 0x000fe40000011408 */
[----:B------:R-:W-:Y:S01]  /*5da0*/  LEA.HI.X.SX32 R5, R8, R5, 0x1, P0 ;  /* 0x0000000508057211 */ /* 0x000fe200000f0eff */
[----:B------:R1:W-:Y:S01]  /*5db0*/  @P5 STS.128 [R226+0x8000], RZ ;  /* 0x008000ffe2005388 */ /* 0x0003e20000000c00 */
        /* <DEDUP_REMOVED lines=52> */
.L_x_406:
[----:B------:R-:W-:Y:S01]  /*6100*/  LDSM.16.M88.4 R128, [R220] ;  /* 0x00000000dc80783b */ /* 0x000fe20000000200 */
[----:B------:R-:W-:Y:S02]  /*6110*/  @UP5 UIADD3 UR13, UP4, UR9, -0x100, URZ ;  /* 0xffffff00090d5890 */ /* 0x000fe4000ff9e03f */
[----:B------:R-:W-:Y:S02]  /*6120*/  @UP5 UIADD3 UR11, UP1, UR11, -0x100, URZ ;  /* 0xffffff000b0b5890 */ /* 0x000fe4000ff3e03f */
[----:B------:R-:W2:Y:S01]  /*6130*/  LDSM.16.MT88.4 R16, [R0+0x10000] ;  /* 0x010000000010783b */ /* 0x000ea20000004200 */
[----:B------:R-:W-:Y:S02]  /*6140*/  @UP5 UIADD3.X UR12, UR8, -0x1, URZ, UP4, !UPT ;  /* 0xffffffff080c5890 */ /* 0x000fe4000a7fe43f */
[----:B------:R-:W-:Y:S02]  /*6150*/  @UP5 UIADD3.X UR10, UR10, -0x1, URZ, UP1, !UPT ;  /* 0xffffffff0a0a5890 */ /* 0x000fe40008ffe43f */
[----:B------:R-:W3:Y:S05]  /*6160*/  LDSM.16.M88.4 R124, [R220+0x1000] ;  /* 0x00100000dc7c783b */ /* 0x000eea0000000200 */
[----:B------:R-:W4:Y:S05]  /*6170*/  LDSM.16.MT88.4 R96, [R0+0x12000] ;  /* 0x012000000060783b */ /* 0x000f2a0000004200 */
[----:B------:R-:W1:Y:S05]  /*6180*/  LDSM.16.MT88.4 R112, [R0+0x14000] ;  /* 0x014000000070783b */ /* 0x000e6a0000004200 */
[----:B------:R-:W1:Y:S05]  /*6190*/  LDSM.16.MT88.4 R196, [R0+0x16000] ;  /* 0x0160000000c4783b */ /* 0x000e6a0000004200 */
[----:B------:R-:W-:Y:S05]  /*61a0*/  LDSM.16.M88.4 R200, [R223] ;  /* 0x00000000dfc8783b */ /* 0x000fea0000000200 */
[----:B------:R-:W1:Y:S05]  /*61b0*/  LDSM.16.MT88.4 R204, [R0+0x10800] ;  /* 0x0108000000cc783b */ /* 0x000e6a0000004200 */
[----:B------:R-:W1:Y:S02]  /*61c0*/  LDSM.16.M88.4 R208, [R223+0x1000] ;  /* 0x00100000dfd0783b */ /* 0x000e640000000200 */
[-C--:B-12---:R-:W-:Y:S08]  /*61d0*/  HMMA.16816.F32.BF16 R4, R128, R16.reuse, RZ ;  /* 0x000000108004723c */ /* 0x086ff000000418ff */
        /* <DEDUP_REMOVED lines=14> */
[----:B------:R-:W-:Y:S01]  /*62c0*/  HMMA.16816.F32.BF16 R128, R128, R198, RZ ;  /* 0x000000c68080723c */ /* 0x000fe200000418ff */
[----:B------:R-:W1:Y:S07]  /*62d0*/  LDSM.16.MT88.4 R196, [R0+0x12800] ;  /* 0x0128000000c4783b */ /* 0x000e6e0000004200 */
[-C--:B------:R-:W-:Y:S08]  /*62e0*/  HMMA.16816.F32.BF16 R4, R200, R204.reuse, R4 ;  /* 0x000000ccc804723c */ /* 0x080ff00000041804 */
[C---:B------:R-:W-:Y:S08]  /*62f0*/  HMMA.16816.F32.BF16 R8, R208.reuse, R204, R8 ;  /* 0x000000ccd008723c */ /* 0x040ff00000041808 */
[-C--:B------:R-:W-:Y:S08]  /*6300*/  HMMA.16816.F32.BF16 R12, R208, R206.reuse, R12 ;  /* 0x000000ced00c723c */ /* 0x080ff0000004180c */
[C---:B------:R-:W-:Y:S01]  /*6310*/  HMMA.16816.F32.BF16 R16, R200.reuse, R206, R16 ;  /* 0x000000cec810723c */ /* 0x040fe20000041810 */
[----:B------:R-:W2:Y:S07]  /*6320*/  LDSM.16.MT88.4 R204, [R0+0x14800] ;  /* 0x0148000000cc783b */ /* 0x000eae0000004200 */
[-C--:B-1----:R-:W-:Y:S08]  /*6330*/  HMMA.16816.F32.BF16 R84, R200, R196.reuse, R84 ;  /* 0x000000c4c854723c */ /* 0x082ff00000041854 */
[C---:B------:R-:W-:Y:S08]  /*6340*/  HMMA.16816.F32.BF16 R88, R208.reuse, R196, R88 ;  /* 0x000000c4d058723c */ /* 0x040ff00000041858 */
[-C--:B------:R-:W-:Y:S08]  /*6350*/  HMMA.16816.F32.BF16 R92, R208, R198.reuse, R92 ;  /* 0x000000c6d05c723c */ /* 0x080ff0000004185c */
[C---:B------:R-:W-:Y:S01]  /*6360*/  HMMA.16816.F32.BF16 R96, R200.reuse, R198, R96 ;  /* 0x000000c6c860723c */ /* 0x040fe20000041860 */
[----:B------:R-:W1:Y:S07]  /*6370*/  LDSM.16.MT88.4 R196, [R0+0x16800] ;  /* 0x0168000000c4783b */ /* 0x000e6e0000004200 */
[-C--:B--2---:R-:W-:Y:S08]  /*6380*/  HMMA.16816.F32.BF16 R100, R200, R204.reuse, R100 ;  /* 0x000000ccc864723c */ /* 0x084ff00000041864 */
[C---:B------:R-:W-:Y:S08]  /*6390*/  HMMA.16816.F32.BF16 R104, R208.reuse, R204, R104 ;  /* 0x000000ccd068723c */ /* 0x040ff00000041868 */
[-C--:B------:R-:W-:Y:S08]  /*63a0*/  HMMA.16816.F32.BF16 R108, R208, R206.reuse, R108 ;  /* 0x000000ced06c723c */ /* 0x080ff0000004186c */
[C---:B------:R-:W-:Y:S01]  /*63b0*/  HMMA.16816.F32.BF16 R112, R200.reuse, R206, R112 ;  /* 0x000000cec870723c */ /* 0x040fe20000041870 */
[----:B------:R-:W-:Y:S07]  /*63c0*/  LDSM.16.M88.4 R204, [R221] ;  /* 0x00000000ddcc783b */ /* 0x000fee0000000200 */
[-C--:B-1----:R-:W-:Y:S08]  /*63d0*/  HMMA.16816.F32.BF16 R116, R200, R196.reuse, R116 ;  /* 0x000000c4c874723c */ /* 0x082ff00000041874 */
[C---:B------:R-:W-:Y:S08]  /*63e0*/  HMMA.16816.F32.BF16 R120, R208.reuse, R196, R120 ;  /* 0x000000c4d078723c */ /* 0x040ff00000041878 */
[-C--:B------:R-:W-:Y:S01]  /*63f0*/  HMMA.16816.F32.BF16 R124, R208, R198.reuse, R124 ;  /* 0x000000c6d07c723c */ /* 0x080fe2000004187c */
[----:B------:R-:W1:Y:S07]  /*6400*/  LDSM.16.MT88.4 R208, [R0+0x11000] ;  /* 0x0110000000d0783b */ /* 0x000e6e0000004200 */
[----:B------:R-:W-:Y:S01]  /*6410*/  HMMA.16816.F32.BF16 R128, R200, R198, R128 ;  /* 0x000000c6c880723c */ /* 0x000fe20000041880 */
[----:B------:R-:W2:Y:S05]  /*6420*/  LDSM.16.M88.4 R196, [R221+0x1000] ;  /* 0x00100000ddc4783b */ /* 0x000eaa0000000200 */
[----:B------:R-:W3:Y:S02]  /*6430*/  LDSM.16.MT88.4 R200, [R0+0x13000] ;  /* 0x0130000000c8783b */ /* 0x000ee40000004200 */
[-C--:B-1----:R-:W-:Y:S08]  /*6440*/  HMMA.16816.F32.BF16 R4, R204, R208.reuse, R4 ;  /* 0x000000d0cc04723c */ /* 0x082ff00000041804 */
        /* <DEDUP_REMOVED lines=13> */
[----:B------:R-:W-:Y:S07]  /*6520*/  LDSM.16.MT88.4 R208, [R0+0x11800] ;  /* 0x0118000000d0783b */ /* 0x000fee0000004200 */
[-C--:B--2---:R-:W-:Y:S08]  /*6530*/  HMMA.16816.F32.BF16 R116, R204, R200.reuse, R116 ;  /* 0x000000c8cc74723c */ /* 0x084ff00000041874 */
[C---:B------:R-:W-:Y:S08]  /*6540*/  HMMA.16816.F32.BF16 R120, R196.reuse, R200, R120 ;  /* 0x000000c8c478723c */ /* 0x040ff00000041878 */
[-C--:B------:R-:W-:Y:S01]  /*6550*/  HMMA.16816.F32.BF16 R124, R196, R202.reuse, R124 ;  /* 0x000000cac47c723c */ /* 0x080fe2000004187c */
[----:B------:R-:W1:Y:S07]  /*6560*/  LDSM.16.M88.4 R196, [R222] ;  /* 0x00000000dec4783b */ /* 0x000e6e0000000200 */
        /* <DEDUP_REMOVED lines=16> */
[C---:B------:R-:W-:Y:S08]  /*6670*/  HMMA.16816.F32.BF16 R112, R196.reuse, R210, R112 ;  /* 0x000000d2c470723c */ /* 0x040ff00000041870 */
[-C--:B--2---:R-:W-:Y:S08]  /*6680*/  HMMA.16816.F32.BF16 R116, R196, R204.reuse, R116 ;  /* 0x000000ccc474723c */ /* 0x084ff00000041874 */
[C---:B------:R-:W-:Y:S07]  /*6690*/  HMMA.16816.F32.BF16 R120, R200.reuse, R204, R120 ;  /* 0x000000ccc878723c */ /* 0x040fee0000041878 */
[----:B------:R-:W-:Y:S01]  /*66a0*/  @P1 IADD3 R204, P0, R243, UR9, RZ ;  /* 0x00000009f3cc1c10 */ /* 0x000fe2000ff1e0ff */
[-C--:B------:R-:W-:Y:S01]  /*66b0*/  HMMA.16816.F32.BF16 R124, R200, R206.reuse, R124 ;  /* 0x000000cec87c723c */ /* 0x080fe2000004187c */
[----:B------:R-:W-:Y:S03]  /*66c0*/  @UP5 UMOV UR9, UR13 ;  /* 0x0000000d00095c82 */ /* 0x000fe60008000000 */
[----:B------:R-:W-:Y:S01]  /*66d0*/  @P1 IADD3.X R205, R242, UR8, RZ, P0, !PT ;  /* 0x00000008f2cd1c10 */ /* 0x000fe200087fe4ff */
[----:B------:R-:W-:Y:S02]  /*66e0*/  @UP5 UMOV UR8, UR12 ;  /* 0x0000000c00085c82 */ /* 0x000fe40008000000 */
[----:B------:R-:W-:Y:S01]  /*66f0*/  IMAD.SHL.U32 R202, R248, 0x8, RZ ;  /* 0x00000008f8ca7824 */ /* 0x000fe200078e00ff */
[----:B------:R-:W-:Y:S01]  /*6700*/  HMMA.16816.F32.BF16 R128, R196, R206, R128 ;  /* 0x000000cec480723c */ /* 0x000fe20000041880 */
[----:B------:R1:W5:Y:S03]  /*6710*/  @P1 LDG.E R237, [R204.64+-0x100] ;  /* 0xffff0004cced1981 */ /* 0x000366000c1e1900 */
[-C--:B------:R-:W-:Y:S01]  /*6720*/  LEA R200, P0, R202, R224.reuse, 0x2 ;  /* 0x000000e0cac87211 */ /* 0x080fe200078010ff */
[C---:B------:R-:W-:Y:S01]  /*6730*/  IMAD.SHL.U32 R203, R248.reuse, 0x10, RZ ;  /* 0x00000010f8cb7824 */ /* 0x040fe200078e00ff */
[----:B------:R1:W5:Y:S01]  /*6740*/  @P1 LDG.E R238, [R204.64+-0xe0] ;  /* 0xffff2004ccee1981 */ /* 0x000362000c1e1900 */
[----:B------:R-:W-:Y:S01]  /*6750*/  IMAD R199, R248, 0x18, RZ ;  /* 0x00000018f8c77824 */ /* 0x000fe200078e02ff */
[-C--:B------:R-:W-:Y:S01]  /*6760*/  LEA.HI.X.SX32 R201, R202, R225.reuse, 0x2, P0 ;  /* 0x000000e1cac97211 */ /* 0x080fe200000f16ff */
[C---:B------:R-:W-:Y:S02]  /*6770*/  IMAD R206, R248.reuse, 0x28, RZ ;  /* 0x00000028f8ce7824 */ /* 0x040fe400078e02ff */
[----:B------:R2:W-:Y:S01]  /*6780*/  RED.E.ADD.F32.FTZ.RN.STRONG.GPU [R224.64], R4 ;  /* 0x00000004e000798e */ /* 0x0005e2000c10e784 */
[CC--:B------:R-:W-:Y:S04]  /*6790*/  LEA R196, P2, R203.reuse, R224.reuse, 0x2 ;  /* 0x000000e0cbc47211 */ /* 0x0c0fe800078410ff */
[----:B------:R3:W-:Y:S01]  /*67a0*/  RED.E.ADD.F32.FTZ.RN.STRONG.GPU [R200.64], R5 ;  /* 0x00000005c800798e */ /* 0x0007e2000c10e784 */
[-C--:B------:R-:W-:Y:S05]  /*67b0*/  LEA.HI.X.SX32 R197, R203, R225.reuse, 0x2, P2 ;  /* 0x000000e1cbc57211 */ /* 0x080fea00010f16ff */
[----:B------:R4:W-:Y:S01]  /*67c0*/  RED.E.ADD.F32.FTZ.RN.STRONG.GPU [R196.64], R6 ;  /* 0x00000006c400798e */ /* 0x0009e2000c10e784 */
[C---:B-1----:R-:W-:Y:S02]  /*67d0*/  IMAD.SHL.U32 R205, R248.reuse, 0x20, RZ ;  /* 0x00000020f8cd7824 */ /* 0x042fe400078e00ff */
[----:B------:R-:W-:Y:S03]  /*67e0*/  IMAD R204, R248, 0x30, RZ ;  /* 0x00000030f8cc7824 */ /* 0x000fe600078e02ff */
[-C--:B------:R-:W-:Y:S02]  /*67f0*/  LEA R198, P2, R205, R224.reuse, 0x2 ;  /* 0x000000e0cdc67211 */ /* 0x080fe400078410ff */
[CC--:B--2---:R-:W-:Y:S04]  /*6800*/  LEA R4, P0, R199.reuse, R224.reuse, 0x2 ;  /* 0x000000e0c7047211 */ /* 0x0c4fe800078010ff */
[-C--:B---3--:R-:W-:Y:S02]  /*6810*/  LEA.HI.X.SX32 R5, R199, R225.reuse, 0x2, P0 ;  /* 0x000000e1c7057211 */ /* 0x088fe400000f16ff */
[-C--:B------:R-:W-:Y:S03]  /*6820*/  LEA.HI.X.SX32 R199, R205, R225.reuse, 0x2, P2 ;  /* 0x000000e1cdc77211 */ /* 0x080fe600010f16ff */
[----:B------:R1:W-:Y:S01]  /*6830*/  RED.E.ADD.F32.FTZ.RN.STRONG.GPU [R4.64], R7 ;  /* 0x000000070400798e */ /* 0x0003e2000c10e784 */
[CC--:B----4-:R-:W-:Y:S04]  /*6840*/  LEA R196, P0, R206.reuse, R224.reuse, 0x2 ;  /* 0x000000e0cec47211 */ /* 0x0d0fe800078010ff */
[----:B------:R-:W-:Y:S01]  /*6850*/  RED.E.ADD.F32.FTZ.RN.STRONG.GPU [R198.64], R8 ;  /* 0x00000008c600798e */ /* 0x000fe2000c10e784 */
[-C--:B------:R-:W-:Y:S05]  /*6860*/  LEA.HI.X.SX32 R197, R206, R225.reuse, 0x2, P0 ;  /* 0x000000e1cec57211 */ /* 0x080fea00000f16ff */
[----:B------:R2:W-:Y:S01]  /*6870*/  RED.E.ADD.F32.FTZ.RN.STRONG.GPU [R196.64], R9 ;  /* 0x00000009c400798e */ /* 0x0005e2000c10e784 */
[-C--:B-1----:R-:W-:Y:S01]  /*6880*/  LEA R4, P2, R204, R224.reuse, 0x2 ;  /* 0x000000e0cc047211 */ /* 0x082fe200078410ff */
[----:B------:R-:W-:Y:S03]  /*6890*/  IMAD R7, R248, 0x38, RZ ;  /* 0x00000038f8077824 */ /* 0x000fe600078e02ff */
[-C--:B------:R-:W-:Y:S02]  /*68a0*/  LEA.HI.X.SX32 R5, R204, R225.reuse, 0x2, P2 ;  /* 0x000000e1cc057211 */ /* 0x080fe400010f16ff */
[CC--:B------:R-:W-:Y:S03]  /*68b0*/  LEA R6, P0, R7.reuse, R224.reuse, 0x2 ;  /* 0x000000e007067211 */ /* 0x0c0fe600078010ff */
[----:B------:R1:W-:Y:S01]  /*68c0*/  RED.E.ADD.F32.FTZ.RN.STRONG.GPU [R4.64], R10 ;  /* 0x0000000a0400798e */ /* 0x0003e2000c10e784 */
[-C--:B------:R-:W-:Y:S02]  /*68d0*/  LEA.HI.X.SX32 R7, R7, R225.reuse, 0x2, P0 ;  /* 0x000000e107077211 */ /* 0x080fe400000f16ff */
[----:B--2---:R-:W-:Y:S03]  /*68e0*/  IADD3 R9, R203, 0x20, RZ ;  /* 0x00000020cb097810 */ /* 0x004fe60007ffe0ff */
[----:B------:R2:W-:Y:S01]  /*68f0*/  RED.E.ADD.F32.FTZ.RN.STRONG.GPU [R6.64], R11 ;  /* 0x0000000b0600798e */ /* 0x0005e2000c10e784 */
[CC--:B------:R-:W-:Y:S04]  /*6900*/  LEA R8, P0, R9.reuse, R224.reuse, 0x2 ;  /* 0x000000e009087211 */ /* 0x0c0fe800078010ff */
[----:B------:R3:W-:Y:S05]  /*6910*/  RED.E.ADD.F32.FTZ.RN.STRONG.GPU [R224.64+0x80], R16 ;  /* 0x00008010e000798e */ /* 0x0007ea000c10e784 */
        /* <DEDUP_REMOVED lines=11> */
[-C--:B------:R-:W-:Y:S02]  /*69d0*/  LEA.HI.X.SX32 R11, R6, R225.reuse, 0x2, P2 ;  /* 0x000000e1060b7211 */ /* 0x080fe400010f16ff */
[CC--:B---3--:R-:W-:Y:S03]  /*69e0*/  LEA R16, P0, R5.reuse, R224.reuse, 0x2 ;  /* 0x000000e005107211 */ /* 0x0c8fe600078010ff */
[----:B------:R2:W-:Y:S01]  /*69f0*/  RED.E.ADD.F32.FTZ.RN.STRONG.GPU [R10.64], R12 ;  /* 0x0000000c0a00798e */ /* 0x0005e2000c10e784 */
[-C--:B----4-:R-:W-:Y:S01]  /*6a00*/  LEA.HI.X.SX32 R17, R5, R225.reuse, 0x2, P0 ;  /* 0x000000e105117211 */ /* 0x090fe200000f16ff */
[----:B------:R-:W-:Y:S04]  /*6a10*/  IMAD.IADD R5, R202, 0x1, R4 ;  /* 0x00000001ca057824 */ /* 0x000fe800078e0204 */
[----:B------:R-:W-:Y:S05]  /*6a20*/  RED.E.ADD.F32.FTZ.RN.STRONG.GPU [R16.64], R13 ;  /* 0x0000000d1000798e */ /* 0x000fea000c10e784 */
[----:B------:R-:W-:Y:S01]  /*6a30*/  LDSM.16.MT88.4 R16, [R0+0x2000] ;  /* 0x002000000010783b */ /* 0x000fe20000004200 */
[CC--:B-1----:R-:W-:Y:S04]  /*6a40*/  LEA R8, P0, R4.reuse, R224.reuse, 0x2 ;  /* 0x000000e004087211 */ /* 0x0c2fe800078010ff */
[-C--:B------:R-:W-:Y:S02]  /*6a50*/  LEA.HI.X.SX32 R9, R4, R225.reuse, 0x2, P0 ;  /* 0x000000e104097211 */ /* 0x080fe400000f16ff */
[CC--:B------:R-:W-:Y:S03]  /*6a60*/  LEA R6, P0, R5.reuse, R224.reuse, 0x2 ;  /* 0x000000e005067211 */ /* 0x0c0fe600078010ff */
[----:B------:R1:W-:Y:S01]  /*6a70*/  RED.E.ADD.F32.FTZ.RN.STRONG.GPU [R8.64], R14 ;  /* 0x0000000e0800798e */ /* 0x0003e2000c10e784 */
[-C--:B------:R-:W-:Y:S05]  /*6a80*/  LEA.HI.X.SX32 R7, R5, R225.reuse, 0x2, P0 ;  /* 0x000000e105077211 */ /* 0x080fea00000f16ff */
[----:B------:R3:W-:Y:S01]  /*6a90*/  RED.E.ADD.F32.FTZ.RN.STRONG.GPU [R6.64], R15 ;  /* 0x0000000f0600798e */ /* 0x0007e2000c10e784 */
[----:B--2---:R-:W-:Y:S04]  /*6aa0*/  IADD3 R10, R203, 0x40, RZ ;  /* 0x00000040cb0a7810 */ /* 0x004fe80007ffe0ff */
[----:B------:R-:W-:Y:S01]  /*6ab0*/  RED.E.ADD.F32.FTZ.RN.STRONG.GPU [R224.64+0x100], R84 ;  /* 0x00010054e000798e */ /* 0x000fe2000c10e784 */
[----:B------:R-:W-:Y:S04]  /*6ac0*/  IMAD.IADD R4, R202, 0x1, R10 ;  /* 0x00000001ca047824 */ /* 0x000fe800078e020a */
[----:B------:R-:W-:Y:S01]  /*6ad0*/  RED.E.ADD.F32.FTZ.RN.STRONG.GPU [R200.64+0x100], R85 ;  /* 0x00010055c800798e */ /* 0x000fe2000c10e784 */
[CC--:B-1----:R-:W-:Y:S04]  /*6ae0*/  LEA R8, P0, R10.reuse, R224.reuse, 0x2 ;  /* 0x000000e00a087211 */ /* 0x0c2fe800078010ff */
[-C--:B------:R-:W-:Y:S02]  /*6af0*/  LEA.HI.X.SX32 R9, R10, R225.reuse, 0x2, P0 ;  /* 0x000000e10a097211 */ /* 0x080fe400000f16ff */
[-C--:B------:R-:W-:Y:S01]  /*6b00*/  LEA R14, P0, R4, R224.reuse, 0x2 ;  /* 0x000000e0040e7211 */ /* 0x080fe200078010ff */
[----:B---3--:R-:W-:Y:S02]  /*6b10*/  IMAD.IADD R6, R202, 0x1, R4 ;  /* 0x00000001ca067824 */ /* 0x008fe400078e0204 */
[----:B------:R1:W-:Y:S01]  /*6b20*/  RED.E.ADD.F32.FTZ.RN.STRONG.GPU [R8.64], R86 ;  /* 0x000000560800798e */ /* 0x0003e2000c10e784 */
[-C--:B------:R-:W-:Y:S01]  /*6b30*/  LEA.HI.X.SX32 R15, R4, R225.reuse, 0x2, P0 ;  /* 0x000000e1040f7211 */ /* 0x080fe200000f16ff */
[----:B------:R-:W-:Y:S01]  /*6b40*/  IMAD.IADD R5, R202, 0x1, R6 ;  /* 0x00000001ca057824 */ /* 0x000fe200078e0206 */
[CC--:B------:R-:W-:Y:S03]  /*6b50*/  LEA R10, P2, R6.reuse, R224.reuse, 0x2 ;  /* 0x000000e0060a7211 */ /* 0x0c0fe600078410ff */
[----:B------:R-:W-:Y:S01]  /*6b60*/  RED.E.ADD.F32.FTZ.RN.STRONG.GPU [R14.64], R87 ;  /* 0x000000570e00798e */ /* 0x000fe2000c10e784 */
[-C--:B------:R-:W-:Y:S01]  /*6b70*/  LEA.HI.X.SX32 R11, R6, R225.reuse, 0x2, P2 ;  /* 0x000000e1060b7211 */ /* 0x080fe200010f16ff */
[C---:B------:R-:W-:Y:S01]  /*6b80*/  IMAD.IADD R4, R202.reuse, 0x1, R5 ;  /* 0x00000001ca047824 */ /* 0x040fe200078e0205 */
[CC--:B------:R-:W-:Y:S02]  /*6b90*/  LEA R12, P0, R5.reuse, R224.reuse, 0x2 ;  /* 0x000000e0050c7211 */ /* 0x0c0fe400078010ff */
[----:B------:R-:W-:Y:S02]  /*6ba0*/  LDSM.16.MT88.4 R84, [R0+0x4000] ;  /* 0x004000000054783b */ /* 0x000fe40000004200 */
[-C--:B------:R-:W-:Y:S01]  /*6bb0*/  LEA.HI.X.SX32 R13, R5, R225.reuse, 0x2, P0 ;  /* 0x000000e1050d7211 */ /* 0x080fe200000f16ff */
[----:B------:R-:W-:Y:S02]  /*6bc0*/  IMAD.IADD R5, R202, 0x1, R4 ;  /* 0x00000001ca057824 */ /* 0x000fe400078e0204 */
[----:B------:R2:W-:Y:S05]  /*6bd0*/  RED.E.ADD.F32.FTZ.RN.STRONG.GPU [R10.64], R88 ;  /* 0x000000580a00798e */ /* 0x0005ea000c10e784 */
[----:B------:R-:W-:Y:S01]  /*6be0*/  RED.E.ADD.F32.FTZ.RN.STRONG.GPU [R12.64], R89 ;  /* 0x000000590c00798e */ /* 0x000fe2000c10e784 */
        /* <DEDUP_REMOVED lines=9> */
[----:B------:R-:W-:Y:S05]  /*6c80*/  RED.E.ADD.F32.FTZ.RN.STRONG.GPU [R200.64+0x180], R97 ;  /* 0x00018061c800798e */ /* 0x000fea000c10e784 */
[----:B------:R-:W-:Y:S01]  /*6c90*/  LDSM.16.MT88.4 R88, [R0+0x6000] ;  /* 0x006000000058783b */ /* 0x000fe20000004200 */
        /* <DEDUP_REMOVED lines=67> */
[CC--:B------:R-:W-:Y:S03]  /*70d0*/  LEA R12, P0, R5.reuse, R224.reuse, 0x2 ;  /* 0x000000e0050c7211 */ /* 0x0c0fe600078010ff */
[----:B------:R2:W-:Y:S01]  /*70e0*/  RED.E.ADD.F32.FTZ.RN.STRONG.GPU [R10.64], R108 ;  /* 0x0000006c0a00798e */ /* 0x0005e2000c10e784 */
[-C--:B------:R-:W-:Y:S01]  /*70f0*/  LEA.HI.X.SX32 R13, R5, R225.reuse, 0x2, P0 ;  /* 0x000000e1050d7211 */ /* 0x080fe200000f16ff */
[----:B------:R-:W-:Y:S04]  /*7100*/  IMAD.IADD R5, R202, 0x1, R4 ;  /* 0x00000001ca057824 */ /* 0x000fe800078e0204 */
        /* <DEDUP_REMOVED lines=8> */
[----:B------:R-:W-:Y:S03]  /*7190*/  IMAD.IADD R4, R202, 0x1, R10 ;  /* 0x00000001ca047824 */ /* 0x000fe600078e020a */
[----:B------:R-:W-:Y:S05]  /*71a0*/  RED.E.ADD.F32.FTZ.RN.STRONG.GPU [R224.64+0x300], R116 ;  /* 0x00030074e000798e */ /* 0x000fea000c10e784 */
[----:B------:R-:W-:Y:S05]  /*71b0*/  RED.E.ADD.F32.FTZ.RN.STRONG.GPU [R200.64+0x300], R117 ;  /* 0x00030075c800798e */ /* 0x000fea000c10e784 */
[----:B------:R-:W-:Y:S01]  /*71c0*/  LDSM.16.MT88.4 R108, [R0+0x6800] ;  /* 0x00680000006c783b */ /* 0x000fe20000004200 */
[CC--:B-1----:R-:W-:Y:S04]  /*71d0*/  LEA R8, P0, R10.reuse, R224.reuse, 0x2 ;  /* 0x000000e00a087211 */ /* 0x0c2fe800078010ff */
[-C--:B------:R-:W-:Y:S02]  /*71e0*/  LEA.HI.X.SX32 R9, R10, R225.reuse, 0x2, P0 ;  /* 0x000000e10a097211 */ /* 0x080fe400000f16ff */
[-C--:B------:R-:W-:Y:S01]  /*71f0*/  LEA R12, P0, R4, R224.reuse, 0x2 ;  /* 0x000000e0040c7211 */ /* 0x080fe200078010ff */
[----:B--2---:R-:W-:Y:S02]  /*7200*/  IMAD.IADD R6, R202, 0x1, R4 ;  /* 0x00000001ca067824 */ /* 0x004fe400078e0204 */
[----:B------:R1:W-:Y:S01]  /*7210*/  RED.E.ADD.F32.FTZ.RN.STRONG.GPU [R8.64], R118 ;  /* 0x000000760800798e */ /* 0x0003e2000c10e784 */
[-C--:B------:R-:W-:Y:S01]  /*7220*/  LEA.HI.X.SX32 R13, R4, R225.reuse, 0x2, P0 ;  /* 0x000000e1040d7211 */ /* 0x080fe200000f16ff */
[C---:B------:R-:W-:Y:S04]  /*7230*/  IMAD.IADD R5, R202.reuse, 0x1, R6 ;  /* 0x00000001ca057824 */ /* 0x040fe800078e0206 */
[----:B------:R-:W-:Y:S01]  /*7240*/  RED.E.ADD.F32.FTZ.RN.STRONG.GPU [R12.64], R119 ;  /* 0x000000770c00798e */ /* 0x000fe2000c10e784 */
[CC--:B------:R-:W-:Y:S01]  /*7250*/  LEA R10, P0, R5.reuse, R224.reuse, 0x2 ;  /* 0x000000e0050a7211 */ /* 0x0c0fe200078010ff */
[C---:B------:R-:W-:Y:S03]  /*7260*/  IMAD.IADD R4, R202.reuse, 0x1, R5 ;  /* 0x00000001ca047824 */ /* 0x040fe600078e0205 */
[-C--:B------:R-:W-:Y:S01]  /*7270*/  LEA.HI.X.SX32 R11, R5, R225.reuse, 0x2, P0 ;  /* 0x000000e1050b7211 */ /* 0x080fe200000f16ff */
[----:B------:R-:W-:Y:S01]  /*7280*/  IMAD.IADD R5, R202, 0x1, R4 ;  /* 0x00000001ca057824 */ /* 0x000fe200078e0204 */
[CC--:B-1----:R-:W-:Y:S04]  /*7290*/  LEA R8, P2, R6.reuse, R224.reuse, 0x2 ;  /* 0x000000e006087211 */ /* 0x0c2fe800078410ff */
[-C--:B------:R-:W-:Y:S02]  /*72a0*/  LEA.HI.X.SX32 R9, R6, R225.reuse, 0x2, P2 ;  /* 0x000000e106097211 */ /* 0x080fe400010f16ff */
[CC--:B------:R-:W-:Y:S03]  /*72b0*/  LEA R6, P0, R4.reuse, R224.reuse, 0x2 ;  /* 0x000000e004067211 */ /* 0x0c0fe600078010ff */
[----:B------:R1:W-:Y:S01]  /*72c0*/  RED.E.ADD.F32.FTZ.RN.STRONG.GPU [R8.64], R120 ;  /* 0x000000780800798e */ /* 0x0003e2000c10e784 */
[-C--:B------:R-:W-:Y:S02]  /*72d0*/  LEA.HI.X.SX32 R7, R4, R225.reuse, 0x2, P0 ;  /* 0x000000e104077211 */ /* 0x080fe400000f16ff */
[----:B------:R-:W-:Y:S02]  /*72e0*/  IADD3 R4, R203, 0xe0, RZ ;  /* 0x000000e0cb047810 */ /* 0x000fe40007ffe0ff */
[----:B------:R2:W-:Y:S05]  /*72f0*/  RED.E.ADD.F32.FTZ.RN.STRONG.GPU [R10.64], R121 ;  /* 0x000000790a00798e */ /* 0x0005ea000c10e784 */
[----:B------:R3:W-:Y:S01]  /*7300*/  RED.E.ADD.F32.FTZ.RN.STRONG.GPU [R6.64], R122 ;  /* 0x0000007a0600798e */ /* 0x0007e2000c10e784 */
[CC--:B-1----:R-:W-:Y:S04]  /*7310*/  LEA R8, P0, R5.reuse, R224.reuse, 0x2 ;  /* 0x000000e005087211 */ /* 0x0c2fe800078010ff */
[-C--:B------:R-:W-:Y:S02]  /*7320*/  LEA.HI.X.SX32 R9, R5, R225.reuse, 0x2, P0 ;  /* 0x000000e105097211 */ /* 0x080fe400000f16ff */
[CC--:B--2---:R-:W-:Y:S03]  /*7330*/  LEA R10, P0, R4.reuse, R224.reuse, 0x2 ;  /* 0x000000e0040a7211 */ /* 0x0c4fe600078010ff */
[----:B------:R1:W-:Y:S01]  /*7340*/  RED.E.ADD.F32.FTZ.RN.STRONG.GPU [R8.64], R123 ;  /* 0x0000007b0800798e */ /* 0x0003e2000c10e784 */
[-C--:B------:R-:W-:Y:S01]  /*7350*/  LEA.HI.X.SX32 R11, R4, R225.reuse, 0x2, P0 ;  /* 0x000000e1040b7211 */ /* 0x080fe200000f16ff */
[----:B---3--:R-:W-:Y:S03]  /*7360*/  IMAD.IADD R6, R202, 0x1, R4 ;  /* 0x00000001ca067824 */ /* 0x008fe600078e0204 */
[----:B------:R-:W-:Y:S02]  /*7370*/  RED.E.ADD.F32.FTZ.RN.STRONG.GPU [R224.64+0x380], R128 ;  /* 0x00038080e000798e */ /* 0x000fe4000c10e784 */
[CC--:B------:R-:W-:Y:S03]  /*7380*/  LEA R14, P0, R6.reuse, R224.reuse, 0x2 ;  /* 0x000000e0060e7211 */ /* 0x0c0fe600078010ff */
[----:B------:R-:W-:Y:S01]  /*7390*/  RED.E.ADD.F32.FTZ.RN.STRONG.GPU [R200.64+0x380], R129 ;  /* 0x00038081c800798e */ /* 0x000fe2000c10e784 */
[-C--:B------:R-:W-:Y:S04]  /*73a0*/  LEA.HI.X.SX32 R15, R6, R225.reuse, 0x2, P0 ;  /* 0x000000e1060f7211 */ /* 0x080fe800000f16ff */
[----:B------:R2:W-:Y:S05]  /*73b0*/  RED.E.ADD.F32.FTZ.RN.STRONG.GPU [R10.64], R130 ;  /* 0x000000820a00798e */ /* 0x0005ea000c10e784 */
[----:B------:R-:W-:Y:S01]  /*73c0*/  RED.E.ADD.F32.FTZ.RN.STRONG.GPU [R14.64], R131 ;  /* 0x000000830e00798e */ /* 0x000fe2000c10e784 */
[C---:B-1----:R-:W-:Y:S04]  /*73d0*/  IMAD.IADD R8, R202.reuse, 0x1, R6 ;  /* 0x00000001ca087824 */ /* 0x042fe800078e0206 */
[----:B------:R-:W-:Y:S01]  /*73e0*/  IMAD.IADD R5, R202, 0x1, R8 ;  /* 0x00000001ca057824 */ /* 0x000fe200078e0208 */
[-C--:B------:R-:W-:Y:S03]  /*73f0*/  LEA R12, P0, R8, R224.reuse, 0x2 ;  /* 0x000000e0080c7211 */ /* 0x080fe600078010ff */
[----:B------:R-:W-:Y:S01]  /*7400*/  IMAD.IADD R4, R202, 0x1, R5 ;  /* 0x00000001ca047824 */ /* 0x000fe200078e0205 */
[-C--:B------:R-:W-:Y:S03]  /*7410*/  LEA.HI.X.SX32 R13, R8, R225.reuse, 0x2, P0 ;  /* 0x000000e1080d7211 */ /* 0x080fe600000f16ff */
[----:B------:R-:W-:Y:S01]  /*7420*/  IMAD.IADD R7, R202, 0x1, R4 ;  /* 0x00000001ca077824 */ /* 0x000fe200078e0204 */
[CC--:B------:R-:W-:Y:S01]  /*7430*/  LEA R8, P2, R4.reuse, R224.reuse, 0x2 ;  /* 0x000000e004087211 */ /* 0x0c0fe200078410ff */
[----:B------:R-:W-:Y:S01]  /*7440*/  RED.E.ADD.F32.FTZ.RN.STRONG.GPU [R12.64], R124 ;  /* 0x0000007c0c00798e */ /* 0x000fe2000c10e784 */
[-C--:B--2---:R-:W-:Y:S02]  /*7450*/  LEA R10, P3, R5, R224.reuse, 0x2 ;  /* 0x000000e0050a7211 */ /* 0x084fe400078610ff */
[----:B------:R-:W-:Y:S02]  /*7460*/  LEA R6, P0, R7, R224, 0x2 ;  /* 0x000000e007067211 */ /* 0x000fe400078010ff */
[-C--:B------:R-:W-:Y:S01]  /*7470*/  LEA.HI.X.SX32 R11, R5, R225.reuse, 0x2, P3 ;  /* 0x000000e1050b7211 */ /* 0x080fe200018f16ff */
[----:B------:R-:W-:Y:S01]  /*7480*/  LDSM.16.MT88.4 R12, [R216+0x20000] ;  /* 0x02000000d80c783b */ /* 0x000fe20000004200 */
[-C--:B------:R-:W-:Y:S02]  /*7490*/  LEA.HI.X.SX32 R9, R4, R225.reuse, 0x2, P2 ;  /* 0x000000e104097211 */ /* 0x080fe400010f16ff */
[----:B------:R-:W-:Y:S02]  /*74a0*/  LEA.HI.X.SX32 R7, R7, R225, 0x2, P0 ;  /* 0x000000e107077211 */ /* 0x000fe400000f16ff */
[----:B------:R-:W-:Y:S05]  /*74b0*/  RED.E.ADD.F32.FTZ.RN.STRONG.GPU [R10.64], R125 ;  /* 0x0000007d0a00798e */ /* 0x000fea000c10e784 */
[----:B------:R-:W-:Y:S05]  /*74c0*/  RED.E.ADD.F32.FTZ.RN.STRONG.GPU [R8.64], R126 ;  /* 0x0000007e0800798e */ /* 0x000fea000c10e784 */
[----:B------:R-:W-:Y:S05]  /*74d0*/  LDSM.16.MT88.4 R8, [R0] ;  /* 0x000000000008783b */ /* 0x000fea0000004200 */
[----:B------:R-:W-:Y:S05]  /*74e0*/  RED.E.ADD.F32.FTZ.RN.STRONG.GPU [R6.64], R127 ;  /* 0x0000007f0600798e */ /* 0x000fea000c10e784 */
[----:B------:R-:W1:Y:S02]  /*74f0*/  LDSM.16.MT88.4 R4, [R217+0x20000] ;  /* 0x02000000d904783b */ /* 0x000e640000004200 */
        /* <DEDUP_REMOVED lines=48> */
[----:B------:R-:W2:Y:S07]  /*7800*/  LDSM.16.MT88.4 R12, [R0+0x7800] ;  /* 0x00780000000c783b */ /* 0x000eae0000004200 */
        /* <DEDUP_REMOVED lines=29> */
[----:B------:R-:W-:Y:S01]  /*79e0*/  BAR.SYNC.DEFER_BLOCKING 0x0 ;  /* 0x0000000000007b1d */ /* 0x000fe20000010000 */
        /* <DEDUP_REMOVED lines=11> */
[----:B------:R-:W-:Y:S02]  /*7aa0*/  LEA.HI.X.SX32 R5, R7, R5, 0x1, P0 ;  /* 0x0000000507057211 */ /* 0x000fe400000f0eff */
[C---:B------:R-:W-:Y:S04]  /*7ab0*/  LEA R6, P1, R15.reuse, R7, 0x5 ;  /* 0x000000070f067211 */ /* 0x040fe800078228ff */
[CC--:B------:R-:W-:Y:S02]  /*7ac0*/  @!P4 LEA R12, P6, R6.reuse, R227.reuse, 0x1 ;  /* 0x000000e3060cc211 */ /* 0x0c0fe400078c08ff */
[C-C-:B------:R-:W-:Y:S01]  /*7ad0*/  LEA.HI.X R7, R15.reuse, R8, R16.reuse, 0x5, P1 ;  /* 0x000000080f077211 */ /* 0x140fe200008f2c10 */
[----:B------:R1:W-:Y:S01]  /*7ae0*/  @P5 STS.128 [R226], RZ ;  /* 0x000000ffe2005388 */ /* 0x0003e20000000c00 */
[C---:B------:R-:W-:Y:S02]  /*7af0*/  @!P3 LEA R10, P1, R6.reuse, R227, 0x1 ;  /* 0x000000e3060ab211 */ /* 0x040fe400078208ff */
[CCC-:B------:R-:W-:Y:S01]  /*7b00*/  @!P4 LEA.HI.X R13, R6.reuse, R229.reuse, R7.reuse, 0x1, P6 ;  /* 0x000000e5060dc211 */ /* 0x1c0fe200030f0c07 */
[----:B------:R-:W-:Y:S01]  /*7b10*/  @!PT LDS RZ, [RZ] ;  /* 0x00000000fffff984 */ /* 0x000fe20000000800 */
[----:B------:R-:W-:Y:S01]  /*7b20*/  @!PT LDS RZ, [RZ] ;  /* 0x00000000fffff984 */ /* 0x000fe20000000800 */
[----:B------:R-:W-:Y:S01]  /*7b30*/  @!PT LDS RZ, [RZ] ;  /* 0x00000000fffff984 */ /* 0x000fe20000000800 */
[----:B------:R1:W-:Y:S01]  /*7b40*/  @!P5 LDGSTS.E.BYPASS.LTC128B.128 [R226], [R4.64] ;  /* 0x0000000004e2dfae */ /* 0x0003e2000b901d44 */
        /* <DEDUP_REMOVED lines=43> */
.L_x_407:
        /* <DEDUP_REMOVED lines=31> */
[----:B------:R2:W-:Y:S01]  /*7ff0*/  STS [R245], R35 ;  /* 0x00000023f5007388 */ /* 0x0005e20000000800 */
[----:B------:R-:W-:Y:S01]  /*8000*/  FMUL.FTZ R29, R141, c[0x0][0x2e0] ;  /* 0x0000b8008d1d7a20 */ /* 0x000fe20000410000 */
[----:B------:R-:W-:Y:S01]  /*8010*/  F2FP.BF16.PACK_AB R32, R32, R138 ;  /* 0x0000008a2020723e */ /* 0x000fe200000010ff */
[----:B------:R-:W-:Y:S01]  /*8020*/  FMUL.FTZ R142, R142, c[0x0][0x2e0] ;  /* 0x0000b8008e8e7a20 */ /* 0x000fe20000410000 */
[----:B------:R2:W-:Y:S01]  /*8030*/  STS [R245+0x400], R34 ;  /* 0x00040022f5007388 */ /* 0x0005e20000000800 */
        /* <DEDUP_REMOVED lines=44> */
[----:B-1----:R-:W-:Y:S01]  /*8300*/  FMUL.FTZ R15, R177, c[0x0][0x2e0] ;  /* 0x0000b800b10f7a20 */ /* 0x002fe20000410000 */
        /* <DEDUP_REMOVED lines=53> */
[----:B------:R-:W-:Y:S01]  /*8660*/  UISETP.NE.AND UP0, UPT, UR25, -0x1, UPT ;  /* 0xffffffff1900788c */ /* 0x000fe2000bf05270 */
[----:B------:R2:W-:Y:S01]  /*8670*/  STS [R246+0x6000], R7 ;  /* 0x00600007f6007388 */ /* 0x0005e20000000800 */
[----:B------:R-:W-:Y:S01]  /*8680*/  F2FP.BF16.PACK_AB R36, R37, R36 ;  /* 0x000000242524723e */ /* 0x000fe200000010ff */
[----:B------:R-:W-:Y:S01]  /*8690*/  ULDC.64 UR10, c[0x0][0x3a0] ;  /* 0x0000e800000a7ab9 */ /* 0x000fe20000000a00 */
[----:B------:R-:W-:Y:S01]  /*86a0*/  F2FP.BF16.PACK_AB R4, R4, R190 ;  /* 0x000000be0404723e */ /* 0x000fe200000010ff */
[----:B------:R2:W-:Y:S01]  /*86b0*/  STS [R246+0x6400], R6 ;  /* 0x00640006f6007388 */ /* 0x0005e20000000800 */
[----:B------:R-:W-:-:S02]  /*86c0*/  F2FP.BF16.PACK_AB R38, R39, R38 ;  /* 0x000000262726723e */ /* 0x000fc400000010ff */
[----:B------:R-:W-:Y:S01]  /*86d0*/  F2FP.BF16.PACK_AB R48, R49, R48 ;  /* 0x000000303130723e */ /* 0x000fe200000010ff */
[----:B------:R2:W-:Y:S01]  /*86e0*/  STS [R245+0x7000], R9 ;  /* 0x00700009f5007388 */ /* 0x0005e20000000800 */
[----:B------:R-:W-:Y:S01]  /*86f0*/  F2FP.BF16.PACK_AB R50, R51, R50 ;  /* 0x000000323332723e */ /* 0x000fe200000010ff */
[----:B------:R-:W-:Y:S01]  /*8700*/  @UP0 UIADD3 UR7, UR17, UR25, URZ ;  /* 0x0000001911070290 */ /* 0x000fe2000fffe03f */
[----:B------:R-:W-:Y:S01]  /*8710*/  F2FP.BF16.PACK_AB R40, R41, R40 ;  /* 0x000000282928723e */ /* 0x000fe200000010ff */
[----:B------:R2:W-:Y:S01]  /*8720*/  STS [R245+0x7400], R8 ;  /* 0x00740008f5007388 */ /* 0x0005e20000000800 */
[----:B------:R-:W-:Y:S01]  /*8730*/  F2FP.BF16.PACK_AB R42, R43, R42 ;  /* 0x0000002a2b2a723e */ /* 0x000fe200000010ff */
[----:B------:R-:W-:Y:S01]  /*8740*/  @UP0 UIMAD.WIDE.U32 UR8, UR7, UR10, URZ ;  /* 0x0000000a070802a5 */ /* 0x000fe2000f8e003f */
[----:B------:R-:W-:Y:S01]  /*8750*/  F2FP.BF16.PACK_AB R44, R45, R44 ;  /* 0x0000002c2d2c723e */ /* 0x000fe200000010ff */
[----:B------:R2:W-:Y:S01]  /*8760*/  STS [R246+0x7000], R5 ;  /* 0x00700005f6007388 */ /* 0x0005e20000000800 */
[----:B------:R-:W-:Y:S01]  /*8770*/  F2FP.BF16.PACK_AB R46, R47, R46 ;  /* 0x0000002e2f2e723e */ /* 0x000fe200000010ff */
[----:B------:R-:W-:Y:S01]  /*8780*/  @UP0 UIMAD UR15, UR7, UR11, UR9 ;  /* 0x0000000b070f02a4 */ /* 0x000fe2000f8e0209 */
[----:B------:R-:W-:Y:S01]  /*8790*/  F2FP.BF16.PACK_AB R52, R53, R52 ;  /* 0x000000343534723e */ /* 0x000fe200000010ff */
[----:B------:R2:W-:Y:S01]  /*87a0*/  STS [R246+0x7400], R4 ;  /* 0x00740004f6007388 */ /* 0x0005e20000000800 */
[----:B------:R-:W-:Y:S01]  /*87b0*/  F2FP.BF16.PACK_AB R54, R55, R54 ;  /* 0x000000363736723e */ /* 0x000fe200000010ff */
[----:B------:R-:W-:Y:S01]  /*87c0*/  @UP0 UMOV UR14, UR8 ;  /* 0x00000008000e0c82 */ /* 0x000fe20008000000 */
[----:B------:R-:W-:Y:S01]  /*87d0*/  F2FP.BF16.PACK_AB R64, R65, R64 ;  /* 0x000000404140723e */ /* 0x000fe200000010ff */
[----:B------:R2:W-:Y:S01]  /*87e0*/  STS [R245+0x8000], R91 ;  /* 0x0080005bf5007388 */ /* 0x0005e20000000800 */
[----:B------:R-:W-:-:S02]  /*87f0*/  F2FP.BF16.PACK_AB R66, R67, R66 ;  /* 0x000000424342723e */ /* 0x000fc400000010ff */
[----:B------:R-:W-:Y:S01]  /*8800*/  F2FP.BF16.PACK_AB R56, R57, R56 ;  /* 0x000000383938723e */ /* 0x000fe200000010ff */
[----:B------:R2:W-:Y:S01]  /*8810*/  STS [R245+0x8400], R90 ;  /* 0x0084005af5007388 */ /* 0x0005e20000000800 */
[----:B------:R-:W-:Y:S02]  /*8820*/  F2FP.BF16.PACK_AB R58, R59, R58 ;  /* 0x0000003a3b3a723e */ /* 0x000fe400000010ff */
[----:B------:R-:W-:Y:S01]  /*8830*/  F2FP.BF16.PACK_AB R60, R61, R60 ;  /* 0x0000003c3d3c723e */ /* 0x000fe200000010ff */
[----:B------:R2:W-:Y:S01]  /*8840*/  STS [R246+0x8000], R87 ;  /* 0x00800057f6007388 */ /* 0x0005e20000000800 */
[----:B------:R-:W-:Y:S02]  /*8850*/  F2FP.BF16.PACK_AB R62, R63, R62 ;  /* 0x0000003e3f3e723e */ /* 0x000fe400000010ff */
        /* <DEDUP_REMOVED lines=12> */
[----:B------:R-:W-:Y:S01]  /*8920*/  PLOP3.LUT P0, PT, PT, PT, UP0, 0x80, 0x0 ;  /* 0x000000000000781c */ /* 0x000fe20003f0f008 */
        /* <DEDUP_REMOVED lines=38> */
.L_x_409:
        /* <DEDUP_REMOVED lines=18> */
.L_x_410:
[----:B------:R-:W-:Y:S01]  /*8cb0*/  BAR.SYNC.DEFER_BLOCKING 0x0 ;  /* 0x0000000000007b1d */ /* 0x000fe20000010000 */
[----:B------:R-:W-:Y:S01]  /*8cc0*/  USHF.L.U32 UR7, UR19, 0x6, URZ ;  /* 0x0000000613077899 */ /* 0x000fe2000800063f */
[--C-:B--2---:R-:W-:Y:S01]  /*8cd0*/  SHF.R.S32.HI R7, RZ, 0x1f, R232.reuse ;  /* 0x0000001fff077819 */ /* 0x104fe200000114e8 */
[----:B------:R-:W-:Y:S01]  /*8ce0*/  IMAD.MOV.U32 R6, RZ, RZ, R232 ;  /* 0x000000ffff067224 */ /* 0x000fe200078e00e8 */
[----:B------:R-:W-:Y:S01]  /*8cf0*/  UIMAD UR6, UR19, -0x40, UR6 ;  /* 0xffffffc0130678a4 */ /* 0x000fe2000f8e0206 */
[----:B------:R-:W-:Y:S01]  /*8d00*/  SHF.R.S32.HI R14, RZ, 0x1f, R244 ;  /* 0x0000001fff0e7819 */ /* 0x000fe200000114f4 */
[----:B------:R-:W-:Y:S01]  /*8d10*/  USHF.R.S32.HI UR10, URZ, 0x1f, UR7 ;  /* 0x0000001f3f0a7899 */ /* 0x000fe20008011407 */
[----:B------:R-:W-:Y:S01]  /*8d20*/  IMAD.U32 R13, RZ, RZ, UR7 ;  /* 0x00000007ff0d7e24 */ /* 0x000fe2000f8e00ff */
[----:B------:R-:W-:Y:S01]  /*8d30*/  ULDC.64 UR8, c[0x0][0x3a0] ;  /* 0x0000e80000087ab9 */ /* 0x000fe20000000a00 */
[----:B------:R-:W-:Y:S01]  /*8d40*/  BSSY B0, `(.L_x_411) ;  /* 0x000002f000007945 */ /* 0x000fe20003800000 */
[----:B------:R-:W-:Y:S01]  /*8d50*/  UIMAD UR8, UR10, UR8, URZ ;  /* 0x000000080a0872a4 */ /* 0x000fe2000f8e023f */
[----:B------:R-:W-:Y:S01]  /*8d60*/  IMAD.WIDE.U32 R4, R13, c[0x0][0x3a0], R6 ;  /* 0x0000e8000d047a25 */ /* 0x000fe200078e0006 */
[----:B------:R-:W-:-:S02]  /*8d70*/  ISETP.GE.AND P5, PT, R244, UR6, PT ;  /* 0x00000006f4007c0c */ /* 0x000fc4000bfa6270 */
[----:B------:R-:W-:Y:S02]  /*8d80*/  UIMAD UR8, UR7, UR9, UR8 ;  /* 0x00000009070872a4 */ /* 0x000fe4000f8e0208 */
[----:B------:R-:W-:-:S04]  /*8d90*/  IADD3 R4, P0, R4, UR14, RZ ;  /* 0x0000000e04047c10 */ /* 0x000fc8000ff1e0ff */
[----:B------:R-:W-:Y:S01]  /*8da0*/  IMAD.U32 R8, RZ, RZ, UR8 ;  /* 0x00000008ff087e24 */ /* 0x000fe2000f8e00ff */
[----:B------:R-:W-:Y:S02]  /*8db0*/  ULDC.64 UR8, c[0x0][0x3b8] ;  /* 0x0000ee0000087ab9 */ /* 0x000fe40000000a00 */
[----:B------:R-:W-:Y:S01]  /*8dc0*/  UIMAD UR8, UR60, UR8, URZ ;  /* 0x000000083c0872a4 */ /* 0x000fe2000f8e023f */
[----:B------:R1:W2:Y:S01]  /*8dd0*/  LDS.128 R44, [R226+0x11000] ;  /* 0x01100000e22c7984 */ /* 0x0002a20000000c00 */
[----:B------:R-:W-:Y:S01]  /*8de0*/  IADD3.X R5, R5, UR15, R8, P0, !PT ;  /* 0x0000000f05057c10 */ /* 0x000fe200087fe408 */
[----:B------:R-:W-:Y:S01]  /*8df0*/  IMAD.U32 R8, RZ, RZ, UR35 ;  /* 0x00000023ff087e24 */ /* 0x000fe2000f8e00ff */
[----:B------:R-:W-:Y:S01]  /*8e00*/  UIMAD UR8, UR35, UR9, UR8 ;  /* 0x00000009230872a4 */ /* 0x000fe2000f8e0208 */
[----:B------:R1:W3:Y:S02]  /*8e10*/  LDS.128 R40, [R226+0x13000] ;  /* 0x01300000e2287984 */ /* 0x0002e40000000c00 */
[----:B------:R-:W-:-:S02]  /*8e20*/  IMAD.WIDE.U32 R8, R8, c[0x0][0x3b8], R4 ;  /* 0x0000ee0008087a25 */ /* 0x000fc400078e0004 */
[----:B------:R1:W4:Y:S03]  /*8e30*/  LDS.128 R36, [R226+0x15000] ;  /* 0x01500000e2247984 */ /* 0x0003260000000c00 */
[----:B------:R-:W-:Y:S01]  /*8e40*/  IADD3 R12, R9, UR8, RZ ;  /* 0x00000008090c7c10 */ /* 0x000fe2000fffe0ff */
[----:B------:R1:W1:Y:S04]  /*8e50*/  LDS.128 R32, [R226+0x17000] ;  /* 0x01700000e2207984 */ /* 0x0002680000000c00 */
[----:B------:R1:W1:Y:S04]  /*8e60*/  LDS.128 R60, [R226+0x18000] ;  /* 0x01800000e23c7984 */ /* 0x0002680000000c00 */
[----:B------:R1:W1:Y:S04]  /*8e70*/  LDS.128 R76, [R226+0x19000] ;  /* 0x01900000e24c7984 */ /* 0x0002680000000c00 */
[----:B------:R1:W1:Y:S04]  /*8e80*/  LDS.128 R56, [R226+0x1a000] ;  /* 0x01a00000e2387984 */ /* 0x0002680000000c00 */
[----:B------:R1:W1:Y:S04]  /*8e90*/  LDS.128 R72, [R226+0x1b000] ;  /* 0x01b00000e2487984 */ /* 0x0002680000000c00 */
[----:B------:R1:W1:Y:S04]  /*8ea0*/  LDS.128 R52, [R226+0x1c000] ;  /* 0x01c00000e2347984 */ /* 0x0002680000000c00 */
[----:B------:R1:W1:Y:S04]  /*8eb0*/  LDS.128 R68, [R226+0x1d000] ;  /* 0x01d00000e2447984 */ /* 0x0002680000000c00 */
[----:B------:R1:W1:Y:S04]  /*8ec0*/  LDS.128 R48, [R226+0x1e000] ;  /* 0x01e00000e2307984 */ /* 0x0002680000000c00 */
[----:B------:R1:W1:Y:S01]  /*8ed0*/  LDS.128 R64, [R226+0x1f000] ;  /* 0x01f00000e2407984 */ /* 0x0002620000000c00 */
[----:B------:R-:W-:Y:S05]  /*8ee0*/  @P5 BRA `(.L_x_412) ;  /* 0x0000014000005947 */ /* 0x000fea0003800000 */
[----:B--23--:R-:W-:Y:S01]  /*8ef0*/  ISETP.GE.AND P4, PT, R232, c[0x0][0x220], PT ;  /* 0x00008800e8007a0c */ /* 0x00cfe20003f86270 */
[----:B------:R-:W2:Y:S01]  /*8f00*/  LDS.128 R28, [R226+0x12000] ;  /* 0x01200000e21c7984 */ /* 0x000ea20000000c00 */
[----:B------:R-:W-:Y:S01]  /*8f10*/  IMAD.MOV.U32 R4, RZ, RZ, R8 ;  /* 0x000000ffff047224 */ /* 0x000fe200078e0008 */
[----:B------:R-:W-:Y:S01]  /*8f20*/  ISETP.GE.AND P3, PT, R240, c[0x0][0x220], PT ;  /* 0x00008800f0007a0c */ /* 0x000fe20003f66270 */
[----:B------:R-:W-:Y:S01]  /*8f30*/  IMAD.MOV.U32 R5, RZ, RZ, R12 ;  /* 0x000000ffff057224 */ /* 0x000fe200078e000c */
[----:B------:R-:W3:Y:S01]  /*8f40*/  LDS.128 R24, [R226+0x14000] ;  /* 0x01400000e2187984 */ /* 0x000ee20000000c00 */
[----:B------:R-:W-:Y:S01]  /*8f50*/  IMAD R15, R14, c[0x0][0x3a0], RZ ;  /* 0x0000e8000e0f7a24 */ /* 0x000fe200078e02ff */
[----:B------:R-:W-:Y:S01]  /*8f60*/  ISETP.GE.AND P2, PT, R239, c[0x0][0x220], PT ;  /* 0x00008800ef007a0c */ /* 0x000fe20003f46270 */
[----:B------:R-:W-:Y:S01]  /*8f70*/  IMAD.WIDE.U32 R10, R244, c[0x0][0x3a0], R4 ;  /* 0x0000e800f40a7a25 */ /* 0x000fe200078e0004 */
[----:B------:R-:W4:Y:S01]  /*8f80*/  LDS.128 R20, [R226+0x16000] ;  /* 0x01600000e2147984 */ /* 0x000f220000000c00 */
[----:B------:R-:W-:-:S02]  /*8f90*/  ISETP.GE.AND P1, PT, R241, c[0x0][0x220], PT ;  /* 0x00008800f1007a0c */ /* 0x000fc40003f26270 */
[----:B------:R-:W-:Y:S01]  /*8fa0*/  IMAD R4, R244, c[0x0][0x3a4], R15 ;  /* 0x0000e900f4047a24 */ /* 0x000fe200078e020f */
[----:B------:R-:W1:Y:S03]  /*8fb0*/  @!P4 LDS.128 R16, [R226+0x10000] ;  /* 0x01000000e210c984 */ /* 0x000e660000000c00 */
[----:B------:R-:W-:Y:S01]  /*8fc0*/  IMAD.IADD R5, R11, 0x1, R4 ;  /* 0x000000010b057824 */ /* 0x000fe200078e0204 */
[----:B------:R-:W-:-:S04]  /*8fd0*/  LEA R4, P0, R10, c[0x0][0x340], 0x1 ;  /* 0x0000d0000a047a11 */ /* 0x000fc800078008ff */
[----:B------:R-:W-:-:S05]  /*8fe0*/  LEA.HI.X R5, R10, c[0x0][0x344], R5, 0x1, P0 ;  /* 0x0000d1000a057a11 */ /* 0x000fca00000f0c05 */
[----:B--2---:R2:W-:Y:S04]  /*8ff0*/  @!P3 STG.E.128 [R4.64+0x80], R28 ;  /* 0x0000801c0400b986 */ /* 0x0045e8000c101d04 */
[----:B---3--:R2:W-:Y:S04]  /*9000*/  @!P2 STG.E.128 [R4.64+0x100], R24 ;  /* 0x000100180400a986 */ /* 0x0085e8000c101d04 */
[----:B----4-:R2:W-:Y:S04]  /*9010*/  @!P1 STG.E.128 [R4.64+0x180], R20 ;  /* 0x0001801404009986 */ /* 0x0105e8000c101d04 */
[----:B-1----:R2:W-:Y:S02]  /*9020*/  @!P4 STG.E.128 [R4.64], R16 ;  /* 0x000000100400c986 */ /* 0x0025e4000c101d04 */
.L_x_412:
[----:B--23--:R-:W-:Y:S05]  /*9030*/  BSYNC B0 ;  /* 0x0000000000007941 */ /* 0x00cfea0003800000 */
.L_x_411:
[----:B------:R-:W-:Y:S01]  /*9040*/  IADD3 R4, R244, 0x20, RZ ;  /* 0x00000020f4047810 */ /* 0x000fe20007ffe0ff */
[----:B------:R-:W-:Y:S03]  /*9050*/  BSSY B0, `(.L_x_413) ;  /* 0x0000014000007945 */ /* 0x000fe60003800000 */
[----:B------:R-:W-:-:S13]  /*9060*/  ISETP.GE.AND P4, PT, R4, UR6, PT ;  /* 0x0000000604007c0c */ /* 0x000fda000bf86270 */
[----:B------:R-:W-:Y:S05]  /*9070*/  @P4 BRA `(.L_x_414) ;  /* 0x0000011000004947 */ /* 0x000fea0003800000 */
[----:B------:R-:W-:Y:S01]  /*9080*/  IADD3 R4, P0, R244, 0x20, RZ ;  /* 0x00000020f4047810 */ /* 0x000fe20007f1e0ff */
[----:B------:R-:W-:Y:S01]  /*9090*/  IMAD.MOV.U32 R9, RZ, RZ, R12 ;  /* 0x000000ffff097224 */ /* 0x000fe200078e000c */
[----:B------:R-:W-:Y:S02]  /*90a0*/  ISETP.GE.AND P3, PT, R232, c[0x0][0x220], PT ;  /* 0x00008800e8007a0c */ /* 0x000fe40003f66270 */
[----:B------:R-:W-:Y:S01]  /*90b0*/  ISETP.GE.AND P2, PT, R240, c[0x0][0x220], PT ;  /* 0x00008800f0007a0c */ /* 0x000fe20003f46270 */
[----:B------:R-:W-:Y:S01]  /*90c0*/  IMAD.X R5, RZ, RZ, R14, P0 ;  /* 0x000000ffff057224 */ /* 0x000fe200000e060e */
[----:B------:R-:W-:Y:S01]  /*90d0*/  ISETP.GE.AND P1, PT, R239, c[0x0][0x220], PT ;  /* 0x00008800ef007a0c */ /* 0x000fe20003f26270 */
[----:B------:R-:W-:Y:S01]  /*90e0*/  IMAD.WIDE.U32 R8, R4, c[0x0][0x3a0], R8 ;  /* 0x0000e80004087a25 */ /* 0x000fe200078e0008 */
[----:B------:R-:W-:-:S03]  /*90f0*/  ISETP.GE.AND P0, PT, R241, c[0x0][0x220], PT ;  /* 0x00008800f1007a0c */ /* 0x000fc60003f06270 */
[----:B------:R-:W-:-:S04]  /*9100*/  IMAD R5, R5, c[0x0][0x3a0], RZ ;  /* 0x0000e80005057a24 */ /* 0x000fc800078e02ff */
[----:B------:R-:W-:Y:S01]  /*9110*/  IMAD R5, R4, c[0x0][0x3a4], R5 ;  /* 0x0000e90004057a24 */ /* 0x000fe200078e0205 */
[----:B------:R-:W-:-:S03]  /*9120*/  LEA R4, P6, R8, c[0x0][0x340], 0x1 ;  /* 0x0000d00008047a11 */ /* 0x000fc600078c08ff */
[----:B------:R-:W-:-:S05]  /*9130*/  IMAD.IADD R5, R9, 0x1, R5 ;  /* 0x0000000109057824 */ /* 0x000fca00078e0205 */
[----:B------:R-:W-:-:S05]  /*9140*/  LEA.HI.X R5, R8, c[0x0][0x344], R5, 0x1, P6 ;  /* 0x0000d10008057a11 */ /* 0x000fca00030f0c05 */
[----:B------:R2:W-:Y:S04]  /*9150*/  @!P3 STG.E.128 [R4.64], R44 ;  /* 0x0000002c0400b986 */ /* 0x0005e8000c101d04 */
[----:B------:R2:W-:Y:S04]  /*9160*/  @!P2 STG.E.128 [R4.64+0x80], R40 ;  /* 0x000080280400a986 */ /* 0x0005e8000c101d04 */
[----:B----4-:R2:W-:Y:S04]  /*9170*/  @!P1 STG.E.128 [R4.64+0x100], R36 ;  /* 0x0001002404009986 */ /* 0x0105e8000c101d04 */
[----:B-1----:R2:W-:Y:S02]  /*9180*/  @!P0 STG.E.128 [R4.64+0x180], R32 ;  /* 0x0001802004008986 */ /* 0x0025e4000c101d04 */
.L_x_414:
[----:B------:R-:W-:Y:S05]  /*9190*/  BSYNC B0 ;  /* 0x0000000000007941 */ /* 0x000fea0003800000 */
.L_x_413:
[----:B------:R-:W-:Y:S01]  /*91a0*/  ULDC.64 UR8, c[0x0][0x3a8] ;  /* 0x0000ea0000087ab9 */ /* 0x000fe20000000a00 */
[----:B------:R-:W-:Y:S01]  /*91b0*/  IMAD.WIDE.U32 R6, R13, c[0x0][0x3a8], R6 ;  /* 0x0000ea000d067a25 */ /* 0x000fe200078e0006 */
[----:B------:R-:W-:Y:S01]  /*91c0*/  UIMAD UR6, UR10, UR8, URZ ;  /* 0x000000080a0672a4 */ /* 0x000fe2000f8e023f */
[----:B------:R-:W-:Y:S03]  /*91d0*/  BSSY B0, `(.L_x_415) ;  /* 0x000001c000007945 */ /* 0x000fe60003800000 */
[----:B------:R-:W-:Y:S01]  /*91e0*/  UIMAD UR7, UR7, UR9, UR6 ;  /* 0x00000009070772a4 */ /* 0x000fe2000f8e0206 */
[----:B------:R-:W-:-:S05]  /*91f0*/  IADD3 R6, P0, R6, UR11, RZ ;  /* 0x0000000b06067c10 */ /* 0x000fca000ff1e0ff */
[----:B--2---:R-:W-:Y:S01]  /*9200*/  IMAD.U32 R4, RZ, RZ, UR7 ;  /* 0x00000007ff047e24 */ /* 0x004fe2000f8e00ff */
[----:B------:R-:W-:Y:S02]  /*9210*/  ULDC.64 UR6, c[0x0][0x3c0] ;  /* 0x0000f00000067ab9 */ /* 0x000fe40000000a00 */
[----:B------:R-:W-:Y:S02]  /*9220*/  UIMAD UR6, UR60, UR6, URZ ;  /* 0x000000063c0672a4 */ /* 0x000fe4000f8e023f */
[----:B------:R-:W-:Y:S02]  /*9230*/  IADD3.X R7, R7, UR12, R4, P0, !PT ;  /* 0x0000000c07077c10 */ /* 0x000fe400087fe404 */
[----:B------:R-:W-:Y:S01]  /*9240*/  MOV R4, UR35 ;  /* 0x0000002300047c02 */ /* 0x000fe20008000f00 */
[----:B------:R-:W-:-:S04]  /*9250*/  UIMAD UR6, UR35, UR7, UR6 ;  /* 0x00000007230672a4 */ /* 0x000fc8000f8e0206 */
[----:B------:R-:W-:-:S05]  /*9260*/  IMAD.WIDE.U32 R6, R4, c[0x0][0x3c0], R6 ;  /* 0x0000f00004067a25 */ /* 0x000fca00078e0006 */
[----:B------:R-:W-:Y:S01]  /*9270*/  IADD3 R10, R7, UR6, RZ ;  /* 0x00000006070a7c10 */ /* 0x000fe2000fffe0ff */
[----:B------:R-:W-:Y:S05]  /*9280*/  @P5 BRA `(.L_x_416) ;  /* 0x0000010000005947 */ /* 0x000fea0003800000 */
[----:B------:R-:W-:Y:S01]  /*9290*/  IMAD.MOV.U32 R4, RZ, RZ, R6 ;  /* 0x000000ffff047224 */ /* 0x000fe200078e0006 */
[----:B------:R-:W-:Y:S01]  /*92a0*/  ISETP.GE.AND P3, PT, R232, c[0x0][0x220], PT ;  /* 0x00008800e8007a0c */ /* 0x000fe20003f66270 */
[----:B------:R-:W-:Y:S01]  /*92b0*/  IMAD.MOV.U32 R5, RZ, RZ, R10 ;  /* 0x000000ffff057224 */ /* 0x000fe200078e000a */
[----:B------:R-:W-:Y:S01]  /*92c0*/  ISETP.GE.AND P2, PT, R240, c[0x0][0x220], PT ;  /* 0x00008800f0007a0c */ /* 0x000fe20003f46270 */
[----:B------:R-:W-:Y:S01]  /*92d0*/  IMAD R11, R14, c[0x0][0x3a8], RZ ;  /* 0x0000ea000e0b7a24 */ /* 0x000fe200078e02ff */
[----:B------:R-:W-:Y:S01]  /*92e0*/  ISETP.GE.AND P1, PT, R239, c[0x0][0x220], PT ;  /* 0x00008800ef007a0c */ /* 0x000fe20003f26270 */
[----:B------:R-:W-:Y:S01]  /*92f0*/  IMAD.WIDE.U32 R8, R244, c[0x0][0x3a8], R4 ;  /* 0x0000ea00f4087a25 */ /* 0x000fe200078e0004 */
[----:B------:R-:W-:-:S03]  /*9300*/  ISETP.GE.AND P0, PT, R241, c[0x0][0x220], PT ;  /* 0x00008800f1007a0c */ /* 0x000fc60003f06270 */
[----:B------:R-:W-:-:S04]  /*9310*/  IMAD R4, R244, c[0x0][0x3ac], R11 ;  /* 0x0000eb00f4047a24 */ /* 0x000fc800078e020b */
[----:B------:R-:W-:Y:S01]  /*9320*/  IMAD.IADD R5, R9, 0x1, R4 ;  /* 0x0000000109057824 */ /* 0x000fe200078e0204 */
[----:B------:R-:W-:-:S04]  /*9330*/  LEA R4, P5, R8, c[0x0][0x348], 0x1 ;  /* 0x0000d20008047a11 */ /* 0x000fc800078a08ff */
[----:B------:R-:W-:-:S05]  /*9340*/  LEA.HI.X R5, R8, c[0x0][0x34c], R5, 0x1, P5 ;  /* 0x0000d30008057a11 */ /* 0x000fca00028f0c05 */
[----:B-1----:R1:W-:Y:S04]  /*9350*/  @!P3 STG.E.128 [R4.64], R60 ;  /* 0x0000003c0400b986 */ /* 0x0023e8000c101d04 */
[----:B------:R1:W-:Y:S04]  /*9360*/  @!P2 STG.E.128 [R4.64+0x80], R56 ;  /* 0x000080380400a986 */ /* 0x0003e8000c101d04 */
[----:B------:R1:W-:Y:S04]  /*9370*/  @!P1 STG.E.128 [R4.64+0x100], R52 ;  /* 0x0001003404009986 */ /* 0x0003e8000c101d04 */
[----:B------:R1:W-:Y:S02]  /*9380*/  @!P0 STG.E.128 [R4.64+0x180], R48 ;  /* 0x0001803004008986 */ /* 0x0003e4000c101d04 */
.L_x_416:
[----:B------:R-:W-:Y:S05]  /*9390*/  BSYNC B0 ;  /* 0x0000000000007941 */ /* 0x000fea0003800000 */
.L_x_415:
[----:B------:R-:W-:Y:S05]  /*93a0*/  @P4 BRA `(.L_x_417) ;  /* 0x00000a7000004947 */ /* 0x000fea0003800000 */
[----:B-1----:R-:W-:Y:S01]  /*93b0*/  IADD3 R4, P0, R244, 0x20, RZ ;  /* 0x00000020f4047810 */ /* 0x002fe20007f1e0ff */
[----:B------:R-:W-:Y:S01]  /*93c0*/  IMAD.MOV.U32 R7, RZ, RZ, R10 ;  /* 0x000000ffff077224 */ /* 0x000fe200078e000a */
[----:B------:R-:W-:-:S02]  /*93d0*/  ISETP.GE.AND P2, PT, R232, c[0x0][0x220], PT ;  /* 0x00008800e8007a0c */ /* 0x000fc40003f46270 */
[----:B------:R-:W-:Y:S01]  /*93e0*/  ISETP.GE.AND P1, PT, R240, c[0x0][0x220], PT ;  /* 0x00008800f0007a0c */ /* 0x000fe20003f26270 */
[----:B------:R-:W-:Y:S01]  /*93f0*/  IMAD.X R5, RZ, RZ, R14, P0 ;  /* 0x000000ffff057224 */ /* 0x000fe200000e060e */
[----:B------:R-:W-:Y:S01]  /*9400*/  ISETP.GE.AND P0, PT, R239, c[0x0][0x220], PT ;  /* 0x00008800ef007a0c */ /* 0x000fe20003f06270 */
[----:B------:R-:W-:-:S04]  /*9410*/  IMAD.WIDE.U32 R6, R4, c[0x0][0x3a8], R6 ;  /* 0x0000ea0004067a25 */ /* 0x000fc800078e0006 */
[----:B------:R-:W-:-:S04]  /*9420*/  IMAD R5, R5, c[0x0][0x3a8], RZ ;  /* 0x0000ea0005057a24 */ /* 0x000fc800078e02ff */
[----:B------:R-:W-:Y:S01]  /*9430*/  IMAD R5, R4, c[0x0][0x3ac], R5 ;  /* 0x0000eb0004057a24 */ /* 0x000fe200078e0205 */
[----:B------:R-:W-:-:S03]  /*9440*/  LEA R4, P3, R6, c[0x0][0x348], 0x1 ;  /* 0x0000d20006047a11 */ /* 0x000fc600078608ff */
[----:B------:R-:W-:-:S05]  /*9450*/  IMAD.IADD R5, R7, 0x1, R5 ;  /* 0x0000000107057824 */ /* 0x000fca00078e0205 */
[----:B------:R-:W-:-:S05]  /*9460*/  LEA.HI.X R5, R6, c[0x0][0x34c], R5, 0x1, P3 ;  /* 0x0000d30006057a11 */ /* 0x000fca00018f0c05 */
[----:B------:R1:W-:Y:S04]  /*9470*/  @!P2 STG.E.128 [R4.64], R76 ;  /* 0x0000004c0400a986 */ /* 0x0003e8000c101d04 */
[----:B------:R1:W-:Y:S04]  /*9480*/  @!P1 STG.E.128 [R4.64+0x80], R72 ;  /* 0x0000804804009986 */ /* 0x0003e8000c101d04 */
[----:B------:R1:W-:Y:S01]  /*9490*/  @!P0 STG.E.128 [R4.64+0x100], R68 ;  /* 0x0001004404008986 */ /* 0x0003e2000c101d04 */
[----:B------:R-:W-:-:S13]  /*94a0*/  ISETP.GE.AND P0, PT, R241, c[0x0][0x220], PT ;  /* 0x00008800f1007a0c */ /* 0x000fda0003f06270 */
[----:B------:R-:W-:Y:S05]  /*94b0*/  @P0 BRA `(.L_x_417) ;  /* 0x0000096000000947 */ /* 0x000fea0003800000 */
[----:B------:R2:W-:Y:S01]  /*94c0*/  STG.E.128 [R4.64+0x180], R64 ;  /* 0x0001804004007986 */ /* 0x0005e2000c101d04 */
[----:B------:R-:W-:Y:S05]  /*94d0*/  BRA `(.L_x_417) ;  /* 0x0000094000007947 */ /* 0x000fea0003800000 */
.L_x_389:
[----:B------:R-:W-:Y:S02]  /*94e0*/  UISETP.NE.AND UP0, UPT, UR25, -0x1, UPT ;  /* 0xffffffff1900788c */ /* 0x000fe4000bf05270 */
        /* <DEDUP_REMOVED lines=19> */
.L_x_418:
        /* <DEDUP_REMOVED lines=18> */
.L_x_419:
[----:B------:R-:W-:Y:S01]  /*9740*/  USHF.L.U32 UR7, UR19, 0x6, URZ ;  /* 0x0000000613077899 */ /* 0x000fe2000800063f */
[----:B------:R-:W-:Y:S01]  /*9750*/  BSSY B0, `(.L_x_420) ;  /* 0x0000024000007945 */ /* 0x000fe20003800000 */
[----:B------:R-:W-:Y:S01]  /*9760*/  ULDC.64 UR4, c[0x0][0x3a0] ;  /* 0x0000e80000047ab9 */ /* 0x000fe20000000a00 */
[----:B------:R-:W-:Y:S01]  /*9770*/  SHF.R.S32.HI R13, RZ, 0x1f, R244 ;  /* 0x0000001fff0d7819 */ /* 0x000fe200000114f4 */
[----:B------:R-:W-:Y:S02]  /*9780*/  USHF.R.S32.HI UR10, URZ, 0x1f, UR7 ;  /* 0x0000001f3f0a7899 */ /* 0x000fe40008011407 */
[----:B------:R-:W-:Y:S01]  /*9790*/  IMAD.U32 R11, RZ, RZ, UR7 ;  /* 0x00000007ff0b7e24 */ /* 0x000fe2000f8e00ff */
[----:B------:R-:W-:Y:S02]  /*97a0*/  UIADD3 UR6, -UR7, UR6, URZ ;  /* 0x0000000607067290 */ /* 0x000fe4000fffe13f */
[----:B------:R-:W-:Y:S01]  /*97b0*/  UIMAD UR4, UR10, UR4, URZ ;  /* 0x000000040a0472a4 */ /* 0x000fe2000f8e023f */
[----:B------:R-:W-:Y:S01]  /*97c0*/  IMAD.WIDE.U32 R4, R11, c[0x0][0x3a0], R232 ;  /* 0x0000e8000b047a25 */ /* 0x000fe200078e00e8 */
[----:B------:R-:W-:-:S02]  /*97d0*/  ULDC.64 UR8, c[0x0][0x3b8] ;  /* 0x0000ee0000087ab9 */ /* 0x000fc40000000a00 */
[----:B------:R-:W-:Y:S01]  /*97e0*/  UIMAD UR4, UR7, UR5, UR4 ;  /* 0x00000005070472a4 */ /* 0x000fe2000f8e0204 */
[----:B------:R-:W-:Y:S02]  /*97f0*/  ISETP.GE.AND P5, PT, R244, UR6, PT ;  /* 0x00000006f4007c0c */ /* 0x000fe4000bfa6270 */
[----:B------:R-:W-:-:S03]  /*9800*/  IADD3 R6, P0, R4, UR13, RZ ;  /* 0x0000000d04067c10 */ /* 0x000fc6000ff1e0ff */
[----:B------:R-:W-:Y:S01]  /*9810*/  IMAD.U32 R4, RZ, RZ, UR4 ;  /* 0x00000004ff047e24 */ /* 0x000fe2000f8e00ff */
[----:B------:R-:W-:-:S04]  /*9820*/  UIMAD UR4, UR58, UR8, URZ ;  /* 0x000000083a0472a4 */ /* 0x000fc8000f8e023f */
[----:B------:R-:W-:Y:S01]  /*9830*/  IADD3.X R7, R5, UR14, R4, P0, !PT ;  /* 0x0000000e05077c10 */ /* 0x000fe200087fe404 */
[----:B------:R-:W-:Y:S01]  /*9840*/  IMAD.U32 R4, RZ, RZ, UR35 ;  /* 0x00000023ff047e24 */ /* 0x000fe2000f8e00ff */
[----:B------:R-:W-:-:S03]  /*9850*/  UIMAD UR4, UR35, UR9, UR4 ;  /* 0x00000009230472a4 */ /* 0x000fc6000f8e0204 */
        /* <DEDUP_REMOVED lines=15> */
[----:B------:R1:W-:Y:S04]  /*9950*/  @!P3 STG.E.128 [R4.64], RZ ;  /* 0x000000ff0400b986 */ /* 0x0003e8000c101d28 */
[----:B------:R1:W-:Y:S04]  /*9960*/  @!P2 STG.E.128 [R4.64+0x80], RZ ;  /* 0x000080ff0400a986 */ /* 0x0003e8000c101d28 */
[----:B------:R1:W-:Y:S04]  /*9970*/  @!P1 STG.E.128 [R4.64+0x100], RZ ;  /* 0x000100ff04009986 */ /* 0x0003e8000c101d28 */
[----:B------:R1:W-:Y:S02]  /*9980*/  @!P0 STG.E.128 [R4.64+0x180], RZ ;  /* 0x000180ff04008986 */ /* 0x0003e4000c101d28 */
.L_x_421:
[----:B------:R-:W-:Y:S05]  /*9990*/  BSYNC B0 ;  /* 0x0000000000007941 */ /* 0x000fea0003800000 */
.L_x_420:
[----:B-1----:R-:W-:Y:S01]  /*99a0*/  IADD3 R4, R244, 0x20, RZ ;  /* 0x00000020f4047810 */ /* 0x002fe20007ffe0ff */
        /* <DEDUP_REMOVED lines=16> */
[----:B------:R1:W-:Y:S04]  /*9ab0*/  @!P3 STG.E.128 [R4.64], RZ ;  /* 0x000000ff0400b986 */ /* 0x0003e8000c101d28 */
[----:B------:R1:W-:Y:S04]  /*9ac0*/  @!P2 STG.E.128 [R4.64+0x80], RZ ;  /* 0x000080ff0400a986 */ /* 0x0003e8000c101d28 */
[----:B------:R1:W-:Y:S04]  /*9ad0*/  @!P1 STG.E.128 [R4.64+0x100], RZ ;  /* 0x000100ff04009986 */ /* 0x0003e8000c101d28 */
[----:B------:R1:W-:Y:S02]  /*9ae0*/  @!P0 STG.E.128 [R4.64+0x180], RZ ;  /* 0x000180ff04008986 */ /* 0x0003e4000c101d28 */
.L_x_423:
[----:B------:R-:W-:Y:S05]  /*9af0*/  BSYNC B0 ;  /* 0x0000000000007941 */ /* 0x000fea0003800000 */
.L_x_422:
[----:B------:R-:W-:Y:S01]  /*9b00*/  ULDC.64 UR4, c[0x0][0x3a8] ;  /* 0x0000ea0000047ab9 */ /* 0x000fe20000000a00 */
[----:B-1----:R-:W-:Y:S01]  /*9b10*/  IMAD.WIDE.U32 R4, R11, c[0x0][0x3a8], R232 ;  /* 0x0000ea000b047a25 */ /* 0x002fe200078e00e8 */
[----:B------:R-:W-:Y:S01]  /*9b20*/  UIMAD UR4, UR10, UR4, URZ ;  /* 0x000000040a0472a4 */ /* 0x000fe2000f8e023f */
[----:B------:R-:W-:Y:S03]  /*9b30*/  BSSY B0, `(.L_x_424) ;  /* 0x000001c000007945 */ /* 0x000fe60003800000 */
[----:B------:R-:W-:Y:S01]  /*9b40*/  UIMAD UR4, UR7, UR5, UR4 ;  /* 0x00000005070472a4 */ /* 0x000fe2000f8e0204 */
[----:B------:R-:W-:-:S05]  /*9b50*/  IADD3 R6, P0, R4, UR11, RZ ;  /* 0x0000000b04067c10 */ /* 0x000fca000ff1e0ff */
[----:B------:R-:W-:Y:S01]  /*9b60*/  IMAD.U32 R4, RZ, RZ, UR4 ;  /* 0x00000004ff047e24 */ /* 0x000fe2000f8e00ff */
        /* <DEDUP_REMOVED lines=24> */
.L_x_425:
[----:B------:R-:W-:Y:S05]  /*9cf0*/  BSYNC B0 ;  /* 0x0000000000007941 */ /* 0x000fea0003800000 */
.L_x_424:
[----:B------:R-:W-:Y:S05]  /*9d00*/  @P4 BRA `(.L_x_417) ;  /* 0x0000011000004947 */ /* 0x000fea0003800000 */
[----:B-1----:R-:W-:Y:S01]  /*9d10*/  IADD3 R4, P0, R244, 0x20, RZ ;  /* 0x00000020f4047810 */ /* 0x002fe20007f1e0ff */
[----:B------:R-:W-:Y:S01]  /*9d20*/  IMAD.MOV.U32 R7, RZ, RZ, R10 ;  /* 0x000000ffff077224 */ /* 0x000fe200078e000a */
[----:B------:R-:W-:-:S02]  /*9d30*/  ISETP.GE.AND P3, PT, R232, c[0x0][0x220], PT ;  /* 0x00008800e8007a0c */ /* 0x000fc40003f66270 */
        /* <DEDUP_REMOVED lines=14> */
.L_x_417:
[----:B------:R-:W-:Y:S05]  /*9e20*/  BSYNC B1 ;  /* 0x0000000000017941 */ /* 0x000fea0003800000 */
.L_x_384:
[----:B------:R-:W-:Y:S02]  /*9e30*/  ULDC UR4, c[0x0][0x218] ;  /* 0x0000860000047ab9 */ /* 0x000fe40000000800 */
[----:B------:R-:W-:-:S02]  /*9e40*/  UIADD3 UR5, UR4, 0x3f, URZ ;  /* 0x0000003f04057890 */ /* 0x000fc4000fffe03f */
[----:B------:R-:W-:Y:S02]  /*9e50*/  UIADD3 UR39, UR39, 0x1, URZ ;  /* 0x0000000127277890 */ /* 0x000fe4000fffe03f */
        /* <DEDUP_REMOVED lines=9> */
.L_x_426:
[----:B------:R-:W-:Y:S05]  /*9ef0*/  EXIT ;  /* 0x000000000000794d */ /* 0x000fea0003800000 */
.L_x_428:
        /* <DEDUP_REMOVED lines=16> */
.L_x_2012:


//--------------------- .text._ZN5flash44flash_bwd_dq_dk_dv_loop_seqk_parallel_kernelI23Flash_bwd_kernel_traitsILi256ELi64ELi64ELi8ELi4ELi2ELi2ELb0ELb1EN7cutlass10bfloat16_tE19Flash_kernel_traitsILi256ELi64ELi64ELi8ES3_EELb0ELb0ELb1ELb0ELb0ELb0ELb0EEEvNS_16Flash_bwd_paramsE --------------------------
	.section	.text._ZN5flash44flash_bwd_dq_dk_dv_loop_seqk_parallel_kernelI23Flash_bwd_kernel_traitsILi256ELi64ELi64ELi8ELi4ELi2ELi2ELb0ELb1EN7cutlass10bfloat16_tE19Flash_kernel_traitsILi256ELi64ELi64ELi8ES3_EELb0ELb0ELb1ELb0ELb0ELb0ELb0EEEvNS_16Flash_bwd_paramsE,"ax",@progbits
	.sectioninfo	@"SHI_REGISTERS=254"
	.align	128
        .global         _ZN5flash44flash_bwd_dq_dk_dv_loop_seqk_parallel_kernelI23Flash_bwd_kernel_traitsILi256ELi64ELi64ELi8ELi4ELi2ELi2ELb0ELb1EN7cutlass10bfloat16_tE19Flash_kernel_traitsILi256ELi64ELi64ELi8ES3_EELb0ELb0ELb1ELb0ELb0ELb0ELb0EEEvNS_16Flash_bwd_paramsE
        .type           _ZN5flash44flash_bwd_dq_dk_dv_loop_seqk_parallel_kernelI23Flash_bwd_kernel_traitsILi256ELi64ELi64ELi8ELi4ELi2ELi2ELb0ELb1EN7cutlass10bfloat16_tE19Flash_kernel_traitsILi256ELi64ELi64ELi8ES3_EELb0ELb0ELb1ELb0ELb0ELb0ELb0EEEvNS_16Flash_bwd_paramsE,@function
        .size           _ZN5flash44flash_bwd_dq_dk_dv_loop_seqk_parallel_kernelI23Flash_bwd_kernel_traitsILi256ELi64ELi64ELi8ELi4ELi2ELi2ELb0ELb1EN7cutlass10bfloat16_tE19Flash_kernel_traitsILi256ELi64ELi64ELi8ES3_EELb0ELb0ELb1ELb0ELb0ELb0ELb0EEEvNS_16Flash_bwd_paramsE,(.L_x_2013 - _ZN5flash44flash_bwd_dq_dk_dv_loop_seqk_parallel_kernelI23Flash_bwd_kernel_traitsILi256ELi64ELi64ELi8ELi4ELi2ELi2ELb0ELb1EN7cutlass10bfloat16_tE19Flash_kernel_traitsILi256ELi64ELi64ELi8ES3_EELb0ELb0ELb1ELb0ELb0ELb0ELb0EEEvNS_16Flash_bwd_paramsE)
        .other          _ZN5flash44flash_bwd_dq_dk_dv_loop_seqk_parallel_kernelI23Flash_bwd_kernel_traitsILi256ELi64ELi64ELi8ELi4ELi2ELi2ELb0ELb1EN7cutlass10bfloat16_tE19Flash_kernel_traitsILi256ELi64ELi64ELi8ES3_EELb0ELb0ELb1ELb0ELb0ELb0ELb0EEEvNS_16Flash_bwd_paramsE,@"STO_CUDA_ENTRY STV_DEFAULT"
_ZN5flash44flash_bwd_dq_dk_dv_loop_seqk_parallel_kernelI23Flash_bwd_kernel_traitsILi256ELi64ELi64ELi8ELi4ELi2ELi2ELb0ELb1EN7cutlass10bfloat16_tE19Flash_kernel_traitsILi256ELi64ELi64ELi8ES3_EELb0ELb0ELb1ELb0ELb0ELb0ELb0EEEvNS_16Flash_bwd_paramsE:
.text._ZN5flash44flash_bwd_dq_dk_dv_loop_seqk_parallel_kernelI23Flash_bwd_kernel_traitsILi256ELi64ELi64ELi8ELi4ELi2ELi2ELb0ELb1EN7cutlass10bfloat16_tE19Flash_kernel_traitsILi256ELi64ELi64ELi8ES3_EELb0ELb0ELb1ELb0ELb0ELb0ELb0EEEvNS_16Flash_bwd_paramsE:
        /* <DEDUP_REMOVED lines=13> */
[----:B------:R-:W-:Y:S02]  /*00d0*/  ULDC.U8 UR7, c[0x0][0x328] ;  /* 0x0000ca0000077ab9 */ /* 0x000fe40000000000 */
[----:B------:R-:W-:Y:S02]  /*00e0*/  UISETP.NE.AND UP5, UPT, UR7, URZ, UPT ;  /* 0x0000003f0700728c */ /* 0x000fe4000bfa5270 */
[----:B------:R-:W-:Y:S02]  /*00f0*/  ULDC UR12, c[0x0][0x224] ;  /* 0x00008900000c7ab9 */ /* 0x000fe40000000800 */
[----:B------:R-:W3:Y:S01]  /*0100*/  S2UR UR37, SR_CTAID.Z ;  /* 0x00000000002579c3 */ /* 0x000ee20000002700 */
[----:B------:R-:W-:-:S02]  /*0110*/  ULDC UR48, c[0x0][0x22c] ;  /* 0x00008b0000307ab9 */ /* 0x000fc40000000800 */
[----:B------:R-:W-:Y:S02]  /*0120*/  ULDC UR38, c[0x0][0x1c0] ;  /* 0x0000700000267ab9 */ /* 0x000fe40000000800 */
[----:B------:R-:W-:Y:S02]  /*0130*/  ULDC UR10, c[0x0][0x1c0] ;  /* 0x00007000000a7ab9 */ /* 0x000fe40000000800 */
[----:B------:R-:W-:Y:S02]  /*0140*/  USHF.R.S32.HI UR5, URZ, 0x1f, UR12 ;  /* 0x0000001f3f057899 */ /* 0x000fe4000801140c */
[----:B------:R-:W-:Y:S02]  /*0150*/  UIMAD.WIDE UR38, UR48, UR38, URZ ;  /* 0x00000026302672a5 */ /* 0x000fe4000f8e023f */
[----:B------:R-:W-:Y:S02]  /*0160*/  UMOV UR6, 0x80 ;  /* 0x0000008000067882 */ /* 0x000fe40000000000 */
        /* <DEDUP_REMOVED lines=12> */
[-C--:B------:R-:W-:Y:S01]  /*0230*/  LEA.HI R2, R11, R0.reuse, RZ, 0x1 ;  /* 0x000000000b027211 */ /* 0x080fe200078f08ff */
[----:B------:R-:W-:Y:S01]  /*0240*/  ULDC UR9, c[0x0][0x1c0] ;  /* 0x0000700000097ab9 */ /* 0x000fe20000000800 */
[----:B------:R-:W-:Y:S01]  /*0250*/  LEA.HI R3, R3, R0, RZ, 0x2 ;  /* 0x0000000003037211 */ /* 0x000fe200078f10ff */
[----:B------:R-:W-:Y:S01]  /*0260*/  UIMAD UR57, UR6, UR4, UR57 ;  /* 0x00000004063972a4 */ /* 0x000fe2000f8e0239 */
[----:B------:R-:W-:Y:S01]  /*0270*/  LOP3.LUT R2, R2, 0xfffffffe, RZ, 0xc0, !PT ;  /* 0xfffffffe02027812 */ /* 0x000fe200078ec0ff */
[----:B------:R-:W-:Y:S01]  /*0280*/  UIMAD UR54, UR5, UR36, URZ ;  /* 0x00000024053672a4 */ /* 0x000fe2000f8e023f */
[----:B------:R-:W-:Y:S01]  /*0290*/  LOP3.LUT R3, R3, 0xfffffffc, RZ, 0xc0, !PT ;  /* 0xfffffffc03037812 */ /* 0x000fe200078ec0ff */
[----:B------:R-:W-:Y:S01]  /*02a0*/  UIMAD UR4, UR36, UR9, UR37 ;  /* 0x00000009240472a4 */ /* 0x000fe2000f8e0225 */
[----:B------:R-:W-:Y:S01]  /*02b0*/  LEA.HI R13, R19, R224, RZ, 0x4 ;  /* 0x000000e0130d7211 */ /* 0x000fe200078f20ff */
[C---:B------:R-:W-:Y:S01]  /*02c0*/  IMAD.IADD R2, R0.reuse, 0x1, -R2 ;  /* 0x0000000100027824 */ /* 0x040fe200078e0a02 */
[----:B------:R-:W-:Y:S01]  /*02d0*/  SHF.R.S32.HI R7, RZ, 0x2, R5 ;  /* 0x00000002ff077819 */ /* 0x000fe20000011405 */
[----:B------:R-:W-:Y:S01]  /*02e0*/  IMAD.IADD R3, R0, 0x1, -R3 ;  /* 0x0000000100037824 */ /* 0x000fe200078e0a03 */
[----:B------:R-:W-:Y:S01]  /*02f0*/  SHF.R.S32.HI R12, RZ, 0x1f, R5 ;  /* 0x0000001fff0c7819 */ /* 0x000fe20000011405 */
[----:B------:R-:W-:Y:S01]  /*0300*/  IMAD.SHL.U32 R15, R2, 0x10, RZ ;  /* 0x00000010020f7824 */ /* 0x000fe200078e00ff */
[----:B------:R-:W-:Y:S01]  /*0310*/  SHF.R.S32.HI R0, RZ, 0x4, R13 ;  /* 0x00000004ff007819 */ /* 0x000fe2000001140d */
[----:B------:R-:W-:Y:S01]  /*0320*/  @!UP5 UIMAD UR5, UR36, UR11, UR37 ;  /* 0x0000000b2405d2a4 */ /* 0x000fe2000f8e0225 */
[----:B------:R-:W-:Y:S01]  /*0330*/  LEA.HI R12, R12, R7, RZ, 0x3 ;  /* 0x000000070c0c7211 */ /* 0x000fe200078f18ff */
[----:B------:R-:W-:Y:S01]  /*0340*/  USHF.L.U32 UR43, UR48, 0x6, URZ ;  /* 0x00000006302b7899 */ /* 0x000fe2000800063f */
[----:B------:R-:W-:Y:S01]  /*0350*/  LEA.HI R6, R13, R0, RZ, 0x1 ;  /* 0x000000000d067211 */ /* 0x000fe200078f08ff */
[----:B------:R-:W-:Y:S01]  /*0360*/  ULDC UR51, c[0x0][0x214] ;  /* 0x0000850000337ab9 */ /* 0x000fe20000000800 */
[----:B------:R-:W-:Y:S01]  /*0370*/  LOP3.LUT R12, R12, 0xfffffff8, RZ, 0xc0, !PT ;  /* 0xfffffff80c0c7812 */ /* 0x000fe200078ec0ff */
[----:B------:R-:W-:Y:S01]  /*0380*/  IMAD.U32 R231, RZ, RZ, UR12 ;  /* 0x0000000cffe77e24 */ /* 0x000fe2000f8e00ff */
[----:B------:R-:W-:Y:S01]  /*0390*/  LOP3.LUT R6, R6, 0xfffffffe, RZ, 0xc0, !PT ;  /* 0xfffffffe06067812 */ /* 0x000fe200078ec0ff */
[----:B------:R-:W-:Y:S01]  /*03a0*/  ULDC UR58, c[0x0][0x1c8] ;  /* 0x00007200003a7ab9 */ /* 0x000fe20000000800 */
[----:B------:R-:W-:Y:S01]  /*03b0*/  LEA.HI R17, R19, R224, RZ, 0x3 ;  /* 0x000000e013117211 */ /* 0x000fe200078f18ff */
[----:B------:R-:W-:Y:S01]  /*03c0*/  IMAD.IADD R12, R7, 0x1, -R12 ;  /* 0x00000001070c7824 */ /* 0x000fe200078e0a0c */
[----:B------:R-:W-:Y:S01]  /*03d0*/  LOP3.LUT R13, R13, 0xfffffff0, RZ, 0xc0, !PT ;  /* 0xfffffff00d0d7812 */ /* 0x000fe200078ec0ff */
[----:B------:R-:W-:Y:S01]  /*03e0*/  IMAD.IADD R6, R0, 0x1, -R6 ;  /* 0x0000000100067824 */ /* 0x000fe200078e0a06 */
[----:B------:R-:W-:Y:S01]  /*03f0*/  LOP3.LUT R7, R17, 0xfffffff8, RZ, 0xc0, !PT ;  /* 0xfffffff811077812 */ /* 0x000fe200078ec0ff */
[----:B------:R-:W-:Y:S01]  /*0400*/  ULDC.U8 UR8, c[0x0][0x3d0] ;  /* 0x0000f40000087ab9 */ /* 0x000fe20000000000 */
[----:B------:R-:W-:Y:S01]  /*0410*/  LOP3.LUT R11, R11, 0xffffffe0, RZ, 0xc0, !PT ;  /* 0xffffffe00b0b7812 */ /* 0x000fe200078ec0ff */
[C---:B------:R-:W-:Y:S01]  /*0420*/  IMAD.IADD R0, R224.reuse, 0x1, -R13 ;  /* 0x00000001e0007824 */ /* 0x040fe200078e0a0d */
[----:B------:R-:W-:Y:S01]  /*0430*/  SHF.R.S32.HI R230, RZ, 0x3, R17 ;  /* 0x00000003ffe67819 */ /* 0x000fe20000011411 */
[C---:B------:R-:W-:Y:S01]  /*0440*/  IMAD.IADD R8, R224.reuse, 0x1, -R7 ;  /* 0x00000001e0087824 */ /* 0x040fe200078e0a07 */
[----:B------:R-:W-:Y:S01]  /*0450*/  LOP3.LUT R5, R5, 0x7ffffffc, RZ, 0xc0, !PT ;  /* 0x7ffffffc05057812 */ /* 0x000fe200078ec0ff */
[----:B------:R-:W-:Y:S01]  /*0460*/  IMAD.IADD R11, R224, 0x1, -R11 ;  /* 0x00000001e00b7824 */ /* 0x000fe200078e0a0b */
[----:B------:R-:W-:Y:S01]  /*0470*/  SHF.R.S32.HI R7, RZ, 0x1f, R0 ;  /* 0x0000001fff077819 */ /* 0x000fe20000011400 */
[C---:B------:R-:W-:Y:S01]  /*0480*/  IMAD.SHL.U32 R232, R8.reuse, 0x8, RZ ;  /* 0x0000000808e87824 */ /* 0x040fe200078e00ff */
[----:B------:R-:W-:Y:S01]  /*0490*/  LOP3.LUT P4, RZ, R8, 0x4, RZ, 0xc0, !PT ;  /* 0x0000000408ff7812 */ /* 0x000fe2000788c0ff */
[----:B------:R-:W-:Y:S01]  /*04a0*/  IMAD.SHL.U32 R9, R230, 0x40, RZ ;  /* 0x00000040e6097824 */ /* 0x000fe200078e00ff */
[----:B------:R-:W-:Y:S01]  /*04b0*/  LEA.HI R7, R7, R0, RZ, 0x3 ;  /* 0x0000000007077211 */ /* 0x000fe200078f18ff */
[----:B------:R-:W-:Y:S01]  /*04c0*/  ULDC UR52, c[0x0][0x224] ;  /* 0x0000890000347ab9 */ /* 0x000fe20000000800 */
[C---:B------:R-:W-:Y:S01]  /*04d0*/  LOP3.LUT P3, RZ, R8.reuse, 0x2, RZ, 0xc0, !PT ;  /* 0x0000000208ff7812 */ /* 0x040fe2000786c0ff */
[----:B------:R-:W-:Y:S01]  /*04e0*/  IMAD.SHL.U32 R8, R8, 0x40, RZ ;  /* 0x0000004008087824 */ /* 0x000fe200078e00ff */
[C---:B------:R-:W-:Y:S01]  /*04f0*/  LOP3.LUT R13, R7.reuse, 0xfffffff8, RZ, 0xc0, !PT ;  /* 0xfffffff8070d7812 */ /* 0x040fe200078ec0ff */
[----:B------:R-:W-:Y:S01]  /*0500*/  IMAD.SHL.U32 R7, R7, 0x40, RZ ;  /* 0x0000004007077824 */ /* 0x000fe200078e00ff */
[----:B------:R-:W-:Y:S01]  /*0510*/  SHF.R.S32.HI R4, RZ, 0x1f, R11 ;  /* 0x0000001fff047819 */ /* 0x000fe2000001140b */
[----:B------:R-:W-:Y:S01]  /*0520*/  @UP5 UIMAD UR56, UR36, UR51, URZ ;  /* 0x00000033243852a4 */ /* 0x000fe2000f8e023f */
[----:B------:R-:W-:Y:S01]  /*0530*/  LOP3.LUT R8, R8, 0x1c0, RZ, 0xc0, !PT ;  /* 0x000001c008087812 */ /* 0x000fe200078ec0ff */
[----:B------:R-:W-:Y:S01]  /*0540*/  IMAD.IADD R13, R0, 0x1, -R13 ;  /* 0x00000001000d7824 */ /* 0x000fe200078e0a0d */
[----:B------:R-:W-:Y:S01]  /*0550*/  LOP3.LUT R0, R12, 0x1, RZ, 0xc0, !PT ;  /* 0x000000010c007812 */ /* 0x000fe200078ec0ff */
[----:B------:R-:W-:Y:S01]  /*0560*/  UMOV UR41, URZ ;  /* 0x0000003f00297c82 */ /* 0x000fe20008000000 */
[----:B------:R-:W-:Y:S01]  /*0570*/  LOP3.LUT R9, R9, 0x1c0, RZ, 0xc0, !PT ;  /* 0x000001c009097812 */ /* 0x000fe200078ec0ff */
[----:B------:R-:W-:Y:S01]  /*0580*/  ULOP3.LUT UR58, UR37, UR58, URZ, 0x3c, !UPT ;  /* 0x0000003a253a7292 */ /* 0x000fe2000f8e3c3f */
[----:B------:R-:W-:Y:S01]  /*0590*/  ISETP.NE.U32.AND P0, PT, R0, 0x1, PT ;  /* 0x000000010000780c */ /* 0x000fe20003f05070 */
[----:B------:R-:W-:Y:S01]  /*05a0*/  UISETP.NE.AND UP6, UPT, UR8, URZ, UPT ;  /* 0x0000003f0800728c */ /* 0x000fe2000bfc5270 */
[----:B------:R-:W-:Y:S01]  /*05b0*/  LOP3.LUT R0, R8, 0x10, R15, 0xf8, !PT ;  /* 0x0000001008007812 */ /* 0x000fe200078ef80f */
[----:B------:R-:W-:Y:S01]  /*05c0*/  USHF.R.S32.HI UR59, URZ, 0x1f, UR37 ;  /* 0x0000001f3f3b7899 */ /* 0x000fe20008011425 */
[----:B------:R-:W-:Y:S01]  /*05d0*/  LEA.HI R4, R4, R11, RZ, 0x2 ;  /* 0x0000000b04047211 */ /* 0x000fe200078f10ff */
[----:B------:R-:W-:Y:S01]  /*05e0*/  USHF.R.S32.HI UR61, URZ, 0x1f, UR36 ;  /* 0x0000001f3f3d7899 */ /* 0x000fe20008011424 */
[----:B------:R-:W-:Y:S01]  /*05f0*/  LOP3.LUT R10, R9, 0x38, R232, 0xf8, !PT ;  /* 0x00000038090a7812 */ /* 0x000fe200078ef8e8 */
[----:B------:R-:W-:Y:S01]  /*0600*/  USHF.R.S32.HI UR60, URZ, 0x1f, UR37 ;  /* 0x0000001f3f3c7899 */ /* 0x000fe20008011425 */
[----:B------:R-:W-:Y:S01]  /*0610*/  LOP3.LUT R222, R8, 0x8, R17, 0xf8, !PT ;  /* 0x0000000808de7812 */ /* 0x000fe200078ef811 */
[----:B------:R-:W-:Y:S01]  /*0620*/  UIMAD.WIDE.U32 UR44, UR38, UR46, URZ ;  /* 0x0000002e262c72a5 */ /* 0x000fe2000f8e003f */
[----:B------:R-:W-:Y:S01]  /*0630*/  SHF.R.U32.HI R15, RZ, 0x3, R8 ;  /* 0x00000003ff0f7819 */ /* 0x000fe20000011608 */
[----:B------:R-:W-:Y:S01]  /*0640*/  UIMAD UR53, UR39, UR46, URZ ;  /* 0x0000002e273572a4 */ /* 0x000fe2000f8e023f */
[----:B------:R-:W-:Y:S01]  /*0650*/  SHF.R.U32.HI R9, RZ, 0x3, R9 ;  /* 0x00000003ff097819 */ /* 0x000fe20000011609 */
[----:B------:R-:W-:Y:S01]  /*0660*/  USHF.R.S32.HI UR55, URZ, 0x1f, UR49 ;  /* 0x0000001f3f377899 */ /* 0x000fe20008011431 */
[CC--:B------:R-:W-:Y:S01]  /*0670*/  LEA.HI R11, R19.reuse, R224.reuse, RZ, 0x7 ;  /* 0x000000e0130b7211 */ /* 0x0c0fe200078f38ff */
[----:B------:R-:W-:Y:S01]  /*0680*/  UIMAD UR52, UR4, UR52, URZ ;  /* 0x00000034043472a4 */ /* 0x000fe2000f8e023f */
[----:B------:R-:W-:Y:S01]  /*0690*/  LEA.HI R8, R19, R224, RZ, 0x6 ;  /* 0x000000e013087211 */ /* 0x000fe200078f30ff */
[----:B------:R-:W-:Y:S01]  /*06a0*/  @!UP5 UIMAD UR51, UR5, UR51, URZ ;  /* 0x000000330533d2a4 */ /* 0x000fe2000f8e023f */
[----:B------:R-:W-:Y:S01]  /*06b0*/  LOP3.LUT R9, R10, R9, RZ, 0x3c, !PT ;  /* 0x000000090a097212 */ /* 0x000fe200078e3cff */
[----:B------:R-:W-:Y:S01]  /*06c0*/  IMAD.SHL.U32 R10, R6, 0x200, RZ ;  /* 0x00000200060a7824 */ /* 0x000fe200078e00ff */
[----:B------:R-:W-:Y:S01]  /*06d0*/  SHF.R.S32.HI R11, RZ, 0x7, R11 ;  /* 0x00000007ff0b7819 */ /* 0x000fe2000001140b */
[----:B------:R-:W-:Y:S01]  /*06e0*/  USHF.R.S32.HI UR50, URZ, 0x1f, UR43 ;  /* 0x0000001f3f327899 */ /* 0x000fe2000801142b */
[----:B------:R-:W-:Y:S01]  /*06f0*/  SHF.R.S32.HI R8, RZ, 0x6, R8 ;  /* 0x00000006ff087819 */ /* 0x000fe20000011408 */
[----:B------:R-:W-:Y:S01]  /*0700*/  ULDC UR42, c[0x0][0x2e8] ;  /* 0x0000ba00002a7ab9 */ /* 0x000fe20000000800 */
[C---:B------:R-:W-:Y:S01]  /*0710*/  R2P PR, R12.reuse, 0x6 ;  /* 0x000000060c007804 */ /* 0x040fe20000000000 */
[----:B------:R-:W-:Y:S01]  /*0720*/  IMAD.SHL.U32 R12, R12, 0x40, RZ ;  /* 0x000000400c0c7824 */ /* 0x000fe200078e00ff */
[----:B------:R-:W-:Y:S01]  /*0730*/  LOP3.LUT R0, R0, 0x8, R17, 0xf8, !PT ;  /* 0x0000000800007812 */ /* 0x000fe200078ef811 */
[----:B------:R-:W-:Y:S01]  /*0740*/  IMAD R17, R11, 0x800, R10 ;  /* 0x000008000b117824 */ /* 0x000fe200078e020a */
[----:B------:R-:W-:Y:S01]  /*0750*/  LOP3.LUT P6, RZ, R13, 0x4, RZ, 0xc0, !PT ;  /* 0x000000040dff7812 */ /* 0x000fe200078cc0ff */
[----:B------:R-:W-:Y:S01]  /*0760*/  IMAD R226, R8, 0x200, R9 ;  /* 0x0000020008e27824 */ /* 0x000fe200078e0209 */
[----:B------:R-:W-:Y:S01]  /*0770*/  LOP3.LUT R0, R10, R0, R15, 0xf6, !PT ;  /* 0x000000000a007212 */ /* 0x000fe200078ef60f */
[----:B------:R-:W-:Y:S01]  /*0780*/  IMAD.SHL.U32 R8, R8, 0x8, RZ ;  /* 0x0000000808087824 */ /* 0x000fe200078e00ff */
[----:B------:R-:W-:Y:S01]  /*0790*/  LOP3.LUT R12, R12, 0x1c0, RZ, 0xc0, !PT ;  /* 0x000001c00c0c7812 */ /* 0x000fe200078ec0ff */
[----:B------:R-:W-:Y:S01]  /*07a0*/  IMAD.SHL.U32 R11, R11, 0x20, RZ ;  /* 0x000000200b0b7824 */ /* 0x000fe200078e00ff */
[C---:B------:R-:W-:Y:S01]  /*07b0*/  LOP3.LUT P5, RZ, R13.reuse, 0x2, RZ, 0xc0, !PT ;  /* 0x000000020dff7812 */ /* 0x040fe200078ac0ff */
[----:B------:R-:W-:Y:S01]  /*07c0*/  IMAD.IADD R10, R224, 0x1, -R5 ;  /* 0x00000001e00a7824 */ /* 0x000fe200078e0a05 */
[----:B------:R-:W-:Y:S01]  /*07d0*/  LOP3.LUT R8, R8, 0x18, RZ, 0xc0, !PT ;  /* 0x0000001808087812 */ /* 0x000fe200078ec0ff */
[----:B------:R-:W-:Y:S01]  /*07e0*/  IMAD.SHL.U32 R5, R6, 0x20, RZ ;  /* 0x0000002006057824 */ /* 0x000fe200078e00ff */
[----:B------:R-:W-:Y:S01]  /*07f0*/  SHF.R.U32.HI R9, RZ, 0x3, R12 ;  /* 0x00000003ff097819 */ /* 0x000fe2000001160c */
[----:B------:R-:W-:Y:S01]  /*0800*/  IMAD.SHL.U32 R10, R10, 0x2, RZ ;  /* 0x000000020a0a7824 */ /* 0x000fe200078e00ff */
[----:B------:R-:W-:Y:S01]  /*0810*/  LOP3.LUT R14, R12, 0x20, R11, 0xf8, !PT ;  /* 0x000000200c0e7812 */ /* 0x000fe200078ef80b */
[----:B------:R-:W-:Y:S01]  /*0820*/  IMAD.SHL.U32 R13, R13, 0x40, RZ ;  /* 0x000000400d0d7824 */ /* 0x000fe200078e00ff */
[----:B------:R-:W-:Y:S01]  /*0830*/  LOP3.LUT R234, R9, R12, R8, 0x1e, !PT ;  /* 0x0000000c09ea7212 */ /* 0x000fe200078e1e08 */
[--C-:B------:R-:W-:Y:S01]  /*0840*/  IMAD R235, R3, 0x400, R10.reuse ;  /* 0x0000040003eb7824 */ /* 0x100fe200078e020a */
[----:B------:R-:W-:Y:S01]  /*0850*/  LOP3.LUT R14, R14, R9, RZ, 0x3c, !PT ;  /* 0x000000090e0e7212 */ /* 0x000fe200078e3cff */
[----:B------:R-:W-:Y:S01]  /*0860*/  IMAD R9, R2, 0x400, R10 ;  /* 0x0000040002097824 */ /* 0x000fe200078e020a */
[----:B------:R-:W-:Y:S01]  /*0870*/  LOP3.LUT R5, R8, 0x20, R5, 0xf8, !PT ;  /* 0x0000002008057812 */ /* 0x000fe200078ef805 */
[----:B------:R-:W-:Y:S01]  /*0880*/  IMAD.SHL.U32 R224, R224, 0x2, RZ ;  /* 0x00000002e0e07824 */ /* 0x000fe200078e00ff */
[----:B------:R-:W-:Y:S01]  /*0890*/  LOP3.LUT R8, R13, 0x1c0, RZ, 0xc0, !PT ;  /* 0x000001c00d087812 */ /* 0x000fe200078ec0ff */
[----:B------:R-:W-:Y:S01]  /*08a0*/  IMAD.IADD R234, R9, 0x1, R234 ;  /* 0x0000000109ea7824 */ /* 0x000fe200078e02ea */
[----:B------:R-:W-:Y:S01]  /*08b0*/  SHF.R.S32.HI R4, RZ, 0x2, R4 ;  /* 0x00000002ff047819 */ /* 0x000fe20000011404 */
[----:B------:R-:W-:Y:S01]  /*08c0*/  IMAD.SHL.U32 R9, R6, 0x8, RZ ;  /* 0x0000000806097824 */ /* 0x000fe200078e00ff */
[----:B------:R-:W-:Y:S01]  /*08d0*/  SHF.R.U32.HI R6, RZ, 0x3, R8 ;  /* 0x00000003ff067819 */ /* 0x000fe20000011608 */
[----:B------:R-:W-:Y:S01]  /*08e0*/  IMAD.IADD R235, R235, 0x1, R14 ;  /* 0x00000001ebeb7824 */ /* 0x000fe200078e020e */
[----:B------:R-:W-:Y:S01]  /*08f0*/  LOP3.LUT R222, R222, R15, RZ, 0x3c, !PT ;  /* 0x0000000fdede7212 */ /* 0x000fe200078e3cff */
[----:B------:R-:W-:Y:S01]  /*0900*/  IMAD R225, R3, 0x10, R4 ;  /* 0x0000001003e17824 */ /* 0x000fe200078e0204 */
[----:B------:R-:W-:Y:S01]  /*0910*/  LOP3.LUT R9, R8, 0x8, R9, 0xf8, !PT ;  /* 0x0000000808097812 */ /* 0x000fe200078ef809 */
[----:B------:R-:W-:Y:S01]  /*0920*/  IMAD.SHL.U32 R235, R235, 0x2, RZ ;  /* 0x00000002ebeb7824 */ /* 0x000fe200078e00ff */
[----:B------:R-:W-:Y:S01]  /*0930*/  LOP3.LUT R5, R6, R5, R8, 0x1e, !PT ;  /* 0x0000000506057212 */ /* 0x000fe200078e1e08 */
[----:B------:R-:W-:Y:S01]  /*0940*/  IMAD.IADD R222, R17, 0x1, R222 ;  /* 0x0000000111de7824 */ /* 0x000fe200078e02de */
[----:B------:R-:W-:Y:S01]  /*0950*/  LOP3.LUT R8, R7, 0xfffffe00, RZ, 0xc0, !PT ;  /* 0xfffffe0007087812 */ /* 0x000fe200078ec0ff */
[----:B------:R-:W-:Y:S01]  /*0960*/  IMAD.SHL.U32 R218, R0, 0x2, RZ ;  /* 0x0000000200da7824 */ /* 0x000fe200078e00ff */
[----:B------:R-:W-:Y:S01]  /*0970*/  LOP3.LUT R9, R9, R6, RZ, 0x3c, !PT ;  /* 0x0000000609097212 */ /* 0x000fe200078e3cff */
[----:B------:R-:W-:Y:S01]  /*0980*/  IMAD.MOV.U32 R6, RZ, RZ, -0x10 ;  /* 0xfffffff0ff067424 */ /* 0x000fe200078e00ff */
[----:B------:R-:W-:Y:S01]  /*0990*/  LOP3.LUT R217, R5, R8, RZ, 0xfc, !PT ;  /* 0x0000000805d97212 */ /* 0x000fe200078efcff */
[--C-:B------:R-:W-:Y:S01]  /*09a0*/  IMAD R4, R3, 0x400, R8.reuse ;  /* 0x0000040003047824 */ /* 0x100fe200078e0208 */
[C---:B------:R-:W-:Y:S01]  /*09b0*/  SEL R3, R213.reuse, 0xffffffe0, !P3 ;  /* 0xffffffe0d5037807 */ /* 0x040fe20005800000 */
[----:B------:R-:W-:Y:S01]  /*09c0*/  IMAD R216, R2, 0x400, R8 ;  /* 0x0000040002d87824 */ /* 0x000fe200078e0208 */
[----:B------:R-:W-:Y:S01]  /*09d0*/  SEL R213, R213, 0xffffffe0, !P5 ;  /* 0xffffffe0d5d57807 */ /* 0x000fe20006800000 */
[----:B------:R-:W-:Y:S01]  /*09e0*/  IMAD.IADD R223, R4, 0x1, R9 ;  /* 0x0000000104df7824 */ /* 0x000fe200078e0209 */
[----:B------:R-:W-:Y:S01]  /*09f0*/  IADD3 R237, R235, 0x20, RZ ;  /* 0x00000020ebed7810 */ /* 0x000fe20007ffe0ff */
[----:B------:R-:W-:Y:S01]  /*0a00*/  IMAD.MOV.U32 R4, RZ, RZ, 0x40 ;  /* 0x00000040ff047424 */ /* 0x000fe200078e00ff */
[----:B------:R-:W-:Y:S01]  /*0a10*/  SEL R6, R6, 0x10, !P0 ;  /* 0x0000001006067807 */ /* 0x000fe20004000000 */
[----:B------:R-:W-:Y:S01]  /*0a20*/  IMAD.IADD R216, R9, 0x1, R216 ;  /* 0x0000000109d87824 */ /* 0x000fe200078e02d8 */
[----:B------:R-:W-:Y:S01]  /*0a30*/  LEA R234, R234, 0x10000, 0x1 ;  /* 0x00010000eaea7811 */ /* 0x000fe200078e08ff */
[----:B------:R-:W-:Y:S01]  /*0a40*/  IMAD.SHL.U32 R222, R222, 0x2, RZ ;  /* 0x00000002dede7824 */ /* 0x000fe200078e00ff */
[C---:B------:R-:W-:Y:S01]  /*0a50*/  SEL R5, R4.reuse, 0xffffffc0, !P4 ;  /* 0xffffffc004057807 */ /* 0x040fe20006000000 */
[----:B------:R-:W-:Y:S01]  /*0a60*/  IMAD.SHL.U32 R223, R223, 0x2, RZ ;  /* 0x00000002dfdf7824 */ /* 0x000fe200078e00ff */
[----:B------:R-:W-:Y:S01]  /*0a70*/  SEL R4, R4, 0xffffffc0, !P6 ;  /* 0xffffffc004047807 */ /* 0x000fe20007000000 */
[----:B------:R-:W-:Y:S01]  /*0a80*/  IMAD.IADD R212, R222, 0x1, R3 ;  /* 0x00000001ded47824 */ /* 0x000fe200078e0203 */
[----:B------:R-:W-:Y:S01]  /*0a90*/  LEA R216, R216, 0x20000, 0x1 ;  /* 0x00020000d8d87811 */ /* 0x000fe200078e08ff */
[----:B------:R-:W-:Y:S01]  /*0aa0*/  IMAD.IADD R221, R223, 0x1, R213 ;  /* 0x00000001dfdd7824 */ /* 0x000fe200078e02d5 */
[----:B------:R-:W-:Y:S01]  /*0ab0*/  @P1 IADD3 R237, R235, -0x20, RZ ;  /* 0xffffffe0ebed1810 */ /* 0x000fe20007ffe0ff */
[----:B------:R-:W-:Y:S01]  /*0ac0*/  IMAD.SHL.U32 R226, R226, 0x2, RZ ;  /* 0x00000002e2e27824 */ /* 0x000fe200078e00ff */
[----:B------:R-:W-:Y:S01]  /*0ad0*/  IADD3 R236, R234, 0x40, RZ ;  /* 0x00000040eaec7810 */ /* 0x000fe20007ffe0ff */
[----:B------:R-:W-:Y:S01]  /*0ae0*/  IMAD.IADD R214, R4, 0x1, R216 ;  /* 0x0000000104d67824 */ /* 0x000fe200078e02d8 */
[----:B------:R-:W-:Y:S01]  /*0af0*/  LOP3.LUT R224, R11, 0x6, R224, 0xf8, !PT ;  /* 0x000000060be07812 */ /* 0x000fe200078ef8e0 */
[----:B------:R-:W-:Y:S01]  /*0b00*/  IMAD.IADD R215, R213, 0x1, R216 ;  /* 0x00000001d5d77824 */ /* 0x000fe200078e02d8 */
[----:B------:R-:W-:Y:S01]  /*0b10*/  IADD3 R229, R232, 0x40, RZ ;  /* 0x00000040e8e57810 */ /* 0x000fe20007ffe0ff */
[--C-:B------:R-:W-:Y:S01]  /*0b20*/  IMAD R0, R0, 0x2, R5.reuse ;  /* 0x0000000200007824 */ /* 0x100fe200078e0205 */
[----:B------:R-:W-:Y:S01]  /*0b30*/  IADD3 R228, R232, 0x80, RZ ;  /* 0x00000080e8e47810 */ /* 0x000fe20007ffe0ff */
[----:B------:R-:W-:Y:S01]  /*0b40*/  IMAD.IADD R3, R222, 0x1, R5 ;  /* 0x00000001de037824 */ /* 0x000fe200078e0205 */
[----:B------:R-:W-:Y:S01]  /*0b50*/  IADD3 R227, R232, 0xc0, RZ ;  /* 0x000000c0e8e37810 */ /* 0x000fe20007ffe0ff */
[----:B------:R-:W-:Y:S01]  /*0b60*/  IMAD.IADD R2, R5, 0x1, R212 ;  /* 0x0000000105027824 */ /* 0x000fe200078e02d4 */
[----:B------:R-:W-:Y:S01]  /*0b70*/  @P2 IADD3 R236, R234, -0x40, RZ ;  /* 0xffffffc0eaec2810 */ /* 0x000fe20007ffe0ff */
[----:B------:R-:W-:-:S02]  /*0b80*/  IMAD.IADD R238, R235, 0x1, R6 ;  /* 0x00000001ebee7824 */ /* 0x000fc400078e0206 */
[----:B------:R-:W-:Y:S02]  /*0b90*/  IMAD.SHL.U32 R217, R217, 0x2, RZ ;  /* 0x00000002d9d97824 */ /* 0x000fe400078e00ff */
[----:B------:R-:W-:Y:S02]  /*0ba0*/  IMAD.IADD R239, R6, 0x1, R237 ;  /* 0x0000000106ef7824 */ /* 0x000fe400078e02ed */
[--C-:B------:R-:W-:Y:S02]  /*0bb0*/  IMAD.IADD R220, R223, 0x1, R4.reuse ;  /* 0x00000001dfdc7824 */ /* 0x100fe400078e0204 */
[----:B------:R-:W-:Y:S02]  /*0bc0*/  IMAD.IADD R219, R221, 0x1, R4 ;  /* 0x00000001dddb7824 */ /* 0x000fe400078e0204 */
[----:B------:R-:W-:Y:S02]  /*0bd0*/  IMAD.IADD R213, R213, 0x1, R214 ;  /* 0x00000001d5d57824 */ /* 0x000fe400078e02d6 */
.L_x_475:
[----:B------:R-:W-:Y:S02]  /*0be0*/  ULDC.64 UR4, c[0x0][0x240] ;  /* 0x0000900000047ab9 */ /* 0x000fe40000000a00 */
[----:B------:R-:W-:-:S02]  /*0bf0*/  ULDC.64 UR6, c[0x0][0x250] ;  /* 0x0000940000067ab9 */ /* 0x000fc40000000a00 */
[----:B------:R-:W-:Y:S02]  /*0c00*/  UISETP.NE.U32.AND UP1, UPT, URZ, UR4, UPT ;  /* 0x000000043f00728c */ /* 0x000fe4000bf25070 */
[----:B------:R-:W-:Y:S02]  /*0c10*/  UISETP.NE.U32.AND UP3, UPT, URZ, UR6, UPT ;  /* 0x000000063f00728c */ /* 0x000fe4000bf65070 */
[----:B------:R-:W-:Y:S02]  /*0c20*/  USHF.R.S32.HI UR40, URZ, 0x1f, UR36 ;  /* 0x0000001f3f287899 */ /* 0x000fe40008011424 */
[----:B------:R-:W-:Y:S02]  /*0c30*/  USHF.L.U32 UR12, UR36, 0x2, URZ ;  /* 0x00000002240c7899 */ /* 0x000fe4000800063f */
[----:B------:R-:W-:Y:S02]  /*0c40*/  UISETP.NE.AND.EX UP1, UPT, URZ, UR5, UPT, UP1 ;  /* 0x000000053f00728c */ /* 0x000fe4000bf25310 */
[----:B------:R-:W-:-:S02]  /*0c50*/  UISETP.NE.AND.EX UP3, UPT, URZ, UR7, UPT, UP3 ;  /* 0x000000073f00728c */ /* 0x000fc4000bf65330 */
[----:B------:R-:W-:Y:S02]  /*0c60*/  USHF.L.U64.HI UR11, UR36, 0x2, UR40 ;  /* 0x00000002240b7899 */ /* 0x000fe40008010228 */
[----:B------:R-:W-:Y:S01]  /*0c70*/  UIADD3 UR4, UP0, UR12, UR4, URZ ;  /* 0x000000040c047290 */ /* 0x000fe2000ff1e03f */
[----:B------:R-:W-:Y:S01]  /*0c80*/  PLOP3.LUT P2, PT, PT, PT, UP1, 0x80, 0x0 ;  /* 0x000000000000781c */ /* 0x000fe20003f4f018 */
[----:B------:R-:W-:Y:S02]  /*0c90*/  ULDC.U8 UR10, c[0x0][0x312] ;  /* 0x0000c480000a7ab9 */ /* 0x000fe40000000000 */
[----:B------:R-:W-:Y:S02]  /*0ca0*/  UIADD3.X UR5, UR11, UR5, URZ, UP0, !UPT ;  /* 0x000000050b057290 */ /* 0x000fe400087fe43f */
[----:B------:R-:W-:Y:S01]  /*0cb0*/  ULDC.64 UR8, c[0x0][0x248] ;  /* 0x0000920000087ab9 */ /* 0x000fe20000000a00 */
[----:B-1----:R-:W-:Y:S01]  /*0cc0*/  IMAD.U32 R12, RZ, RZ, UR4 ;  /* 0x00000004ff0c7e24 */ /* 0x002fe2000f8e00ff */
[----:B------:R-:W-:-:S02]  /*0cd0*/  UISETP.NE.AND UP4, UPT, UR10, URZ, UPT ;  /* 0x0000003f0a00728c */ /* 0x000fc4000bf85270 */
[----:B------:R-:W-:Y:S01]  /*0ce0*/  UISETP.EQ.U32.AND UP2, UPT, URZ, UR8, UPT ;  /* 0x000000083f00728c */ /* 0x000fe2000bf42070 */
[----:B------:R-:W-:Y:S01]  /*0cf0*/  IMAD.U32 R13, RZ, RZ, UR5 ;  /* 0x00000005ff0d7e24 */ /* 0x000fe2000f8e00ff */
[----:B------:R-:W-:Y:S02]  /*0d00*/  @UP3 UIADD3 UR6, UP0, UR12, UR6, URZ ;  /* 0x000000060c063290 */ /* 0x000fe4000ff1e03f */
[----:B------:R-:W-:Y:S02]  /*0d10*/  UISETP.EQ.OR.EX UP2, UPT, URZ, UR9, !UP4, UP2 ;  /* 0x000000093f00728c */ /* 0x000fe4000e742720 */
[----:B------:R-:W-:Y:S02]  /*0d20*/  @UP3 UIADD3.X UR7, UR11, UR7, URZ, UP0, !UPT ;  /* 0x000000070b073290 */ /* 0x000fe400087fe43f */
[----:B------:R-:W-:Y:S02]  /*0d30*/  ULDC.64 UR4, c[0x0][0x118] ;  /* 0x0000460000047ab9 */ /* 0x000fe40000000a00 */
[----:B------:R-:W-:Y:S01]  /*0d40*/  UIADD3 UR10, UP0, UR12, UR8, URZ ;  /* 0x000000080c0a7290 */ /* 0x000fe2000ff1e03f */
[----:B--2---:R-:W2:Y:S01]  /*0d50*/  @P2 LDG.E R6, [R12.64] ;  /* 0x000000040c062981 */ /* 0x004ea2000c1e1900 */
[----:B------:R-:W-:-:S03]  /*0d60*/  PLOP3.LUT P1, PT, PT, PT, UP2, 0x80, 0x0 ;  /* 0x000000000000781c */ /* 0x000fc60003f2f028 */
[----:B---3--:R-:W3:Y:S01]  /*0d70*/  @P2 LDG.E R4, [R12.64+0x4] ;  /* 0x000004040c042981 */ /* 0x008ee2000c1e1900 */
[----:B------:R-:W-:Y:S01]  /*0d80*/  UIADD3.X UR8, UR11, UR9, URZ, UP0, !UPT ;  /* 0x000000090b087290 */ /* 0x000fe200087fe43f */
[----:B------:R-:W-:Y:S01]  /*0d90*/  IMAD.U32 R8, RZ, RZ, UR10 ;  /* 0x0000000aff087e24 */ /* 0x000fe2000f8e00ff */
[----:B------:R-:W-:Y:S01]  /*0da0*/  PLOP3.LUT P0, PT, PT, PT, UP3, 0x80, 0x0 ;  /* 0x000000000000781c */ /* 0x000fe20003f0f038 */
[----:B------:R-:W-:Y:S02]  /*0db0*/  IMAD.U32 R10, RZ, RZ, UR6 ;  /* 0x00000006ff0a7e24 */ /* 0x000fe4000f8e00ff */
[----:B------:R-:W-:Y:S02]  /*0dc0*/  IMAD.U32 R11, RZ, RZ, UR7 ;  /* 0x00000007ff0b7e24 */ /* 0x000fe4000f8e00ff */
[----:B------:R-:W-:-:S05]  /*0dd0*/  IMAD.U32 R9, RZ, RZ, UR8 ;  /* 0x00000008ff097e24 */ /* 0x000fca000f8e00ff */
[----:B----4-:R-:W4:Y:S04]  /*0de0*/  @!P1 LDG.E R7, [R8.64] ;  /* 0x0000000408079981 */ /* 0x010f28000c1e1900 */
[----:B-----5:R1:W5:Y:S01]  /*0df0*/  @P0 LDG.E R5, [R10.64] ;  /* 0x000000040a050981 */ /* 0x020362000c1e1900 */
[----:B------:R-:W1:Y:S01]  /*0e00*/  S2UR UR28, SR_CTAID.X ;  /* 0x00000000001c79c3 */ /* 0x000e620000002500 */
[----:B------:R-:W-:Y:S02]  /*0e10*/  UMOV UR16, 0xffffffff ;  /* 0xffffffff00107882 */ /* 0x000fe40000000000 */
[----:B------:R-:W-:Y:S02]  /*0e20*/  UMOV UR29, 0xffffffff ;  /* 0xffffffff001d7882 */ /* 0x000fe40000000000 */
[----:B------:R-:W-:-:S02]  /*0e30*/  ULDC UR7, c[0x0][0xc] ;  /* 0x0000030000077ab9 */ /* 0x000fc40000000800 */
[----:B------:R-:W-:Y:S02]  /*0e40*/  USHF.L.U32 UR7, UR7, 0x6, URZ ;  /* 0x0000000607077899 */ /* 0x000fe4000800063f */
[----:B------:R-:W-:Y:S02]  /*0e50*/  UMOV UR22, URZ ;  /* 0x0000003f00167c82 */ /* 0x000fe40008000000 */
[----:B------:R-:W-:Y:S02]  /*0e60*/  ULDC UR8, c[0x0][0x218] ;  /* 0x0000860000087ab9 */ /* 0x000fe40000000800 */
[----:B-1----:R-:W-:-:S04]  /*0e70*/  USHF.L.U32 UR6, UR28, 0x6, URZ ;  /* 0x000000061c067899 */ /* 0x002fc8000800063f */
[----:B------:R-:W-:-:S06]  /*0e80*/  UIMAD UR6, UR7, UR41, UR6 ;  /* 0x00000029070672a4 */ /* 0x000fcc000f8e0206 */
[----:B------:R-:W-:Y:S01]  /*0e90*/  IMAD.U32 R11, RZ, RZ, UR6 ;  /* 0x00000006ff0b7e24 */ /* 0x000fe2000f8e00ff */
[----:B--2---:R1:W2:Y:S08]  /*0ea0*/  @P2 R2UR UR16, R6 ;  /* 0x00000000061023c2 */ /* 0x0042b000000e0000 */
[----:B---3--:R-:W2:Y:S08]  /*0eb0*/  @P2 R2UR UR10, R4 ;  /* 0x00000000040a23c2 */ /* 0x008eb000000e0000 */
[----:B----4-:R3:W4:Y:S01]  /*0ec0*/  @!P1 R2UR UR29, R7 ;  /* 0x00000000071d93c2 */ /* 0x01072200000e0000 */
[----:B------:R-:W-:-:S04]  /*0ed0*/  ISETP.NE.U32.AND P1, PT, RZ, c[0x0][0x248], PT ;  /* 0x00009200ff007a0c */ /* 0x000fc80003f25070 */
[----:B------:R-:W-:Y:S02]  /*0ee0*/  ISETP.NE.AND.EX P1, PT, RZ, c[0x0][0x24c], PT, P1 ;  /* 0x00009300ff007a0c */ /* 0x000fe40003f25310 */
[----:B-1----:R-:W-:Y:S01]  /*0ef0*/  SHF.R.S32.HI R6, RZ, 0x1f, R230 ;  /* 0x0000001fff067819 */ /* 0x002fe200000114e6 */
[----:B-----5:R3:W1:Y:S01]  /*0f00*/  @P0 R2UR UR22, R5 ;  /* 0x00000000051603c2 */ /* 0x02066200000e0000 */
[----:B------:R-:W-:Y:S01]  /*0f10*/  IADD3 R13, P0, R230, UR6, RZ ;  /* 0x00000006e60d7c10 */ /* 0x000fe2000ff1e0ff */
[----:B--2---:R-:W-:-:S03]  /*0f20*/  @UP1 UIADD3 UR10, UR10, -UR16, URZ ;  /* 0x800000100a0a1290 */ /* 0x004fc6000fffe03f */
[----:B------:R-:W-:-:S04]  /*0f30*/  LEA.HI.X.SX32 R12, R11, R6, 0x1, P0 ;  /* 0x000000060b0c7211 */ /* 0x000fc800000f0eff */
[----:B------:R-:W-:Y:S01]  /*0f40*/  @!UP1 ULDC UR10, c[0x0][0x214] ;  /* 0x00008500000a9ab9 */ /* 0x000fe20000000800 */
[----:B------:R-:W-:Y:S05]  /*0f50*/  @!P1 BRA `(.L_x_429) ;  /* 0x0000007000009947 */ /* 0x000fea0003800000 */
[----:B------:R-:W-:-:S13]  /*0f60*/  PLOP3.LUT P0, PT, PT, PT, UP4, 0x80, 0x0 ;  /* 0x000000000000781c */ /* 0x000fda0003f0f048 */
[----:B------:R-:W2:Y:S04]  /*0f70*/  @P0 LDG.E R4, [R8.64+0x4] ;  /* 0x0000040408040981 */ /* 0x000ea8000c1e1900 */
[----:B---3--:R-:W3:Y:S01]  /*0f80*/  @!P0 LDG.E R5, [R8.64] ;  /* 0x0000000408058981 */ /* 0x008ee2000c1e1900 */
[----:B--2---:R-:W2:Y:S02]  /*0f90*/  @P0 R2UR UR6, R4 ;  /* 0x00000000040603c2 */ /* 0x004ea400000e0000 */
[----:B--2-4-:R-:W-:-:S11]  /*0fa0*/  @UP4 UIADD3 UR8, UR6, -UR29, URZ ;  /* 0x8000001d06084290 */ /* 0x014fd6000fffe03f */
[----:B---3--:R2:W3:Y:S01]  /*0fb0*/  @!P0 R2UR UR8, R5 ;  /* 0x00000000050883c2 */ /* 0x0084e200000e0000 */
[----:B------:R-:W-:-:S07]  /*0fc0*/  DEPBAR.LE SB2, 0x0, {3} ;  /* 0x0000a0080000791a */ /* 0x000fce0000000000 */
.L_x_429:
[----:B------:R-:W-:Y:S02]  /*0fd0*/  ULDC.64 UR6, c[0x0][0x258] ;  /* 0x0000960000067ab9 */ /* 0x000fe40000000a00 */
[----:B------:R-:W-:-:S04]  /*0fe0*/  UISETP.NE.U32.AND UP2, UPT, URZ, UR6, UPT ;  /* 0x000000063f00728c */ /* 0x000fc8000bf45070 */
[----:B------:R-:W-:-:S06]  /*0ff0*/  UISETP.NE.AND.EX UP2, UPT, URZ, UR7, UPT, UP2 ;  /* 0x000000073f00728c */ /* 0x000fcc000bf45320 */
[----:B------:R-:W-:-:S05]  /*1000*/  PLOP3.LUT P0, PT, PT, PT, UP2, 0x80, 0x0 ;  /* 0x000000000000781c */ /* 0x000fca0003f0f028 */
[----:B------:R-:W-:-:S04]  /*1010*/  @UP2 UIADD3 UR6, UP0, UR12, UR6, URZ ;  /* 0x000000060c062290 */ /* 0x000fc8000ff1e03f */
[----:B------:R-:W-:Y:S02]  /*1020*/  @UP2 UIADD3.X UR7, UR11, UR7, URZ, UP0, !UPT ;  /* 0x000000070b072290 */ /* 0x000fe400087fe43f */
[----:B------:R-:W-:-:S04]  /*1030*/  IMAD.U32 R4, RZ, RZ, UR6 ;  /* 0x00000006ff047e24 */ /* 0x000fc8000f8e00ff */
[----:B---3--:R-:W-:Y:S01]  /*1040*/  IMAD.U32 R5, RZ, RZ, UR7 ;  /* 0x00000007ff057e24 */ /* 0x008fe2000f8e00ff */
[----:B------:R-:W-:-:S04]  /*1050*/  ULDC.64 UR6, c[0x0][0x268] ;  /* 0x00009a0000067ab9 */ /* 0x000fc80000000a00 */
[----:B------:R-:W2:Y:S01]  /*1060*/  @P0 LDG.E R4, [R4.64] ;  /* 0x0000000404040981 */ /* 0x000ea2000c1e1900 */
[----:B------:R-:W-:Y:S02]  /*1070*/  @!UP2 UISETP.NE.U32.AND UP0, UPT, URZ, UR6, UPT ;  /* 0x000000063f00a28c */ /* 0x000fe4000bf05070 */
[----:B------:R-:W-:Y:S02]  /*1080*/  ULDC UR13, c[0x0][0x21c] ;  /* 0x00008700000d7ab9 */ /* 0x000fe40000000800 */
[----:B------:R-:W-:Y:S02]  /*1090*/  @!UP2 UISETP.NE.AND.EX UP0, UPT, URZ, UR7, UPT, UP0 ;  /* 0x000000073f00a28c */ /* 0x000fe4000bf05300 */
[----:B------:R-:W-:Y:S02]  /*10a0*/  USHF.L.U32 UR20, UR21, 0x6, URZ ;  /* 0x0000000615147899 */ /* 0x000fe4000800063f */
[----:B------:R-:W-:Y:S01]  /*10b0*/  @!UP2 USEL UR7, URZ, UR13, !UP0 ;  /* 0x0000000d3f07a287 */ /* 0x000fe2000c000000 */
[----:B--2---:R-:W2:Y:S02]  /*10c0*/  @P0 R2UR UR9, R4 ;  /* 0x00000000040903c2 */ /* 0x004ea400000e0000 */
[----:B-12---:R-:W-:-:S02]  /*10d0*/  @UP2 UIADD3 UR6, UR9, -UR22, URZ ;  /* 0x8000001609062290 */ /* 0x006fc4000fffe03f */
        /* <DEDUP_REMOVED lines=13> */
[----:B------:R-:W-:Y:S02]  /*11b0*/  ULDC.64 UR12, c[0x0][0x178] ;  /* 0x00005e00000c7ab9 */ /* 0x000fe40000000a00 */
[----:B------:R-:W-:Y:S02]  /*11c0*/  ULEA.HI UR18, UR9, UR8, URZ, 0x6 ;  /* 0x0000000809127291 */ /* 0x000fe4000f8f303f */
[----:B------:R-:W-:-:S02]  /*11d0*/  USHF.R.S32.HI UR8, URZ, 0x1f, UR7 ;  /* 0x0000001f3f087899 */ /* 0x000fc40008011407 */
[----:B------:R-:W-:Y:S02]  /*11e0*/  UIMAD UR11, UR40, UR12, URZ ;  /* 0x0000000c280b72a4 */ /* 0x000fe4000f8e023f */
[----:B------:R-:W-:Y:S02]  /*11f0*/  ULEA.HI UR17, UR8, UR7, URZ, 0x6 ;  /* 0x0000000708117291 */ /* 0x000fe4000f8f303f */
[----:B----4-:R-:W-:Y:S02]  /*1200*/  UISETP.NE.AND UP0, UPT, UR29, -0x1, UPT ;  /* 0xffffffff1d00788c */ /* 0x010fe4000bf05270 */
[----:B------:R-:W-:Y:S02]  /*1210*/  UISETP.NE.AND UP3, UPT, UR16, -0x1, UPT ;  /* 0xffffffff1000788c */ /* 0x000fe4000bf65270 */
[----:B------:R-:W-:Y:S02]  /*1220*/  UIMAD.WIDE.U32 UR8, UR36, UR12, URZ ;  /* 0x0000000c240872a5 */ /* 0x000fe4000f8e003f */
[----:B------:R-:W-:Y:S01]  /*1230*/  UIMAD UR7, UR36, UR13, UR11 ;  /* 0x0000000d240772a4 */ /* 0x000fe2000f8e020b */
[----:B------:R-:W-:Y:S01]  /*1240*/  PLOP3.LUT P1, PT, PT, PT, UP0, 0x80, 0x0 ;  /* 0x000000000000781c */ /* 0x000fe20003f2f008 */
[----:B------:R-:W-:-:S02]  /*1250*/  USEL UR33, UR8, UR14, !UP3 ;  /* 0x0000000e08217287 */ /* 0x000fc4000d800000 */
[----:B------:R-:W-:Y:S02]  /*1260*/  UIADD3 UR31, UR9, UR7, URZ ;  /* 0x00000007091f7290 */ /* 0x000fe4000fffe03f */
[----:B------:R-:W-:Y:S02]  /*1270*/  USHF.R.S32.HI UR8, URZ, 0x6, UR18 ;  /* 0x000000063f087899 */ /* 0x000fe40008011412 */
[----:B------:R-:W-:Y:S02]  /*1280*/  USHF.R.S32.HI UR7, URZ, 0x6, UR17 ;  /* 0x000000063f077899 */ /* 0x000fe40008011411 */
[----:B------:R-:W-:Y:S02]  /*1290*/  @UP0 UIADD3 UR11, UR22, UR29, URZ ;  /* 0x0000001d160b0290 */ /* 0x000fe4000fffe03f */
[----:B------:R-:W-:Y:S02]  /*12a0*/  UISETP.LT.AND UP2, UPT, UR8, UR7, UPT ;  /* 0x000000070800728c */ /* 0x000fe4000bf41270 */
[----:B------:R-:W-:-:S02]  /*12b0*/  ULDC.64 UR12, c[0x0][0x198] ;  /* 0x00006600000c7ab9 */ /* 0x000fc40000000a00 */
[----:B------:R-:W-:Y:S02]  /*12c0*/  USEL UR35, UR8, UR7, UP2 ;  /* 0x0000000708237287 */ /* 0x000fe40009000000 */
[----:B------:R-:W-:Y:S02]  /*12d0*/  @UP0 UIMAD.WIDE.U32 UR8, UR11, UR12, URZ ;  /* 0x0000000c0b0802a5 */ /* 0x000fe4000f8e003f */
[----:B------:R-:W-:Y:S02]  /*12e0*/  @UP3 UIADD3 UR31, UR15, UR19, URZ ;  /* 0x000000130f1f3290 */ /* 0x000fe4000fffe03f */
[----:B------:R-:W-:Y:S02]  /*12f0*/  ULEA UR15, UR35, 0xffffffc0, 0x6 ;  /* 0xffffffc0230f7891 */ /* 0x000fe4000f8e303f */
[----:B------:R-:W-:Y:S02]  /*1300*/  @UP0 UIMAD UR27, UR11, UR13, UR9 ;  /* 0x0000000d0b1b02a4 */ /* 0x000fe4000f8e0209 */
[----:B------:R-:W-:-:S02]  /*1310*/  USHF.R.S32.HI UR34, URZ, 0x1f, UR15 ;  /* 0x0000001f3f227899 */ /* 0x000fc4000801140f */
        /* <DEDUP_REMOVED lines=14> */
.L_x_431:
[----:B------:R-:W-:Y:S01]  /*1400*/  IABS R7, c[0x0][0x1c8] ;  /* 0x0000720000077a13 */ /* 0x000fe20000000000 */
[----:B------:R-:W-:Y:S01]  /*1410*/  IMAD.MOV.U32 R8, RZ, RZ, RZ ;  /* 0x000000ffff087224 */ /* 0x000fe200078e00ff */
[----:B------:R-:W-:Y:S01]  /*1420*/  ISETP.LE.AND P0, PT, RZ, UR58, PT ;  /* 0x0000003aff007c0c */ /* 0x000fe2000bf03270 */
[----:B------:R-:W-:Y:S01]  /*1430*/  @UP0 UIADD3 UR7, UR22, UR29, URZ ;  /* 0x0000001d16070290 */ /* 0x000fe2000fffe03f */
[----:B------:R-:W1:Y:S01]  /*1440*/  I2F.RP R10, R7 ;  /* 0x00000007000a7306 */ /* 0x000e620000209400 */
[----:B------:R-:W-:Y:S02]  /*1450*/  ULDC.64 UR12, c[0x0][0x1a0] ;  /* 0x00006800000c7ab9 */ /* 0x000fe40000000a00 */
[----:B------:R-:W-:-:S04]  /*1460*/  @UP0 UIMAD.WIDE.U32 UR8, UR7, UR12, URZ ;  /* 0x0000000c070802a5 */ /* 0x000fc8000f8e003f */
[----:B------:R-:W-:-:S03]  /*1470*/  @UP0 UIMAD UR25, UR7, UR13, UR9 ;  /* 0x0000000d071902a4 */ /* 0x000fc6000f8e0209 */
[----:B------:R-:W-:Y:S01]  /*1480*/  @UP0 UMOV UR23, UR8 ;  /* 0x0000000800170c82 */ /* 0x000fe20008000000 */
[----:B-1----:R-:W1:Y:S02]  /*1490*/  MUFU.RCP R9, R10 ;  /* 0x0000000a00097308 */ /* 0x002e640000001000 */
[----:B-1----:R-:W-:-:S06]  /*14a0*/  IADD3 R9, R9, 0xffffffe, RZ ;  /* 0x0ffffffe09097810 */ /* 0x002fcc0007ffe0ff */
[----:B------:R-:W1:Y:S02]  /*14b0*/  F2I.FTZ.U32.TRUNC.NTZ R9, R9 ;  /* 0x0000000900097305 */ /* 0x000e64000021f000 */
[----:B-1----:R-:W-:-:S04]  /*14c0*/  IMAD.MOV R4, RZ, RZ, -R9 ;  /* 0x000000ffff047224 */ /* 0x002fc800078e0a09 */
[----:B------:R-:W-:Y:S01]  /*14d0*/  IMAD R5, R4, R7, RZ ;  /* 0x0000000704057224 */ /* 0x000fe200078e02ff */
[----:B------:R-:W-:-:S03]  /*14e0*/  IABS R4, UR37 ;  /* 0x0000002500047c13 */ /* 0x000fc60008000000 */
        /* <DEDUP_REMOVED lines=27> */
.L_x_432:
[----:B------:R-:W-:Y:S01]  /*16a0*/  ULDC.64 UR12, c[0x0][0x370] ;  /* 0x0000dc00000c7ab9 */ /* 0x000fe20000000a00 */
[----:B------:R-:W-:Y:S01]  /*16b0*/  PLOP3.LUT P0, PT, PT, PT, UP5, 0x80, 0x0 ;  /* 0x000000000000781c */ /* 0x000fe20003f0f058 */
[----:B------:R-:W-:Y:S02]  /*16c0*/  @UP3 UIMAD.WIDE.U32 UR8, UR16, UR12, URZ ;  /* 0x0000000c100832a5 */ /* 0x000fe4000f8e003f */
[----:B------:R-:W-:Y:S02]  /*16d0*/  ULDC UR11, c[0x0][0x224] ;  /* 0x00008900000b7ab9 */ /* 0x000fe40000000800 */
[----:B------:R-:W-:Y:S02]  /*16e0*/  @UP3 UIMAD UR24, UR16, UR13, UR9 ;  /* 0x0000000d101832a4 */ /* 0x000fe4000f8e0209 */
[----:B------:R-:W-:Y:S02]  /*16f0*/  ULDC UR19, c[0x0][0x234] ;  /* 0x00008d0000137ab9 */ /* 0x000fe40000000800 */
        /* <DEDUP_REMOVED lines=16> */
[----:B------:R-:W-:Y:S02]  /*1800*/  USHF.L.U32 UR11, UR36, 0x7, URZ ;  /* 0x00000007240b7899 */ /* 0x000fe4000800063f */
[----:B------:R-:W-:-:S02]  /*1810*/  @UP3 UIADD3 UR14, UR13, UR7, URZ ;  /* 0x000000070d0e3290 */ /* 0x000fc4000fffe03f */
[----:B------:R-:W-:Y:S02]  /*1820*/  USEL UR17, UR8, URZ, UP6 ;  /* 0x0000003f08117287 */ /* 0x000fe4000b000000 */
[----:B------:R-:W-:Y:S02]  /*1830*/  USHF.L.U64.HI UR7, UR36, 0x7, UR40 ;  /* 0x0000000724077899 */ /* 0x000fe40008010228 */
[----:B------:R-:W-:Y:S02]  /*1840*/  USEL UR8, UR11, URZ, UP1 ;  /* 0x0000003f0b087287 */ /* 0x000fe40008800000 */
[----:B------:R-:W-:Y:S02]  /*1850*/  USEL UR7, UR7, URZ, UP1 ;  /* 0x0000003f07077287 */ /* 0x000fe40008800000 */
[----:B------:R-:W-:Y:S02]  /*1860*/  UIADD3 UR8, UP1, UR15, UR8, URZ ;  /* 0x000000080f087290 */ /* 0x000fe4000ff3e03f */
[----:B------:R-:W-:-:S02]  /*1870*/  USEL UR30, UR44, UR12, !UP3 ;  /* 0x0000000c2c1e7287 */ /* 0x000fc4000d800000 */
[----:B------:R-:W-:Y:S02]  /*1880*/  UIADD3.X UR9, UR34, UR7, URZ, UP1, !UPT ;  /* 0x0000000722097290 */ /* 0x000fe40008ffe43f */
[----:B------:R-:W-:Y:S02]  /*1890*/  UIMAD UR7, UR39, UR8, URZ ;  /* 0x00000008270772a4 */ /* 0x000fe4000f8e023f */
[----:B------:R-:W-:Y:S02]  /*18a0*/  USEL UR12, UR28, URZ, UP6 ;  /* 0x0000003f1c0c7287 */ /* 0x000fe4000b000000 */
[----:B------:R-:W-:Y:S02]  /*18b0*/  UIMAD UR11, UR38, UR9, UR7 ;  /* 0x00000009260b72a4 */ /* 0x000fe4000f8e0207 */
[----:B------:R-:W-:Y:S02]  /*18c0*/  @UP5 USEL UR7, UR56, UR16, !UP3 ;  /* 0x0000001038075287 */ /* 0x000fe4000d800000 */
[----:B------:R-:W-:-:S02]  /*18d0*/  UIMAD.WIDE.U32 UR8, UR38, UR8, URZ ;  /* 0x00000008260872a5 */ /* 0x000fc4000f8e003f */
[----:B------:R-:W-:Y:S02]  /*18e0*/  @UP5 UIMAD UR19, UR37, UR19, UR7 ;  /* 0x00000013251352a4 */ /* 0x000fe4000f8e0207 */
[----:B------:R-:W-:-:S05]  /*18f0*/  UIADD3 UR11, UR9, UR11, URZ ;  /* 0x0000000b090b7290 */ /* 0x000fca000fffe03f */
[----:B------:R-:W-:Y:S01]  /*1900*/  @!UP5 UMOV UR19, UR51 ;  /* 0x000000330013dc82 */ /* 0x000fe20008000000 */
[----:B------:R-:W-:Y:S05]  /*1910*/  @!P0 BRA `(.L_x_433) ;  /* 0x0000005000008947 */ /* 0x000fea0003800000 */
[----:B------:R-:W-:Y:S02]  /*1920*/  ULDC UR7, c[0x0][0x224] ;  /* 0x0000890000077ab9 */ /* 0x000fe40000000800 */
[----:B------:R-:W-:-:S04]  /*1930*/  @!UP3 UIMAD UR16, UR36, UR7, URZ ;  /* 0x000000072410b2a4 */ /* 0x000fc8000f8e023f */
[----:B------:R-:W-:-:S04]  /*1940*/  ULEA UR7, UR36, UR16, 0x7 ;  /* 0x0000001024077291 */ /* 0x000fc8000f8e383f */
[----:B------:R-:W-:Y:S01]  /*1950*/  UIMAD UR13, UR57, UR37, UR7 ;  /* 0x00000025390d72a4 */ /* 0x000fe2000f8e0207 */
[----:B------:R-:W-:Y:S05]  /*1960*/  BRA `(.L_x_434) ;  /* 0x0000001000007947 */ /* 0x000fea0003800000 */
.L_x_433:
[----:B------:R-:W-:Y:S02]  /*1970*/  UMOV UR13, UR52 ;  /* 0x00000034000d7c82 */ /* 0x000fe40008000000 */
.L_x_434:
[----:B------:R-:W-:Y:S01]  /*1980*/  UIADD3 UR8, UP4, UP3, UR8, UR43, UR49 ;  /* 0x0000002b08087290 */ /* 0x000fe2000fb9e031 */
[----:B------:R-:W1:Y:S01]  /*1990*/  S2R R8, SR_TID.X ;  /* 0x0000000000087919 */ /* 0x000e620000002100 */
[----:B------:R-:W-:Y:S01]  /*19a0*/  IMAD.U32 R5, RZ, RZ, UR5 ;  /* 0x00000005ff057e24 */ /* 0x000fe2000f8e00ff */
[--C-:B------:R-:W-:Y:S01]  /*19b0*/  SHF.R.S32.HI R233, RZ, 0x1f, R232.reuse ;  /* 0x0000001fffe97819 */ /* 0x100fe200000114e8 */
[----:B------:R-:W-:Y:S01]  /*19c0*/  UIADD3 UR32, UP2, UP1, UR17, UR8, UR30 ;  /* 0x0000000811207290 */ /* 0x000fe2000f95e01e */
[----:B------:R-:W-:Y:S01]  /*19d0*/  IMAD.U32 R4, RZ, RZ, UR4 ;  /* 0x00000004ff047e24 */ /* 0x000fe2000f8e00ff */
[----:B------:R-:W-:Y:S01]  /*19e0*/  UIADD3.X UR7, UR11, UR50, UR55, UP4, UP3 ;  /* 0x000000320b077290 */ /* 0x000fe2000a7e6437 */
[----:B------:R-:W-:Y:S01]  /*19f0*/  IADD3 R16, P2, R232, UR18, RZ ;  /* 0x00000012e8107c10 */ /* 0x000fe2000ff5e0ff */
[----:B------:R-:W-:Y:S01]  /*1a00*/  ULDC.64 UR8, c[0x0][0x1a8] ;  /* 0x00006a0000087ab9 */ /* 0x000fe20000000a00 */
[----:B------:R-:W-:Y:S01]  /*1a10*/  IADD3 R15, P0, R230, UR15, RZ ;  /* 0x0000000fe60f7c10 */ /* 0x000fe2000ff1e0ff */
[----:B------:R-:W-:Y:S01]  /*1a20*/  UIADD3.X UR30, UR12, UR7, UR14, UP2, UP1 ;  /* 0x000000070c1e7290 */ /* 0x000fe200097e240e */
[----:B------:R-:W-:Y:S01]  /*1a30*/  IADD3.X R17, R233, UR24, RZ, P2, !PT ;  /* 0x00000018e9117c10 */ /* 0x000fe200097fe4ff */
[----:B------:R-:W-:Y:S01]  /*1a40*/  UIMAD UR7, UR59, UR8, URZ ;  /* 0x000000083b0772a4 */ /* 0x000fe2000f8e023f */
[----:B------:R-:W-:Y:S01]  /*1a50*/  IMAD.U32 R20, RZ, RZ, UR15 ;  /* 0x0000000fff147e24 */ /* 0x000fe2000f8e00ff */
[----:B------:R-:W-:Y:S01]  /*1a60*/  UMOV UR14, 0x4 ;  /* 0x00000004000e7882 */ /* 0x000fe20000000000 */
[----:B------:R-:W-:Y:S01]  /*1a70*/  IMAD.WIDE.U32 R22, R15, c[0x0][0x190], R232 ;  /* 0x000064000f167a25 */ /* 0x000fe200078e00e8 */
[----:B------:R-:W-:Y:S01]  /*1a80*/  UIMAD UR12, UR37, UR9, UR7 ;  /* 0x00000009250c72a4 */ /* 0x000fe2000f8e0207 */
[----:B------:R-:W-:Y:S01]  /*1a90*/  BSSY B1, `(.L_x_430) ;  /* 0x0000852000017945 */ /* 0x000fe20003800000 */
[----:B------:R-:W-:Y:S01]  /*1aa0*/  ULDC.64 UR4, c[0x0][0x3c8] ;  /* 0x0000f20000047ab9 */ /* 0x000fe20000000a00 */
[----:B------:R-:W-:Y:S01]  /*1ab0*/  IMAD.WIDE.U32 R20, R20, c[0x0][0x370], R16 ;  /* 0x0000dc0014147a25 */ /* 0x000fe200078e0010 */
[----:B------:R-:W-:-:S02]  /*1ac0*/  ULDC.64 UR8, c[0x0][0x370] ;  /* 0x0000dc0000087ab9 */ /* 0x000fc40000000a00 */
[----:B------:R-:W-:Y:S01]  /*1ad0*/  UIMAD UR7, UR34, UR8, URZ ;  /* 0x00000008220772a4 */ /* 0x000fe2000f8e023f */
[----:B------:R-:W-:Y:S01]  /*1ae0*/  IMAD.U32 R16, RZ, RZ, UR37 ;  /* 0x00000025ff107e24 */ /* 0x000fe2000f8e00ff */
[----:B-1----:R-:W-:Y:S02]  /*1af0*/  SHF.R.S32.HI R7, RZ, 0x1f, R8 ;  /* 0x0000001fff077819 */ /* 0x002fe40000011408 */
[----:B------:R-:W-:-:S03]  /*1b00*/  UIMAD UR28, UR15, UR9, UR7 ;  /* 0x000000090f1c72a4 */ /* 0x000fc6000f8e0207 */
[----:B------:R-:W-:Y:S01]  /*1b10*/  ULDC.64 UR8, c[0x0][0x378] ;  /* 0x0000de0000087ab9 */ /* 0x000fe20000000a00 */
[----:B------:R-:W-:Y:S01]  /*1b20*/  LEA.HI R7, R7, R8, RZ, 0x5 ;  /* 0x0000000807077211 */ /* 0x000fe200078f28ff */
[----:B------:R-:W-:Y:S01]  /*1b30*/  UIMAD UR7, UR59, UR8, URZ ;  /* 0x000000083b0772a4 */ /* 0x000fe2000f8e023f */
[----:B------:R-:W-:Y:S01]  /*1b40*/  IADD3 R21, R21, UR28, RZ ;  /* 0x0000001c15157c10 */ /* 0x000fe2000fffe0ff */
[----:B------:R-:W-:Y:S02]  /*1b50*/  UIADD3 UR8, UR15, UR13, URZ ;  /* 0x0000000d0f087290 */ /* 0x000fe4000fffe03f */
[----:B------:R-:W-:Y:S02]  /*1b60*/  UIMAD UR11, UR37, UR9, UR7 ;  /* 0x00000009250b72a4 */ /* 0x000fe4000f8e0207 */
[----:B------:R-:W-:Y:S01]  /*1b70*/  UIMAD.WIDE UR8, UR8, UR14, UR4 ;  /* 0x0000000e080872a5 */ /* 0x000fe2000f8e0204 */
[----:B------:R-:W-:Y:S01]  /*1b80*/  IMAD.WIDE.U32 R16, R16, c[0x0][0x378], R20 ;  /* 0x0000de0010107a25 */ /* 0x000fe200078e0014 */
[----:B------:R-:W-:-:S02]  /*1b90*/  UIADD3 UR7, -UR6, UR10, UR20 ;  /* 0x0000000a06077290 */ /* 0x000fc4000fffe114 */
[----:B------:R-:W-:Y:S01]  /*1ba0*/  ULDC UR13, c[0x0][0x2e8] ;  /* 0x0000ba00000d7ab9 */ /* 0x000fe20000000800 */
[----:B------:R-:W-:Y:S01]  /*1bb0*/  IMAD.U32 R20, RZ, RZ, UR37 ;  /* 0x00000025ff147e24 */ /* 0x000fe2000f8e00ff */
[----:B------:R-:W-:Y:S01]  /*1bc0*/  ULDC.64 UR4, c[0x0][0x200] ;  /* 0x0000800000047ab9 */ /* 0x000fe20000000a00 */
[----:B------:R-:W-:Y:S01]  /*1bd0*/  IADD3 R17, R17, UR11, RZ ;  /* 0x0000000b11117c10 */ /* 0x000fe2000fffe0ff */
[----:B------:R-:W-:Y:S02]  /*1be0*/  UMOV UR17, UR8 ;  /* 0x0000000800117c82 */ /* 0x000fe40008000000 */
[----:B------:R-:W-:Y:S02]  /*1bf0*/  UIADD3 UR8, UR15, UR19, URZ ;  /* 0x000000130f087290 */ /* 0x000fe4000fffe03f */
[----:B------:R-:W-:Y:S01]  /*1c00*/  UIADD3 UR7, UR7, -UR13, URZ ;  /* 0x8000000d07077290 */ /* 0x000fe2000fffe03f */
[----:B------:R-:W-:Y:S01]  /*1c10*/  IMAD.WIDE.U32 R16, R230, c[0x0][0x370], R16 ;  /* 0x0000dc00e6107a25 */ /* 0x000fe200078e0010 */
[----:B------:R-:W-:-:S02]  /*1c20*/  UMOV UR16, UR9 ;  /* 0x0000000900107c82 */ /* 0x000fc40008000000 */
[----:B------:R-:W-:Y:S01]  /*1c30*/  UIMAD.WIDE UR8, UR8, UR14, UR4 ;  /* 0x0000000e080872a5 */ /* 0x000fe2000f8e0204 */
[----:B------:R1:W2:Y:S01]  /*1c40*/  R2UR UR5, R5 ;  /* 0x00000000050573c2 */ /* 0x0002a200000e0000 */
[----:B------:R-:W-:Y:S01]  /*1c50*/  USHF.R.S32.HI UR19, URZ, 0x1f, UR7 ;  /* 0x0000001f3f137899 */ /* 0x000fe20008011407 */
[----:B------:R-:W-:-:S03]  /*1c60*/  LEA R244, P3, R16, c[0x0][0x330], 0x1 ;  /* 0x0000cc0010f47a11 */ /* 0x000fc600078608ff */
[----:B------:R-:W-:Y:S02]  /*1c70*/  ULEA.HI UR19, UR19, UR7, URZ, 0x6 ;  /* 0x0000000713137291 */ /* 0x000fe4000f8f303f */
[----:B------:R-:W-:Y:S01]  /*1c80*/  UMOV UR15, UR8 ;  /* 0x00000008000f7c82 */ /* 0x000fe20008000000 */
[----:B------:R3:W4:Y:S01]  /*1c90*/  R2UR UR4, R4 ;  /* 0x00000000040473c2 */ /* 0x00072200000e0000 */
[----:B------:R-:W-:Y:S02]  /*1ca0*/  USHF.R.S32.HI UR19, URZ, 0x6, UR19 ;  /* 0x000000063f137899 */ /* 0x000fe40008011413 */
[----:B------:R-:W-:Y:S02]  /*1cb0*/  UMOV UR14, UR9 ;  /* 0x00000009000e7c82 */ /* 0x000fe40008000000 */
[----:B------:R-:W-:Y:S02]  /*1cc0*/  UISETP.LT.AND UP1, UPT, URZ, UR19, UPT ;  /* 0x000000133f00728c */ /* 0x000fe4000bf21270 */
[----:B------:R-:W-:-:S02]  /*1cd0*/  UIADD3 UR7, UR35, -0x1, URZ ;  /* 0xffffffff23077890 */ /* 0x000fc4000fffe03f */
[----:B------:R-:W-:-:S04]  /*1ce0*/  USEL UR19, URZ, UR19, !UP1 ;  /* 0x000000133f137287 */ /* 0x000fc8000c800000 */
[----:B------:R-:W-:Y:S01]  /*1cf0*/  UISETP.GT.AND UP1, UPT, UR35, UR19, UPT ;  /* 0x000000132300728c */ /* 0x000fe2000bf24270 */
[----:B-1----:R-:W-:-:S05]  /*1d00*/  LOP3.LUT R5, R7, 0xffffffe0, RZ, 0xc0, !PT ;  /* 0xffffffe007057812 */ /* 0x002fca00078ec0ff */
[----:B------:R-:W-:Y:S01]  /*1d10*/  IMAD.IADD R5, R8, 0x1, -R5 ;  /* 0x0000000108057824 */ /* 0x000fe200078e0a05 */
[----:B------:R-:W-:Y:S01]  /*1d20*/  SHF.R.S32.HI R8, RZ, 0x5, R7 ;  /* 0x00000005ff087819 */ /* 0x000fe20000011407 */
[C---:B------:R-:W-:Y:S01]  /*1d30*/  IMAD R7, R6.reuse, c[0x0][0x370], RZ ;  /* 0x0000dc0006077a24 */ /* 0x040fe200078e02ff */
[----:B---3--:R-:W-:-:S03]  /*1d40*/  IADD3.X R4, R6, UR34, RZ, P0, !PT ;  /* 0x0000002206047c10 */ /* 0x008fc600087fe4ff */
[----:B------:R-:W-:Y:S02]  /*1d50*/  IMAD R5, R8, UR48, R5 ;  /* 0x0000003008057c24 */ /* 0x000fe4000f8e0205 */
[----:B------:R-:W-:Y:S02]  /*1d60*/  IMAD R18, R4, c[0x0][0x190], RZ ;  /* 0x0000640004127a24 */ /* 0x000fe400078e02ff */
[----:B------:R-:W-:Y:S01]  /*1d70*/  IMAD R7, R230, c[0x0][0x374], R7 ;  /* 0x0000dd00e6077a24 */ /* 0x000fe200078e0207 */
[----:B------:R-:W-:Y:S01]  /*1d80*/  IADD3 R8, P0, R5, UR32, RZ ;  /* 0x0000002005087c10 */ /* 0x000fe2000ff1e0ff */
[----:B------:R-:W-:Y:S02]  /*1d90*/  IMAD R18, R15, c[0x0][0x194], R18 ;  /* 0x000065000f127a24 */ /* 0x000fe400078e0212 */
[----:B------:R-:W-:Y:S01]  /*1da0*/  IMAD.IADD R7, R17, 0x1, R7 ;  /* 0x0000000111077824 */ /* 0x000fe200078e0207 */
[----:B------:R-:W-:Y:S02]  /*1db0*/  LEA.HI.X.SX32 R5, R5, UR30, 0x1, P0 ;  /* 0x0000001e05057c11 */ /* 0x000fe400080f0eff */
[----:B------:R-:W-:-:S02]  /*1dc0*/  IADD3 R22, P0, R22, UR33, RZ ;  /* 0x0000002116167c10 */ /* 0x000fc4000ff1e0ff */
[C---:B------:R-:W-:Y:S02]  /*1dd0*/  LEA R248, P2, R8.reuse, c[0x0][0x350], 0x2 ;  /* 0x0000d40008f87a11 */ /* 0x040fe400078410ff */
[----:B------:R-:W-:Y:S02]  /*1de0*/  IADD3.X R23, R23, UR31, R18, P0, !PT ;  /* 0x0000001f17177c10 */ /* 0x000fe400087fe412 */
[----:B------:R-:W-:Y:S02]  /*1df0*/  PLOP3.LUT P0, PT, PT, PT, UP1, 0x80, 0x0 ;  /* 0x000000000000781c */ /* 0x000fe40003f0f018 */
[----:B------:R-:W-:Y:S01]  /*1e00*/  LEA.HI.X R249, R8, c[0x0][0x354], R5, 0x2, P2 ;  /* 0x0000d50008f97a11 */ /* 0x000fe200010f1405 */
[----:B------:R-:W-:Y:S01]  /*1e10*/  IMAD.WIDE.U32 R20, R20, c[0x0][0x1a8], R22 ;  /* 0x00006a0014147a25 */ /* 0x000fe200078e0016 */
[----:B------:R-:W-:-:S04]  /*1e20*/  LEA.HI.X R245, R16, c[0x0][0x334], R7, 0x1, P3 ;  /* 0x0000cd0010f57a11 */ /* 0x000fc800018f0c07 */
[----:B------:R-:W-:Y:S02]  /*1e30*/  LEA R242, P4, R20, c[0x0][0x160], 0x1 ;  /* 0x0000580014f27a11 */ /* 0x000fe400078808ff */
[----:B------:R-:W-:-:S04]  /*1e40*/  IADD3 R9, R21, UR12, RZ ;  /* 0x0000000c15097c10 */ /* 0x000fc8000fffe0ff */
[----:B------:R-:W-:Y:S01]  /*1e50*/  LEA.HI.X R243, R20, c[0x0][0x164], R9, 0x1, P4 ;  /* 0x0000590014f37a11 */ /* 0x000fe200020f0c09 */
[----:B--2-4-:R-:W-:Y:S05]  /*1e60*/  @P0 BRA `(.L_x_435) ;  /* 0x0000091000000947 */ /* 0x014fea0003800000 */
        /* <DEDUP_REMOVED lines=18> */
.L_x_436:
        /* <DEDUP_REMOVED lines=18> */
.L_x_437:
[----:B------:R-:W-:Y:S01]  /*20b0*/  USHF.R.S32.HI UR10, URZ, 0x1f, UR20 ;  /* 0x0000001f3f0a7899 */ /* 0x000fe20008011414 */
[----:B------:R-:W-:Y:S01]  /*20c0*/  IMAD.U32 R5, RZ, RZ, UR20 ;  /* 0x00000014ff057e24 */ /* 0x000fe2000f8e00ff */
[----:B------:R-:W-:Y:S01]  /*20d0*/  ULDC.64 UR8, c[0x0][0x3a0] ;  /* 0x0000e80000087ab9 */ /* 0x000fe20000000a00 */
[----:B------:R-:W-:Y:S01]  /*20e0*/  IMAD.U32 R10, RZ, RZ, UR37 ;  /* 0x00000025ff0a7e24 */ /* 0x000fe2000f8e00ff */
[----:B------:R-:W-:Y:S01]  /*20f0*/  UIMAD UR7, UR10, UR8, URZ ;  /* 0x000000080a0772a4 */ /* 0x000fe2000f8e023f */
[----:B------:R-:W-:Y:S01]  /*2100*/  IMAD.WIDE.U32 R8, R5, c[0x0][0x3a0], R232 ;  /* 0x0000e80005087a25 */ /* 0x000fe200078e00e8 */
[----:B------:R-:W-:Y:S01]  /*2110*/  UIADD3 UR6, -UR20, UR6, URZ ;  /* 0x0000000614067290 */ /* 0x000fe2000fffe13f */
[----:B------:R-:W-:Y:S01]  /*2120*/  BSSY B0, `(.L_x_438) ;  /* 0x000001c000007945 */ /* 0x000fe20003800000 */
[----:B------:R-:W-:-:S02]  /*2130*/  UIMAD UR7, UR20, UR9, UR7 ;  /* 0x00000009140772a4 */ /* 0x000fc4000f8e0207 */
[----:B------:R-:W-:Y:S01]  /*2140*/  IADD3 R8, P0, R8, UR14, RZ ;  /* 0x0000000e08087c10 */ /* 0x000fe2000ff1e0ff */
[----:B------:R-:W-:Y:S01]  /*2150*/  ULDC.64 UR8, c[0x0][0x3b8] ;  /* 0x0000ee0000087ab9 */ /* 0x000fe20000000a00 */
[----:B------:R-:W-:Y:S02]  /*2160*/  ISETP.GE.AND P5, PT, R230, UR6, PT ;  /* 0x00000006e6007c0c */ /* 0x000fe4000bfa6270 */
[----:B------:R-:W-:Y:S01]  /*2170*/  MOV R4, UR7 ;  /* 0x0000000700047c02 */ /* 0x000fe20008000f00 */
[----:B------:R-:W-:-:S03]  /*2180*/  UIMAD UR7, UR59, UR8, URZ ;  /* 0x000000083b0772a4 */ /* 0x000fc6000f8e023f */
[----:B------:R-:W-:Y:S01]  /*2190*/  IADD3.X R9, R9, UR15, R4, P0, !PT ;  /* 0x0000000f09097c10 */ /* 0x000fe200087fe404 */
[----:B------:R-:W-:-:S04]  /*21a0*/  UIMAD UR7, UR37, UR9, UR7 ;  /* 0x00000009250772a4 */ /* 0x000fc8000f8e0207 */
[----:B------:R-:W-:-:S05]  /*21b0*/  IMAD.WIDE.U32 R10, R10, c[0x0][0x3b8], R8 ;  /* 0x0000ee000a0a7a25 */ /* 0x000fca00078e0008 */
[----:B------:R-:W-:Y:S01]  /*21c0*/  IADD3 R7, R11, UR7, RZ ;  /* 0x000000070b077c10 */ /* 0x000fe2000fffe0ff */
[----:B------:R-:W-:Y:S05]  /*21d0*/  @P5 BRA `(.L_x_439) ;  /* 0x0000010000005947 */ /* 0x000fea0003800000 */
[----:B------:R-:W-:Y:S01]  /*21e0*/  IMAD R9, R6, c[0x0][0x3a0], RZ ;  /* 0x0000e80006097a24 */ /* 0x000fe200078e02ff */
[----:B------:R-:W-:Y:S01]  /*21f0*/  ISETP.GE.AND P4, PT, R232, c[0x0][0x220], PT ;  /* 0x00008800e8007a0c */ /* 0x000fe20003f86270 */
[----:B------:R-:W-:Y:S01]  /*2200*/  IMAD.MOV.U32 R12, RZ, RZ, R10 ;  /* 0x000000ffff0c7224 */ /* 0x000fe200078e000a */
[----:B------:R-:W-:Y:S01]  /*2210*/  ISETP.GE.AND P3, PT, R229, c[0x0][0x220], PT ;  /* 0x00008800e5007a0c */ /* 0x000fe20003f66270 */
[----:B------:R-:W-:Y:S01]  /*2220*/  IMAD.MOV.U32 R13, RZ, RZ, R7 ;  /* 0x000000ffff0d7224 */ /* 0x000fe200078e0007 */
[----:B------:R-:W-:Y:S01]  /*2230*/  ISETP.GE.AND P2, PT, R228, c[0x0][0x220], PT ;  /* 0x00008800e4007a0c */ /* 0x000fe20003f46270 */
[C---:B------:R-:W-:Y:S01]  /*2240*/  IMAD R4, R230.reuse, c[0x0][0x3a4], R9 ;  /* 0x0000e900e6047a24 */ /* 0x040fe200078e0209 */
[----:B------:R-:W-:Y:S01]  /*2250*/  ISETP.GE.AND P1, PT, R227, c[0x0][0x220], PT ;  /* 0x00008800e3007a0c */ /* 0x000fe20003f26270 */
[----:B------:R-:W-:-:S04]  /*2260*/  IMAD.WIDE.U32 R12, R230, c[0x0][0x3a0], R12 ;  /* 0x0000e800e60c7a25 */ /* 0x000fc800078e000c */
[----:B------:R-:W-:Y:S01]  /*2270*/  IMAD.IADD R4, R13, 0x1, R4 ;  /* 0x000000010d047824 */ /* 0x000fe200078e0204 */
[----:B------:R-:W-:-:S04]  /*2280*/  LEA R8, P0, R12, c[0x0][0x340], 0x1 ;  /* 0x0000d0000c087a11 */ /* 0x000fc800078008ff */
[----:B------:R-:W-:-:S05]  /*2290*/  LEA.HI.X R9, R12, c[0x0][0x344], R4, 0x1, P0 ;  /* 0x0000d1000c097a11 */ /* 0x000fca00000f0c04 */
[----:B------:R1:W-:Y:S04]  /*22a0*/  @!P4 STG.E.128 [R8.64], RZ ;  /* 0x000000ff0800c986 */ /* 0x0003e8000c101d04 */
[----:B------:R1:W-:Y:S04]  /*22b0*/  @!P3 STG.E.128 [R8.64+0x80], RZ ;  /* 0x000080ff0800b986 */ /* 0x0003e8000c101d04 */
[----:B------:R1:W-:Y:S04]  /*22c0*/  @!P2 STG.E.128 [R8.64+0x100], RZ ;  /* 0x000100ff0800a986 */ /* 0x0003e8000c101d04 */
[----:B------:R1:W-:Y:S02]  /*22d0*/  @!P1 STG.E.128 [R8.64+0x180], RZ ;  /* 0x000180ff08009986 */ /* 0x0003e4000c101d04 */
.L_x_439:
[----:B------:R-:W-:Y:S05]  /*22e0*/  BSYNC B0 ;  /* 0x0000000000007941 */ /* 0x000fea0003800000 */
.L_x_438:
[----:B------:R-:W-:Y:S01]  /*22f0*/  IADD3 R4, R230, 0x20, RZ ;  /* 0x00000020e6047810 */ /* 0x000fe20007ffe0ff */
[----:B------:R-:W-:Y:S03]  /*2300*/  BSSY B0, `(.L_x_440) ;  /* 0x0000014000007945 */ /* 0x000fe60003800000 */
[----:B------:R-:W-:-:S13]  /*2310*/  ISETP.GE.AND P4, PT, R4, UR6, PT ;  /* 0x0000000604007c0c */ /* 0x000fda000bf86270 */
[----:B------:R-:W-:Y:S05]  /*2320*/  @P4 BRA `(.L_x_441) ;  /* 0x0000011000004947 */ /* 0x000fea0003800000 */
[----:B-1----:R-:W-:Y:S01]  /*2330*/  IADD3 R9, P0, R230, 0x20, RZ ;  /* 0x00000020e6097810 */ /* 0x002fe20007f1e0ff */
[----:B------:R-:W-:Y:S01]  /*2340*/  IMAD.MOV.U32 R11, RZ, RZ, R7 ;  /* 0x000000ffff0b7224 */ /* 0x000fe200078e0007 */
[----:B------:R-:W-:Y:S02]  /*2350*/  ISETP.GE.AND P3, PT, R232, c[0x0][0x220], PT ;  /* 0x00008800e8007a0c */ /* 0x000fe40003f66270 */
[----:B------:R-:W-:Y:S01]  /*2360*/  ISETP.GE.AND P2, PT, R229, c[0x0][0x220], PT ;  /* 0x00008800e5007a0c */ /* 0x000fe20003f46270 */
[----:B------:R-:W-:Y:S01]  /*2370*/  IMAD.X R4, RZ, RZ, R6, P0 ;  /* 0x000000ffff047224 */ /* 0x000fe200000e0606 */
[----:B------:R-:W-:Y:S01]  /*2380*/  ISETP.GE.AND P1, PT, R228, c[0x0][0x220], PT ;  /* 0x00008800e4007a0c */ /* 0x000fe20003f26270 */
[----:B------:R-:W-:Y:S01]  /*2390*/  IMAD.WIDE.U32 R10, R9, c[0x0][0x3a0], R10 ;  /* 0x0000e800090a7a25 */ /* 0x000fe200078e000a */
[----:B------:R-:W-:-:S03]  /*23a0*/  ISETP.GE.AND P0, PT, R227, c[0x0][0x220], PT ;  /* 0x00008800e3007a0c */ /* 0x000fc60003f06270 */
[----:B------:R-:W-:Y:S01]  /*23b0*/  IMAD R4, R4, c[0x0][0x3a0], RZ ;  /* 0x0000e80004047a24 */ /* 0x000fe200078e02ff */
[----:B------:R-:W-:-:S03]  /*23c0*/  LEA R8, P6, R10, c[0x0][0x340], 0x1 ;  /* 0x0000d0000a087a11 */ /* 0x000fc600078c08ff */
[----:B------:R-:W-:-:S04]  /*23d0*/  IMAD R4, R9, c[0x0][0x3a4], R4 ;  /* 0x0000e90009047a24 */ /* 0x000fc800078e0204 */
[----:B------:R-:W-:-:S05]  /*23e0*/  IMAD.IADD R7, R11, 0x1, R4 ;  /* 0x000000010b077824 */ /* 0x000fca00078e0204 */
[----:B------:R-:W-:-:S05]  /*23f0*/  LEA.HI.X R9, R10, c[0x0][0x344], R7, 0x1, P6 ;  /* 0x0000d1000a097a11 */ /* 0x000fca00030f0c07 */
[----:B------:R1:W-:Y:S04]  /*2400*/  @!P3 STG.E.128 [R8.64], RZ ;  /* 0x000000ff0800b986 */ /* 0x0003e8000c101d04 */
[----:B------:R1:W-:Y:S04]  /*2410*/  @!P2 STG.E.128 [R8.64+0x80], RZ ;  /* 0x000080ff0800a986 */ /* 0x0003e8000c101d04 */
[----:B------:R1:W-:Y:S04]  /*2420*/  @!P1 STG.E.128 [R8.64+0x100], RZ ;  /* 0x000100ff08009986 */ /* 0x0003e8000c101d04 */
[----:B------:R1:W-:Y:S02]  /*2430*/  @!P0 STG.E.128 [R8.64+0x180], RZ ;  /* 0x000180ff08008986 */ /* 0x0003e4000c101d04 */
.L_x_441:
[----:B------:R-:W-:Y:S05]  /*2440*/  BSYNC B0 ;  /* 0x0000000000007941 */ /* 0x000fea0003800000 */
.L_x_440:
[----:B------:R-:W-:Y:S01]  /*2450*/  ULDC.64 UR6, c[0x0][0x3a8] ;  /* 0x0000ea0000067ab9 */ /* 0x000fe20000000a00 */
[----:B------:R-:W-:Y:S01]  /*2460*/  IMAD.WIDE.U32 R4, R5, c[0x0][0x3a8], R232 ;  /* 0x0000ea0005047a25 */ /* 0x000fe200078e00e8 */
[----:B------:R-:W-:Y:S01]  /*2470*/  UIMAD UR6, UR10, UR6, URZ ;  /* 0x000000060a0672a4 */ /* 0x000fe2000f8e023f */
[----:B-1----:R-:W-:Y:S01]  /*2480*/  MOV R8, UR37 ;  /* 0x0000002500087c02 */ /* 0x002fe20008000f00 */
[----:B------:R-:W-:Y:S02]  /*2490*/  BSSY B0, `(.L_x_442) ;  /* 0x000001a000007945 */ /* 0x000fe40003800000 */
[----:B------:R-:W-:Y:S01]  /*24a0*/  UIMAD UR6, UR20, UR7, UR6 ;  /* 0x00000007140672a4 */ /* 0x000fe2000f8e0206 */
[----:B------:R-:W-:-:S05]  /*24b0*/  IADD3 R10, P0, R4, UR11, RZ ;  /* 0x0000000b040a7c10 */ /* 0x000fca000ff1e0ff */
[----:B------:R-:W-:Y:S01]  /*24c0*/  IMAD.U32 R4, RZ, RZ, UR6 ;  /* 0x00000006ff047e24 */ /* 0x000fe2000f8e00ff */
[----:B------:R-:W-:Y:S02]  /*24d0*/  ULDC.64 UR6, c[0x0][0x3c0] ;  /* 0x0000f00000067ab9 */ /* 0x000fe40000000a00 */
[----:B------:R-:W-:Y:S02]  /*24e0*/  UIMAD UR6, UR59, UR6, URZ ;  /* 0x000000063b0672a4 */ /* 0x000fe4000f8e023f */
[----:B------:R-:W-:Y:S02]  /*24f0*/  IADD3.X R11, R5, UR12, R4, P0, !PT ;  /* 0x0000000c050b7c10 */ /* 0x000fe400087fe404 */
[----:B------:R-:W-:-:S03]  /*2500*/  UIMAD UR6, UR37, UR7, UR6 ;  /* 0x00000007250672a4 */ /* 0x000fc6000f8e0206 */
[----:B------:R-:W-:-:S05]  /*2510*/  IMAD.WIDE.U32 R8, R8, c[0x0][0x3c0], R10 ;  /* 0x0000f00008087a25 */ /* 0x000fca00078e000a */
[----:B------:R-:W-:Y:S01]  /*2520*/  IADD3 R5, R9, UR6, RZ ;  /* 0x0000000609057c10 */ /* 0x000fe2000fffe0ff */
[----:B------:R-:W-:Y:S05]  /*2530*/  @P5 BRA `(.L_x_443) ;  /* 0x000000f000005947 */ /* 0x000fea0003800000 */
[----:B------:R-:W-:Y:S01]  /*2540*/  IMAD.MOV.U32 R4, RZ, RZ, R8 ;  /* 0x000000ffff047224 */ /* 0x000fe200078e0008 */
[----:B------:R-:W-:Y:S01]  /*2550*/  ISETP.GE.AND P3, PT, R232, c[0x0][0x220], PT ;  /* 0x00008800e8007a0c */ /* 0x000fe20003f66270 */
[----:B------:R-:W-:Y:S01]  /*2560*/  IMAD R7, R6, c[0x0][0x3a8], RZ ;  /* 0x0000ea0006077a24 */ /* 0x000fe200078e02ff */
[----:B------:R-:W-:Y:S01]  /*2570*/  ISETP.GE.AND P2, PT, R229, c[0x0][0x220], PT ;  /* 0x00008800e5007a0c */ /* 0x000fe20003f46270 */
[----:B------:R-:W-:Y:S01]  /*2580*/  IMAD.WIDE.U32 R10, R230, c[0x0][0x3a8], R4 ;  /* 0x0000ea00e60a7a25 */ /* 0x000fe200078e0004 */
[----:B------:R-:W-:Y:S02]  /*2590*/  ISETP.GE.AND P1, PT, R228, c[0x0][0x220], PT ;  /* 0x00008800e4007a0c */ /* 0x000fe40003f26270 */
[----:B------:R-:W-:Y:S01]  /*25a0*/  ISETP.GE.AND P0, PT, R227, c[0x0][0x220], PT ;  /* 0x00008800e3007a0c */ /* 0x000fe20003f06270 */
        /* <DEDUP_REMOVED lines=8> */
.L_x_443:
[----:B------:R-:W-:Y:S05]  /*2630*/  BSYNC B0 ;  /* 0x0000000000007941 */ /* 0x000fea0003800000 */
.L_x_442:
[----:B------:R-:W-:Y:S05]  /*2640*/  @P4 BRA `(.L_x_444) ;  /* 0x0000796000004947 */ /* 0x000fea0003800000 */
[----:B------:R-:W-:Y:S01]  /*2650*/  IADD3 R4, P0, R230, 0x20, RZ ;  /* 0x00000020e6047810 */ /* 0x000fe20007f1e0ff */
        /* <DEDUP_REMOVED lines=18> */
.L_x_435:
[----:B------:R-:W-:Y:S01]  /*2780*/  PLOP3.LUT P0, PT, PT, PT, UP6, 0x80, 0x0 ;  /* 0x000000000000781c */ /* 0x000fe20003f0f068 */
[----:B------:R-:W-:Y:S01]  /*2790*/  UIMAD UR8, UR7, -0x40, UR10 ;  /* 0xffffffc0070878a4 */ /* 0x000fe2000f8e020a */
        /* <DEDUP_REMOVED lines=21> */
[----:B------:R-:W-:Y:S02]  /*28f0*/  IMAD.WIDE.U32 R22, R4, c[0x0][0x378], R22 ;  /* 0x0000de0004167a25 */ /* 0x000fe400078e0016 */
[----:B------:R-:W-:Y:S01]  /*2900*/  @!PT LDS RZ, [RZ] ;  /* 0x00000000fffff984 */ /* 0x000fe20000000800 */
[----:B------:R-:W-:Y:S01]  /*2910*/  @!PT LDS RZ, [RZ] ;  /* 0x00000000fffff984 */ /* 0x000fe20000000800 */
[----:B------:R-:W-:Y:S01]  /*2920*/  @!PT LDS RZ, [RZ] ;  /* 0x00000000fffff984 */ /* 0x000fe20000000800 */
[----:B------:R2:W-:Y:S02]  /*2930*/  @!P4 LDGSTS.E.BYPASS.LTC128B.128 [R226+0x8000], [R244.64] ;  /* 0x08000000f4e2cfae */ /* 0x0005e4000b901d44 */
[----:B------:R-:W-:Y:S01]  /*2940*/  IMAD.WIDE R24, R232, R5, c[0x0][0x330] ;  /* 0x0000cc00e8187625 */ /* 0x000fe200078e0205 */
[----:B------:R-:W-:Y:S01]  /*2950*/  IADD3 R4, R23, UR11, RZ ;  /* 0x0000000b17047c10 */ /* 0x000fe2000fffe0ff */
[----:B------:R2:W-:Y:S03]  /*2960*/  @P3 STS.128 [R226+0xa000], RZ ;  /* 0x00a000ffe2003388 */ /* 0x0005e60000000c00 */
[----:B------:R-:W-:-:S04]  /*2970*/  LEA R24, P0, R22, R24, 0x1 ;  /* 0x0000001816187211 */ /* 0x000fc800078008ff */
[----:B------:R-:W-:-:S05]  /*2980*/  LEA.HI.X R25, R22, R25, R4, 0x1, P0 ;  /* 0x0000001916197211 */ /* 0x000fca00000f0c04 */
        /* <DEDUP_REMOVED lines=15> */
.L_x_446:
[----:B------:R-:W-:Y:S05]  /*2a80*/  BSYNC B0 ;  /* 0x0000000000007941 */ /* 0x000fea0003800000 */
.L_x_445:
        /* <DEDUP_REMOVED lines=10> */
[----:B------:R-:W-:Y:S01]  /*2b30*/  IMAD.WIDE.U32 R22, R4, c[0x0][0x370], RZ ;  /* 0x0000dc0004167a25 */ /* 0x000fe200078e00ff */
[----:B------:R-:W-:-:S02]  /*2b40*/  ISETP.GE.AND P3, PT, R229, c[0x0][0x220], PT ;  /* 0x00008800e5007a0c */ /* 0x000fc40003f66270 */
[----:B------:R-:W-:Y:S02]  /*2b50*/  ISETP.GE.AND P2, PT, R228, c[0x0][0x220], PT ;  /* 0x00008800e4007a0c */ /* 0x000fe40003f46270 */
[----:B------:R-:W-:Y:S01]  /*2b60*/  IADD3 R5, P1, R16, R22, RZ ;  /* 0x0000001610057210 */ /* 0x000fe20007f3e0ff */
[----:B------:R-:W-:-:S05]  /*2b70*/  IMAD R16, R4, c[0x0][0x374], RZ ;  /* 0x0000dd0004107a24 */ /* 0x000fca00078e02ff */
[----:B------:R-:W-:Y:S01]  /*2b80*/  IADD3.X R16, R7, R23, R16, P1, !PT ;  /* 0x0000001707107210 */ /* 0x000fe20000ffe410 */
[----:B------:R-:W-:Y:S01]  /*2b90*/  @!P4 IMAD.MOV.U32 R17, RZ, RZ, c[0x0][0x370] ;  /* 0x0000dc00ff11c624 */ /* 0x000fe200078e00ff */
[----:B------:R1:W-:Y:S01]  /*2ba0*/  @P4 STS.128 [R226+0x9000], RZ ;  /* 0x009000ffe2004388 */ /* 0x0003e20000000c00 */
[----:B------:R-:W-:Y:S02]  /*2bb0*/  @!P4 IMAD.MOV.U32 R14, RZ, RZ, c[0x0][0x374] ;  /* 0x0000dd00ff0ec624 */ /* 0x000fe400078e00ff */
[----:B--23--:R-:W-:Y:S02]  /*2bc0*/  @!P2 LEA R24, P1, R5, c[0x0][0x330], 0x1 ;  /* 0x0000cc000518aa11 */ /* 0x00cfe400078208ff */
[----:B------:R-:W-:Y:S02]  /*2bd0*/  @!P4 LEA R22, P0, R17, R244, 0x6 ;  /* 0x000000f41116c211 */ /* 0x000fe400078030ff */
[----:B------:R-:W-:Y:S02]  /*2be0*/  @!P2 LEA.HI.X R25, R5, c[0x0][0x334], R16, 0x1, P1 ;  /* 0x0000cd000519aa11 */ /* 0x000fe400008f0c10 */
[----:B------:R-:W-:-:S02]  /*2bf0*/  @!P4 LEA.HI.X R23, R17, R245, R14, 0x6, P0 ;  /* 0x000000f51117c211 */ /* 0x000fc400000f340e */
[----:B------:R-:W-:-:S03]  /*2c00*/  @!P3 LEA R26, P0, R5, c[0x0][0x330], 0x1 ;  /* 0x0000cc00051aba11 */ /* 0x000fc600078008ff */
[----:B------:R-:W-:Y:S01]  /*2c10*/  @!PT LDS RZ, [RZ] ;  /* 0x00000000fffff984 */ /* 0x000fe20000000800 */
[----:B------:R-:W-:Y:S01]  /*2c20*/  @!PT LDS RZ, [RZ] ;  /* 0x00000000fffff984 */ /* 0x000fe20000000800 */
[----:B------:R-:W-:Y:S01]  /*2c30*/  @!PT LDS RZ, [RZ] ;  /* 0x00000000fffff984 */ /* 0x000fe20000000800 */
[----:B------:R1:W-:Y:S01]  /*2c40*/  @!P4 LDGSTS.E.BYPASS.LTC128B.128 [R226+0x9000], [R22.64] ;  /* 0x0900000016e2cfae */ /* 0x0003e2000b901d44 */
[----:B------:R-:W-:Y:S02]  /*2c50*/  @!P3 LEA.HI.X R27, R5, c[0x0][0x334], R16, 0x1, P0 ;  /* 0x0000cd00051bba11 */ /* 0x000fe400000f0c10 */
[----:B------:R-:W-:Y:S01]  /*2c60*/  ISETP.GE.AND P0, PT, R227, c[0x0][0x220], PT ;  /* 0x00008800e3007a0c */ /* 0x000fe20003f06270 */
        /* <DEDUP_REMOVED lines=18> */
.L_x_448:
[----:B------:R-:W-:Y:S05]  /*2d90*/  BSYNC B0 ;  /* 0x0000000000007941 */ /* 0x000fea0003800000 */
.L_x_447:
[----:B------:R1:W-:Y:S01]  /*2da0*/  @P6 STS.128 [R226], RZ ;  /* 0x000000ffe2006388 */ /* 0x0003e20000000c00 */
[----:B------:R-:W-:Y:S03]  /*2db0*/  BSSY B0, `(.L_x_449) ;  /* 0x0000029000007945 */ /* 0x000fe60003800000 */
[----:B------:R1:W-:Y:S04]  /*2dc0*/  @P6 STS.128 [R226+0x2000], RZ ;  /* 0x002000ffe2006388 */ /* 0x0003e80000000c00 */
[----:B------:R1:W-:Y:S04]  /*2dd0*/  @P6 STS.128 [R226+0x4000], RZ ;  /* 0x004000ffe2006388 */ /* 0x0003e80000000c00 */
[----:B------:R1:W-:Y:S01]  /*2de0*/  @P6 STS.128 [R226+0x6000], RZ ;  /* 0x006000ffe2006388 */ /* 0x0003e20000000c00 */
[----:B------:R-:W-:Y:S05]  /*2df0*/  @P6 BRA `(.L_x_450) ;  /* 0x0000024000006947 */ /* 0x000fea0003800000 */
[----:B------:R-:W-:Y:S01]  /*2e00*/  IMAD.U32 R16, RZ, RZ, UR33 ;  /* 0x00000021ff107e24 */ /* 0x000fe2000f8e00ff */
[----:B------:R-:W-:Y:S01]  /*2e10*/  MOV R7, 0x2 ;  /* 0x0000000200077802 */ /* 0x000fe20000000f00 */
[----:B------:R-:W-:Y:S01]  /*2e20*/  IMAD.U32 R17, RZ, RZ, UR31 ;  /* 0x0000001fff117e24 */ /* 0x000fe2000f8e00ff */
[----:B------:R-:W-:Y:S01]  /*2e30*/  ISETP.GE.AND P3, PT, R232, c[0x0][0x220], PT ;  /* 0x00008800e8007a0c */ /* 0x000fe20003f66270 */
[----:B------:R-:W-:Y:S01]  /*2e40*/  IMAD.U32 R5, RZ, RZ, UR37 ;  /* 0x00000025ff057e24 */ /* 0x000fe2000f8e00ff */
[----:B------:R-:W-:Y:S01]  /*2e50*/  ISETP.GE.AND P2, PT, R229, c[0x0][0x220], PT ;  /* 0x00008800e5007a0c */ /* 0x000fe20003f46270 */
[----:B------:R-:W-:Y:S01]  /*2e60*/  IMAD.WIDE.U32 R14, R15, c[0x0][0x190], R16 ;  /* 0x000064000f0e7a25 */ /* 0x000fe200078e0010 */
[----:B------:R-:W-:-:S02]  /*2e70*/  ISETP.GE.AND P1, PT, R228, c[0x0][0x220], PT ;  /* 0x00008800e4007a0c */ /* 0x000fc40003f26270 */
[----:B------:R-:W-:Y:S01]  /*2e80*/  ISETP.GE.AND P0, PT, R227, c[0x0][0x220], PT ;  /* 0x00008800e3007a0c */ /* 0x000fe20003f06270 */
[----:B------:R-:W-:Y:S01]  /*2e90*/  IMAD.WIDE R16, R232, R7, c[0x0][0x160] ;  /* 0x00005800e8107625 */ /* 0x000fe200078e0207 */
[----:B------:R-:W-:-:S05]  /*2ea0*/  IADD3 R15, R18, R15, RZ ;  /* 0x0000000f120f7210 */ /* 0x000fca0007ffe0ff */
[----:B------:R-:W-:Y:S01]  /*2eb0*/  IMAD.WIDE.U32 R14, R5, c[0x0][0x1a8], R14 ;  /* 0x00006a00050e7a25 */ /* 0x000fe200078e000e */
[----:B------:R1:W-:Y:S04]  /*2ec0*/  @P3 STS.128 [R226], RZ ;  /* 0x000000ffe2003388 */ /* 0x0003e80000000c00 */
[----:B------:R-:W-:Y:S01]  /*2ed0*/  IADD3 R5, R15, UR12, RZ ;  /* 0x0000000c0f057c10 */ /* 0x000fe2000fffe0ff */
[----:B------:R-:W-:Y:S01]  /*2ee0*/  @!PT LDS RZ, [RZ] ;  /* 0x00000000fffff984 */ /* 0x000fe20000000800 */
[----:B------:R-:W-:Y:S01]  /*2ef0*/  @!PT LDS RZ, [RZ] ;  /* 0x00000000fffff984 */ /* 0x000fe20000000800 */
[----:B------:R-:W-:Y:S01]  /*2f00*/  @!PT LDS RZ, [RZ] ;  /* 0x00000000fffff984 */ /* 0x000fe20000000800 */
[----:B------:R1:W-:Y:S01]  /*2f10*/  @!P3 LDGSTS.E.BYPASS.LTC128B.128 [R226], [R242.64] ;  /* 0x00000000f2e2bfae */ /* 0x0003e2000b901d44 */
[----:B------:R-:W-:-:S03]  /*2f20*/  LEA R16, P4, R14, R16, 0x1 ;  /* 0x000000100e107211 */ /* 0x000fc600078808ff */
[----:B------:R1:W-:Y:S01]  /*2f30*/  @P2 STS.128 [R226+0x2000], RZ ;  /* 0x002000ffe2002388 */ /* 0x0003e20000000c00 */
        /* <DEDUP_REMOVED lines=16> */
.L_x_450:
[----:B------:R-:W-:Y:S05]  /*3040*/  BSYNC B0 ;  /* 0x0000000000007941 */ /* 0x000fea0003800000 */
.L_x_449:
[----:B------:R1:W-:Y:S01]  /*3050*/  @P5 STS.128 [R226+0x1000], RZ ;  /* 0x001000ffe2005388 */ /* 0x0003e20000000c00 */
[----:B------:R-:W-:Y:S03]  /*3060*/  BSSY B0, `(.L_x_451) ;  /* 0x000002c000007945 */ /* 0x000fe60003800000 */
        /* <DEDUP_REMOVED lines=13> */
[----:B------:R-:W-:Y:S01]  /*3140*/  @!P4 IMAD.MOV.U32 R4, RZ, RZ, c[0x0][0x194] ;  /* 0x00006500ff04c624 */ /* 0x000fe200078e00ff */
[C---:B------:R-:W-:Y:S02]  /*3150*/  @!P3 LEA R14, P5, R20.reuse, c[0x0][0x160], 0x1 ;  /* 0x00005800140eba11 */ /* 0x040fe400078a08ff */
[C---:B-1----:R-:W-:Y:S02]  /*3160*/  @!P4 LEA R16, P0, R5.reuse, R242, 0x6 ;  /* 0x000000f20510c211 */ /* 0x042fe400078030ff */
[----:B------:R-:W-:Y:S02]  /*3170*/  @!P3 LEA.HI.X R15, R20, c[0x0][0x164], R9, 0x1, P5 ;  /* 0x00005900140fba11 */ /* 0x000fe400028f0c09 */
[----:B------:R-:W-:-:S02]  /*3180*/  @!P4 LEA.HI.X R17, R5, R243, R4, 0x6, P0 ;  /* 0x000000f30511c211 */ /* 0x000fc400000f3404 */
[----:B------:R-:W-:Y:S02]  /*3190*/  ISETP.GE.AND P0, PT, R227, c[0x0][0x220], PT ;  /* 0x00008800e3007a0c */ /* 0x000fe40003f06270 */
        /* <DEDUP_REMOVED lines=24> */
.L_x_452:
[----:B------:R-:W-:Y:S05]  /*3320*/  BSYNC B0 ;  /* 0x0000000000007941 */ /* 0x000fea0003800000 */
.L_x_451:
[C---:B-1----:R-:W-:Y:S01]  /*3330*/  IADD3 R4, R225.reuse, 0x8, RZ ;  /* 0x00000008e1047810 */ /* 0x042fe20007ffe0ff */
[C---:B------:R-:W-:Y:S01]  /*3340*/  IMAD.SHL.U32 R16, R225.reuse, 0x4, RZ ;  /* 0x00000004e1107824 */ /* 0x040fe200078e00ff */
[C---:B------:R-:W-:Y:S01]  /*3350*/  ISETP.GE.AND P2, PT, R225.reuse, UR8, PT ;  /* 0x00000008e1007c0c */ /* 0x040fe2000bf46270 */
[----:B------:R-:W-:Y:S01]  /*3360*/  IMAD.MOV.U32 R246, RZ, RZ, 0x7f800000 ;  /* 0x7f800000fff67424 */ /* 0x000fe200078e00ff */
[----:B------:R-:W-:Y:S01]  /*3370*/  ISETP.GE.AND P1, PT, R4, UR8, PT ;  /* 0x0000000804007c0c */ /* 0x000fe2000bf26270 */
[----:B------:R-:W-:Y:S01]  /*3380*/  IMAD.MOV.U32 R247, RZ, RZ, 0x7f800000 ;  /* 0x7f800000fff77424 */ /* 0x000fe200078e00ff */
[----:B------:R-:W-:Y:S01]  /*3390*/  SHF.R.S32.HI R4, RZ, 0x1f, R225 ;  /* 0x0000001fff047819 */ /* 0x000fe200000114e1 */
[----:B------:R-:W-:Y:S01]  /*33a0*/  USHF.R.S32.HI UR9, URZ, 0x1f, UR20 ;  /* 0x0000001f3f097899 */ /* 0x000fe20008011414 */
[----:B------:R-:W-:Y:S01]  /*33b0*/  IADD3 R16, P0, R16, UR15, RZ ;  /* 0x0000000f10107c10 */ /* 0x000fe2000ff1e0ff */
[----:B------:R-:W-:Y:S01]  /*33c0*/  ULDC.64 UR12, c[0x0][0x198] ;  /* 0x00006600000c7ab9 */ /* 0x000fe20000000a00 */
[----:B------:R-:W-:Y:S01]  /*33d0*/  SHF.L.U64.HI R5, R225, 0x2, R4 ;  /* 0x00000002e1057819 */ /* 0x000fe20000010204 */
[----:B------:R-:W-:-:S03]  /*33e0*/  UIMAD UR8, UR9, UR12, URZ ;  /* 0x0000000c090872a4 */ /* 0x000fc6000f8e023f */
[----:B------:R-:W-:Y:S01]  /*33f0*/  IADD3.X R17, R5, UR14, RZ, P0, !PT ;  /* 0x0000000e05117c10 */ /* 0x000fe200087fe4ff */
[----:B------:R-:W-:-:S04]  /*3400*/  UIMAD UR8, UR20, UR13, UR8 ;  /* 0x0000000d140872a4 */ /* 0x000fc8000f8e0208 */
[----:B------:R1:W5:Y:S04]  /*3410*/  @!P2 LDG.E R246, [R16.64] ;  /* 0x0000000410f6a981 */ /* 0x000368000c1e1900 */
[----:B------:R1:W5:Y:S01]  /*3420*/  @!P1 LDG.E R247, [R16.64+0x20] ;  /* 0x0000200410f79981 */ /* 0x000362000c1e1900 */
[----:B------:R-:W-:Y:S01]  /*3430*/  IMAD.U32 R7, RZ, RZ, UR8 ;  /* 0x00000008ff077e24 */ /* 0x000fe2000f8e00ff */
[----:B------:R-:W-:Y:S01]  /*3440*/  UIADD3 UR8, -UR20, UR6, URZ ;  /* 0x0000000614087290 */ /* 0x000fe2000fffe13f */
[----:B------:R-:W-:Y:S01]  /*3450*/  IMAD.U32 R5, RZ, RZ, UR20 ;  /* 0x00000014ff057e24 */ /* 0x000fe2000f8e00ff */
[----:B------:R-:W-:Y:S03]  /*3460*/  BSSY B0, `(.L_x_453) ;  /* 0x000003c000007945 */ /* 0x000fe60003800000 */
[----:B------:R-:W-:Y:S01]  /*3470*/  IMAD.WIDE.U32 R14, R5, c[0x0][0x198], R232 ;  /* 0x00006600050e7a25 */ /* 0x000fe200078e00e8 */
[----:B------:R-:W-:-:S04]  /*3480*/  ISETP.GE.AND P5, PT, R230, UR8, PT ;  /* 0x00000008e6007c0c */ /* 0x000fc8000bfa6270 */
[----:B------:R-:W-:Y:S01]  /*3490*/  IADD3 R18, P0, R14, UR26, RZ ;  /* 0x0000001a0e127c10 */ /* 0x000fe2000ff1e0ff */
[----:B------:R-:W-:-:S03]  /*34a0*/  IMAD R14, R10, c[0x0][0x1b0], RZ ;  /* 0x00006c000a0e7a24 */ /* 0x000fc600078e02ff */
[----:B------:R-:W-:Y:S01]  /*34b0*/  IADD3.X R19, R15, UR27, R7, P0, !PT ;  /* 0x0000001b0f137c10 */ /* 0x000fe200087fe407 */
[----:B------:R-:W-:-:S04]  /*34c0*/  IMAD R15, R11, c[0x0][0x1b4], R14 ;  /* 0x00006d000b0f7a24 */ /* 0x000fc800078e020e */
[----:B------:R1:W-:Y:S01]  /*34d0*/  @P5 STS.128 [R226+0x10000], RZ ;  /* 0x010000ffe2005388 */ /* 0x0003e20000000c00 */
[----:B------:R-:W-:-:S03]  /*34e0*/  IMAD.WIDE.U32 R18, R11, c[0x0][0x1b0], R18 ;  /* 0x00006c000b127a25 */ /* 0x000fc600078e0012 */
[----:B------:R1:W-:Y:S01]  /*34f0*/  @P5 STS.128 [R226+0x12000], RZ ;  /* 0x012000ffe2005388 */ /* 0x0003e20000000c00 */
[----:B------:R-:W-:-:S03]  /*3500*/  IMAD.IADD R9, R19, 0x1, R15 ;  /* 0x0000000113097824 */ /* 0x000fc600078e020f */
[----:B------:R1:W-:Y:S04]  /*3510*/  @P5 STS.128 [R226+0x14000], RZ ;  /* 0x014000ffe2005388 */ /* 0x0003e80000000c00 */
[----:B------:R1:W-:Y:S01]  /*3520*/  @P5 STS.128 [R226+0x16000], RZ ;  /* 0x016000ffe2005388 */ /* 0x0003e20000000c00 */
[----:B------:R-:W-:Y:S05]  /*3530*/  @P5 BRA `(.L_x_454) ;  /* 0x000002e000005947 */ /* 0x000fea0003800000 */
[----:B------:R-:W-:Y:S01]  /*3540*/  ISETP.GE.AND P3, PT, R232, c[0x0][0x220], PT ;  /* 0x00008800e8007a0c */ /* 0x000fe20003f66270 */
[----:B------:R-:W-:Y:S01]  /*3550*/  IMAD R22, R12, c[0x0][0x198], RZ ;  /* 0x000066000c167a24 */ /* 0x000fe200078e02ff */
[----:B-1----:R-:W-:Y:S02]  /*3560*/  MOV R16, UR26 ;  /* 0x0000001a00107c02 */ /* 0x002fe40008000f00 */
[----:B------:R-:W-:Y:S01]  /*3570*/  MOV R17, UR27 ;  /* 0x0000001b00117c02 */ /* 0x000fe20008000f00 */
[----:B------:R-:W-:Y:S01]  /*3580*/  IMAD R22, R13, c[0x0][0x19c], R22 ;  /* 0x000067000d167a24 */ /* 0x000fe200078e0216 */
[----:B------:R-:W-:-:S02]  /*3590*/  MOV R7, 0x2 ;  /* 0x0000000200077802 */ /* 0x000fc40000000f00 */
[----:B------:R-:W-:Y:S01]  /*35a0*/  ISETP.GE.AND P2, PT, R229, c[0x0][0x220], PT ;  /* 0x00008800e5007a0c */ /* 0x000fe20003f46270 */
[----:B------:R-:W-:Y:S01]  /*35b0*/  IMAD.WIDE.U32 R16, R13, c[0x0][0x198], R16 ;  /* 0x000066000d107a25 */ /* 0x000fe200078e0010 */
[----:B------:R-:W-:Y:S02]  /*35c0*/  ISETP.GE.AND P1, PT, R228, c[0x0][0x220], PT ;  /* 0x00008800e4007a0c */ /* 0x000fe40003f26270 */
[----:B------:R-:W-:Y:S01]  /*35d0*/  ISETP.GE.AND P0, PT, R227, c[0x0][0x220], PT ;  /* 0x00008800e3007a0c */ /* 0x000fe20003f06270 */
[----:B------:R-:W-:Y:S01]  /*35e0*/  IMAD.IADD R23, R17, 0x1, R22 ;  /* 0x0000000111177824 */ /* 0x000fe200078e0216 */
[----:B------:R-:W-:Y:S01]  /*35f0*/  @!P3 MOV R20, R18 ;  /* 0x000000120014b202 */ /* 0x000fe20000000f00 */
[----:B------:R-:W-:Y:S01]  /*3600*/  @!P3 IMAD R17, R6, c[0x0][0x198], RZ ;  /* 0x000066000611ba24 */ /* 0x000fe200078e02ff */
[----:B------:R1:W-:Y:S01]  /*3610*/  @P3 STS.128 [R226+0x10000], RZ ;  /* 0x010000ffe2003388 */ /* 0x0003e20000000c00 */
[----:B------:R-:W-:Y:S02]  /*3620*/  @!P3 IMAD.MOV.U32 R21, RZ, RZ, R9 ;  /* 0x000000ffff15b224 */ /* 0x000fe400078e0009 */
[----:B------:R-:W-:-:S02]  /*3630*/  IMAD.MOV.U32 R22, RZ, RZ, R16 ;  /* 0x000000ffff167224 */ /* 0x000fc400078e0010 */
[----:B------:R-:W-:-:S04]  /*3640*/  @!P3 IMAD.WIDE.U32 R20, R230, c[0x0][0x198], R20 ;  /* 0x00006600e614ba25 */ /* 0x000fc800078e0014 */
[----:B------:R-:W-:Y:S01]  /*3650*/  @!P3 IMAD R14, R230, c[0x0][0x19c], R17 ;  /* 0x00006700e60eba24 */ /* 0x000fe200078e0211 */
[----:B--23--:R-:W-:Y:S01]  /*3660*/  @!P3 LEA R24, P6, R20, c[0x0][0x168], 0x1 ;  /* 0x00005a001418ba11 */ /* 0x00cfe200078c08ff */
[----:B------:R-:W-:-:S03]  /*3670*/  IMAD.WIDE.U32 R16, R11, c[0x0][0x1b0], R22 ;  /* 0x00006c000b107a25 */ /* 0x000fc600078e0016 */
[----:B------:R-:W-:Y:S01]  /*3680*/  @!P3 IADD3 R14, R21, R14, RZ ;  /* 0x0000000e150eb210 */ /* 0x000fe20007ffe0ff */
[----:B------:R-:W-:-:S03]  /*3690*/  IMAD.WIDE R22, R232, R7, c[0x0][0x168] ;  /* 0x00005a00e8167625 */ /* 0x000fc600078e0207 */
[----:B------:R-:W-:Y:S01]  /*36a0*/  @!P3 LEA.HI.X R25, R20, c[0x0][0x16c], R14, 0x1, P6 ;  /* 0x00005b001419ba11 */ /* 0x000fe200030f0c0e */
[----:B------:R-:W-:Y:S01]  /*36b0*/  IMAD.IADD R7, R15, 0x1, R17 ;  /* 0x000000010f077824 */ /* 0x000fe200078e0211 */
        /* <DEDUP_REMOVED lines=22> */
.L_x_454:
[----:B------:R-:W-:Y:S05]  /*3820*/  BSYNC B0 ;  /* 0x0000000000007941 */ /* 0x000fea0003800000 */
.L_x_453:
[----:B------:R-:W-:Y:S01]  /*3830*/  ISETP.GE.AND P4, PT, R8, UR8, PT ;  /* 0x0000000808007c0c */ /* 0x000fe2000bf86270 */
[----:B------:R-:W-:-:S12]  /*3840*/  BSSY B0, `(.L_x_455) ;  /* 0x0000037000007945 */ /* 0x000fd80003800000 */
[----:B------:R1:W-:Y:S04]  /*3850*/  @P4 STS.128 [R226+0x11000], RZ ;  /* 0x011000ffe2004388 */ /* 0x0003e80000000c00 */
[----:B------:R1:W-:Y:S04]  /*3860*/  @P4 STS.128 [R226+0x13000], RZ ;  /* 0x013000ffe2004388 */ /* 0x0003e80000000c00 */
[----:B------:R1:W-:Y:S04]  /*3870*/  @P4 STS.128 [R226+0x15000], RZ ;  /* 0x015000ffe2004388 */ /* 0x0003e80000000c00 */
[----:B------:R1:W-:Y:S01]  /*3880*/  @P4 STS.128 [R226+0x17000], RZ ;  /* 0x017000ffe2004388 */ /* 0x0003e20000000c00 */
[----:B------:R-:W-:Y:S05]  /*3890*/  @P4 BRA `(.L_x_456) ;  /* 0x0000031000004947 */ /* 0x000fea0003800000 */
[----:B-1----:R-:W-:Y:S01]  /*38a0*/  IADD3 R17, P0, R13, 0x20, RZ ;  /* 0x000000200d117810 */ /* 0x002fe20007f1e0ff */
[----:B------:R-:W-:Y:S01]  /*38b0*/  IMAD.U32 R20, RZ, RZ, UR26 ;  /* 0x0000001aff147e24 */ /* 0x000fe2000f8e00ff */
[----:B------:R-:W-:Y:S01]  /*38c0*/  MOV R21, UR27 ;  /* 0x0000001b00157c02 */ /* 0x000fe20008000f00 */
[----:B------:R-:W-:Y:S01]  /*38d0*/  IMAD.MOV.U32 R16, RZ, RZ, R18 ;  /* 0x000000ffff107224 */ /* 0x000fe200078e0012 */
[----:B------:R-:W-:Y:S01]  /*38e0*/  ISETP.GE.AND P3, PT, R232, c[0x0][0x220], PT ;  /* 0x00008800e8007a0c */ /* 0x000fe20003f66270 */
[----:B------:R-:W-:Y:S01]  /*38f0*/  IMAD.X R14, RZ, RZ, R12, P0 ;  /* 0x000000ffff0e7224 */ /* 0x000fe200000e060c */
[----:B------:R-:W-:Y:S01]  /*3900*/  IADD3 R8, P0, R230, 0x20, RZ ;  /* 0x00000020e6087810 */ /* 0x000fe20007f1e0ff */
[----:B------:R-:W-:Y:S01]  /*3910*/  IMAD.WIDE.U32 R20, R17, c[0x0][0x198], R20 ;  /* 0x0000660011147a25 */ /* 0x000fe200078e0014 */
[----:B------:R-:W-:-:S02]  /*3920*/  ISETP.GE.AND P2, PT, R229, c[0x0][0x220], PT ;  /* 0x00008800e5007a0c */ /* 0x000fc40003f46270 */
[----:B------:R-:W-:Y:S01]  /*3930*/  ISETP.GE.AND P1, PT, R228, c[0x0][0x220], PT ;  /* 0x00008800e4007a0c */ /* 0x000fe20003f26270 */
[----:B------:R-:W-:Y:S02]  /*3940*/  IMAD R14, R14, c[0x0][0x198], RZ ;  /* 0x000066000e0e7a24 */ /* 0x000fe400078e02ff */
[----:B------:R-:W-:Y:S02]  /*3950*/  IMAD.X R7, RZ, RZ, R6, P0 ;  /* 0x000000ffff077224 */ /* 0x000fe400000e0606 */
[----:B------:R-:W-:Y:S01]  /*3960*/  IMAD R14, R17, c[0x0][0x19c], R14 ;  /* 0x00006700110e7a24 */ /* 0x000fe200078e020e */
[----:B------:R-:W-:Y:S01]  /*3970*/  MOV R17, R9 ;  /* 0x0000000900117202 */ /* 0x000fe20000000f00 */
[----:B------:R-:W-:Y:S01]  /*3980*/  IMAD R7, R7, c[0x0][0x198], RZ ;  /* 0x0000660007077a24 */ /* 0x000fe200078e02ff */
[----:B------:R1:W-:Y:S01]  /*3990*/  @P3 STS.128 [R226+0x11000], RZ ;  /* 0x011000ffe2003388 */ /* 0x0003e20000000c00 */
[----:B------:R-:W-:Y:S01]  /*39a0*/  IMAD.MOV.U32 R9, RZ, RZ, 0x2 ;  /* 0x00000002ff097424 */ /* 0x000fe200078e00ff */
[----:B------:R-:W-:Y:S01]  /*39b0*/  IADD3 R21, R21, R14, RZ ;  /* 0x0000000e15157210 */ /* 0x000fe20007ffe0ff */
[----:B------:R-:W-:-:S04]  /*39c0*/  IMAD.WIDE.U32 R16, R8, c[0x0][0x198], R16 ;  /* 0x0000660008107a25 */ /* 0x000fc800078e0010 */
[----:B------:R-:W-:Y:S01]  /*39d0*/  IMAD R7, R8, c[0x0][0x19c], R7 ;  /* 0x0000670008077a24 */ /* 0x000fe200078e0207 */
[----:B------:R-:W-:Y:S01]  /*39e0*/  @!P3 LEA R8, P0, R16, c[0x0][0x168], 0x1 ;  /* 0x00005a001008ba11 */ /* 0x000fe200078008ff */
[----:B------:R-:W-:-:S03]  /*39f0*/  IMAD.WIDE.U32 R20, R11, c[0x0][0x1b0], R20 ;  /* 0x00006c000b147a25 */ /* 0x000fc600078e0014 */
[----:B------:R-:W-:Y:S01]  /*3a00*/  IADD3 R7, R17, R7, RZ ;  /* 0x0000000711077210 */ /* 0x000fe20007ffe0ff */
[----:B------:R-:W-:-:S03]  /*3a10*/  IMAD.WIDE R18, R232, R9, c[0x0][0x168] ;  /* 0x00005a00e8127625 */ /* 0x000fc600078e0209 */
[----:B------:R-:W-:Y:S01]  /*3a20*/  @!P3 LEA.HI.X R9, R16, c[0x0][0x16c], R7, 0x1, P0 ;  /* 0x00005b001009ba11 */ /* 0x000fe200000f0c07 */
[----:B------:R-:W-:Y:S01]  /*3a30*/  IMAD.IADD R15, R15, 0x1, R21 ;  /* 0x000000010f0f7824 */ /* 0x000fe200078e0215 */
[----:B------:R-:W-:Y:S02]  /*3a40*/  ISETP.GE.AND P0, PT, R227, c[0x0][0x220], PT ;  /* 0x00008800e3007a0c */ /* 0x000fe40003f06270 */
        /* <DEDUP_REMOVED lines=22> */
.L_x_456:
[----:B------:R-:W-:Y:S05]  /*3bb0*/  BSYNC B0 ;  /* 0x0000000000007941 */ /* 0x000fea0003800000 */
.L_x_455:
[----:B------:R-:W-:Y:S01]  /*3bc0*/  ULDC.64 UR12, c[0x0][0x1a0] ;  /* 0x00006800000c7ab9 */ /* 0x000fe20000000a00 */
[----:B------:R1:W-:Y:S01]  /*3bd0*/  @P5 STS.128 [R226+0x18000], RZ ;  /* 0x018000ffe2005388 */ /* 0x0003e20000000c00 */
[----:B------:R-:W-:Y:S01]  /*3be0*/  UIMAD UR8, UR9, UR12, URZ ;  /* 0x0000000c090872a4 */ /* 0x000fe2000f8e023f */
[----:B-1----:R-:W-:Y:S01]  /*3bf0*/  IMAD.WIDE.U32 R8, R5, c[0x0][0x1a0], R232 ;  /* 0x0000680005087a25 */ /* 0x002fe200078e00e8 */
[----:B------:R-:W-:Y:S01]  /*3c00*/  BSSY B0, `(.L_x_457) ;  /* 0x000003b000007945 */ /* 0x000fe20003800000 */
[----:B------:R1:W-:Y:S01]  /*3c10*/  @P5 STS.128 [R226+0x1a000], RZ ;  /* 0x01a000ffe2005388 */ /* 0x0003e20000000c00 */
[----:B------:R-:W-:Y:S01]  /*3c20*/  UIMAD UR8, UR20, UR13, UR8 ;  /* 0x0000000d140872a4 */ /* 0x000fe2000f8e0208 */
[----:B------:R-:W-:Y:S01]  /*3c30*/  IMAD R10, R10, c[0x0][0x1b8], RZ ;  /* 0x00006e000a0a7a24 */ /* 0x000fe200078e02ff */
[----:B------:R-:W-:Y:S01]  /*3c40*/  IADD3 R16, P0, R8, UR23, RZ ;  /* 0x0000001708107c10 */ /* 0x000fe2000ff1e0ff */
[----:B------:R1:W-:Y:S03]  /*3c50*/  @P5 STS.128 [R226+0x1c000], RZ ;  /* 0x01c000ffe2005388 */ /* 0x0003e60000000c00 */
[----:B------:R-:W-:Y:S01]  /*3c60*/  MOV R5, UR8 ;  /* 0x0000000800057c02 */ /* 0x000fe20008000f00 */
[----:B------:R1:W-:Y:S03]  /*3c70*/  @P5 STS.128 [R226+0x1e000], RZ ;  /* 0x01e000ffe2005388 */ /* 0x0003e60000000c00 */
[----:B------:R-:W-:Y:S01]  /*3c80*/  IADD3.X R17, R9, UR25, R5, P0, !PT ;  /* 0x0000001909117c10 */ /* 0x000fe200087fe405 */
[----:B------:R-:W-:-:S04]  /*3c90*/  IMAD R9, R11, c[0x0][0x1bc], R10 ;  /* 0x00006f000b097a24 */ /* 0x000fc800078e020a */
[----:B------:R-:W-:-:S05]  /*3ca0*/  IMAD.WIDE.U32 R16, R11, c[0x0][0x1b8], R16 ;  /* 0x00006e000b107a25 */ /* 0x000fca00078e0010 */
[----:B------:R-:W-:Y:S01]  /*3cb0*/  IADD3 R7, R17, R9, RZ ;  /* 0x0000000911077210 */ /* 0x000fe20007ffe0ff */
[----:B------:R-:W-:Y:S05]  /*3cc0*/  @P5 BRA `(.L_x_458) ;  /* 0x000002e000005947 */ /* 0x000fea0003800000 */
[----:B------:R-:W-:Y:S01]  /*3cd0*/  ISETP.GE.AND P3, PT, R232, c[0x0][0x220], PT ;  /* 0x00008800e8007a0c */ /* 0x000fe20003f66270 */
[----:B------:R-:W-:Y:S01]  /*3ce0*/  IMAD R20, R12, c[0x0][0x1a0], RZ ;  /* 0x000068000c147a24 */ /* 0x000fe200078e02ff */
[----:B------:R-:W-:Y:S02]  /*3cf0*/  MOV R14, UR23 ;  /* 0x00000017000e7c02 */ /* 0x000fe40008000f00 */
[----:B------:R-:W-:Y:S01]  /*3d00*/  MOV R15, UR25 ;  /* 0x00000019000f7c02 */ /* 0x000fe20008000f00 */
[----:B------:R-:W-:Y:S01]  /*3d10*/  IMAD R20, R13, c[0x0][0x1a4], R20 ;  /* 0x000069000d147a24 */ /* 0x000fe200078e0214 */
[----:B------:R-:W-:Y:S02]  /*3d20*/  MOV R5, 0x2 ;  /* 0x0000000200057802 */ /* 0x000fe40000000f00 */
[----:B------:R-:W-:Y:S01]  /*3d30*/  ISETP.GE.AND P2, PT, R229, c[0x0][0x220], PT ;  /* 0x00008800e5007a0c */ /* 0x000fe20003f46270 */
[----:B------:R-:W-:Y:S01]  /*3d40*/  IMAD.WIDE.U32 R14, R13, c[0x0][0x1a0], R14 ;  /* 0x000068000d0e7a25 */ /* 0x000fe200078e000e */
[----:B------:R-:W-:-:S02]  /*3d50*/  ISETP.GE.AND P1, PT, R228, c[0x0][0x220], PT ;  /* 0x00008800e4007a0c */ /* 0x000fc40003f26270 */
[----:B------:R-:W-:Y:S01]  /*3d60*/  ISETP.GE.AND P0, PT, R227, c[0x0][0x220], PT ;  /* 0x00008800e3007a0c */ /* 0x000fe20003f06270 */
[----:B------:R-:W-:Y:S01]  /*3d70*/  IMAD.IADD R21, R15, 0x1, R20 ;  /* 0x000000010f157824 */ /* 0x000fe200078e0214 */
[----:B------:R-:W-:Y:S01]  /*3d80*/  @!P3 MOV R18, R16 ;  /* 0x000000100012b202 */ /* 0x000fe20000000f00 */
[----:B------:R-:W-:Y:S01]  /*3d90*/  @!P3 IMAD R15, R6, c[0x0][0x1a0], RZ ;  /* 0x00006800060fba24 */ /* 0x000fe200078e02ff */
[----:B------:R1:W-:Y:S01]  /*3da0*/  @P3 STS.128 [R226+0x18000], RZ ;  /* 0x018000ffe2003388 */ /* 0x0003e20000000c00 */
[----:B------:R-:W-:Y:S02]  /*3db0*/  @!P3 IMAD.MOV.U32 R19, RZ, RZ, R7 ;  /* 0x000000ffff13b224 */ /* 0x000fe400078e0007 */
[----:B------:R-:W-:Y:S02]  /*3dc0*/  IMAD.MOV.U32 R20, RZ, RZ, R14 ;  /* 0x000000ffff147224 */ /* 0x000fe400078e000e */
[----:B------:R-:W-:-:S04]  /*3dd0*/  @!P3 IMAD.WIDE.U32 R18, R230, c[0x0][0x1a0], R18 ;  /* 0x00006800e612ba25 */ /* 0x000fc800078e0012 */
[----:B------:R-:W-:Y:S01]  /*3de0*/  @!P3 IMAD R8, R230, c[0x0][0x1a4], R15 ;  /* 0x00006900e608ba24 */ /* 0x000fe200078e020f */
[----:B--2---:R-:W-:Y:S01]  /*3df0*/  @!P3 LEA R22, P6, R18, c[0x0][0x170], 0x1 ;  /* 0x00005c001216ba11 */ /* 0x004fe200078c08ff */
        /* <DEDUP_REMOVED lines=27> */
.L_x_458:
[----:B------:R-:W-:Y:S05]  /*3fb0*/  BSYNC B0 ;  /* 0x0000000000007941 */ /* 0x000fea0003800000 */
.L_x_457:
[----:B------:R1:W-:Y:S01]  /*3fc0*/  @P4 STS.128 [R226+0x19000], RZ ;  /* 0x019000ffe2004388 */ /* 0x0003e20000000c00 */
[----:B------:R-:W-:Y:S03]  /*3fd0*/  BSSY B0, `(.L_x_459) ;  /* 0x0000036000007945 */ /* 0x000fe60003800000 */
[----:B------:R1:W-:Y:S04]  /*3fe0*/  @P4 STS.128 [R226+0x1b000], RZ ;  /* 0x01b000ffe2004388 */ /* 0x0003e80000000c00 */
[----:B------:R1:W-:Y:S04]  /*3ff0*/  @P4 STS.128 [R226+0x1d000], RZ ;  /* 0x01d000ffe2004388 */ /* 0x0003e80000000c00 */
[----:B------:R1:W-:Y:S01]  /*4000*/  @P4 STS.128 [R226+0x1f000], RZ ;  /* 0x01f000ffe2004388 */ /* 0x0003e20000000c00 */
[----:B------:R-:W-:Y:S05]  /*4010*/  @P4 BRA `(.L_x_460) ;  /* 0x0000031000004947 */ /* 0x000fea0003800000 */
[----:B------:R-:W-:Y:S01]  /*4020*/  IADD3 R13, P0, R13, 0x20, RZ ;  /* 0x000000200d0d7810 */ /* 0x000fe20007f1e0ff */
[----:B------:R-:W-:Y:S01]  /*4030*/  IMAD.U32 R14, RZ, RZ, UR23 ;  /* 0x00000017ff0e7e24 */ /* 0x000fe2000f8e00ff */
[----:B------:R-:W-:-:S02]  /*4040*/  MOV R15, UR25 ;  /* 0x00000019000f7c02 */ /* 0x000fc40008000f00 */
[----:B------:R-:W-:Y:S01]  /*4050*/  IADD3 R5, P1, R230, 0x20, RZ ;  /* 0x00000020e6057810 */ /* 0x000fe20007f3e0ff */
[----:B------:R-:W-:Y:S01]  /*4060*/  IMAD.X R12, RZ, RZ, R12, P0 ;  /* 0x000000ffff0c7224 */ /* 0x000fe200000e060c */
[----:B------:R-:W-:Y:S01]  /*4070*/  ISETP.GE.AND P3, PT, R232, c[0x0][0x220], PT ;  /* 0x00008800e8007a0c */ /* 0x000fe20003f66270 */
[----:B------:R-:W-:Y:S01]  /*4080*/  IMAD.WIDE.U32 R14, R13, c[0x0][0x1a0], R14 ;  /* 0x000068000d0e7a25 */ /* 0x000fe200078e000e */
[----:B------:R-:W-:Y:S02]  /*4090*/  ISETP.GE.AND P2, PT, R229, c[0x0][0x220], PT ;  /* 0x00008800e5007a0c */ /* 0x000fe40003f46270 */
[----:B------:R-:W-:Y:S01]  /*40a0*/  ISETP.GE.AND P0, PT, R227, c[0x0][0x220], PT ;  /* 0x00008800e3007a0c */ /* 0x000fe20003f06270 */
[----:B------:R-:W-:Y:S02]  /*40b0*/  IMAD R12, R12, c[0x0][0x1a0], RZ ;  /* 0x000068000c0c7a24 */ /* 0x000fe400078e02ff */
[----:B------:R-:W-:Y:S01]  /*40c0*/  IMAD.X R6, RZ, RZ, R6, P1 ;  /* 0x000000ffff067224 */ /* 0x000fe200008e0606 */
[----:B------:R-:W-:Y:S01]  /*40d0*/  ISETP.GE.AND P1, PT, R228, c[0x0][0x220], PT ;  /* 0x00008800e4007a0c */ /* 0x000fe20003f26270 */
[----:B------:R-:W-:Y:S01]  /*40e0*/  IMAD R12, R13, c[0x0][0x1a4], R12 ;  /* 0x000069000d0c7a24 */ /* 0x000fe200078e020c */
[----:B------:R-:W-:Y:S01]  /*40f0*/  MOV R13, R7 ;  /* 0x00000007000d7202 */ /* 0x000fe20000000f00 */
[----:B------:R-:W-:-:S02]  /*4100*/  IMAD R6, R6, c[0x0][0x1a0], RZ ;  /* 0x0000680006067a24 */ /* 0x000fc400078e02ff */
[----:B------:R1:W-:Y:S01]  /*4110*/  @P3 STS.128 [R226+0x19000], RZ ;  /* 0x019000ffe2003388 */ /* 0x0003e20000000c00 */
[----:B------:R-:W-:Y:S01]  /*4120*/  IADD3 R15, R15, R12, RZ ;  /* 0x0000000c0f0f7210 */ /* 0x000fe20007ffe0ff */
[----:B------:R-:W-:Y:S02]  /*4130*/  IMAD.MOV.U32 R12, RZ, RZ, R16 ;  /* 0x000000ffff0c7224 */ /* 0x000fe400078e0010 */
[C---:B------:R-:W-:Y:S02]  /*4140*/  IMAD R6, R5.reuse, c[0x0][0x1a4], R6 ;  /* 0x0000690005067a24 */ /* 0x040fe400078e0206 */
[----:B------:R-:W-:-:S04]  /*4150*/  IMAD.WIDE.U32 R12, R5, c[0x0][0x1a0], R12 ;  /* 0x00006800050c7a25 */ /* 0x000fc800078e000c */
[----:B------:R-:W-:Y:S01]  /*4160*/  IMAD.MOV.U32 R5, RZ, RZ, 0x2 ;  /* 0x00000002ff057424 */ /* 0x000fe200078e00ff */
[----:B------:R-:W-:Y:S01]  /*4170*/  @!P3 LEA R16, P5, R12, c[0x0][0x170], 0x1 ;  /* 0x00005c000c10ba11 */ /* 0x000fe200078a08ff */
[----:B------:R-:W-:-:S04]  /*4180*/  IMAD.WIDE.U32 R14, R11, c[0x0][0x1b8], R14 ;  /* 0x00006e000b0e7a25 */ /* 0x000fc800078e000e */
[----:B------:R-:W-:Y:S01]  /*4190*/  IMAD.WIDE R10, R232, R5, c[0x0][0x170] ;  /* 0x00005c00e80a7625 */ /* 0x000fe200078e0205 */
[----:B------:R-:W-:-:S03]  /*41a0*/  IADD3 R5, R13, R6, RZ ;  /* 0x000000060d057210 */ /* 0x000fc60007ffe0ff */
        /* <DEDUP_REMOVED lines=24> */
.L_x_460:
[----:B------:R-:W-:Y:S05]  /*4330*/  BSYNC B0 ;  /* 0x0000000000007941 */ /* 0x000fea0003800000 */
.L_x_459:
        /* <DEDUP_REMOVED lines=64> */
[----:B--23--:R-:W-:Y:S01]  /*4740*/  CS2R R24, SRZ ;  /* 0x0000000000187805 */ /* 0x00cfe2000001ff00 */
[----:B-1----:R-:W-:Y:S01]  /*4750*/  CS2R R22, SRZ ;  /* 0x0000000000167805 */ /* 0x002fe2000001ff00 */
[----:B------:R-:W-:Y:S01]  /*4760*/  CS2R R20, SRZ ;  /* 0x0000000000147805 */ /* 0x000fe2000001ff00 */
[C---:B------:R-:W-:Y:S01]  /*4770*/  SHF.L.U64.HI R241, R225.reuse, 0x2, R4 ;  /* 0x00000002e1f17819 */ /* 0x040fe20000010204 */
[----:B------:R-:W-:Y:S01]  /*4780*/  ULDC UR9, c[0x0][0x2e8] ;  /* 0x0000ba0000097ab9 */ /* 0x000fe20000000800 */
[----:B------:R-:W-:Y:S01]  /*4790*/  SHF.L.U32 R240, R225, 0x2, RZ ;  /* 0x00000002e1f07819 */ /* 0x000fe200000006ff */
[----:B------:R-:W-:-:S02]  /*47a0*/  UIADD3 UR20, UR8, -UR9, URZ ;  /* 0x8000000908147290 */ /* 0x000fc4000fffe03f */
[----:B------:R-:W-:Y:S02]  /*47b0*/  ULDC UR13, c[0x0][0x2e4] ;  /* 0x0000b900000d7ab9 */ /* 0x000fe40000000800 */
.L_x_465:
        /* <DEDUP_REMOVED lines=9> */
[----:B------:R-:W-:Y:S04]  /*4850*/  LDSM.16.M88.4 R84, [R223] ;  /* 0x00000000df54783b */ /* 0x000fe80000000200 */
[----:B-1----:R-:W1:Y:S04]  /*4860*/  LDSM.16.M88.4 R88, [R222+0x10000] ;  /* 0x01000000de58783b */ /* 0x002e680000000200 */
[----:B------:R-:W2:Y:S04]  /*4870*/  LDSM.16.M88.4 R92, [R222+0x10800] ;  /* 0x01080000de5c783b */ /* 0x000ea80000000200 */
[----:B------:R-:W-:Y:S04]  /*4880*/  LDSM.16.M88.4 R96, [R221] ;  /* 0x00000000dd60783b */ /* 0x000fe80000000200 */
[----:B------:R-:W3:Y:S04]  /*4890*/  LDSM.16.M88.4 R100, [R212+0x10000] ;  /* 0x01000000d464783b */ /* 0x000ee80000000200 */
[----:B------:R-:W4:Y:S04]  /*48a0*/  LDSM.16.M88.4 R104, [R212+0x10800] ;  /* 0x01080000d468783b */ /* 0x000f280000000200 */
[----:B-----5:R2:W5:Y:S04]  /*48b0*/  LDG.E R113, [R108.64] ;  /* 0x000000046c717981 */ /* 0x020568000c1e1900 */
[----:B------:R2:W5:Y:S01]  /*48c0*/  LDG.E R112, [R108.64+0x20] ;  /* 0x000020046c707981 */ /* 0x000562000c1e1900 */
[C---:B-1----:R-:W-:Y:S08]  /*48d0*/  HMMA.16816.F32.BF16 R4, R84.reuse, R88, RZ ;  /* 0x000000585404723c */ /* 0x042ff000000418ff */
[C---:B------:R-:W-:Y:S01]  /*48e0*/  HMMA.16816.F32.BF16 R8, R84.reuse, R90, RZ ;  /* 0x0000005a5408723c */ /* 0x040fe200000418ff */
[----:B------:R-:W-:Y:S07]  /*48f0*/  LDSM.16.M88.4 R88, [R3+0x10000] ;  /* 0x010000000358783b */ /* 0x000fee0000000200 */
[C---:B--2---:R-:W-:Y:S08]  /*4900*/  HMMA.16816.F32.BF16 R12, R84.reuse, R92, RZ ;  /* 0x0000005c540c723c */ /* 0x044ff000000418ff */
[----:B------:R-:W-:Y:S01]  /*4910*/  HMMA.16816.F32.BF16 R16, R84, R94, RZ ;  /* 0x0000005e5410723c */ /* 0x000fe200000418ff */
[----:B------:R-:W1:Y:S04]  /*4920*/  LDSM.16.M88.4 R84, [R220] ;  /* 0x00000000dc54783b */ /* 0x000e680000000200 */
[----:B------:R-:W2:Y:S03]  /*4930*/  LDSM.16.M88.4 R92, [R3+0x10800] ;  /* 0x01080000035c783b */ /* 0x000ea60000000200 */
[C---:B---3--:R-:W-:Y:S08]  /*4940*/  HMMA.16816.F32.BF16 R4, R96.reuse, R100, R4 ;  /* 0x000000646004723c */ /* 0x048ff00000041804 */
[C---:B------:R-:W-:Y:S01]  /*4950*/  HMMA.16816.F32.BF16 R8, R96.reuse, R102, R8 ;  /* 0x000000666008723c */ /* 0x040fe20000041808 */
[----:B------:R-:W-:Y:S07]  /*4960*/  LDSM.16.M88.4 R100, [R2+0x10000] ;  /* 0x010000000264783b */ /* 0x000fee0000000200 */
[C---:B----4-:R-:W-:Y:S08]  /*4970*/  HMMA.16816.F32.BF16 R12, R96.reuse, R104, R12 ;  /* 0x00000068600c723c */ /* 0x050ff0000004180c */
[----:B------:R-:W-:Y:S01]  /*4980*/  HMMA.16816.F32.BF16 R16, R96, R106, R16 ;  /* 0x0000006a6010723c */ /* 0x000fe20000041810 */
[----:B------:R-:W3:Y:S04]  /*4990*/  LDSM.16.M88.4 R96, [R219] ;  /* 0x00000000db60783b */ /* 0x000ee80000000200 */
[----:B------:R-:W4:Y:S03]  /*49a0*/  LDSM.16.M88.4 R104, [R2+0x10800] ;  /* 0x010800000268783b */ /* 0x000f260000000200 */
[C---:B-1----:R-:W-:Y:S08]  /*49b0*/  HMMA.16816.F32.BF16 R4, R84.reuse, R88, R4 ;  /* 0x000000585404723c */ /* 0x042ff00000041804 */
[C---:B------:R-:W-:Y:S01]  /*49c0*/  HMMA.16816.F32.BF16 R8, R84.reuse, R90, R8 ;  /* 0x0000005a5408723c */ /* 0x040fe20000041808 */
[----:B------:R-:W-:Y:S07]  /*49d0*/  LDSM.16.M88.4 R88, [R222+0x12000] ;  /* 0x01200000de58783b */ /* 0x000fee0000000200 */
[C---:B--2---:R-:W-:Y:S08]  /*49e0*/  HMMA.16816.F32.BF16 R12, R84.reuse, R92, R12 ;  /* 0x0000005c540c723c */ /* 0x044ff0000004180c */
[----:B------:R-:W-:Y:S01]  /*49f0*/  HMMA.16816.F32.BF16 R16, R84, R94, R16 ;  /* 0x0000005e5410723c */ /* 0x000fe20000041810 */
[----:B------:R-:W1:Y:S04]  /*4a00*/  LDSM.16.M88.4 R84, [R223+0x2000] ;  /* 0x00200000df54783b */ /* 0x000e680000000200 */
[----:B------:R-:W2:Y:S03]  /*4a10*/  LDSM.16.M88.4 R92, [R222+0x12800] ;  /* 0x01280000de5c783b */ /* 0x000ea60000000200 */
[C---:B---3--:R-:W-:Y:S08]  /*4a20*/  HMMA.16816.F32.BF16 R4, R96.reuse, R100, R4 ;  /* 0x000000646004723c */ /* 0x048ff00000041804 */
[C---:B------:R-:W-:Y:S01]  /*4a30*/  HMMA.16816.F32.BF16 R8, R96.reuse, R102, R8 ;  /* 0x000000666008723c */ /* 0x040fe20000041808 */
[----:B------:R-:W-:Y:S07]  /*4a40*/  LDSM.16.M88.4 R100, [R212+0x12000] ;  /* 0x01200000d464783b */ /* 0x000fee0000000200 */
[C---:B----4-:R-:W-:Y:S08]  /*4a50*/  HMMA.16816.F32.BF16 R12, R96.reuse, R104, R12 ;  /* 0x00000068600c723c */ /* 0x050ff0000004180c */
[----:B------:R-:W-:Y:S01]  /*4a60*/  HMMA.16816.F32.BF16 R16, R96, R106, R16 ;  /* 0x0000006a6010723c */ /* 0x000fe20000041810 */
[----:B------:R-:W3:Y:S04]  /*4a70*/  LDSM.16.M88.4 R96, [R221+0x2000] ;  /* 0x00200000dd60783b */ /* 0x000ee80000000200 */
        /* <DEDUP_REMOVED lines=72> */
[C---:B------:R-:W-:Y:S08]  /*4f00*/  HMMA.16816.F32.BF16 R8, R84.reuse, R90, R8 ;  /* 0x0000005a5408723c */ /* 0x040ff00000041808 */
[C---:B--2---:R-:W-:Y:S08]  /*4f10*/  HMMA.16816.F32.BF16 R12, R84.reuse, R92, R12 ;  /* 0x0000005c540c723c */ /* 0x044ff0000004180c */
[----:B------:R-:W-:Y:S08]  /*4f20*/  HMMA.16816.F32.BF16 R16, R84, R94, R16 ;  /* 0x0000005e5410723c */ /* 0x000ff00000041810 */
[C---:B---3--:R-:W-:Y:S08]  /*4f30*/  HMMA.16816.F32.BF16 R4, R96.reuse, R100, R4 ;  /* 0x000000646004723c */ /* 0x048ff00000041804 */
[C---:B------:R-:W-:Y:S08]  /*4f40*/  HMMA.16816.F32.BF16 R8, R96.reuse, R102, R8 ;  /* 0x000000666008723c */ /* 0x040ff00000041808 */
[C---:B----4-:R-:W-:Y:S08]  /*4f50*/  HMMA.16816.F32.BF16 R12, R96.reuse, R104, R12 ;  /* 0x00000068600c723c */ /* 0x050ff0000004180c */
[----:B------:R-:W-:Y:S01]  /*4f60*/  HMMA.16816.F32.BF16 R16, R96, R106, R16 ;  /* 0x0000006a6010723c */ /* 0x000fe20000041810 */
[----:B------:R-:W-:-:S07]  /*4f70*/  @!P0 BRA `(.L_x_461) ;  /* 0x000000c000008947 */ /* 0x000fce0003800000 */
[----:B------:R-:W-:Y:S02]  /*4f80*/  USHF.L.U32 UR8, UR21, 0x6, URZ ;  /* 0x0000000615087899 */ /* 0x000fe4000800063f */
[----:B------:R-:W-:Y:S02]  /*4f90*/  UIADD3 UR18, UR9, 0x40, URZ ;  /* 0x0000004009127890 */ /* 0x000fe4000fffe03f */
[----:B------:R-:W-:Y:S02]  /*4fa0*/  UIADD3 UR11, UR8, UR10, URZ ;  /* 0x0000000a080b7290 */ /* 0x000fe4000fffe03f */
[----:B------:R-:W-:Y:S02]  /*4fb0*/  UIADD3 UR12, UR8, 0x40, URZ ;  /* 0x00000040080c7890 */ /* 0x000fe4000fffe03f */
[----:B------:R-:W-:Y:S04]  /*4fc0*/  UIADD3 UR8, UR13, UR11, -UR6 ;  /* 0x0000000b0d087290 */ /* 0x000fe8000fffe806 */
[----:B------:R-:W-:Y:S01]  /*4fd0*/  UISETP.GE.AND UP0, UPT, UR18, UR8, UPT ;  /* 0x000000081200728c */ /* 0x000fe2000bf06270 */
[----:B------:R-:W-:Y:S02]  /*4fe0*/  IMAD.U32 R84, RZ, RZ, UR12 ;  /* 0x0000000cff547e24 */ /* 0x000fe4000f8e00ff */
[----:B------:R-:W-:Y:S03]  /*4ff0*/  UMOV UR8, UR13 ;  /* 0x0000000d00087c82 */ /* 0x000fe60008000000 */
[----:B------:R-:W-:Y:S02]  /*5000*/  ISETP.LT.AND P0, PT, R84, UR6, PT ;  /* 0x0000000654007c0c */ /* 0x000fe4000bf01270 */
[----:B------:R-:W-:Y:S11]  /*5010*/  PLOP3.LUT P1, PT, PT, PT, UP0, 0x80, 0x0 ;  /* 0x000000000000781c */ /* 0x000ff60003f2f008 */
[----:B------:R-:W-:Y:S02]  /*5020*/  @!UPT UIADD3 URZ, URZ, URZ, URZ ;  /* 0x0000003f3f3ff290 */ /* 0x000fe4000fffe03f */
[----:B------:R-:W-:-:S05]  /*5030*/  @!P1 BRA P0, `(.L_x_462) ;  /* 0x0000047000009947 */ /* 0x000fca0000000000 */
.L_x_461:
[----:B------:R-:W-:Y:S01]  /*5040*/  IADD3 R87, R225, UR9, RZ ;  /* 0x00000009e1577c10 */ /* 0x000fe2000fffe0ff */
[----:B------:R-:W-:Y:S01]  /*5050*/  UIADD3 UR12, UR6, 0x1, -UR10 ;  /* 0x00000001060c7890 */ /* 0x000fe2000fffe80a */
[----:B------:R-:W-:Y:S01]  /*5060*/  IMAD.U32 R85, RZ, RZ, UR21 ;  /* 0x00000015ff557e24 */ /* 0x000fe2000f8e00ff */
[----:B------:R-:W-:Y:S01]  /*5070*/  UIADD3 UR11, -UR8, UR6, -UR10 ;  /* 0x00000006080b7290 */ /* 0x000fe2000fffe90a */
[----:B------:R-:W-:Y:S01]  /*5080*/  IADD3 R84, R87, 0x8, RZ ;  /* 0x0000000857547810 */ /* 0x000fe20007ffe0ff */
[----:B------:R-:W-:Y:S01]  /*5090*/  UIADD3 UR9, UR12, UR42, URZ ;  /* 0x0000002a0c097290 */ /* 0x000fe2000fffe03f */
[----:B------:R-:W-:Y:S01]  /*50a0*/  IMAD R100, R85, 0x40, R224 ;  /* 0x0000004055647824 */ /* 0x000fe200078e02e0 */
[----:B------:R-:W-:Y:S02]  /*50b0*/  UMOV UR13, UR8 ;  /* 0x00000008000d7c82 */ /* 0x000fe40008000000 */
[C---:B------:R-:W-:Y:S02]  /*50c0*/  IADD3 R89, R87.reuse, UR11, RZ ;  /* 0x0000000b57597c10 */ /* 0x040fe4000fffe0ff */
[----:B------:R-:W-:Y:S02]  /*50d0*/  IADD3 R87, R87, UR9, RZ ;  /* 0x0000000957577c10 */ /* 0x000fe4000fffe0ff */
[----:B------:R-:W-:Y:S02]  /*50e0*/  IMNMX R89, RZ, R89, !PT ;  /* 0x00000059ff597217 */ /* 0x000fe40007800200 */
[----:B------:R-:W-:Y:S02]  /*50f0*/  IADD3 R98, R100, 0x1, RZ ;  /* 0x0000000164627810 */ /* 0x000fe40007ffe0ff */
[----:B------:R-:W-:Y:S02]  /*5100*/  IADD3 R85, R84, UR11, RZ ;  /* 0x0000000b54557c10 */ /* 0x000fe4000fffe0ff */
[----:B------:R-:W-:Y:S02]  /*5110*/  IMNMX R87, R87, UR6, PT ;  /* 0x0000000657577c17 */ /* 0x000fe4000b800200 */
[-C--:B------:R-:W-:Y:S02]  /*5120*/  ISETP.GE.AND P1, PT, R100, R89.reuse, PT ;  /* 0x000000596400720c */ /* 0x080fe40003f26270 */
[----:B------:R-:W-:Y:S02]  /*5130*/  ISETP.GE.AND P0, PT, R98, R89, PT ;  /* 0x000000596200720c */ /* 0x000fe40003f06270 */
[----:B------:R-:W-:Y:S02]  /*5140*/  IADD3 R84, R84, UR9, RZ ;  /* 0x0000000954547c10 */ /* 0x000fe4000fffe0ff */
[C---:B------:R-:W-:Y:S02]  /*5150*/  IADD3 R96, R100.reuse, 0x8, RZ ;  /* 0x0000000864607810 */ /* 0x040fe40007ffe0ff */
[C---:B------:R-:W-:Y:S02]  /*5160*/  IADD3 R94, R100.reuse, 0x9, RZ ;  /* 0x00000009645e7810 */ /* 0x040fe40007ffe0ff */
[C---:B------:R-:W-:Y:S02]  /*5170*/  IADD3 R92, R100.reuse, 0x10, RZ ;  /* 0x00000010645c7810 */ /* 0x040fe40007ffe0ff */
[C---:B------:R-:W-:Y:S02]  /*5180*/  IADD3 R90, R100.reuse, 0x11, RZ ;  /* 0x00000011645a7810 */ /* 0x040fe40007ffe0ff */
[C---:B------:R-:W-:Y:S02]  /*5190*/  IADD3 R88, R100.reuse, 0x18, RZ ;  /* 0x0000001864587810 */ /* 0x040fe40007ffe0ff */
[C---:B------:R-:W-:Y:S02]  /*51a0*/  IADD3 R86, R100.reuse, 0x19, RZ ;  /* 0x0000001964567810 */ /* 0x040fe40007ffe0ff */
[----:B------:R-:W-:Y:S02]  /*51b0*/  IMNMX R85, RZ, R85, !PT ;  /* 0x00000055ff557217 */ /* 0x000fe40007800200 */
[-C--:B------:R-:W-:Y:S02]  /*51c0*/  ISETP.GE.OR P1, PT, R100, R87.reuse, !P1 ;  /* 0x000000576400720c */ /* 0x080fe40004f26670 */
[----:B------:R-:W-:Y:S02]  /*51d0*/  ISETP.GE.OR P0, PT, R98, R87, !P0 ;  /* 0x000000576200720c */ /* 0x000fe40004706670 */
[-C--:B------:R-:W-:Y:S02]  /*51e0*/  ISETP.GE.AND P6, PT, R96, R89.reuse, PT ;  /* 0x000000596000720c */ /* 0x080fe40003fc6270 */
[-C--:B------:R-:W-:Y:S02]  /*51f0*/  ISETP.GE.AND P5, PT, R94, R89.reuse, PT ;  /* 0x000000595e00720c */ /* 0x080fe40003fa6270 */
[-C--:B------:R-:W-:Y:S02]  /*5200*/  ISETP.GE.AND P4, PT, R92, R89.reuse, PT ;  /* 0x000000595c00720c */ /* 0x080fe40003f86270 */
[-C--:B------:R-:W-:Y:S02]  /*5210*/  ISETP.GE.AND P3, PT, R90, R89.reuse, PT ;  /* 0x000000595a00720c */ /* 0x080fe40003f66270 */
[-C--:B------:R-:W-:Y:S02]  /*5220*/  ISETP.GE.AND P2, PT, R88, R89.reuse, PT ;  /* 0x000000595800720c */ /* 0x080fe40003f46270 */
[----:B------:R-:W-:Y:S02]  /*5230*/  FSEL R4, R4, -INF , !P1 ;  /* 0xff80000004047808 */ /* 0x000fe40004800000 */
[----:B------:R-:W-:Y:S02]  /*5240*/  ISETP.GE.AND P1, PT, R86, R89, PT ;  /* 0x000000595600720c */ /* 0x000fe40003f26270 */
[----:B------:R-:W-:Y:S02]  /*5250*/  IMNMX R89, R84, UR6, PT ;  /* 0x0000000654597c17 */ /* 0x000fe4000b800200 */
[----:B------:R-:W-:Y:S02]  /*5260*/  FSEL R5, R5, -INF , !P0 ;  /* 0xff80000005057808 */ /* 0x000fe40004000000 */
[----:B------:R-:W-:Y:S02]  /*5270*/  ISETP.GE.AND P0, PT, R100, R85, PT ;  /* 0x000000556400720c */ /* 0x000fe40003f06270 */
[-C--:B------:R-:W-:Y:S02]  /*5280*/  ISETP.GE.OR P6, PT, R96, R87.reuse, !P6 ;  /* 0x000000576000720c */ /* 0x080fe400077c6670 */
[-C--:B------:R-:W-:Y:S02]  /*5290*/  ISETP.GE.OR P5, PT, R94, R87.reuse, !P5 ;  /* 0x000000575e00720c */ /* 0x080fe40006fa6670 */
[-C--:B------:R-:W-:Y:S02]  /*52a0*/  ISETP.GE.OR P4, PT, R92, R87.reuse, !P4 ;  /* 0x000000575c00720c */ /* 0x080fe40006786670 */
[-C--:B------:R-:W-:Y:S02]  /*52b0*/  ISETP.GE.OR P3, PT, R90, R87.reuse, !P3 ;  /* 0x000000575a00720c */ /* 0x080fe40005f66670 */
[-C--:B------:R-:W-:Y:S02]  /*52c0*/  ISETP.GE.OR P2, PT, R88, R87.reuse, !P2 ;  /* 0x000000575800720c */ /* 0x080fe40005746670 */
[----:B------:R-:W-:Y:S02]  /*52d0*/  ISETP.GE.OR P1, PT, R86, R87, !P1 ;  /* 0x000000575600720c */ /* 0x000fe40004f26670 */
[----:B------:R-:W-:Y:S02]  /*52e0*/  ISETP.GE.OR P0, PT, R100, R89, !P0 ;  /* 0x000000596400720c */ /* 0x000fe40004706670 */
[----:B------:R-:W-:Y:S02]  /*52f0*/  FSEL R8, R8, -INF , !P6 ;  /* 0xff80000008087808 */ /* 0x000fe40007000000 */
[-C--:B------:R-:W-:Y:S02]  /*5300*/  ISETP.GE.AND P6, PT, R98, R85.reuse, PT ;  /* 0x000000556200720c */ /* 0x080fe40003fc6270 */
        /* <DEDUP_REMOVED lines=14> */
[-C--:B------:R-:W-:Y:S02]  /*53f0*/  ISETP.GE.OR P4, PT, R94, R89.reuse, !P4 ;  /* 0x000000595e00720c */ /* 0x080fe40006786670 */
        /* <DEDUP_REMOVED lines=11> */
.L_x_462:
        /* <DEDUP_REMOVED lines=9> */
[----:B------:R-:W-:Y:S02]  /*5540*/  FMUL.FTZ R4, R247, 1.4426950216293334961 ;  /* 0x3fb8aa3bf7047820 */ /* 0x000fe40000410000 */
[--C-:B------:R-:W-:Y:S02]  /*5550*/  FFMA.FTZ R115, R5, c[0x0][0x23c], -R84.reuse ;  /* 0x00008f0005737a23 */ /* 0x100fe40000010854 */
[--C-:B------:R-:W-:Y:S01]  /*5560*/  FFMA.FTZ R119, R9, c[0x0][0x23c], -R84.reuse ;  /* 0x00008f0009777a23 */ /* 0x100fe20000010854 */
[----:B------:R-:W-:Y:S01]  /*5570*/  FSEL R4, R4, RZ, P0 ;  /* 0x000000ff04047208 */ /* 0x000fe20000000000 */
[----:B------:R-:W-:Y:S01]  /*5580*/  MUFU.EX2 R114, R114 ;  /* 0x0000007200727308 */ /* 0x000fe20000000800 */
[--C-:B------:R-:W-:Y:S02]  /*5590*/  FFMA.FTZ R118, R8, c[0x0][0x23c], -R84.reuse ;  /* 0x00008f0008767a23 */ /* 0x100fe40000010854 */
[----:B------:R-:W-:Y:S02]  /*55a0*/  FFMA.FTZ R122, R12, c[0x0][0x23c], -R84 ;  /* 0x00008f000c7a7a23 */ /* 0x000fe40000010854 */
[--C-:B------:R-:W-:Y:S02]  /*55b0*/  FFMA.FTZ R116, R6, c[0x0][0x23c], -R4.reuse ;  /* 0x00008f0006747a23 */ /* 0x100fe40000010804 */
[--C-:B------:R-:W-:Y:S02]  /*55c0*/  FFMA.FTZ R117, R7, c[0x0][0x23c], -R4.reuse ;  /* 0x00008f0007757a23 */ /* 0x100fe40000010804 */
[--C-:B------:R-:W-:Y:S01]  /*55d0*/  FFMA.FTZ R120, R10, c[0x0][0x23c], -R4.reuse ;  /* 0x00008f000a787a23 */ /* 0x100fe20000010804 */
[----:B------:R-:W-:Y:S01]  /*55e0*/  MUFU.EX2 R115, R115 ;  /* 0x0000007300737308 */ /* 0x000fe20000000800 */
[----:B------:R-:W-:Y:S02]  /*55f0*/  FFMA.FTZ R121, R11, c[0x0][0x23c], -R4 ;  /* 0x00008f000b797a23 */ /* 0x000fe40000010804 */
[----:B------:R-:W-:Y:S02]  /*5600*/  FFMA.FTZ R123, R13, c[0x0][0x23c], -R84 ;  /* 0x00008f000d7b7a23 */ /* 0x000fe40000010854 */
[--C-:B------:R-:W-:Y:S02]  /*5610*/  FFMA.FTZ R124, R14, c[0x0][0x23c], -R4.reuse ;  /* 0x00008f000e7c7a23 */ /* 0x100fe40000010804 */
[----:B------:R-:W-:Y:S02]  /*5620*/  FFMA.FTZ R125, R15, c[0x0][0x23c], -R4 ;  /* 0x00008f000f7d7a23 */ /* 0x000fe40000010804 */
[----:B------:R-:W-:Y:S01]  /*5630*/  FFMA.FTZ R126, R16, c[0x0][0x23c], -R84 ;  /* 0x00008f00107e7a23 */ /* 0x000fe20000010854 */
[----:B------:R-:W-:Y:S01]  /*5640*/  MUFU.EX2 R116, R116 ;  /* 0x0000007400747308 */ /* 0x000fe20000000800 */
[----:B------:R-:W-:Y:S02]  /*5650*/  FFMA.FTZ R128, R18, c[0x0][0x23c], -R4 ;  /* 0x00008f0012807a23 */ /* 0x000fe40000010804 */
[----:B------:R-:W-:Y:S02]  /*5660*/  FFMA.FTZ R84, R17, c[0x0][0x23c], -R84 ;  /* 0x00008f0011547a23 */ /* 0x000fe40000010854 */
[----:B------:R-:W-:Y:S05]  /*5670*/  FFMA.FTZ R4, R19, c[0x0][0x23c], -R4 ;  /* 0x00008f0013047a23 */ /* 0x000fea0000010804 */
[----:B------:R-:W-:Y:S10]  /*5680*/  MUFU.EX2 R117, R117 ;  /* 0x0000007500757308 */ /* 0x000ff40000000800 */
        /* <DEDUP_REMOVED lines=11> */
[----:B------:R-:W1:Y:S02]  /*5740*/  MUFU.EX2 R129, R4 ;  /* 0x0000000400817308 */ /* 0x000e640000000800 */
[----:B-1----:R-:W-:Y:S02]  /*5750*/  F2FP.BF16.PACK_AB R12, R129, R128 ;  /* 0x00000080810c723e */ /* 0x002fe400000010ff */
[----:B------:R-:W-:Y:S02]  /*5760*/  F2FP.BF16.PACK_AB R8, R115, R114 ;  /* 0x000000727308723e */ /* 0x000fe400000010ff */
[----:B------:R-:W-:Y:S02]  /*5770*/  F2FP.BF16.PACK_AB R6, R117, R116 ;  /* 0x000000747506723e */ /* 0x000fe400000010ff */
[----:B------:R-:W-:Y:S01]  /*5780*/  F2FP.BF16.PACK_AB R5, R119, R118 ;  /* 0x000000767705723e */ /* 0x000fe200000010ff */
[----:B------:R-:W-:Y:S01]  /*5790*/  STS [R235+0x22000], R8 ;  /* 0x02200008eb007388 */ /* 0x000fe20000000800 */
[----:B------:R-:W-:Y:S02]  /*57a0*/  F2FP.BF16.PACK_AB R13, R121, R120 ;  /* 0x00000078790d723e */ /* 0x000fe400000010ff */
[----:B------:R-:W-:Y:S02]  /*57b0*/  F2FP.BF16.PACK_AB R102, R123, R122 ;  /* 0x0000007a7b66723e */ /* 0x000fe400000010ff */
[----:B------:R-:W-:Y:S01]  /*57c0*/  F2FP.BF16.PACK_AB R100, R125, R124 ;  /* 0x0000007c7d64723e */ /* 0x000fe200000010ff */
[----:B------:R-:W-:Y:S01]  /*57d0*/  STS [R235+0x22400], R6 ;  /* 0x02240006eb007388 */ /* 0x000fe20000000800 */
[----:B------:R-:W-:Y:S05]  /*57e0*/  F2FP.BF16.PACK_AB R14, R127, R126 ;  /* 0x0000007e7f0e723e */ /* 0x000fea00000010ff */
[----:B------:R-:W-:Y:S06]  /*57f0*/  STS [R238+0x22000], R5 ;  /* 0x02200005ee007388 */ /* 0x000fec0000000800 */
[----:B------:R-:W-:Y:S06]  /*5800*/  STS [R238+0x22400], R13 ;  /* 0x0224000dee007388 */ /* 0x000fec0000000800 */
[----:B------:R-:W-:Y:S06]  /*5810*/  STS [R237+0x22000], R102 ;  /* 0x02200066ed007388 */ /* 0x000fec0000000800 */
[----:B------:R-:W-:Y:S06]  /*5820*/  STS [R237+0x22400], R100 ;  /* 0x02240064ed007388 */ /* 0x000fec0000000800 */
[----:B------:R-:W-:Y:S06]  /*5830*/  STS [R239+0x22000], R14 ;  /* 0x0220000eef007388 */ /* 0x000fec0000000800 */
[----:B------:R-:W-:Y:S06]  /*5840*/  STS [R239+0x22400], R12 ;  /* 0x0224000cef007388 */ /* 0x000fec0000000800 */
[----:B------:R-:W-:Y:S06]  /*5850*/  LDSM.16.M88.4 R16, [R223+0x8000] ;  /* 0x00800000df10783b */ /* 0x000fec0000000200 */
[----:B------:R-:W1:Y:S06]  /*5860*/  LDSM.16.M88.4 R8, [R222+0x18000] ;  /* 0x01800000de08783b */ /* 0x000e6c0000000200 */
[----:B------:R-:W2:Y:S06]  /*5870*/  LDSM.16.M88.4 R84, [R222+0x18800] ;  /* 0x01880000de54783b */ /* 0x000eac0000000200 */
[----:B------:R-:W-:Y:S06]  /*5880*/  LDSM.16.M88.4 R88, [R221+0x8000] ;  /* 0x00800000dd58783b */ /* 0x000fec0000000200 */
[----:B------:R-:W3:Y:S06]  /*5890*/  LDSM.16.M88.4 R92, [R212+0x18000] ;  /* 0x01800000d45c783b */ /* 0x000eec0000000200 */
[----:B------:R-:W4:Y:S06]  /*58a0*/  LDSM.16.M88.4 R96, [R212+0x18800] ;  /* 0x01880000d460783b */ /* 0x000f2c0000000200 */
[----:B------:R-:W-:Y:S06]  /*58b0*/  LDSM.16.M88.4 R100, [R220+0x8000] ;  /* 0x00800000dc64783b */ /* 0x000fec0000000200 */
[----:B------:R-:W4:Y:S01]  /*58c0*/  LDSM.16.M88.4 R104, [R3+0x18000] ;  /* 0x018000000368783b */ /* 0x000f220000000200 */
[C---:B-1----:R-:W-:Y:S05]  /*58d0*/  HMMA.16816.F32.BF16 R4, R16.reuse, R8, RZ ;  /* 0x000000081004723c */ /* 0x042fea00000418ff */
[----:B------:R-:W-:Y:S03]  /*58e0*/  LDSM.16.M88.4 R108, [R2+0x18000] ;  /* 0x01800000026c783b */ /* 0x000fe60000000200 */
[C---:B------:R-:W-:Y:S08]  /*58f0*/  HMMA.16816.F32.BF16 R8, R16.reuse, R10, RZ ;  /* 0x0000000a1008723c */ /* 0x040ff000000418ff */
[C---:B--2---:R-:W-:Y:S08]  /*5900*/  HMMA.16816.F32.BF16 R12, R16.reuse, R84, RZ ;  /* 0x00000054100c723c */ /* 0x044ff000000418ff */
[----:B------:R-:W-:Y:S01]  /*5910*/  HMMA.16816.F32.BF16 R16, R16, R86, RZ ;  /* 0x000000561010723c */ /* 0x000fe200000418ff */
[----:B------:R-:W1:Y:S07]  /*5920*/  LDSM.16.M88.4 R84, [R3+0x18800] ;  /* 0x018800000354783b */ /* 0x000e6e0000000200 */
[C---:B---3--:R-:W-:Y:S08]  /*5930*/  HMMA.16816.F32.BF16 R4, R88.reuse, R92, R4 ;  /* 0x0000005c5804723c */ /* 0x048ff00000041804 */
[C---:B------:R-:W-:Y:S01]  /*5940*/  HMMA.16816.F32.BF16 R8, R88.reuse, R94, R8 ;  /* 0x0000005e5808723c */ /* 0x040fe20000041808 */
[----:B------:R-:W2:Y:S07]  /*5950*/  LDSM.16.M88.4 R92, [R219+0x8000] ;  /* 0x00800000db5c783b */ /* 0x000eae0000000200 */
[C---:B----4-:R-:W-:Y:S08]  /*5960*/  HMMA.16816.F32.BF16 R12, R88.reuse, R96, R12 ;  /* 0x00000060580c723c */ /* 0x050ff0000004180c */
[----:B------:R-:W-:Y:S01]  /*5970*/  HMMA.16816.F32.BF16 R16, R88, R98, R16 ;  /* 0x000000625810723c */ /* 0x000fe20000041810 */
[----:B------:R-:W3:Y:S06]  /*5980*/  LDSM.16.M88.4 R88, [R2+0x18800] ;  /* 0x018800000258783b */ /* 0x000eec0000000200 */
[----:B------:R-:W-:Y:S01]  /*5990*/  LDSM.16.M88.4 R96, [R223+0xa000] ;  /* 0x00a00000df60783b */ /* 0x000fe20000000200 */
[C---:B------:R-:W-:Y:S08]  /*59a0*/  HMMA.16816.F32.BF16 R4, R100.reuse, R104, R4 ;  /* 0x000000686404723c */ /* 0x040ff00000041804 */
[C---:B------:R-:W-:Y:S01]  /*59b0*/  HMMA.16816.F32.BF16 R8, R100.reuse, R106, R8 ;  /* 0x0000006a6408723c */ /* 0x040fe20000041808 */
[----:B------:R-:W4:Y:S07]  /*59c0*/  LDSM.16.M88.4 R104, [R222+0x1a000] ;  /* 0x01a00000de68783b */ /* 0x000f2e0000000200 */
[C---:B-1----:R-:W-:Y:S08]  /*59d0*/  HMMA.16816.F32.BF16 R12, R100.reuse, R84, R12 ;  /* 0x00000054640c723c */ /* 0x042ff0000004180c */
[----:B------:R-:W-:Y:S01]  /*59e0*/  HMMA.16816.F32.BF16 R16, R100, R86, R16 ;  /* 0x000000566410723c */ /* 0x000fe20000041810 */
[----:B------:R-:W1:Y:S06]  /*59f0*/  LDSM.16.M88.4 R84, [R222+0x1a800] ;  /* 0x01a80000de54783b */ /* 0x000e6c0000000200 */
[----:B------:R-:W-:Y:S01]  /*5a00*/  LDSM.16.M88.4 R100, [R221+0xa000] ;  /* 0x00a00000dd64783b */ /* 0x000fe20000000200 */
[C---:B--2---:R-:W-:Y:S08]  /*5a10*/  HMMA.16816.F32.BF16 R4, R92.reuse, R108, R4 ;  /* 0x0000006c5c04723c */ /* 0x044ff00000041804 */
[C---:B------:R-:W-:Y:S01]  /*5a20*/  HMMA.16816.F32.BF16 R8, R92.reuse, R110, R8 ;  /* 0x0000006e5c08723c */ /* 0x040fe20000041808 */
[----:B------:R-:W2:Y:S07]  /*5a30*/  LDSM.16.M88.4 R108, [R212+0x1a000] ;  /* 0x01a00000d46c783b */ /* 0x000eae0000000200 */
[C---:B---3--:R-:W-:Y:S08]  /*5a40*/  HMMA.16816.F32.BF16 R12, R92.reuse, R88, R12 ;  /* 0x000000585c0c723c */ /* 0x048ff0000004180c */
[----:B------:R-:W-:Y:S01]  /*5a50*/  HMMA.16816.F32.BF16 R16, R92, R90, R16 ;  /* 0x0000005a5c10723c */ /* 0x000fe20000041810 */
[----:B------:R-:W3:Y:S06]  /*5a60*/  LDSM.16.M88.4 R88, [R212+0x1a800] ;  /* 0x01a80000d458783b */ /* 0x000eec0000000200 */
[----:B------:R-:W-:Y:S01]  /*5a70*/  LDSM.16.M88.4 R92, [R220+0xa000] ;  /* 0x00a00000dc5c783b */ /* 0x000fe20000000200 */
[C---:B----4-:R-:W-:Y:S08]  /*5a80*/  HMMA.16816.F32.BF16 R4, R96.reuse, R104, R4 ;  /* 0x000000686004723c */ /* 0x050ff00000041804 */
        /* <DEDUP_REMOVED lines=67> */
[----:B------:R-:W3:Y:S07]  /*5ec0*/  LDSM.16.M88.4 R88, [R2+0x1e800] ;  /* 0x01e800000258783b */ /* 0x000eee0000000200 */
[C---:B----4-:R-:W-:Y:S08]  /*5ed0*/  HMMA.16816.F32.BF16 R4, R100.reuse, R104, R4 ;  /* 0x000000686404723c */ /* 0x050ff00000041804 */
[C---:B------:R-:W-:Y:S08]  /*5ee0*/  HMMA.16816.F32.BF16 R8, R100.reuse, R106, R8 ;  /* 0x0000006a6408723c */ /* 0x040ff00000041808 */
[C---:B-1----:R-:W-:Y:S08]  /*5ef0*/  HMMA.16816.F32.BF16 R12, R100.reuse, R84, R12 ;  /* 0x00000054640c723c */ /* 0x042ff0000004180c */
[----:B------:R-:W-:Y:S08]  /*5f00*/  HMMA.16816.F32.BF16 R16, R100, R86, R16 ;  /* 0x000000566410723c */ /* 0x000ff00000041810 */
[C---:B--2---:R-:W-:Y:S08]  /*5f10*/  HMMA.16816.F32.BF16 R4, R92.reuse, R108, R4 ;  /* 0x0000006c5c04723c */ /* 0x044ff00000041804 */
[C---:B------:R-:W-:Y:S08]  /*5f20*/  HMMA.16816.F32.BF16 R8, R92.reuse, R110, R8 ;  /* 0x0000006e5c08723c */ /* 0x040ff00000041808 */
[C---:B---3--:R-:W-:Y:S08]  /*5f30*/  HMMA.16816.F32.BF16 R12, R92.reuse, R88, R12 ;  /* 0x000000585c0c723c */ /* 0x048ff0000004180c */
[----:B------:R-:W-:Y:S04]  /*5f40*/  HMMA.16816.F32.BF16 R16, R92, R90, R16 ;  /* 0x0000005a5c10723c */ /* 0x000fe80000041810 */
[C---:B-----5:R-:W-:Y:S02]  /*5f50*/  FADD.FTZ R85, -R113.reuse, R4 ;  /* 0x0000000471557221 */ /* 0x060fe40000010100 */
[----:B------:R-:W-:Y:S02]  /*5f60*/  FADD.FTZ R4, -R113, R5 ;  /* 0x0000000571047221 */ /* 0x000fe40000010100 */
[C---:B------:R-:W-:Y:S04]  /*5f70*/  FADD.FTZ R5, -R112.reuse, R6 ;  /* 0x0000000670057221 */ /* 0x040fe80000010100 */
[----:B------:R-:W-:Y:S02]  /*5f80*/  FADD.FTZ R6, -R112, R7 ;  /* 0x0000000770067221 */ /* 0x000fe40000010100 */
[----:B------:R-:W-:Y:S02]  /*5f90*/  FMUL.FTZ R85, R114, R85 ;  /* 0x0000005572557220 */ /* 0x000fe40000410000 */
[----:B------:R-:W-:Y:S02]  /*5fa0*/  FMUL.FTZ R4, R115, R4 ;  /* 0x0000000473047220 */ /* 0x000fe40000410000 */
[----:B------:R-:W-:Y:S02]  /*5fb0*/  FMUL.FTZ R5, R116, R5 ;  /* 0x0000000574057220 */ /* 0x000fe40000410000 */
[----:B------:R-:W-:Y:S01]  /*5fc0*/  FMUL.FTZ R6, R117, R6 ;  /* 0x0000000675067220 */ /* 0x000fe20000410000 */
[----:B------:R-:W-:Y:S01]  /*5fd0*/  F2FP.BF16.PACK_AB R4, R4, R85 ;  /* 0x000000550404723e */ /* 0x000fe200000010ff */
[C---:B------:R-:W-:Y:S02]  /*5fe0*/  FADD.FTZ R7, -R113.reuse, R8 ;  /* 0x0000000871077221 */ /* 0x040fe40000010100 */
[----:B------:R-:W-:Y:S01]  /*5ff0*/  FADD.FTZ R8, -R113, R9 ;  /* 0x0000000971087221 */ /* 0x000fe20000010100 */
[----:B------:R-:W-:Y:S01]  /*6000*/  F2FP.BF16.PACK_AB R6, R6, R5 ;  /* 0x000000050606723e */ /* 0x000fe200000010ff */
[C---:B------:R-:W-:Y:S01]  /*6010*/  FADD.FTZ R9, -R112.reuse, R10 ;  /* 0x0000000a70097221 */ /* 0x040fe20000010100 */
[----:B------:R-:W-:Y:S01]  /*6020*/  STS [R235+0x20000], R4 ;  /* 0x02000004eb007388 */ /* 0x000fe20000000800 */
[----:B------:R-:W-:Y:S02]  /*6030*/  FADD.FTZ R10, -R112, R11 ;  /* 0x0000000b700a7221 */ /* 0x000fe40000010100 */
[----:B------:R-:W-:Y:S02]  /*6040*/  FMUL.FTZ R7, R118, R7 ;  /* 0x0000000776077220 */ /* 0x000fe40000410000 */
[----:B------:R-:W-:Y:S01]  /*6050*/  FMUL.FTZ R8, R119, R8 ;  /* 0x0000000877087220 */ /* 0x000fe20000410000 */
[----:B------:R-:W-:Y:S01]  /*6060*/  STS [R235+0x20400], R6 ;  /* 0x02040006eb007388 */ /* 0x000fe20000000800 */
[----:B------:R-:W-:Y:S02]  /*6070*/  FMUL.FTZ R9, R120, R9 ;  /* 0x0000000978097220 */ /* 0x000fe40000410000 */
[----:B------:R-:W-:Y:S02]  /*6080*/  FMUL.FTZ R10, R121, R10 ;  /* 0x0000000a790a7220 */ /* 0x000fe40000410000 */
[C---:B------:R-:W-:Y:S02]  /*6090*/  FADD.FTZ R5, -R113.reuse, R12 ;  /* 0x0000000c71057221 */ /* 0x040fe40000010100 */
[C---:B------:R-:W-:Y:S01]  /*60a0*/  FADD.FTZ R12, -R113.reuse, R13 ;  /* 0x0000000d710c7221 */ /* 0x040fe20000010100 */
[----:B------:R-:W-:Y:S01]  /*60b0*/  F2FP.BF16.PACK_AB R89, R10, R9 ;  /* 0x000000090a59723e */ /* 0x000fe200000010ff */
[C---:B------:R-:W-:Y:S02]  /*60c0*/  FADD.FTZ R11, -R112.reuse, R14 ;  /* 0x0000000e700b7221 */ /* 0x040fe40000010100 */
[----:B------:R-:W-:Y:S02]  /*60d0*/  FADD.FTZ R14, -R112, R15 ;  /* 0x0000000f700e7221 */ /* 0x000fe40000010100 */
[C---:B------:R-:W-:Y:S01]  /*60e0*/  FADD.FTZ R13, -R113.reuse, R16 ;  /* 0x00000010710d7221 */ /* 0x040fe20000010100 */
[----:B------:R-:W-:Y:S01]  /*60f0*/  STS [R238+0x20400], R89 ;  /* 0x02040059ee007388 */ /* 0x000fe20000000800 */
        /* <DEDUP_REMOVED lines=9> */
[----:B------:R-:W-:Y:S01]  /*6190*/  FADD.FTZ R112, -R112, R19 ;  /* 0x0000001370707221 */ /* 0x000fe20000010100 */
[----:B------:R-:W-:Y:S01]  /*61a0*/  F2FP.BF16.PACK_AB R94, R14, R11 ;  /* 0x0000000b0e5e723e */ /* 0x000fe200000010ff */
[----:B------:R-:W-:Y:S01]  /*61b0*/  FMUL.FTZ R13, R126, R13 ;  /* 0x0000000d7e0d7220 */ /* 0x000fe20000410000 */
[----:B------:R-:W-:Y:S01]  /*61c0*/  STS [R237+0x20000], R92 ;  /* 0x0200005ced007388 */ /* 0x000fe20000000800 */
[----:B------:R-:W-:Y:S02]  /*61d0*/  FMUL.FTZ R16, R127, R16 ;  /* 0x000000107f107220 */ /* 0x000fe40000410000 */
[----:B------:R-:W-:Y:S02]  /*61e0*/  FMUL.FTZ R15, R128, R15 ;  /* 0x0000000f800f7220 */ /* 0x000fe40000410000 */
[----:B------:R-:W-:Y:S01]  /*61f0*/  FMUL.FTZ R112, R129, R112 ;  /* 0x0000007081707220 */ /* 0x000fe20000410000 */
[----:B------:R-:W-:Y:S01]  /*6200*/  STS [R237+0x20400], R94 ;  /* 0x0204005eed007388 */ /* 0x000fe20000000800 */
[----:B------:R-:W-:Y:S03]  /*6210*/  F2FP.BF16.PACK_AB R96, R16, R13 ;  /* 0x0000000d1060723e */ /* 0x000fe600000010ff */
[----:B------:R-:W-:Y:S02]  /*6220*/  F2FP.BF16.PACK_AB R98, R112, R15 ;  /* 0x0000000f7062723e */ /* 0x000fe400000010ff */
[----:B------:R-:W-:Y:S06]  /*6230*/  STS [R239+0x20000], R96 ;  /* 0x02000060ef007388 */ /* 0x000fec0000000800 */
[----:B------:R-:W-:Y:S06]  /*6240*/  STS [R239+0x20400], R98 ;  /* 0x02040062ef007388 */ /* 0x000fec0000000800 */
[----:B------:R-:W-:Y:S06]  /*6250*/  BAR.SYNC.DEFER_BLOCKING 0x0 ;  /* 0x0000000000007b1d */ /* 0x000fec0000010000 */
[----:B------:R-:W-:Y:S06]  /*6260*/  LDSM.16.MT88.4 R4, [R218+0x22000] ;  /* 0x02200000da04783b */ /* 0x000fec0000004200 */
[----:B------:R-:W1:Y:S06]  /*6270*/  LDSM.16.MT88.4 R8, [R217+0x8000] ;  /* 0x00800000d908783b */ /* 0x000e6c0000004200 */
[----:B------:R-:W2:Y:S06]  /*6280*/  LDSM.16.MT88.4 R12, [R0+0x22000] ;  /* 0x02200000000c783b */ /* 0x000eac0000004200 */
[----:B------:R-:W3:Y:S06]  /*6290*/  LDSM.16.MT88.4 R16, [R217+0xa000] ;  /* 0x00a00000d910783b */ /* 0x000eec0000004200 */
[----:B------:R-:W4:Y:S06]  /*62a0*/  LDSM.16.MT88.4 R84, [R217+0xc000] ;  /* 0x00c00000d954783b */ /* 0x000f2c0000004200 */
[----:B------:R-:W3:Y:S06]  /*62b0*/  LDSM.16.MT88.4 R88, [R217+0xe000] ;  /* 0x00e00000d958783b */ /* 0x000eec0000004200 */
[----:B------:R-:W-:Y:S06]  /*62c0*/  LDSM.16.MT88.4 R92, [R217+0x8800] ;  /* 0x00880000d95c783b */ /* 0x000fec0000004200 */
[----:B------:R-:W-:Y:S01]  /*62d0*/  LDSM.16.MT88.4 R96, [R0+0x22800] ;  /* 0x022800000060783b */ /* 0x000fe20000004200 */
[-C--:B-1----:R-:W-:Y:S05]  /*62e0*/  HMMA.16816.F32.BF16 R20, R4, R8.reuse, R20 ;  /* 0x000000080414723c */ /* 0x082fea0000041814 */
[----:B------:R-:W-:Y:S03]  /*62f0*/  LDSM.16.MT88.4 R100, [R217+0xa800] ;  /* 0x00a80000d964783b */ /* 0x000fe60000004200 */
[C---:B--2---:R-:W-:Y:S03]  /*6300*/  HMMA.16816.F32.BF16 R24, R12.reuse, R8, R24 ;  /* 0x000000080c18723c */ /* 0x044fe60000041818 */
[----:B------:R-:W-:Y:S06]  /*6310*/  LDSM.16.MT88.4 R104, [R217+0xc800] ;  /* 0x00c80000d968783b */ /* 0x000fec0000004200 */
[----:B------:R-:W-:Y:S01]  /*6320*/  LDSM.16.MT88.4 R108, [R217+0xe800] ;  /* 0x00e80000d96c783b */ /* 0x000fe20000004200 */
        /* <DEDUP_REMOVED lines=18> */
[----:B------:R-:W2:Y:S06]  /*6450*/  LDSM.16.MT88.4 R4, [R218+0x23000] ;  /* 0x02300000da04783b */ /* 0x000eac0000004200 */
[----:B------:R-:W3:Y:S01]  /*6460*/  LDSM.16.MT88.4 R88, [R217+0xd000] ;  /* 0x00d00000d958783b */ /* 0x000ee20000004200 */
        /* <DEDUP_REMOVED lines=20> */
[----:B------:R-:W4:Y:S06]  /*65b0*/  LDSM.16.MT88.4 R8, [R218+0x23800] ;  /* 0x02380000da08783b */ /* 0x000f2c0000004200 */
[----:B------:R-:W1:Y:S01]  /*65c0*/  LDSM.16.MT88.4 R108, [R217+0xd800] ;  /* 0x00d80000d96c783b */ /* 0x000e620000004200 */
[-C--:B--2---:R-:W-:Y:S08]  /*65d0*/  HMMA.16816.F32.BF16 R20, R4, R12.reuse, R20 ;  /* 0x0000000c0414723c */ /* 0x084ff00000041814 */
[C---:B------:R-:W-:Y:S08]  /*65e0*/  HMMA.16816.F32.BF16 R24, R16.reuse, R12, R24 ;  /* 0x0000000c1018723c */ /* 0x040ff00000041818 */
[-C--:B------:R-:W-:Y:S08]  /*65f0*/  HMMA.16816.F32.BF16 R28, R16, R14.reuse, R28 ;  /* 0x0000000e101c723c */ /* 0x080ff0000004181c */
[C---:B------:R-:W-:Y:S01]  /*6600*/  HMMA.16816.F32.BF16 R32, R4.reuse, R14, R32 ;  /* 0x0000000e0420723c */ /* 0x040fe20000041820 */
[----:B------:R-:W2:Y:S06]  /*6610*/  LDSM.16.MT88.4 R12, [R217+0xf800] ;  /* 0x00f80000d90c783b */ /* 0x000eac0000004200 */
[----:B------:R-:W-:Y:S01]  /*6620*/  BAR.SYNC.DEFER_BLOCKING 0x0 ;  /* 0x0000000000007b1d */ /* 0x000fe20000010000 */
        /* <DEDUP_REMOVED lines=11> */
[----:B------:R-:W-:Y:S07]  /*66e0*/  HMMA.16816.F32.BF16 R80, R4, R94, R80 ;  /* 0x0000005e0450723c */ /* 0x000fee0000041850 */
[----:B------:R-:W-:Y:S01]  /*66f0*/  LEA R5, -R250, RZ, 0x6 ;  /* 0x000000fffa057211 */ /* 0x000fe200078e31ff */
[-C--:B----4-:R-:W-:Y:S05]  /*6700*/  HMMA.16816.F32.BF16 R20, R8, R96.reuse, R20 ;  /* 0x000000600814723c */ /* 0x090fea0000041814 */
[C---:B------:R-:W-:Y:S03]  /*6710*/  LEA R248, P0, R5.reuse, R248, 0x2 ;  /* 0x000000f805f87211 */ /* 0x040fe600078010ff */
[C---:B------:R-:W-:Y:S04]  /*6720*/  HMMA.16816.F32.BF16 R24, R100.reuse, R96, R24 ;  /* 0x000000606418723c */ /* 0x040fe80000041818 */
[----:B------:R-:W-:Y:S04]  /*6730*/  LEA.HI.X.SX32 R249, R5, R249, 0x2, P0 ;  /* 0x000000f905f97211 */ /* 0x000fe800000f16ff */
        /* <DEDUP_REMOVED lines=17> */
[----:B------:R-:W-:Y:S01]  /*6850*/  IMAD.MOV.U32 R4, RZ, RZ, c[0x0][0x374] ;  /* 0x0000dd00ff047624 */ /* 0x000fe200078e00ff */
[----:B------:R-:W-:Y:S01]  /*6860*/  ISETP.GE.AND P4, PT, R229, c[0x0][0x220], PT ;  /* 0x00008800e5007a0c */ /* 0x000fe20003f86270 */
[----:B------:R-:W-:Y:S01]  /*6870*/  IMAD.U32 R7, R5, -0x40, RZ ;  /* 0xffffffc005077824 */ /* 0x000fe200078e00ff */
[----:B------:R-:W-:Y:S02]  /*6880*/  ISETP.GE.AND P3, PT, R228, c[0x0][0x220], PT ;  /* 0x00008800e4007a0c */ /* 0x000fe40003f66270 */
[----:B------:R-:W-:Y:S02]  /*6890*/  ISETP.GE.AND P2, PT, R227, c[0x0][0x220], PT ;  /* 0x00008800e3007a0c */ /* 0x000fe40003f46270 */
[-C--:B------:R-:W-:Y:S02]  /*68a0*/  LEA R10, P0, R7, R244.reuse, 0x1 ;  /* 0x000000f4070a7211 */ /* 0x080fe400078008ff */
[----:B------:R-:W-:Y:S02]  /*68b0*/  LEA R9, P6, R5, R7, 0x5 ;  /* 0x0000000705097211 */ /* 0x000fe400078c28ff */
[-C--:B------:R-:W-:Y:S01]  /*68c0*/  LEA.HI.X.SX32 R11, R7, R245.reuse, 0x1, P0 ;  /* 0x000000f5070b7211 */ /* 0x080fe200000f0eff */
[----:B------:R1:W-:Y:S01]  /*68d0*/  @P5 STS.128 [R226+0x8000], RZ ;  /* 0x008000ffe2005388 */ /* 0x0003e20000000c00 */
[----:B------:R-:W-:Y:S03]  /*68e0*/  SHF.R.S32.HI R6, RZ, 0x1f, R7 ;  /* 0x0000001fff067819 */ /* 0x000fe60000011407 */
[----:B------:R-:W-:Y:S01]  /*68f0*/  @!PT LDS RZ, [RZ] ;  /* 0x00000000fffff984 */ /* 0x000fe20000000800 */
[----:B------:R-:W-:Y:S01]  /*6900*/  @!PT LDS RZ, [RZ] ;  /* 0x00000000fffff984 */ /* 0x000fe20000000800 */
[----:B------:R-:W-:Y:S01]  /*6910*/  @!PT LDS RZ, [RZ] ;  /* 0x00000000fffff984 */ /* 0x000fe20000000800 */
[----:B------:R1:W-:Y:S01]  /*6920*/  @!P5 LDGSTS.E.BYPASS.LTC128B.128 [R226+0x8000], [R10.64] ;  /* 0x080000000ae2dfae */ /* 0x0003e2000b901d44 */
[----:B------:R-:W-:Y:S02]  /*6930*/  @!P3 LEA R14, P0, R9, R244, 0x1 ;  /* 0x000000f4090eb211 */ /* 0x000fe400078008ff */
[----:B------:R-:W-:Y:S01]  /*6940*/  LEA.HI.X R6, R5, R6, R4, 0x5, P6 ;  /* 0x0000000605067211 */ /* 0x000fe200030f2c04 */
[----:B------:R1:W-:Y:S01]  /*6950*/  @P4 STS.128 [R226+0xa000], RZ ;  /* 0x00a000ffe2004388 */ /* 0x0003e20000000c00 */
[C---:B------:R-:W-:Y:S02]  /*6960*/  @!P4 LEA R12, P6, R9.reuse, R244, 0x1 ;  /* 0x000000f4090cc211 */ /* 0x040fe400078c08ff */
[-CC-:B------:R-:W-:Y:S01]  /*6970*/  @!P3 LEA.HI.X R15, R9, R245.reuse, R6.reuse, 0x1, P0 ;  /* 0x000000f5090fb211 */ /* 0x180fe200000f0c06 */
[----:B------:R-:W-:Y:S01]  /*6980*/  @!PT LDS RZ, [RZ] ;  /* 0x00000000fffff984 */ /* 0x000fe20000000800 */
[----:B------:R-:W-:Y:S01]  /*6990*/  @!PT LDS RZ, [RZ] ;  /* 0x00000000fffff984 */ /* 0x000fe20000000800 */
[----:B------:R-:W-:Y:S01]  /*69a0*/  @!PT LDS RZ, [RZ] ;  /* 0x00000000fffff984 */ /* 0x000fe20000000800 */
[----:B------:R1:W-:Y:S01]  /*69b0*/  @!P4 LDGSTS.E.BYPASS.LTC128B.128 [R226+0xa000], [R10.64+0x80] ;  /* 0x0a0000800ae2cfae */ /* 0x0003e2000b901d44 */
[----:B------:R-:W-:Y:S02]  /*69c0*/  @!P5 LEA R16, P0, R5, R10, 0x6 ;  /* 0x0000000a0510d211 */ /* 0x000fe400078030ff */
[----:B------:R-:W-:Y:S01]  /*69d0*/  @!P4 LEA.HI.X R13, R9, R245, R6, 0x1, P6 ;  /* 0x000000f5090dc211 */ /* 0x000fe200030f0c06 */
        /* <DEDUP_REMOVED lines=36> */
.L_x_463:
[----:B------:R-:W-:Y:S01]  /*6c20*/  LDSM.16.M88.4 R196, [R216] ;  /* 0x00000000d8c4783b */ /* 0x000fe20000000200 */
[C---:B------:R-:W-:Y:S01]  /*6c30*/  IMAD R251, R250.reuse, 0x38, RZ ;  /* 0x00000038fafb7824 */ /* 0x040fe200078e02ff */
[----:B------:R-:W-:Y:S02]  /*6c40*/  @UP2 UIADD3 UR9, UP1, UR15, -0x100, URZ ;  /* 0xffffff000f092890 */ /* 0x000fe4000ff3e03f */
[----:B------:R-:W-:Y:S01]  /*6c50*/  @UP2 UIADD3 UR17, UP0, UR17, -0x100, URZ ;  /* 0xffffff0011112890 */ /* 0x000fe2000ff1e03f */
[----:B-1----:R-:W1:Y:S01]  /*6c60*/  LDSM.16.MT88.4 R16, [R217+0x10000] ;  /* 0x01000000d910783b */ /* 0x002e620000004200 */
[----:B------:R-:W-:Y:S02]  /*6c70*/  @UP2 UIADD3.X UR8, UR14, -0x1, URZ, UP1, !UPT ;  /* 0xffffffff0e082890 */ /* 0x000fe40008ffe43f */
[----:B------:R-:W-:Y:S02]  /*6c80*/  @UP2 UIADD3.X UR16, UR16, -0x1, URZ, UP0, !UPT ;  /* 0xffffffff10102890 */ /* 0x000fe400087fe43f */
[----:B------:R-:W2:Y:S05]  /*6c90*/  LDSM.16.M88.4 R124, [R216+0x1000] ;  /* 0x00100000d87c783b */ /* 0x000eaa0000000200 */
[----:B------:R-:W3:Y:S05]  /*6ca0*/  LDSM.16.MT88.4 R96, [R217+0x12000] ;  /* 0x01200000d960783b */ /* 0x000eea0000004200 */
[----:B------:R-:W4:Y:S05]  /*6cb0*/  LDSM.16.MT88.4 R112, [R217+0x14000] ;  /* 0x01400000d970783b */ /* 0x000f2a0000004200 */
[----:B------:R-:W3:Y:S05]  /*6cc0*/  LDSM.16.MT88.4 R128, [R217+0x16000] ;  /* 0x01600000d980783b */ /* 0x000eea0000004200 */
[----:B------:R-:W-:Y:S05]  /*6cd0*/  LDSM.16.M88.4 R200, [R215] ;  /* 0x00000000d7c8783b */ /* 0x000fea0000000200 */
[----:B------:R-:W3:Y:S05]  /*6ce0*/  LDSM.16.MT88.4 R204, [R217+0x10800] ;  /* 0x01080000d9cc783b */ /* 0x000eea0000004200 */
[----:B------:R-:W4:Y:S01]  /*6cf0*/  LDSM.16.M88.4 R208, [R215+0x1000] ;  /* 0x00100000d7d0783b */ /* 0x000f220000000200 */
[-C--:B-1----:R-:W-:Y:S08]  /*6d00*/  HMMA.16816.F32.BF16 R4, R196, R16.reuse, RZ ;  /* 0x00000010c404723c */ /* 0x082ff000000418ff */
[C---:B--2---:R-:W-:Y:S08]  /*6d10*/  HMMA.16816.F32.BF16 R8, R124.reuse, R16, RZ ;  /* 0x000000107c08723c */ /* 0x044ff000000418ff */
[-C--:B------:R-:W-:Y:S08]  /*6d20*/  HMMA.16816.F32.BF16 R12, R124, R18.reuse, RZ ;  /* 0x000000127c0c723c */ /* 0x080ff000000418ff */
[C---:B------:R-:W-:Y:S08]  /*6d30*/  HMMA.16816.F32.BF16 R16, R196.reuse, R18, RZ ;  /* 0x00000012c410723c */ /* 0x040ff000000418ff */
[-C--:B---3--:R-:W-:Y:S08]  /*6d40*/  HMMA.16816.F32.BF16 R84, R196, R96.reuse, RZ ;  /* 0x00000060c454723c */ /* 0x088ff000000418ff */
[C---:B------:R-:W-:Y:S08]  /*6d50*/  HMMA.16816.F32.BF16 R88, R124.reuse, R96, RZ ;  /* 0x000000607c58723c */ /* 0x040ff000000418ff */
        /* <DEDUP_REMOVED lines=68> */
[C---:B------:R-:W-:Y:S07]  /*71a0*/  HMMA.16816.F32.BF16 R112, R196.reuse, R210, R112 ;  /* 0x000000d2c470723c */ /* 0x040fee0000041870 */
[----:B------:R-:W-:Y:S01]  /*71b0*/  IMAD.SHL.U32 R211, R250, 0x20, RZ ;  /* 0x00000020fad37824 */ /* 0x000fe200078e00ff */
[-C--:B--2---:R-:W-:Y:S08]  /*71c0*/  HMMA.16816.F32.BF16 R116, R196, R204.reuse, R116 ;  /* 0x000000ccc474723c */ /* 0x084ff00000041874 */
[C---:B------:R-:W-:Y:S07]  /*71d0*/  HMMA.16816.F32.BF16 R120, R200.reuse, R204, R120 ;  /* 0x000000ccc878723c */ /* 0x040fee0000041878 */
[----:B------:R-:W-:Y:S01]  /*71e0*/  @P1 IADD3 R204, P0, R240, UR15, RZ ;  /* 0x0000000ff0cc1c10 */ /* 0x000fe2000ff1e0ff */
[-C--:B------:R-:W-:Y:S01]  /*71f0*/  HMMA.16816.F32.BF16 R124, R200, R206.reuse, R124 ;  /* 0x000000cec87c723c */ /* 0x080fe2000004187c */
[----:B------:R-:W-:Y:S03]  /*7200*/  @UP2 UMOV UR15, UR9 ;  /* 0x00000009000f2c82 */ /* 0x000fe60008000000 */
[----:B------:R-:W-:Y:S01]  /*7210*/  @P1 IADD3.X R205, R241, UR14, RZ, P0, !PT ;  /* 0x0000000ef1cd1c10 */ /* 0x000fe200087fe4ff */
[----:B------:R-:W-:Y:S02]  /*7220*/  @UP2 UMOV UR14, UR8 ;  /* 0x00000008000e2c82 */ /* 0x000fe40008000000 */
[C---:B------:R-:W-:Y:S01]  /*7230*/  IMAD.SHL.U32 R201, R250.reuse, 0x8, RZ ;  /* 0x00000008fac97824 */ /* 0x040fe200078e00ff */
[----:B------:R-:W-:Y:S01]  /*7240*/  HMMA.16816.F32.BF16 R128, R196, R206, R128 ;  /* 0x000000cec480723c */ /* 0x000fe20000041880 */
[----:B------:R1:W5:Y:S03]  /*7250*/  @P1 LDG.E R246, [R204.64+-0x100] ;  /* 0xffff0004ccf61981 */ /* 0x000366000c1e1900 */
[CC--:B------:R-:W-:Y:S01]  /*7260*/  LEA R208, P0, R201.reuse, R248.reuse, 0x2 ;  /* 0x000000f8c9d07211 */ /* 0x0c0fe200078010ff */
[C---:B------:R-:W-:Y:S01]  /*7270*/  IMAD.SHL.U32 R203, R250.reuse, 0x10, RZ ;  /* 0x00000010facb7824 */ /* 0x040fe200078e00ff */
[----:B------:R1:W5:Y:S01]  /*7280*/  @P1 LDG.E R247, [R204.64+-0xe0] ;  /* 0xffff2004ccf71981 */ /* 0x000362000c1e1900 */
[C---:B------:R-:W-:Y:S01]  /*7290*/  IMAD R207, R250.reuse, 0x18, RZ ;  /* 0x00000018facf7824 */ /* 0x040fe200078e02ff */
[-C--:B------:R-:W-:Y:S03]  /*72a0*/  LEA.HI.X.SX32 R209, R201, R249.reuse, 0x2, P0 ;  /* 0x000000f9c9d17211 */ /* 0x080fe600000f16ff */
[----:B------:R-:W-:Y:S01]  /*72b0*/  RED.E.ADD.F32.FTZ.RN.STRONG.GPU [R248.64], R4 ;  /* 0x00000004f800798e */ /* 0x000fe2000c10e784 */
[-C--:B------:R-:W-:Y:S02]  /*72c0*/  LEA R196, P2, R203, R248.reuse, 0x2 ;  /* 0x000000f8cbc47211 */ /* 0x080fe400078410ff */
[-C--:B------:R-:W-:Y:S02]  /*72d0*/  LEA R198, P0, R207, R248.reuse, 0x2 ;  /* 0x000000f8cfc67211 */ /* 0x080fe400078010ff */
[----:B------:R2:W-:Y:S01]  /*72e0*/  RED.E.ADD.F32.FTZ.RN.STRONG.GPU [R208.64], R5 ;  /* 0x00000005d000798e */ /* 0x0005e2000c10e784 */
[-C--:B------:R-:W-:Y:S02]  /*72f0*/  LEA.HI.X.SX32 R197, R203, R249.reuse, 0x2, P2 ;  /* 0x000000f9cbc57211 */ /* 0x080fe400010f16ff */
[-C--:B------:R-:W-:Y:S01]  /*7300*/  LEA.HI.X.SX32 R199, R207, R249.reuse, 0x2, P0 ;  /* 0x000000f9cfc77211 */ /* 0x080fe200000f16ff */
[C---:B------:R-:W-:Y:S01]  /*7310*/  IMAD R207, R250.reuse, 0x30, RZ ;  /* 0x00000030facf7824 */ /* 0x040fe200078e02ff */
[CC--:B------:R-:W-:Y:S01]  /*7320*/  LEA R210, P2, R211.reuse, R248.reuse, 0x2 ;  /* 0x000000f8d3d27211 */ /* 0x0c0fe200078410ff */
[----:B------:R-:W-:Y:S03]  /*7330*/  RED.E.ADD.F32.FTZ.RN.STRONG.GPU [R196.64], R6 ;  /* 0x00000006c400798e */ /* 0x000fe6000c10e784 */
[-C--:B------:R-:W-:Y:S02]  /*7340*/  LEA.HI.X.SX32 R211, R211, R249.reuse, 0x2, P2 ;  /* 0x000000f9d3d37211 */ /* 0x080fe400010f16ff */
[----:B------:R3:W-:Y:S01]  /*7350*/  RED.E.ADD.F32.FTZ.RN.STRONG.GPU [R198.64], R7 ;  /* 0x00000007c600798e */ /* 0x0007e2000c10e784 */
[CC--:B------:R-:W-:Y:S01]  /*7360*/  LEA R206, P2, R207.reuse, R248.reuse, 0x2 ;  /* 0x000000f8cfce7211 */ /* 0x0c0fe200078410ff */
[----:B-1----:R-:W-:Y:S03]  /*7370*/  IMAD R205, R250, 0x28, RZ ;  /* 0x00000028facd7824 */ /* 0x002fe600078e02ff */
[----:B------:R1:W-:Y:S01]  /*7380*/  RED.E.ADD.F32.FTZ.RN.STRONG.GPU [R210.64], R8 ;  /* 0x00000008d200798e */ /* 0x0003e2000c10e784 */
[-C--:B------:R-:W-:Y:S02]  /*7390*/  LEA.HI.X.SX32 R207, R207, R249.reuse, 0x2, P2 ;  /* 0x000000f9cfcf7211 */ /* 0x080fe400010f16ff */
[CC--:B------:R-:W-:Y:S04]  /*73a0*/  LEA R204, P0, R205.reuse, R248.reuse, 0x2 ;  /* 0x000000f8cdcc7211 */ /* 0x0c0fe800078010ff */
[-C--:B------:R-:W-:Y:S02]  /*73b0*/  LEA.HI.X.SX32 R205, R205, R249.reuse, 0x2, P0 ;  /* 0x000000f9cdcd7211 */ /* 0x080fe400000f16ff */
[-C--:B------:R-:W-:Y:S02]  /*73c0*/  LEA R250, P0, R251, R248.reuse, 0x2 ;  /* 0x000000f8fbfa7211 */ /* 0x080fe400078010ff */
[----:B--2---:R-:W-:Y:S01]  /*73d0*/  IADD3 R5, R203, 0x20, RZ ;  /* 0x00000020cb057810 */ /* 0x004fe20007ffe0ff */
[----:B------:R2:W-:Y:S01]  /*73e0*/  RED.E.ADD.F32.FTZ.RN.STRONG.GPU [R204.64], R9 ;  /* 0x00000009cc00798e */ /* 0x0005e2000c10e784 */
[-C--:B------:R-:W-:Y:S04]  /*73f0*/  LEA.HI.X.SX32 R251, R251, R249.reuse, 0x2, P0 ;  /* 0x000000f9fbfb7211 */ /* 0x080fe800000f16ff */
[----:B------:R-:W-:Y:S01]  /*7400*/  RED.E.ADD.F32.FTZ.RN.STRONG.GPU [R206.64], R10 ;  /* 0x0000000ace00798e */ /* 0x000fe2000c10e784 */
[-C--:B---3--:R-:W-:Y:S04]  /*7410*/  LEA R198, P0, R5, R248.reuse, 0x2 ;  /* 0x000000f805c67211 */ /* 0x088fe800078010ff */
[----:B------:R3:W-:Y:S01]  /*7420*/  RED.E.ADD.F32.FTZ.RN.STRONG.GPU [R250.64], R11 ;  /* 0x0000000bfa00798e */ /* 0x0007e2000c10e784 */
[----:B------:R-:W-:Y:S01]  /*7430*/  IMAD.IADD R7, R201, 0x1, R5 ;  /* 0x00000001c9077824 */ /* 0x000fe200078e0205 */
[-C--:B------:R-:W-:Y:S03]  /*7440*/  LEA.HI.X.SX32 R199, R5, R249.reuse, 0x2, P0 ;  /* 0x000000f905c77211 */ /* 0x080fe600000f16ff */
[----:B------:R4:W-:Y:S01]  /*7450*/  RED.E.ADD.F32.FTZ.RN.STRONG.GPU [R248.64+0x80], R16 ;  /* 0x00008010f800798e */ /* 0x0009e2000c10e784 */
[-C--:B-1----:R-:W-:Y:S01]  /*7460*/  LEA R210, P0, R7, R248.reuse, 0x2 ;  /* 0x000000f807d27211 */ /* 0x082fe200078010ff */
[----:B------:R-:W-:Y:S03]  /*7470*/  IMAD.IADD R5, R201, 0x1, R7 ;  /* 0x00000001c9057824 */ /* 0x000fe600078e0207 */
[----:B------:R1:W-:Y:S01]  /*7480*/  RED.E.ADD.F32.FTZ.RN.STRONG.GPU [R208.64+0x80], R17 ;  /* 0x00008011d000798e */ /* 0x0003e2000c10e784 */
[-C--:B------:R-:W-:Y:S01]  /*7490*/  LEA.HI.X.SX32 R211, R7, R249.reuse, 0x2, P0 ;  /* 0x000000f907d37211 */ /* 0x080fe200000f16ff */
[----:B------:R-:W-:Y:S03]  /*74a0*/  IMAD.IADD R7, R201, 0x1, R5 ;  /* 0x00000001c9077824 */ /* 0x000fe600078e0205 */
[----:B------:R1:W-:Y:S01]  /*74b0*/  RED.E.ADD.F32.FTZ.RN.STRONG.GPU [R198.64], R18 ;  /* 0x00000012c600798e */ /* 0x0003e2000c10e784 */
[-C--:B--2---:R-:W-:Y:S01]  /*74c0*/  LEA R204, P2, R5, R248.reuse, 0x2 ;  /* 0x000000f805cc7211 */ /* 0x084fe200078410ff */
[----:B------:R-:W-:Y:S01]  /*74d0*/  IMAD.IADD R9, R201, 0x1, R7 ;  /* 0x00000001c9097824 */ /* 0x000fe200078e0207 */
[-C--:B------:R-:W-:Y:S02]  /*74e0*/  LEA R6, P0, R7, R248.reuse, 0x2 ;  /* 0x000000f807067211 */ /* 0x080fe400078010ff */
[----:B------:R2:W-:Y:S01]  /*74f0*/  RED.E.ADD.F32.FTZ.RN.STRONG.GPU [R210.64], R19 ;  /* 0x00000013d200798e */ /* 0x0005e2000c10e784 */
[-C--:B------:R-:W-:Y:S01]  /*7500*/  LEA.HI.X.SX32 R205, R5, R249.reuse, 0x2, P2 ;  /* 0x000000f905cd7211 */ /* 0x080fe200010f16ff */
[----:B------:R-:W-:Y:S01]  /*7510*/  IMAD.IADD R5, R201, 0x1, R9 ;  /* 0x00000001c9057824 */ /* 0x000fe200078e0209 */
[-C--:B------:R-:W-:Y:S02]  /*7520*/  LEA.HI.X.SX32 R7, R7, R249.reuse, 0x2, P0 ;  /* 0x000000f907077211 */ /* 0x080fe400000f16ff */
[-C--:B------:R-:W-:Y:S01]  /*7530*/  LEA R8, P0, R9, R248.reuse, 0x2 ;  /* 0x000000f809087211 */ /* 0x080fe200078010ff */
[----:B------:R2:W-:Y:S01]  /*7540*/  RED.E.ADD.F32.FTZ.RN.STRONG.GPU [R204.64], R12 ;  /* 0x0000000ccc00798e */ /* 0x0005e2000c10e784 */
[----:B---3--:R-:W-:Y:S02]  /*7550*/  IADD3 R11, R203, 0x40, RZ ;  /* 0x00000040cb0b7810 */ /* 0x008fe40007ffe0ff */
[-C--:B------:R-:W-:Y:S02]  /*7560*/  LEA.HI.X.SX32 R9, R9, R249.reuse, 0x2, P0 ;  /* 0x000000f909097211 */ /* 0x080fe400000f16ff */
[----:B------:R3:W-:Y:S01]  /*7570*/  RED.E.ADD.F32.FTZ.RN.STRONG.GPU [R6.64], R13 ;  /* 0x0000000d0600798e */ /* 0x0007e2000c10e784 */
[CC--:B----4-:R-:W-:Y:S04]  /*7580*/  LEA R16, P0, R5.reuse, R248.reuse, 0x2 ;  /* 0x000000f805107211 */ /* 0x0d0fe800078010ff */
[----:B------:R4:W-:Y:S01]  /*7590*/  RED.E.ADD.F32.FTZ.RN.STRONG.GPU [R8.64], R14 ;  /* 0x0000000e0800798e */ /* 0x0009e2000c10e784 */
[-C--:B-1----:R-:W-:Y:S01]  /*75a0*/  LEA.HI.X.SX32 R17, R5, R249.reuse, 0x2, P0 ;  /* 0x000000f905117211 */ /* 0x082fe200000f16ff */
[----:B------:R-:W-:Y:S04]  /*75b0*/  IMAD.IADD R5, R201, 0x1, R11 ;  /* 0x00000001c9057824 */ /* 0x000fe800078e020b */
[----:B------:R1:W-:Y:S01]  /*75c0*/  RED.E.ADD.F32.FTZ.RN.STRONG.GPU [R16.64], R15 ;  /* 0x0000000f1000798e */ /* 0x0003e2000c10e784 */
[CC--:B------:R-:W-:Y:S04]  /*75d0*/  LEA R18, P0, R11.reuse, R248.reuse, 0x2 ;  /* 0x000000f80b127211 */ /* 0x0c0fe800078010ff */
[----:B------:R-:W-:Y:S01]  /*75e0*/  RED.E.ADD.F32.FTZ.RN.STRONG.GPU [R248.64+0x100], R84 ;  /* 0x00010054f800798e */ /* 0x000fe2000c10e784 */
[-C--:B--2---:R-:W-:Y:S01]  /*75f0*/  LEA.HI.X.SX32 R19, R11, R249.reuse, 0x2, P0 ;  /* 0x000000f90b137211 */ /* 0x084fe200000f16ff */
[----:B------:R-:W-:Y:S03]  /*7600*/  IMAD.IADD R11, R201, 0x1, R5 ;  /* 0x00000001c90b7824 */ /* 0x000fe600078e0205 */
[----:B------:R-:W-:Y:S01]  /*7610*/  RED.E.ADD.F32.FTZ.RN.STRONG.GPU [R208.64+0x100], R85 ;  /* 0x00010055d000798e */ /* 0x000fe2000c10e784 */
[-C--:B------:R-:W-:Y:S02]  /*7620*/  LEA R204, P0, R5, R248.reuse, 0x2 ;  /* 0x000000f805cc7211 */ /* 0x080fe400078010ff */
[-C--:B------:R-:W-:Y:S02]  /*7630*/  LEA R10, P2, R11, R248.reuse, 0x2 ;  /* 0x000000f80b0a7211 */ /* 0x080fe400078410ff */
[----:B------:R-:W-:Y:S01]  /*7640*/  RED.E.ADD.F32.FTZ.RN.STRONG.GPU [R18.64], R86 ;  /* 0x000000561200798e */ /* 0x000fe2000c10e784 */
[-C--:B------:R-:W-:Y:S01]  /*7650*/  LEA.HI.X.SX32 R205, R5, R249.reuse, 0x2, P0 ;  /* 0x000000f905cd7211 */ /* 0x080fe200000f16ff */
[----:B------:R-:W-:Y:S01]  /*7660*/  IMAD.IADD R5, R201, 0x1, R11 ;  /* 0x00000001c9057824 */ /* 0x000fe200078e020b */
[-C--:B------:R-:W-:Y:S02]  /*7670*/  LEA.HI.X.SX32 R11, R11, R249.reuse, 0x2, P2 ;  /* 0x000000f90b0b7211 */ /* 0x080fe400010f16ff */
[----:B---3--:R-:W-:Y:S01]  /*7680*/  IADD3 R13, R203, 0x60, RZ ;  /* 0x00000060cb0d7810 */ /* 0x008fe20007ffe0ff */
[----:B------:R-:W-:Y:S01]  /*7690*/  RED.E.ADD.F32.FTZ.RN.STRONG.GPU [R204.64], R87 ;  /* 0x00000057cc00798e */ /* 0x000fe2000c10e784 */
[-C--:B----4-:R-:W-:Y:S01]  /*76a0*/  LEA R8, P0, R5, R248.reuse, 0x2 ;  /* 0x000000f805087211 */ /* 0x090fe200078010ff */
[----:B------:R-:W-:Y:S03]  /*76b0*/  IMAD.IADD R7, R201, 0x1, R5 ;  /* 0x00000001c9077824 */ /* 0x000fe600078e0205 */
[----:B------:R2:W-:Y:S01]  /*76c0*/  RED.E.ADD.F32.FTZ.RN.STRONG.GPU [R10.64], R88 ;  /* 0x000000580a00798e */ /* 0x0005e2000c10e784 */
[-C--:B------:R-:W-:Y:S01]  /*76d0*/  LEA.HI.X.SX32 R9, R5, R249.reuse, 0x2, P0 ;  /* 0x000000f905097211 */ /* 0x080fe200000f16ff */
[----:B------:R-:W-:Y:S01]  /*76e0*/  IMAD.IADD R5, R201, 0x1, R7 ;  /* 0x00000001c9057824 */ /* 0x000fe200078e0207 */
[CC--:B------:R-:W-:Y:S02]  /*76f0*/  LEA R6, P0, R7.reuse, R248.reuse, 0x2 ;  /* 0x000000f807067211 */ /* 0x0c0fe400078010ff */
[----:B------:R-:W-:Y:S02]  /*7700*/  LDSM.16.MT88.4 R84, [R217+0x4000] ;  /* 0x00400000d954783b */ /* 0x000fe40000004200 */
[-C--:B------:R-:W-:Y:S02]  /*7710*/  LEA.HI.X.SX32 R7, R7, R249.reuse, 0x2, P0 ;  /* 0x000000f907077211 */ /* 0x080fe400000f16ff */
[CC--:B------:R-:W-:Y:S01]  /*7720*/  LEA R14, P0, R5.reuse, R248.reuse, 0x2 ;  /* 0x000000f8050e7211 */ /* 0x0c0fe200078010ff */
[----:B------:R3:W-:Y:S03]  /*7730*/  RED.E.ADD.F32.FTZ.RN.STRONG.GPU [R8.64], R89 ;  /* 0x000000590800798e */ /* 0x0007e6000c10e784 */
[-C--:B-1----:R-:W-:Y:S01]  /*7740*/  LEA.HI.X.SX32 R15, R5, R249.reuse, 0x2, P0 ;  /* 0x000000f9050f7211 */ /* 0x082fe200000f16ff */
[----:B------:R-:W-:Y:S01]  /*7750*/  IMAD.IADD R5, R201, 0x1, R13 ;  /* 0x00000001c9057824 */ /* 0x000fe200078e020d */
[----:B------:R1:W-:Y:S01]  /*7760*/  RED.E.ADD.F32.FTZ.RN.STRONG.GPU [R6.64], R90 ;  /* 0x0000005a0600798e */ /* 0x0003e2000c10e784 */
[CC--:B------:R-:W-:Y:S04]  /*7770*/  LEA R12, P0, R13.reuse, R248.reuse, 0x2 ;  /* 0x000000f80d0c7211 */ /* 0x0c0fe800078010ff */
[----:B------:R4:W-:Y:S01]  /*7780*/  RED.E.ADD.F32.FTZ.RN.STRONG.GPU [R14.64], R91 ;  /* 0x0000005b0e00798e */ /* 0x0009e2000c10e784 */
[-C--:B------:R-:W-:Y:S02]  /*7790*/  LEA.HI.X.SX32 R13, R13, R249.reuse, 0x2, P0 ;  /* 0x000000f90d0d7211 */ /* 0x080fe400000f16ff */
[-C--:B------:R-:W-:Y:S02]  /*77a0*/  LEA R16, P0, R5, R248.reuse, 0x2 ;  /* 0x000000f805107211 */ /* 0x080fe400078010ff */
[----:B------:R-:W-:Y:S01]  /*77b0*/  RED.E.ADD.F32.FTZ.RN.STRONG.GPU [R248.64+0x180], R96 ;  /* 0x00018060f800798e */ /* 0x000fe2000c10e784 */
[----:B--2---:R-:W-:Y:S01]  /*77c0*/  IMAD.IADD R11, R201, 0x1, R5 ;  /* 0x00000001c90b7824 */ /* 0x004fe200078e0205 */
[-C--:B------:R-:W-:Y:S03]  /*77d0*/  LEA.HI.X.SX32 R17, R5, R249.reuse, 0x2, P0 ;  /* 0x000000f905117211 */ /* 0x080fe600000f16ff */
[----:B------:R-:W-:Y:S01]  /*77e0*/  RED.E.ADD.F32.FTZ.RN.STRONG.GPU [R208.64+0x180], R97 ;  /* 0x00018061d000798e */ /* 0x000fe2000c10e784 */
[----:B------:R-:W-:Y:S01]  /*77f0*/  IMAD.IADD R5, R201, 0x1, R11 ;  /* 0x00000001c9057824 */ /* 0x000fe200078e020b */
[CC--:B------:R-:W-:Y:S03]  /*7800*/  LEA R10, P2, R11.reuse, R248.reuse, 0x2 ;  /* 0x000000f80b0a7211 */ /* 0x0c0fe600078410ff */
[----:B------:R2:W-:Y:S01]  /*7810*/  RED.E.ADD.F32.FTZ.RN.STRONG.GPU [R12.64], R98 ;  /* 0x000000620c00798e */ /* 0x0005e2000c10e784 */
[-C--:B------:R-:W-:Y:S02]  /*7820*/  LEA.HI.X.SX32 R11, R11, R249.reuse, 0x2, P2 ;  /* 0x000000f90b0b7211 */ /* 0x080fe400010f16ff */
[-C--:B---3--:R-:W-:Y:S02]  /*7830*/  LEA R8, P0, R5, R248.reuse, 0x2 ;  /* 0x000000f805087211 */ /* 0x088fe400078010ff */
[----:B------:R-:W-:Y:S01]  /*7840*/  RED.E.ADD.F32.FTZ.RN.STRONG.GPU [R16.64], R99 ;  /* 0x000000631000798e */ /* 0x000fe2000c10e784 */
[----:B-1----:R-:W-:Y:S01]  /*7850*/  IMAD.IADD R7, R201, 0x1, R5 ;  /* 0x00000001c9077824 */ /* 0x002fe200078e0205 */
[-C--:B------:R-:W-:Y:S03]  /*7860*/  LEA.HI.X.SX32 R9, R5, R249.reuse, 0x2, P0 ;  /* 0x000000f905097211 */ /* 0x080fe600000f16ff */
[----:B------:R1:W-:Y:S01]  /*7870*/  RED.E.ADD.F32.FTZ.RN.STRONG.GPU [R10.64], R92 ;  /* 0x0000005c0a00798e */ /* 0x0003e2000c10e784 */
[----:B------:R-:W-:Y:S01]  /*7880*/  IMAD.IADD R5, R201, 0x1, R7 ;  /* 0x00000001c9057824 */ /* 0x000fe200078e0207 */
[CC--:B------:R-:W-:Y:S03]  /*7890*/  LEA R6, P0, R7.reuse, R248.reuse, 0x2 ;  /* 0x000000f807067211 */ /* 0x0c0fe600078010ff */
[----:B------:R3:W-:Y:S01]  /*78a0*/  RED.E.ADD.F32.FTZ.RN.STRONG.GPU [R8.64], R93 ;  /* 0x0000005d0800798e */ /* 0x0007e2000c10e784 */
[-C--:B------:R-:W-:Y:S02]  /*78b0*/  LEA.HI.X.SX32 R7, R7, R249.reuse, 0x2, P0 ;  /* 0x000000f907077211 */ /* 0x080fe400000f16ff */
[CC--:B----4-:R-:W-:Y:S02]  /*78c0*/  LEA R14, P0, R5.reuse, R248.reuse, 0x2 ;  /* 0x000000f8050e7211 */ /* 0x0d0fe400078010ff */
[----:B------:R-:W-:Y:S02]  /*78d0*/  LDSM.16.MT88.4 R88, [R217+0x6000] ;  /* 0x00600000d958783b */ /* 0x000fe40000004200 */
[-C--:B------:R-:W-:Y:S03]  /*78e0*/  LEA.HI.X.SX32 R15, R5, R249.reuse, 0x2, P0 ;  /* 0x000000f9050f7211 */ /* 0x080fe600000f16ff */
[----:B------:R4:W-:Y:S01]  /*78f0*/  RED.E.ADD.F32.FTZ.RN.STRONG.GPU [R6.64], R94 ;  /* 0x0000005e0600798e */ /* 0x0009e2000c10e784 */
[----:B--2---:R-:W-:Y:S04]  /*7900*/  IADD3 R13, R203, 0x80, RZ ;  /* 0x00000080cb0d7810 */ /* 0x004fe80007ffe0ff */
[----:B------:R2:W-:Y:S01]  /*7910*/  RED.E.ADD.F32.FTZ.RN.STRONG.GPU [R14.64], R95 ;  /* 0x0000005f0e00798e */ /* 0x0005e2000c10e784 */
[-C--:B------:R-:W-:Y:S01]  /*7920*/  LEA R12, P0, R13, R248.reuse, 0x2 ;  /* 0x000000f80d0c7211 */ /* 0x080fe200078010ff */
[----:B------:R-:W-:Y:S03]  /*7930*/  IMAD.IADD R5, R201, 0x1, R13 ;  /* 0x00000001c9057824 */ /* 0x000fe600078e020d */
[----:B------:R-:W-:Y:S01]  /*7940*/  RED.E.ADD.F32.FTZ.RN.STRONG.GPU [R248.64+0x200], R100 ;  /* 0x00020064f800798e */ /* 0x000fe2000c10e784 */
[-C--:B------:R-:W-:Y:S01]  /*7950*/  LEA.HI.X.SX32 R13, R13, R249.reuse, 0x2, P0 ;  /* 0x000000f90d0d7211 */ /* 0x080fe200000f16ff */
[----:B-1----:R-:W-:Y:S01]  /*7960*/  IMAD.IADD R11, R201, 0x1, R5 ;  /* 0x00000001c90b7824 */ /* 0x002fe200078e0205 */
[CC--:B------:R-:W-:Y:S02]  /*7970*/  LEA R16, P0, R5.reuse, R248.reuse, 0x2 ;  /* 0x000000f805107211 */ /* 0x0c0fe400078010ff */
[----:B------:R-:W-:Y:S02]  /*7980*/  RED.E.ADD.F32.FTZ.RN.STRONG.GPU [R208.64+0x200], R101 ;  /* 0x00020065d000798e */ /* 0x000fe4000c10e784 */
[-C--:B------:R-:W-:Y:S01]  /*7990*/  LEA.HI.X.SX32 R17, R5, R249.reuse, 0x2, P0 ;  /* 0x000000f905117211 */ /* 0x080fe200000f16ff */
[----:B------:R-:W-:Y:S01]  /*79a0*/  IMAD.IADD R5, R201, 0x1, R11 ;  /* 0x00000001c9057824 */ /* 0x000fe200078e020b */
[CC--:B------:R-:W-:Y:S01]  /*79b0*/  LEA R10, P2, R11.reuse, R248.reuse, 0x2 ;  /* 0x000000f80b0a7211 */ /* 0x0c0fe200078410ff */
[----:B------:R1:W-:Y:S03]  /*79c0*/  RED.E.ADD.F32.FTZ.RN.STRONG.GPU [R12.64], R102 ;  /* 0x000000660c00798e */ /* 0x0003e6000c10e784 */
[-C--:B------:R-:W-:Y:S02]  /*79d0*/  LEA.HI.X.SX32 R11, R11, R249.reuse, 0x2, P2 ;  /* 0x000000f90b0b7211 */ /* 0x080fe400010f16ff */
[----:B------:R-:W-:Y:S01]  /*79e0*/  RED.E.ADD.F32.FTZ.RN.STRONG.GPU [R16.64], R103 ;  /* 0x000000671000798e */ /* 0x000fe2000c10e784 */
[-C--:B---3--:R-:W-:Y:S01]  /*79f0*/  LEA R8, P0, R5, R248.reuse, 0x2 ;  /* 0x000000f805087211 */ /* 0x088fe200078010ff */
[----:B----4-:R-:W-:Y:S03]  /*7a00*/  IMAD.IADD R7, R201, 0x1, R5 ;  /* 0x00000001c9077824 */ /* 0x010fe600078e0205 */
[----:B------:R3:W-:Y:S01]  /*7a10*/  RED.E.ADD.F32.FTZ.RN.STRONG.GPU [R10.64], R104 ;  /* 0x000000680a00798e */ /* 0x0007e2000c10e784 */
[-C--:B------:R-:W-:Y:S01]  /*7a20*/  LEA.HI.X.SX32 R9, R5, R249.reuse, 0x2, P0 ;  /* 0x000000f905097211 */ /* 0x080fe200000f16ff */
[----:B------:R-:W-:Y:S01]  /*7a30*/  IMAD.IADD R5, R201, 0x1, R7 ;  /* 0x00000001c9057824 */ /* 0x000fe200078e0207 */
[CC--:B------:R-:W-:Y:S02]  /*7a40*/  LEA R6, P0, R7.reuse, R248.reuse, 0x2 ;  /* 0x000000f807067211 */ /* 0x0c0fe400078010ff */
[----:B------:R-:W-:Y:S02]  /*7a50*/  LDSM.16.MT88.4 R100, [R217+0x2800] ;  /* 0x00280000d964783b */ /* 0x000fe40000004200 */
[-C--:B------:R-:W-:Y:S02]  /*7a60*/  LEA.HI.X.SX32 R7, R7, R249.reuse, 0x2, P0 ;  /* 0x000000f907077211 */ /* 0x080fe400000f16ff */
[CC--:B--2---:R-:W-:Y:S01]  /*7a70*/  LEA R14, P0, R5.reuse, R248.reuse, 0x2 ;  /* 0x000000f8050e7211 */ /* 0x0c4fe200078010ff */
[----:B------:R2:W-:Y:S03]  /*7a80*/  RED.E.ADD.F32.FTZ.RN.STRONG.GPU [R8.64], R105 ;  /* 0x000000690800798e */ /* 0x0005e6000c10e784 */
[-C--:B------:R-:W-:Y:S02]  /*7a90*/  LEA.HI.X.SX32 R15, R5, R249.reuse, 0x2, P0 ;  /* 0x000000f9050f7211 */ /* 0x080fe400000f16ff */
[----:B------:R4:W-:Y:S01]  /*7aa0*/  RED.E.ADD.F32.FTZ.RN.STRONG.GPU [R6.64], R106 ;  /* 0x0000006a0600798e */ /* 0x0009e2000c10e784 */
[----:B-1----:R-:W-:Y:S04]  /*7ab0*/  IADD3 R13, R203, 0xa0, RZ ;  /* 0x000000a0cb0d7810 */ /* 0x002fe80007ffe0ff */
[----:B------:R1:W-:Y:S01]  /*7ac0*/  RED.E.ADD.F32.FTZ.RN.STRONG.GPU [R14.64], R107 ;  /* 0x0000006b0e00798e */ /* 0x0003e2000c10e784 */
[-C--:B------:R-:W-:Y:S01]  /*7ad0*/  LEA R12, P0, R13, R248.reuse, 0x2 ;  /* 0x000000f80d0c7211 */ /* 0x080fe200078010ff */
[----:B------:R-:W-:Y:S03]  /*7ae0*/  IMAD.IADD R5, R201, 0x1, R13 ;  /* 0x00000001c9057824 */ /* 0x000fe600078e020d */
[----:B------:R-:W-:Y:S01]  /*7af0*/  RED.E.ADD.F32.FTZ.RN.STRONG.GPU [R248.64+0x280], R112 ;  /* 0x00028070f800798e */ /* 0x000fe2000c10e784 */
[-C--:B------:R-:W-:Y:S01]  /*7b00*/  LEA.HI.X.SX32 R13, R13, R249.reuse, 0x2, P0 ;  /* 0x000000f90d0d7211 */ /* 0x080fe200000f16ff */
[----:B---3--:R-:W-:Y:S01]  /*7b10*/  IMAD.IADD R11, R201, 0x1, R5 ;  /* 0x00000001c90b7824 */ /* 0x008fe200078e0205 */
        /* <DEDUP_REMOVED lines=8> */
[-C--:B--2---:R-:W-:Y:S01]  /*7ba0*/  LEA R8, P0, R5, R248.reuse, 0x2 ;  /* 0x000000f805087211 */ /* 0x084fe200078010ff */
[----:B----4-:R-:W-:Y:S03]  /*7bb0*/  IMAD.IADD R7, R201, 0x1, R5 ;  /* 0x00000001c9077824 */ /* 0x010fe600078e0205 */
[----:B------:R2:W-:Y:S01]  /*7bc0*/  RED.E.ADD.F32.FTZ.RN.STRONG.GPU [R10.64], R108 ;  /* 0x0000006c0a00798e */ /* 0x0005e2000c10e784 */
[-C--:B------:R-:W-:Y:S01]  /*7bd0*/  LEA.HI.X.SX32 R9, R5, R249.reuse, 0x2, P0 ;  /* 0x000000f905097211 */ /* 0x080fe200000f16ff */
[----:B------:R-:W-:Y:S01]  /*7be0*/  IMAD.IADD R5, R201, 0x1, R7 ;  /* 0x00000001c9057824 */ /* 0x000fe200078e0207 */
[CC--:B------:R-:W-:Y:S02]  /*7bf0*/  LEA R6, P0, R7.reuse, R248.reuse, 0x2 ;  /* 0x000000f807067211 */ /* 0x0c0fe400078010ff */
[----:B------:R-:W-:Y:S02]  /*7c00*/  LDSM.16.MT88.4 R104, [R217+0x4800] ;  /* 0x00480000d968783b */ /* 0x000fe40000004200 */
[-C--:B------:R-:W-:Y:S02]  /*7c10*/  LEA.HI.X.SX32 R7, R7, R249.reuse, 0x2, P0 ;  /* 0x000000f907077211 */ /* 0x080fe400000f16ff */
[CC--:B-1----:R-:W-:Y:S01]  /*7c20*/  LEA R14, P0, R5.reuse, R248.reuse, 0x2 ;  /* 0x000000f8050e7211 */ /* 0x0c2fe200078010ff */
[----:B------:R1:W-:Y:S03]  /*7c30*/  RED.E.ADD.F32.FTZ.RN.STRONG.GPU [R8.64], R109 ;  /* 0x0000006d0800798e */ /* 0x0003e6000c10e784 */
[-C--:B------:R-:W-:Y:S02]  /*7c40*/  LEA.HI.X.SX32 R15, R5, R249.reuse, 0x2, P0 ;  /* 0x000000f9050f7211 */ /* 0x080fe400000f16ff */
[----:B------:R4:W-:Y:S01]  /*7c50*/  RED.E.ADD.F32.FTZ.RN.STRONG.GPU [R6.64], R110 ;  /* 0x0000006e0600798e */ /* 0x0009e2000c10e784 */
[C---:B---3--:R-:W-:Y:S02]  /*7c60*/  IADD3 R13, R203.reuse, 0xc0, RZ ;  /* 0x000000c0cb0d7810 */ /* 0x048fe40007ffe0ff */
[----:B------:R-:W-:Y:S02]  /*7c70*/  IADD3 R203, R203, 0xe0, RZ ;  /* 0x000000e0cbcb7810 */ /* 0x000fe40007ffe0ff */
[----:B------:R-:W-:Y:S01]  /*7c80*/  RED.E.ADD.F32.FTZ.RN.STRONG.GPU [R14.64], R111 ;  /* 0x0000006f0e00798e */ /* 0x000fe2000c10e784 */
[-C--:B------:R-:W-:Y:S01]  /*7c90*/  LEA R12, P0, R13, R248.reuse, 0x2 ;  /* 0x000000f80d0c7211 */ /* 0x080fe200078010ff */
[----:B------:R-:W-:Y:S03]  /*7ca0*/  IMAD.IADD R5, R201, 0x1, R13 ;  /* 0x00000001c9057824 */ /* 0x000fe600078e020d */
[----:B------:R-:W-:Y:S01]  /*7cb0*/  RED.E.ADD.F32.FTZ.RN.STRONG.GPU [R248.64+0x300], R116 ;  /* 0x00030074f800798e */ /* 0x000fe2000c10e784 */
[-C--:B------:R-:W-:Y:S01]  /*7cc0*/  LEA.HI.X.SX32 R13, R13, R249.reuse, 0x2, P0 ;  /* 0x000000f90d0d7211 */ /* 0x080fe200000f16ff */
[----:B--2---:R-:W-:Y:S01]  /*7cd0*/  IMAD.IADD R11, R201, 0x1, R5 ;  /* 0x00000001c90b7824 */ /* 0x004fe200078e0205 */
[CC--:B------:R-:W-:Y:S02]  /*7ce0*/  LEA R16, P0, R5.reuse, R248.reuse, 0x2 ;  /* 0x000000f805107211 */ /* 0x0c0fe400078010ff */
[----:B------:R-:W-:Y:S02]  /*7cf0*/  RED.E.ADD.F32.FTZ.RN.STRONG.GPU [R208.64+0x300], R117 ;  /* 0x00030075d000798e */ /* 0x000fe4000c10e784 */
[-C--:B------:R-:W-:Y:S01]  /*7d00*/  LEA.HI.X.SX32 R17, R5, R249.reuse, 0x2, P0 ;  /* 0x000000f905117211 */ /* 0x080fe200000f16ff */
[----:B------:R-:W-:Y:S01]  /*7d10*/  IMAD.IADD R5, R201, 0x1, R11 ;  /* 0x00000001c9057824 */ /* 0x000fe200078e020b */
[CC--:B------:R-:W-:Y:S01]  /*7d20*/  LEA R10, P2, R11.reuse, R248.reuse, 0x2 ;  /* 0x000000f80b0a7211 */ /* 0x0c0fe200078410ff */
[----:B------:R2:W-:Y:S03]  /*7d30*/  RED.E.ADD.F32.FTZ.RN.STRONG.GPU [R12.64], R118 ;  /* 0x000000760c00798e */ /* 0x0005e6000c10e784 */
[-C--:B------:R-:W-:Y:S02]  /*7d40*/  LEA.HI.X.SX32 R11, R11, R249.reuse, 0x2, P2 ;  /* 0x000000f90b0b7211 */ /* 0x080fe400010f16ff */
[----:B------:R3:W-:Y:S01]  /*7d50*/  RED.E.ADD.F32.FTZ.RN.STRONG.GPU [R16.64], R119 ;  /* 0x000000771000798e */ /* 0x0007e2000c10e784 */
[-C--:B-1----:R-:W-:Y:S01]  /*7d60*/  LEA R8, P0, R5, R248.reuse, 0x2 ;  /* 0x000000f805087211 */ /* 0x082fe200078010ff */
[----:B----4-:R-:W-:Y:S03]  /*7d70*/  IMAD.IADD R7, R201, 0x1, R5 ;  /* 0x00000001c9077824 */ /* 0x010fe600078e0205 */
[----:B------:R-:W-:Y:S01]  /*7d80*/  RED.E.ADD.F32.FTZ.RN.STRONG.GPU [R10.64], R120 ;  /* 0x000000780a00798e */ /* 0x000fe2000c10e784 */
[-C--:B------:R-:W-:Y:S01]  /*7d90*/  LEA.HI.X.SX32 R9, R5, R249.reuse, 0x2, P0 ;  /* 0x000000f905097211 */ /* 0x080fe200000f16ff */
[----:B------:R-:W-:Y:S01]  /*7da0*/  IMAD.IADD R5, R201, 0x1, R7 ;  /* 0x00000001c9057824 */ /* 0x000fe200078e0207 */
[CC--:B------:R-:W-:Y:S02]  /*7db0*/  LEA R6, P0, R7.reuse, R248.reuse, 0x2 ;  /* 0x000000f807067211 */ /* 0x0c0fe400078010ff */
[----:B------:R-:W-:Y:S02]  /*7dc0*/  LDSM.16.MT88.4 R108, [R217+0x6800] ;  /* 0x00680000d96c783b */ /* 0x000fe40000004200 */
[-C--:B------:R-:W-:Y:S03]  /*7dd0*/  LEA.HI.X.SX32 R7, R7, R249.reuse, 0x2, P0 ;  /* 0x000000f907077211 */ /* 0x080fe600000f16ff */
[----:B------:R1:W-:Y:S05]  /*7de0*/  RED.E.ADD.F32.FTZ.RN.STRONG.GPU [R8.64], R121 ;  /* 0x000000790800798e */ /* 0x0003ea000c10e784 */
[----:B------:R-:W-:Y:S01]  /*7df0*/  RED.E.ADD.F32.FTZ.RN.STRONG.GPU [R6.64], R122 ;  /* 0x0000007a0600798e */ /* 0x000fe2000c10e784 */
[CC--:B--2---:R-:W-:Y:S04]  /*7e00*/  LEA R12, P0, R5.reuse, R248.reuse, 0x2 ;  /* 0x000000f8050c7211 */ /* 0x0c4fe800078010ff */
[-C--:B------:R-:W-:Y:S01]  /*7e10*/  LEA.HI.X.SX32 R13, R5, R249.reuse, 0x2, P0 ;  /* 0x000000f9050d7211 */ /* 0x080fe200000f16ff */
[----:B------:R-:W-:Y:S01]  /*7e20*/  IMAD.IADD R5, R201, 0x1, R203 ;  /* 0x00000001c9057824 */ /* 0x000fe200078e02cb */
[-C--:B---3--:R-:W-:Y:S03]  /*7e30*/  LEA R16, P0, R203, R248.reuse, 0x2 ;  /* 0x000000f8cb107211 */ /* 0x088fe600078010ff */
[----:B------:R-:W-:Y:S01]  /*7e40*/  IMAD.IADD R15, R201, 0x1, R5 ;  /* 0x00000001c90f7824 */ /* 0x000fe200078e0205 */
[-C--:B------:R-:W-:Y:S01]  /*7e50*/  LEA.HI.X.SX32 R17, R203, R249.reuse, 0x2, P0 ;  /* 0x000000f9cb117211 */ /* 0x080fe200000f16ff */
[----:B------:R-:W-:Y:S01]  /*7e60*/  RED.E.ADD.F32.FTZ.RN.STRONG.GPU [R12.64], R123 ;  /* 0x0000007b0c00798e */ /* 0x000fe2000c10e784 */
[CC--:B------:R-:W-:Y:S04]  /*7e70*/  LEA R18, P0, R5.reuse, R248.reuse, 0x2 ;  /* 0x000000f805127211 */ /* 0x0c0fe800078010ff */
[-C--:B------:R-:W-:Y:S01]  /*7e80*/  LEA.HI.X.SX32 R19, R5, R249.reuse, 0x2, P0 ;  /* 0x000000f905137211 */ /* 0x080fe200000f16ff */
[----:B------:R-:W-:Y:S01]  /*7e90*/  RED.E.ADD.F32.FTZ.RN.STRONG.GPU [R248.64+0x380], R128 ;  /* 0x00038080f800798e */ /* 0x000fe2000c10e784 */
[-C--:B------:R-:W-:Y:S01]  /*7ea0*/  LEA R92, P0, R15, R248.reuse, 0x2 ;  /* 0x000000f80f5c7211 */ /* 0x080fe200078010ff */
[----:B-1----:R-:W-:Y:S03]  /*7eb0*/  IMAD.IADD R9, R201, 0x1, R15 ;  /* 0x00000001c9097824 */ /* 0x002fe600078e020f */
[-C--:B------:R-:W-:Y:S01]  /*7ec0*/  LEA.HI.X.SX32 R93, R15, R249.reuse, 0x2, P0 ;  /* 0x000000f90f5d7211 */ /* 0x080fe200000f16ff */
[----:B------:R-:W-:Y:S01]  /*7ed0*/  RED.E.ADD.F32.FTZ.RN.STRONG.GPU [R208.64+0x380], R129 ;  /* 0x00038081d000798e */ /* 0x000fe2000c10e784 */
[----:B------:R-:W-:Y:S01]  /*7ee0*/  IMAD.IADD R5, R201, 0x1, R9 ;  /* 0x00000001c9057824 */ /* 0x000fe200078e0209 */
[-C--:B------:R-:W-:Y:S03]  /*7ef0*/  LEA R98, P3, R9, R248.reuse, 0x2 ;  /* 0x000000f809627211 */ /* 0x080fe600078610ff */
[----:B------:R-:W-:Y:S01]  /*7f00*/  IMAD.IADD R201, R201, 0x1, R5 ;  /* 0x00000001c9c97824 */ /* 0x000fe200078e0205 */
[-C--:B------:R-:W-:Y:S01]  /*7f10*/  LEA R96, P2, R5, R248.reuse, 0x2 ;  /* 0x000000f805607211 */ /* 0x080fe200078410ff */
[----:B------:R-:W-:Y:S01]  /*7f20*/  LDSM.16.MT88.4 R12, [R0+0x20000] ;  /* 0x02000000000c783b */ /* 0x000fe20000004200 */
[-C--:B------:R-:W-:Y:S02]  /*7f30*/  LEA.HI.X.SX32 R99, R9, R249.reuse, 0x2, P3 ;  /* 0x000000f909637211 */ /* 0x080fe400018f16ff */
[-C--:B------:R-:W-:Y:S02]  /*7f40*/  LEA.HI.X.SX32 R97, R5, R249.reuse, 0x2, P2 ;  /* 0x000000f905617211 */ /* 0x080fe400010f16ff */
[----:B------:R-:W-:Y:S01]  /*7f50*/  LDSM.16.MT88.4 R4, [R218+0x20000] ;  /* 0x02000000da04783b */ /* 0x000fe20000004200 */
[C---:B------:R-:W-:Y:S04]  /*7f60*/  LEA R94, P0, R201.reuse, R248, 0x2 ;  /* 0x000000f8c95e7211 */ /* 0x040fe800078010ff */
[----:B------:R-:W1:Y:S01]  /*7f70*/  LDSM.16.MT88.4 R8, [R217] ;  /* 0x00000000d908783b */ /* 0x000e620000004200 */
[----:B------:R-:W-:Y:S04]  /*7f80*/  LEA.HI.X.SX32 R95, R201, R249, 0x2, P0 ;  /* 0x000000f9c95f7211 */ /* 0x000fe800000f16ff */
[----:B------:R-:W-:Y:S05]  /*7f90*/  RED.E.ADD.F32.FTZ.RN.STRONG.GPU [R16.64], R130 ;  /* 0x000000821000798e */ /* 0x000fea000c10e784 */
[----:B------:R-:W-:Y:S05]  /*7fa0*/  RED.E.ADD.F32.FTZ.RN.STRONG.GPU [R18.64], R131 ;  /* 0x000000831200798e */ /* 0x000fea000c10e784 */
[----:B------:R-:W2:Y:S05]  /*7fb0*/  LDSM.16.MT88.4 R16, [R217+0x2000] ;  /* 0x00200000d910783b */ /* 0x000eaa0000004200 */
[----:B------:R-:W-:Y:S05]  /*7fc0*/  RED.E.ADD.F32.FTZ.RN.STRONG.GPU [R92.64], R124 ;  /* 0x0000007c5c00798e */ /* 0x000fea000c10e784 */
[----:B------:R-:W-:Y:S05]  /*7fd0*/  RED.E.ADD.F32.FTZ.RN.STRONG.GPU [R98.64], R125 ;  /* 0x0000007d6200798e */ /* 0x000fea000c10e784 */
[----:B------:R-:W-:Y:S05]  /*7fe0*/  RED.E.ADD.F32.FTZ.RN.STRONG.GPU [R96.64], R126 ;  /* 0x0000007e6000798e */ /* 0x000fea000c10e784 */
[----:B------:R-:W-:Y:S01]  /*7ff0*/  LDSM.16.MT88.4 R96, [R0+0x20800] ;  /* 0x020800000060783b */ /* 0x000fe20000004200 */
[-C--:B-1----:R-:W-:Y:S04]  /*8000*/  HMMA.16816.F32.BF16 R132, R4, R8.reuse, R132 ;  /* 0x000000080484723c */ /* 0x082fe80000041884 */
[----:B------:R-:W-:Y:S05]  /*8010*/  RED.E.ADD.F32.FTZ.RN.STRONG.GPU [R94.64], R127 ;  /* 0x0000007f5e00798e */ /* 0x000fea000c10e784 */
[----:B------:R-:W-:Y:S01]  /*8020*/  LDSM.16.MT88.4 R92, [R217+0x800] ;  /* 0x00080000d95c783b */ /* 0x000fe20000004200 */
        /* <DEDUP_REMOVED lines=87> */
[-C--:B------:R-:W-:Y:S02]  /*85a0*/  LEA.HI.X.SX32 R11, R7, R243.reuse, 0x1, P0 ;  /* 0x000000f3070b7211 */ /* 0x080fe400000f0eff */
[----:B------:R-:W-:Y:S02]  /*85b0*/  SHF.R.S32.HI R8, RZ, 0x1f, R7 ;  /* 0x0000001fff087819 */ /* 0x000fe40000011407 */
[C---:B------:R-:W-:Y:S02]  /*85c0*/  @!P4 LEA R14, P6, R6.reuse, R242, 0x1 ;  /* 0x000000f2060ec211 */ /* 0x040fe400078c08ff */
[C---:B------:R-:W-:Y:S02]  /*85d0*/  LEA.HI.X R8, R5.reuse, R8, R4, 0x5, P1 ;  /* 0x0000000805087211 */ /* 0x040fe400008f2c04 */
[C---:B------:R-:W-:Y:S01]  /*85e0*/  @!P3 LEA R12, P1, R6.reuse, R242, 0x1 ;  /* 0x000000f2060cb211 */ /* 0x040fe200078208ff */
[----:B------:R1:W-:Y:S01]  /*85f0*/  @P5 STS.128 [R226], RZ ;  /* 0x000000ffe2005388 */ /* 0x0003e20000000c00 */
[CCC-:B------:R-:W-:Y:S02]  /*8600*/  @!P4 LEA.HI.X R15, R6.reuse, R243.reuse, R8.reuse, 0x1, P6 ;  /* 0x000000f3060fc211 */ /* 0x1c0fe400030f0c08 */
[C---:B------:R-:W-:Y:S01]  /*8610*/  @!P5 LEA R18, P6, R5.reuse, R10, 0x6 ;  /* 0x0000000a0512d211 */ /* 0x040fe200078c30ff */
[----:B------:R-:W-:Y:S01]  /*8620*/  @!PT LDS RZ, [RZ] ;  /* 0x00000000fffff984 */ /* 0x000fe20000000800 */
[----:B------:R-:W-:Y:S01]  /*8630*/  @!PT LDS RZ, [RZ] ;  /* 0x00000000fffff984 */ /* 0x000fe20000000800 */
[----:B------:R-:W-:Y:S01]  /*8640*/  @!PT LDS RZ, [RZ] ;  /* 0x00000000fffff984 */ /* 0x000fe20000000800 */
[----:B------:R1:W-:Y:S01]  /*8650*/  @!P5 LDGSTS.E.BYPASS.LTC128B.128 [R226], [R10.64] ;  /* 0x000000000ae2dfae */ /* 0x0003e2000b901d44 */
[C---:B------:R-:W-:Y:S02]  /*8660*/  @!P3 LEA.HI.X R13, R6.reuse, R243, R8, 0x1, P1 ;  /* 0x000000f3060db211 */ /* 0x040fe400008f0c08 */
[----:B------:R-:W-:Y:S01]  /*8670*/  @!P5 LEA.HI.X R19, R5, R11, R4, 0x6, P6 ;  /* 0x0000000b0513d211 */ /* 0x000fe200030f3404 */
[----:B------:R1:W-:Y:S01]  /*8680*/  @P4 STS.128 [R226+0x2000], RZ ;  /* 0x002000ffe2004388 */ /* 0x0003e20000000c00 */
[C---:B------:R-:W-:Y:S01]  /*8690*/  @!P2 LEA R16, P0, R6.reuse, R242, 0x1 ;  /* 0x000000f20610a211 */ /* 0x040fe200078008ff */
[----:B------:R-:W-:Y:S02]  /*86a0*/  IMAD.MOV.U32 R242, RZ, RZ, R10 ;  /* 0x000000fffff27224 */ /* 0x000fe400078e000a */
        /* <DEDUP_REMOVED lines=37> */
.L_x_464:
[----:B------:R-:W-:Y:S02]  /*8900*/  UISETP.GT.AND UP0, UPT, UR7, UR19, UPT ;  /* 0x000000130700728c */ /* 0x000fe4000bf04270 */
[----:B------:R-:W-:Y:S04]  /*8910*/  UIADD3 UR7, UR7, -0x1, URZ ;  /* 0xffffffff07077890 */ /* 0x000fe8000fffe03f */
[----:B------:R-:W-:Y:S11]  /*8920*/  PLOP3.LUT P0, PT, PT, PT, UP0, 0x80, 0x0 ;  /* 0x000000000000781c */ /* 0x000ff60003f0f008 */
[----:B------:R-:W-:Y:S02]  /*8930*/  @!UPT UIADD3 URZ, URZ, URZ, URZ ;  /* 0x0000003f3f3ff290 */ /* 0x000fe4000fffe03f */
[----:B------:R-:W-:-:S05]  /*8940*/  @P0 BRA `(.L_x_465) ;  /* 0xffffbe7000000947 */ /* 0x000fca000383ffff */
[----:B------:R-:W-:Y:S01]  /*8950*/  BAR.SYNC.DEFER_BLOCKING 0x0 ;  /* 0x0000000000007b1d */ /* 0x000fe20000010000 */
        /* <DEDUP_REMOVED lines=174> */
[----:B------:R-:W-:-:S03]  /*9440*/  PLOP3.LUT P0, PT, PT, PT, UP0, 0x80, 0x0 ;  /* 0x000000000000781c */ /* 0x000fc60003f0f008 */
        /* <DEDUP_REMOVED lines=37> */
.L_x_466:
        /* <DEDUP_REMOVED lines=18> */
.L_x_467:
        /* <DEDUP_REMOVED lines=18> */
[----:B------:R2:W3:Y:S01]  /*98e0*/  LDS.128 R64, [R226+0x11000] ;  /* 0x01100000e2407984 */ /* 0x0004e20000000c00 */
[----:B------:R-:W-:Y:S01]  /*98f0*/  IADD3.X R77, R5, UR15, R4, P0, !PT ;  /* 0x0000000f054d7c10 */ /* 0x000fe200087fe404 */
[----:B------:R-:W-:Y:S01]  /*9900*/  IMAD.U32 R4, RZ, RZ, UR37 ;  /* 0x00000025ff047e24 */ /* 0x000fe2000f8e00ff */
[----:B------:R-:W-:Y:S01]  /*9910*/  UIMAD UR8, UR37, UR9, UR8 ;  /* 0x00000009250872a4 */ /* 0x000fe2000f8e0208 */
[----:B------:R2:W4:Y:S02]  /*9920*/  LDS.128 R60, [R226+0x13000] ;  /* 0x01300000e23c7984 */ /* 0x0005240000000c00 */
[----:B------:R-:W-:-:S02]  /*9930*/  IMAD.WIDE.U32 R76, R4, c[0x0][0x3b8], R76 ;  /* 0x0000ee00044c7a25 */ /* 0x000fc400078e004c */
[----:B------:R2:W1:Y:S03]  /*9940*/  LDS.128 R56, [R226+0x15000] ;  /* 0x01500000e2387984 */ /* 0x0004660000000c00 */
        /* <DEDUP_REMOVED lines=11> */
[----:B---34-:R-:W-:Y:S01]  /*9a00*/  ISETP.GE.AND P3, PT, R232, c[0x0][0x220], PT ;  /* 0x00008800e8007a0c */ /* 0x018fe20003f66270 */
[----:B-1----:R-:W1:Y:S01]  /*9a10*/  LDS.128 R16, [R226+0x12000] ;  /* 0x01200000e2107984 */ /* 0x002e620000000c00 */
[----:B------:R-:W-:Y:S01]  /*9a20*/  IMAD.MOV.U32 R70, RZ, RZ, R76 ;  /* 0x000000ffff467224 */ /* 0x000fe200078e004c */
[----:B------:R-:W-:Y:S01]  /*9a30*/  ISETP.GE.AND P2, PT, R229, c[0x0][0x220], PT ;  /* 0x00008800e5007a0c */ /* 0x000fe20003f46270 */
[----:B------:R-:W-:Y:S01]  /*9a40*/  IMAD R73, R69, c[0x0][0x3a0], RZ ;  /* 0x0000e80045497a24 */ /* 0x000fe200078e02ff */
[----:B------:R-:W3:Y:S01]  /*9a50*/  LDS.128 R12, [R226+0x14000] ;  /* 0x01400000e20c7984 */ /* 0x000ee20000000c00 */
[----:B------:R-:W-:Y:S01]  /*9a60*/  IMAD.WIDE.U32 R78, R230, c[0x0][0x3a0], R70 ;  /* 0x0000e800e64e7a25 */ /* 0x000fe200078e0046 */
[----:B------:R-:W-:-:S02]  /*9a70*/  ISETP.GE.AND P1, PT, R228, c[0x0][0x220], PT ;  /* 0x00008800e4007a0c */ /* 0x000fc40003f26270 */
[----:B------:R-:W4:Y:S01]  /*9a80*/  LDS.128 R8, [R226+0x16000] ;  /* 0x01600000e2087984 */ /* 0x000f220000000c00 */
[----:B------:R-:W-:Y:S01]  /*9a90*/  IMAD R70, R230, c[0x0][0x3a4], R73 ;  /* 0x0000e900e6467a24 */ /* 0x000fe200078e0249 */
[----:B------:R-:W-:Y:S02]  /*9aa0*/  ISETP.GE.AND P0, PT, R227, c[0x0][0x220], PT ;  /* 0x00008800e3007a0c */ /* 0x000fe40003f06270 */
[----:B------:R-:W2:Y:S01]  /*9ab0*/  @!P3 LDS.128 R4, [R226+0x10000] ;  /* 0x01000000e204b984 */ /* 0x000ea20000000c00 */
[----:B------:R-:W-:Y:S01]  /*9ac0*/  IMAD.IADD R70, R70, 0x1, R79 ;  /* 0x0000000146467824 */ /* 0x000fe200078e024f */
[----:B------:R-:W-:-:S04]  /*9ad0*/  LEA R72, P4, R78, c[0x0][0x340], 0x1 ;  /* 0x0000d0004e487a11 */ /* 0x000fc800078808ff */
[----:B------:R-:W-:-:S05]  /*9ae0*/  LEA.HI.X R73, R78, c[0x0][0x344], R70, 0x1, P4 ;  /* 0x0000d1004e497a11 */ /* 0x000fca00020f0c46 */
[----:B-1----:R1:W-:Y:S04]  /*9af0*/  @!P2 STG.E.128 [R72.64+0x80], R16 ;  /* 0x000080104800a986 */ /* 0x0023e8000c101d04 */
[----:B---3--:R1:W-:Y:S04]  /*9b00*/  @!P1 STG.E.128 [R72.64+0x100], R12 ;  /* 0x0001000c48009986 */ /* 0x0083e8000c101d04 */
[----:B----4-:R1:W-:Y:S04]  /*9b10*/  @!P0 STG.E.128 [R72.64+0x180], R8 ;  /* 0x0001800848008986 */ /* 0x0103e8000c101d04 */
[----:B--2---:R1:W-:Y:S02]  /*9b20*/  @!P3 STG.E.128 [R72.64], R4 ;  /* 0x000000044800b986 */ /* 0x0043e4000c101d04 */
.L_x_469:
[----:B---34-:R-:W-:Y:S05]  /*9b30*/  BSYNC B0 ;  /* 0x0000000000007941 */ /* 0x018fea0003800000 */
.L_x_468:
        /* <DEDUP_REMOVED lines=17> */
[----:B------:R1:W-:Y:S04]  /*9c50*/  @!P3 STG.E.128 [R8.64], R64 ;  /* 0x000000400800b986 */ /* 0x0003e8000c101d04 */
[----:B------:R1:W-:Y:S04]  /*9c60*/  @!P2 STG.E.128 [R8.64+0x80], R60 ;  /* 0x0000803c0800a986 */ /* 0x0003e8000c101d04 */
[----:B------:R1:W-:Y:S04]  /*9c70*/  @!P1 STG.E.128 [R8.64+0x100], R56 ;  /* 0x0001003808009986 */ /* 0x0003e8000c101d04 */
[----:B------:R1:W-:Y:S02]  /*9c80*/  @!P0 STG.E.128 [R8.64+0x180], R52 ;  /* 0x0001803408008986 */ /* 0x0003e4000c101d04 */
.L_x_471:
[----:B------:R-:W-:Y:S05]  /*9c90*/  BSYNC B0 ;  /* 0x0000000000007941 */ /* 0x000fea0003800000 */
.L_x_470:
[----:B------:R-:W-:Y:S01]  /*9ca0*/  ULDC.64 UR8, c[0x0][0x3a8] ;  /* 0x0000ea0000087ab9 */ /* 0x000fe20000000a00 */
[----:B------:R-:W-:Y:S01]  /*9cb0*/  IMAD.WIDE.U32 R4, R68, c[0x0][0x3a8], R74 ;  /* 0x0000ea0044047a25 */ /* 0x000fe200078e004a */
[----:B------:R-:W-:Y:S01]  /*9cc0*/  UIMAD UR6, UR10, UR8, URZ ;  /* 0x000000080a0672a4 */ /* 0x000fe2000f8e023f */
[----:B------:R-:W-:Y:S03]  /*9cd0*/  BSSY B0, `(.L_x_472) ;  /* 0x000001b000007945 */ /* 0x000fe60003800000 */
[----:B------:R-:W-:Y:S01]  /*9ce0*/  UIMAD UR7, UR7, UR9, UR6 ;  /* 0x00000009070772a4 */ /* 0x000fe2000f8e0206 */
[----:B-1----:R-:W-:-:S05]  /*9cf0*/  IADD3 R8, P0, R4, UR11, RZ ;  /* 0x0000000b04087c10 */ /* 0x002fca000ff1e0ff */
        /* <DEDUP_REMOVED lines=20> */
[----:B------:R1:W-:Y:S04]  /*9e40*/  @!P3 STG.E.128 [R6.64], R48 ;  /* 0x000000300600b986 */ /* 0x0003e8000c101d04 */
[----:B------:R1:W-:Y:S04]  /*9e50*/  @!P2 STG.E.128 [R6.64+0x80], R40 ;  /* 0x000080280600a986 */ /* 0x0003e8000c101d04 */
[----:B------:R1:W-:Y:S04]  /*9e60*/  @!P1 STG.E.128 [R6.64+0x100], R32 ;  /* 0x0001002006009986 */ /* 0x0003e8000c101d04 */
[----:B------:R1:W-:Y:S02]  /*9e70*/  @!P0 STG.E.128 [R6.64+0x180], R24 ;  /* 0x0001801806008986 */ /* 0x0003e4000c101d04 */
.L_x_473:
[----:B------:R-:W-:Y:S05]  /*9e80*/  BSYNC B0 ;  /* 0x0000000000007941 */ /* 0x000fea0003800000 */
.L_x_472:
[----:B------:R-:W-:Y:S05]  /*9e90*/  @P4 BRA `(.L_x_444) ;  /* 0x0000011000004947 */ /* 0x000fea0003800000 */
[----:B------:R-:W-:Y:S01]  /*9ea0*/  IADD3 R4, P0, R230, 0x20, RZ ;  /* 0x00000020e6047810 */ /* 0x000fe20007f1e0ff */
[----:B------:R-:W-:Y:S01]  /*9eb0*/  IMAD.MOV.U32 R9, RZ, RZ, R5 ;  /* 0x000000ffff097224 */ /* 0x000fe200078e0005 */
[----:B------:R-:W-:-:S02]  /*9ec0*/  ISETP.GE.AND P3, PT, R232, c[0x0][0x220], PT ;  /* 0x00008800e8007a0c */ /* 0x000fc40003f66270 */
[----:B------:R-:W-:Y:S01]  /*9ed0*/  ISETP.GE.AND P2, PT, R229, c[0x0][0x220], PT ;  /* 0x00008800e5007a0c */ /* 0x000fe20003f46270 */
[----:B-1----:R-:W-:Y:S01]  /*9ee0*/  IMAD.X R7, RZ, RZ, R69, P0 ;  /* 0x000000ffff077224 */ /* 0x002fe200000e0645 */
        /* <DEDUP_REMOVED lines=12> */
.L_x_444:
[----:B------:R-:W-:Y:S05]  /*9fb0*/  BSYNC B1 ;  /* 0x0000000000017941 */ /* 0x000fea0003800000 */
.L_x_430:
        /* <DEDUP_REMOVED lines=12> */
.L_x_474:
[----:B------:R-:W-:Y:S05]  /*a080*/  EXIT ;  /* 0x000000000000794d */ /* 0x000fea0003800000 */
.L_x_476:
        /* <DEDUP_REMOVED lines=15> */
.L_x_2013:


//--------------------- .text._ZN5flash44flash_bwd_dq_dk_dv_loop_seqk_parallel_kernelI23Flash_bwd_kernel_traitsILi256ELi64ELi64ELi8ELi4ELi2ELi2ELb0ELb1EN7cutlass10bfloat16_tE19Flash_kernel_traitsILi256ELi64ELi64ELi8ES3_EELb0ELb0ELb0ELb0ELb0ELb1ELb0EEEvNS_16Flash_bwd_paramsE --------------------------
	.section	.text._ZN5flash44flash_bwd_dq_dk_dv_loop_seqk_parallel_kernelI23Flash_bwd_kernel_traitsILi256ELi64ELi64ELi8ELi4ELi2ELi2ELb0ELb1EN7cutlass10bfloat16_tE19Flash_kernel_traitsILi256ELi64ELi64ELi8ES3_EELb0ELb0ELb0ELb0ELb0ELb1ELb0EEEvNS_16Flash_bwd_paramsE,"ax",@progbits
	.sectioninfo	@"SHI_REGISTERS=255"
	.align	128
        .global         _ZN5flash44flash_bwd_dq_dk_dv_loop_seqk_parallel_kernelI23Flash_bwd_kernel_traitsILi256ELi64ELi64ELi8ELi4ELi2ELi2ELb0ELb1EN7cutlass10bfloat16_tE19Flash_kernel_traitsILi256ELi64ELi64ELi8ES3_EELb0ELb0ELb0ELb0ELb0ELb1ELb0EEEvNS_16Flash_bwd_paramsE
        .type           _ZN5flash44flash_bwd_dq_dk_dv_loop_seqk_parallel_kernelI23Flash_bwd_kernel_traitsILi256ELi64ELi64ELi8ELi4ELi2ELi2ELb0ELb1EN7cutlass10bfloat16_tE19Flash_kernel_traitsILi256ELi64ELi64ELi8ES3_EELb0ELb0ELb0ELb0ELb0ELb1ELb0EEEvNS_16Flash_bwd_paramsE,@function
        .size           _ZN5flash44flash_bwd_dq_dk_dv_loop_seqk_parallel_kernelI23Flash_bwd_kernel_traitsILi256ELi64ELi64ELi8ELi4ELi2ELi2ELb0ELb1EN7cutlass10bfloat16_tE19Flash_kernel_traitsILi256ELi64ELi64ELi8ES3_EELb0ELb0ELb0ELb0ELb0ELb1ELb0EEEvNS_16Flash_bwd_paramsE,(.L_x_2014 - _ZN5flash44flash_bwd_dq_dk_dv_loop_seqk_parallel_kernelI23Flash_bwd_kernel_traitsILi256ELi64ELi64ELi8ELi4ELi2ELi2ELb0ELb1EN7cutlass10bfloat16_tE19Flash_kernel_traitsILi256ELi64ELi64ELi8ES3_EELb0ELb0ELb0ELb0ELb0ELb1ELb0EEEvNS_16Flash_bwd_paramsE)
        .other          _ZN5flash44flash_bwd_dq_dk_dv_loop_seqk_parallel_kernelI23Flash_bwd_kernel_traitsILi256ELi64ELi64ELi8ELi4ELi2ELi2ELb0ELb1EN7cutlass10bfloat16_tE19Flash_kernel_traitsILi256ELi64ELi64ELi8ES3_EELb0ELb0ELb0ELb0ELb0ELb1ELb0EEEvNS_16Flash_bwd_paramsE,@"STO_CUDA_ENTRY STV_DEFAULT"
_ZN5flash44flash_bwd_dq_dk_dv_loop_seqk_parallel_kernelI23Flash_bwd_kernel_traitsILi256ELi64ELi64ELi8ELi4ELi2ELi2ELb0ELb1EN7cutlass10bfloat16_tE19Flash_kernel_traitsILi256ELi64ELi64ELi8ES3_EELb0ELb0ELb0ELb0ELb0ELb1ELb0EEEvNS_16Flash_bwd_paramsE:
.text._ZN5flash44flash_bwd_dq_dk_dv_loop_seqk_parallel_kernelI23Flash_bwd_kernel_traitsILi256ELi64ELi64ELi8ELi4ELi2ELi2ELb0ELb1EN7cutlass10bfloat16_tE19Flash_kernel_traitsILi256ELi64ELi64ELi8ES3_EELb0ELb0ELb0ELb0ELb0ELb1ELb0EEEvNS_16Flash_bwd_paramsE:
        /* <DEDUP_REMOVED lines=27> */
[----:B------:R-:W-:Y:S01]  /*01b0*/  IMAD.SHL.U32 R246, R14, 0x2, RZ ;  /* 0x000000020ef67824 */ /* 0x000fe200078e00ff */
[----:B--2---:R-:W-:-:S02]  /*01c0*/  UIMAD.WIDE.U32 UR44, UR31, UR14, URZ ;  /* 0x0000000e1f2c72a5 */ /* 0x004fc4000f8e003f */
[CC--:B------:R-:W-:Y:S01]  /*01d0*/  LEA.HI R4, R13.reuse, R14.reuse, RZ, 0x5 ;  /* 0x0000000e0d047211 */ /* 0x0c0fe200078f28ff */
[----:B------:R-:W-:Y:S01]  /*01e0*/  USHF.L.U32 UR14, UR31, 0x7, URZ ;  /* 0x000000071f0e7899 */ /* 0x000fe2000800063f */
[----:B------:R-:W-:Y:S01]  /*01f0*/  LEA.HI R8, R13, R14, RZ, 0x4 ;  /* 0x0000000e0d087211 */ /* 0x000fe200078f20ff */
[----:B------:R-:W-:Y:S01]  /*0200*/  ULDC UR55, c[0x0][0x234] ;  /* 0x00008d0000377ab9 */ /* 0x000fe20000000800 */
[--C-:B------:R-:W-:Y:S01]  /*0210*/  SHF.R.S32.HI R5, RZ, 0x5, R4.reuse ;  /* 0x00000005ff057819 */ /* 0x100fe20000011404 */
[----:B---3--:R-:W-:Y:S01]  /*0220*/  UIMAD UR47, UR38, UR46, URZ ;  /* 0x0000002e262f72a4 */ /* 0x008fe2000f8e023f */
[----:B------:R-:W-:Y:S01]  /*0230*/  SHF.R.S32.HI R0, RZ, 0x1f, R4 ;  /* 0x0000001fff007819 */ /* 0x000fe20000011404 */
[----:B------:R-:W-:Y:S01]  /*0240*/  UIMAD UR46, UR46, UR12, URZ ;  /* 0x0000000c2e2e72a4 */ /* 0x000fe2000f8e023f */
[----:B------:R-:W-:Y:S01]  /*0250*/  SHF.R.S32.HI R6, RZ, 0x4, R8 ;  /* 0x00000004ff067819 */ /* 0x000fe20000011408 */
[----:B------:R-:W-:Y:S01]  /*0260*/  ULDC UR13, c[0x0][0x1c0] ;  /* 0x00007000000d7ab9 */ /* 0x000fe20000000800 */
[-C--:B------:R-:W-:Y:S01]  /*0270*/  LEA.HI R0, R0, R5.reuse, RZ, 0x2 ;  /* 0x0000000500007211 */ /* 0x080fe200078f10ff */
[----:B------:R-:W-:Y:S01]  /*0280*/  ULDC UR11, c[0x0][0x1c0] ;  /* 0x00007000000b7ab9 */ /* 0x000fe20000000800 */
[----:B------:R-:W-:Y:S01]  /*0290*/  LEA.HI R2, R4, R5, RZ, 0x1 ;  /* 0x0000000504027211 */ /* 0x000fe200078f08ff */
[----:B------:R-:W-:Y:S01]  /*02a0*/  UIMAD UR55, UR8, UR6, UR55 ;  /* 0x00000006083772a4 */ /* 0x000fe2000f8e0237 */
[----:B------:R-:W-:Y:S01]  /*02b0*/  LEA.HI R7, R8, R6, RZ, 0x1 ;  /* 0x0000000608077211 */ /* 0x000fe200078f08ff */
[----:B------:R-:W-:Y:S01]  /*02c0*/  UIMAD UR52, UR7, UR31, URZ ;  /* 0x0000001f073472a4 */ /* 0x000fe2000f8e023f */
[----:B------:R-:W-:Y:S01]  /*02d0*/  LOP3.LUT R3, R0, 0xfffffffc, RZ, 0xc0, !PT ;  /* 0xfffffffc00037812 */ /* 0x000fe200078ec0ff */
[----:B------:R-:W-:Y:S01]  /*02e0*/  UIMAD UR6, UR31, UR11, UR38 ;  /* 0x0000000b1f0672a4 */ /* 0x000fe2000f8e0226 */
[----:B------:R-:W-:Y:S01]  /*02f0*/  LOP3.LUT R0, R2, 0xfffffffe, RZ, 0xc0, !PT ;  /* 0xfffffffe02007812 */ /* 0x000fe200078ec0ff */
[----:B------:R-:W-:Y:S01]  /*0300*/  @!UP2 UIMAD UR7, UR31, UR13, UR38 ;  /* 0x0000000d1f07a2a4 */ /* 0x000fe2000f8e0226 */
[----:B------:R-:W-:Y:S01]  /*0310*/  LOP3.LUT R2, R7, 0xfffffffe, RZ, 0xc0, !PT ;  /* 0xfffffffe07027812 */ /* 0x000fe200078ec0ff */
[----:B------:R-:W-:Y:S01]  /*0320*/  IMAD.IADD R218, R5, 0x1, -R3 ;  /* 0x0000000105da7824 */ /* 0x000fe200078e0a03 */
[-C--:B------:R-:W-:Y:S01]  /*0330*/  LEA.HI R15, R13, R14.reuse, RZ, 0x2 ;  /* 0x0000000e0d0f7211 */ /* 0x080fe200078f10ff */
[----:B------:R-:W-:Y:S01]  /*0340*/  IMAD.IADD R224, R5, 0x1, -R0 ;  /* 0x0000000105e07824 */ /* 0x000fe200078e0a00 */
[----:B------:R-:W-:Y:S01]  /*0350*/  LOP3.LUT R0, R4, 0xffffffe0, RZ, 0xc0, !PT ;  /* 0xffffffe004007812 */ /* 0x000fe200078ec0ff */
[----:B------:R-:W-:Y:S01]  /*0360*/  IMAD.IADD R11, R6, 0x1, -R2 ;  /* 0x00000001060b7824 */ /* 0x000fe200078e0a02 */
[--C-:B------:R-:W-:Y:S01]  /*0370*/  SHF.R.S32.HI R5, RZ, 0x2, R15.reuse ;  /* 0x00000002ff057819 */ /* 0x100fe2000001140f */
[----:B------:R-:W-:Y:S01]  /*0380*/  USHF.L.U32 UR41, UR46, 0x6, URZ ;  /* 0x000000062e297899 */ /* 0x000fe2000800063f */
[----:B------:R-:W-:Y:S01]  /*0390*/  SHF.R.S32.HI R2, RZ, 0x1f, R15 ;  /* 0x0000001fff027819 */ /* 0x000fe2000001140f */
[----:B------:R-:W-:Y:S01]  /*03a0*/  IMAD.IADD R0, R14, 0x1, -R0 ;  /* 0x000000010e007824 */ /* 0x000fe200078e0a00 */
[----:B------:R-:W-:Y:S01]  /*03b0*/  LEA.HI R10, R13, R14, RZ, 0x3 ;  /* 0x0000000e0d0a7211 */ /* 0x000fe200078f18ff */
[----:B------:R-:W-:Y:S01]  /*03c0*/  ULDC UR49, c[0x0][0x214] ;  /* 0x0000850000317ab9 */ /* 0x000fe20000000800 */
[----:B------:R-:W-:Y:S01]  /*03d0*/  LEA.HI R2, R2, R5, RZ, 0x3 ;  /* 0x0000000502027211 */ /* 0x000fe200078f18ff */
[----:B------:R-:W-:Y:S01]  /*03e0*/  IMAD.U32 R252, RZ, RZ, UR14 ;  /* 0x0000000efffc7e24 */ /* 0x000fe2000f8e00ff */
[----:B------:R-:W-:Y:S01]  /*03f0*/  SHF.R.S32.HI R3, RZ, 0x1f, R0 ;  /* 0x0000001fff037819 */ /* 0x000fe20000011400 */
[----:B------:R-:W-:Y:S01]  /*0400*/  ULDC UR56, c[0x0][0x1c8] ;  /* 0x0000720000387ab9 */ /* 0x000fe20000000800 */
[----:B------:R-:W-:Y:S01]  /*0410*/  LOP3.LUT R2, R2, 0xfffffff8, RZ, 0xc0, !PT ;  /* 0xfffffff802027812 */ /* 0x000fe200078ec0ff */
[----:B------:R-:W-:Y:S01]  /*0420*/  ULDC.U8 UR10, c[0x0][0x3d0] ;  /* 0x0000f400000a7ab9 */ /* 0x000fe20000000000 */
[----:B------:R-:W-:Y:S01]  /*0430*/  LEA.HI R16, R3, R0, RZ, 0x2 ;  /* 0x0000000003107211 */ /* 0x000fe200078f10ff */
[----:B------:R-:W-:Y:S01]  /*0440*/  ULDC UR50, c[0x0][0x224] ;  /* 0x0000890000327ab9 */ /* 0x000fe20000000800 */
[----:B------:R-:W-:Y:S01]  /*0450*/  SHF.R.S32.HI R243, RZ, 0x3, R10 ;  /* 0x00000003fff37819 */ /* 0x000fe2000001140a */
[----:B------:R-:W-:Y:S01]  /*0460*/  IMAD.IADD R7, R5, 0x1, -R2 ;  /* 0x0000000105077824 */ /* 0x000fe200078e0a02 */
[----:B------:R-:W-:Y:S01]  /*0470*/  LOP3.LUT R2, R8, 0xfffffff0, RZ, 0xc0, !PT ;  /* 0xfffffff008027812 */ /* 0x000fe200078ec0ff */
[----:B------:R-:W-:Y:S01]  /*0480*/  @UP2 UIMAD UR54, UR31, UR49, URZ ;  /* 0x000000311f3622a4 */ /* 0x000fe2000f8e023f */
[----:B------:R-:W-:Y:S01]  /*0490*/  LOP3.LUT R0, R10, 0xfffffff8, RZ, 0xc0, !PT ;  /* 0xfffffff80a007812 */ /* 0x000fe200078ec0ff */
[----:B------:R-:W-:Y:S01]  /*04a0*/  IMAD.SHL.U32 R3, R243, 0x40, RZ ;  /* 0x00000040f3037824 */ /* 0x000fe200078e00ff */
[----:B------:R-:W-:Y:S01]  /*04b0*/  LEA.HI R6, R13, R14, RZ, 0x7 ;  /* 0x0000000e0d067211 */ /* 0x000fe200078f38ff */
[C---:B------:R-:W-:Y:S01]  /*04c0*/  IMAD.IADD R2, R14.reuse, 0x1, -R2 ;  /* 0x000000010e027824 */ /* 0x040fe200078e0a02 */
[----:B------:R-:W-:Y:S01]  /*04d0*/  ULDC.64 UR4, c[0x0][0x118] ;  /* 0x0000460000047ab9 */ /* 0x000fe20000000a00 */
[----:B------:R-:W-:Y:S01]  /*04e0*/  IMAD.IADD R0, R14, 0x1, -R0 ;  /* 0x000000010e007824 */ /* 0x000fe200078e0a00 */
[----:B------:R-:W-:Y:S01]  /*04f0*/  LOP3.LUT R3, R3, 0x1c0, RZ, 0xc0, !PT ;  /* 0x000001c003037812 */ /* 0x000fe200078ec0ff */
[----:B------:R-:W-:Y:S01]  /*0500*/  ULOP3.LUT UR56, UR38, UR56, URZ, 0x3c, !UPT ;  /* 0x0000003826387292 */ /* 0x000fe2000f8e3c3f */
[----:B------:R-:W-:Y:S01]  /*0510*/  SHF.R.S32.HI R4, RZ, 0x1f, R2 ;  /* 0x0000001fff047819 */ /* 0x000fe20000011402 */
[----:B------:R-:W-:Y:S01]  /*0520*/  IMAD.SHL.U32 R248, R0, 0x8, RZ ;  /* 0x0000000800f87824 */ /* 0x000fe200078e00ff */
[----:B------:R-:W-:Y:S01]  /*0530*/  SHF.R.U32.HI R5, RZ, 0x3, R3 ;  /* 0x00000003ff057819 */ /* 0x000fe20000011603 */
[----:B------:R-:W-:Y:S01]  /*0540*/  USHF.R.S32.HI UR61, URZ, 0x1f, UR38 ;  /* 0x0000001f3f3d7899 */ /* 0x000fe20008011426 */
[----:B------:R-:W-:Y:S01]  /*0550*/  LEA.HI R12, R4, R2, RZ, 0x3 ;  /* 0x00000002040c7211 */ /* 0x000fe200078f18ff */
[----:B------:R-:W-:Y:S01]  /*0560*/  UISETP.NE.AND UP3, UPT, UR10, URZ, UPT ;  /* 0x0000003f0a00728c */ /* 0x000fe2000bf65270 */
[----:B------:R-:W-:Y:S01]  /*0570*/  LOP3.LUT R4, R3, 0x38, R248, 0xf8, !PT ;  /* 0x0000003803047812 */ /* 0x000fe200078ef8f8 */
[----:B------:R-:W-:Y:S01]  /*0580*/  USHF.R.S32.HI UR60, URZ, 0x1f, UR31 ;  /* 0x0000001f3f3c7899 */ /* 0x000fe2000801141f */
[----:B------:R-:W-:Y:S01]  /*0590*/  LOP3.LUT R3, R12, 0xfffffff8, RZ, 0xc0, !PT ;  /* 0xfffffff80c037812 */ /* 0x000fe200078ec0ff */
[----:B------:R-:W-:Y:S01]  /*05a0*/  USHF.R.S32.HI UR59, URZ, 0x1f, UR38 ;  /* 0x0000001f3f3b7899 */ /* 0x000fe20008011426 */
[C---:B------:R-:W-:Y:S01]  /*05b0*/  LOP3.LUT P4, RZ, R0.reuse, 0x2, RZ, 0xc0, !PT ;  /* 0x0000000200ff7812 */ /* 0x040fe2000788c0ff */
[----:B------:R-:W-:Y:S01]  /*05c0*/  USHF.R.S32.HI UR58, URZ, 0x1f, UR31 ;  /* 0x0000001f3f3a7899 */ /* 0x000fe2000801141f */
[C---:B------:R-:W-:Y:S01]  /*05d0*/  LOP3.LUT P3, RZ, R0.reuse, 0x4, RZ, 0xc0, !PT ;  /* 0x0000000400ff7812 */ /* 0x040fe2000786c0ff */
[----:B------:R-:W-:Y:S01]  /*05e0*/  IMAD.SHL.U32 R0, R0, 0x40, RZ ;  /* 0x0000004000007824 */ /* 0x000fe200078e00ff */
[----:B------:R-:W-:Y:S01]  /*05f0*/  LOP3.LUT R8, R4, R5, RZ, 0x3c, !PT ;  /* 0x0000000504087212 */ /* 0x000fe200078e3cff */
[----:B------:R-:W-:Y:S01]  /*0600*/  IMAD.IADD R9, R2, 0x1, -R3 ;  /* 0x0000000102097824 */ /* 0x000fe200078e0a03 */
[----:B------:R-:W-:Y:S01]  /*0610*/  LOP3.LUT R3, R7, 0x1, RZ, 0xc0, !PT ;  /* 0x0000000107037812 */ /* 0x000fe200078ec0ff */
[----:B------:R-:W-:Y:S01]  /*0620*/  IMAD.SHL.U32 R2, R224, 0x10, RZ ;  /* 0x00000010e0027824 */ /* 0x000fe200078e00ff */
[----:B------:R-:W-:Y:S01]  /*0630*/  LOP3.LUT R0, R0, 0x1c0, RZ, 0xc0, !PT ;  /* 0x000001c000007812 */ /* 0x000fe200078ec0ff */
[----:B------:R-:W-:Y:S01]  /*0640*/  IMAD.SHL.U32 R4, R11, 0x200, RZ ;  /* 0x000002000b047824 */ /* 0x000fe200078e00ff */
[----:B------:R-:W-:Y:S01]  /*0650*/  ISETP.NE.U32.AND P0, PT, R3, 0x1, PT ;  /* 0x000000010300780c */ /* 0x000fe20003f05070 */
[----:B------:R-:W-:Y:S01]  /*0660*/  USHF.R.S32.HI UR57, URZ, 0x1f, UR38 ;  /* 0x0000001f3f397899 */ /* 0x000fe20008011426 */
[C---:B------:R-:W-:Y:S01]  /*0670*/  LOP3.LUT R2, R0.reuse, 0x10, R2, 0xf8, !PT ;  /* 0x0000001000027812 */ /* 0x040fe200078ef802 */
[----:B------:R-:W-:Y:S01]  /*0680*/  UIMAD.WIDE.U32 UR42, UR36, UR44, URZ ;  /* 0x0000002c242a72a5 */ /* 0x000fe2000f8e003f */
[----:B------:R-:W-:Y:S01]  /*0690*/  SHF.R.S32.HI R6, RZ, 0x7, R6 ;  /* 0x00000007ff067819 */ /* 0x000fe20000011406 */
[----:B------:R-:W-:Y:S01]  /*06a0*/  UIMAD UR51, UR37, UR44, URZ ;  /* 0x0000002c253372a4 */ /* 0x000fe2000f8e023f */
[----:B------:R-:W-:Y:S01]  /*06b0*/  LOP3.LUT R3, R0, 0x8, R10, 0xf8, !PT ;  /* 0x0000000800037812 */ /* 0x000fe200078ef80a */
[----:B------:R-:W-:Y:S01]  /*06c0*/  USHF.R.S32.HI UR53, URZ, 0x1f, UR47 ;  /* 0x0000001f3f357899 */ /* 0x000fe2000801142f */
[----:B------:R-:W-:Y:S01]  /*06d0*/  SHF.R.U32.HI R220, RZ, 0x3, R0 ;  /* 0x00000003ffdc7819 */ /* 0x000fe20000011600 */
[----:B------:R-:W-:Y:S01]  /*06e0*/  IMAD R0, R6, 0x800, R4 ;  /* 0x0000080006007824 */ /* 0x000fe200078e0204 */
[----:B------:R-:W-:Y:S01]  /*06f0*/  LOP3.LUT R5, R2, 0x8, R10, 0xf8, !PT ;  /* 0x0000000802057812 */ /* 0x000fe200078ef80a */
[----:B------:R-:W-:Y:S01]  /*0700*/  UIMAD UR50, UR6, UR50, URZ ;  /* 0x00000032063272a4 */ /* 0x000fe2000f8e023f */
[----:B------:R-:W-:Y:S01]  /*0710*/  LOP3.LUT R2, R3, R220, RZ, 0x3c, !PT ;  /* 0x000000dc03027212 */ /* 0x000fe200078e3cff */
[----:B------:R-:W-:Y:S01]  /*0720*/  @!UP2 UIMAD UR49, UR7, UR49, URZ ;  /* 0x000000310731a2a4 */ /* 0x000fe2000f8e023f */
[----:B------:R-:W-:Y:S01]  /*0730*/  LEA.HI R3, R13, R14, RZ, 0x6 ;  /* 0x0000000e0d037211 */ /* 0x000fe200078f30ff */
[----:B------:R-:W-:Y:S01]  /*0740*/  USHF.R.S32.HI UR48, URZ, 0x1f, UR41 ;  /* 0x0000001f3f307899 */ /* 0x000fe20008011429 */
        /* <DEDUP_REMOVED lines=34> */
[----:B------:R-:W-:Y:S01]  /*0970*/  SHF.R.U32.HI R3, RZ, 0x3, R0 ;  /* 0x00000003ff037819 */ /* 0x000fe20000011600 */
[----:B------:R-:W-:-:S02]  /*0980*/  IMAD.SHL.U32 R4, R11, 0x8, RZ ;  /* 0x000000080b047824 */ /* 0x000fc400078e00ff */
        /* <DEDUP_REMOVED lines=12> */
[----:B------:R-:W-:Y:S01]  /*0a50*/  IMAD R250, R218, 0x10, R4 ;  /* 0x00000010dafa7824 */ /* 0x000fe200078e0204 */
        /* <DEDUP_REMOVED lines=20> */
[----:B------:R-:W-:Y:S02]  /*0ba0*/  IMAD.IADD R222, R219, 0x1, R222 ;  /* 0x00000001dbde7824 */ /* 0x000fe400078e02de */
[----:B------:R-:W-:-:S02]  /*0bb0*/  IMAD.IADD R226, R226, 0x1, R225 ;  /* 0x00000001e2e27824 */ /* 0x000fc400078e02e1 */
.L_x_505:
        /* <DEDUP_REMOVED lines=27> */
[----:B----45:R4:W5:Y:S01]  /*0d70*/  @P0 LDG.E R6, [R6.64] ;  /* 0x0000000406060981 */ /* 0x030962000c1e1900 */
        /* <DEDUP_REMOVED lines=25> */
.L_x_477:
        /* <DEDUP_REMOVED lines=22> */
[----:B------:R-:W-:Y:S02]  /*1070*/  UIADD3 UR7, UR27, 0x3f, URZ ;  /* 0x0000003f1b077890 */ /* 0x000fe4000fffe03f */
[----:B------:R-:W-:Y:S02]  /*1080*/  ULDC.64 UR8, c[0x0][0x190] ;  /* 0x0000640000087ab9 */ /* 0x000fe40000000a00 */
[----:B------:R-:W-:Y:S01]  /*1090*/  UIMAD.WIDE.U32 UR10, UR15, UR8, URZ ;  /* 0x000000080f0a72a5 */ /* 0x000fe2000f8e003f */
[----:B------:R-:W-:Y:S01]  /*10a0*/  PLOP3.LUT P0, PT, PT, PT, UP0, 0x80, 0x0 ;  /* 0x000000000000781c */ /* 0x000fe20003f0f008 */
[----:B------:R-:W-:Y:S02]  /*10b0*/  USHF.R.S32.HI UR8, URZ, 0x1f, UR7 ;  /* 0x0000001f3f087899 */ /* 0x000fe40008011407 */
[----:B------:R-:W-:-:S02]  /*10c0*/  UISETP.NE.AND UP1, UPT, UR15, -0x1, UPT ;  /* 0xffffffff0f00788c */ /* 0x000fc4000bf25270 */
[----:B------:R-:W-:Y:S02]  /*10d0*/  @UP0 UIADD3 UR14, UR18, UR24, URZ ;  /* 0x00000018120e0290 */ /* 0x000fe4000fffe03f */
[----:B------:R-:W-:Y:S02]  /*10e0*/  ULEA.HI UR32, UR8, UR7, URZ, 0x6 ;  /* 0x0000000708207291 */ /* 0x000fe4000f8f303f */
[----:B------:R-:W-:Y:S02]  /*10f0*/  ULDC.64 UR16, c[0x0][0x178] ;  /* 0x00005e0000107ab9 */ /* 0x000fe40000000a00 */
[----:B------:R-:W-:Y:S02]  /*1100*/  ULDC.64 UR20, c[0x0][0x198] ;  /* 0x0000660000147ab9 */ /* 0x000fe40000000a00 */
[----:B------:R-:W-:Y:S02]  /*1110*/  UIMAD UR23, UR15, UR9, URZ ;  /* 0x000000090f1772a4 */ /* 0x000fe4000f8e023f */
[----:B------:R-:W-:-:S02]  /*1120*/  UIMAD UR22, UR39, UR16, URZ ;  /* 0x00000010271672a4 */ /* 0x000fc4000f8e023f */
[----:B------:R-:W-:Y:S02]  /*1130*/  @UP0 UIMAD.WIDE.U32 UR8, UR14, UR20, URZ ;  /* 0x000000140e0802a5 */ /* 0x000fe4000f8e003f */
[----:B------:R-:W-:Y:S02]  /*1140*/  ULOP3.LUT UR7, UR32, 0xffffffc0, URZ, 0xc0, !UPT ;  /* 0xffffffc020077892 */ /* 0x000fe4000f8ec03f */
[----:B------:R-:W-:Y:S02]  /*1150*/  UIMAD.WIDE.U32 UR12, UR31, UR16, URZ ;  /* 0x000000101f0c72a5 */ /* 0x000fe4000f8e003f */
[----:B------:R-:W-:Y:S02]  /*1160*/  UIMAD UR17, UR31, UR17, UR22 ;  /* 0x000000111f1172a4 */ /* 0x000fe4000f8e0216 */
[----:B------:R-:W-:Y:S02]  /*1170*/  @UP0 UIMAD UR35, UR14, UR21, UR9 ;  /* 0x000000150e2302a4 */ /* 0x000fe4000f8e0209 */
        /* <DEDUP_REMOVED lines=19> */
.L_x_479:
        /* <DEDUP_REMOVED lines=18> */
.L_x_480:
[----:B------:R-:W-:Y:S01]  /*13d0*/  IABS R8, c[0x0][0x1c8] ;  /* 0x0000720000087a13 */ /* 0x000fe20000000000 */
[----:B------:R-:W-:Y:S01]  /*13e0*/  ULDC.64 UR10, c[0x0][0x370] ;  /* 0x0000dc00000a7ab9 */ /* 0x000fe20000000a00 */
[----:B--2---:R-:W-:Y:S01]  /*13f0*/  IABS R7, UR38 ;  /* 0x0000002600077c13 */ /* 0x004fe20008000000 */
[----:B------:R-:W-:Y:S01]  /*1400*/  @UP1 UIMAD.WIDE.U32 UR8, UR15, UR10, URZ ;  /* 0x0000000a0f0812a5 */ /* 0x000fe2000f8e003f */
[----:B------:R-:W1:Y:S01]  /*1410*/  I2F.RP R4, R8 ;  /* 0x0000000800047306 */ /* 0x000e620000209400 */
[----:B------:R-:W-:Y:S01]  /*1420*/  ULDC UR12, c[0x0][0x224] ;  /* 0x00008900000c7ab9 */ /* 0x000fe20000000800 */
[----:B------:R-:W-:Y:S01]  /*1430*/  ISETP.NE.AND P1, PT, RZ, c[0x0][0x1c8], PT ;  /* 0x00007200ff007a0c */ /* 0x000fe20003f25270 */
[----:B------:R-:W-:Y:S02]  /*1440*/  @UP1 UIMAD UR26, UR15, UR11, UR9 ;  /* 0x0000000b0f1a12a4 */ /* 0x000fe4000f8e0209 */
[----:B------:R-:W-:-:S02]  /*1450*/  USHF.R.S32.HI UR20, URZ, 0x1f, UR25 ;  /* 0x0000001f3f147899 */ /* 0x000fc40008011419 */
        /* <DEDUP_REMOVED lines=32> */
[----:B------:R-:W-:-:S02]  /*1660*/  UIADD3 UR8, UP0, UR14, UR8, URZ ;  /* 0x000000080e087290 */ /* 0x000fc4000ff1e03f */
[----:B------:R-:W-:Y:S01]  /*1670*/  ULDC UR12, c[0x0][0x234] ;  /* 0x00008d00000c7ab9 */ /* 0x000fe20000000800 */
        /* <DEDUP_REMOVED lines=15> */
[----:B------:R-:W-:Y:S02]  /*1770*/  ISETP.LE.AND P0, PT, RZ, UR56, PT ;  /* 0x00000038ff007c0c */ /* 0x000fe4000bf03270 */
[----:B------:R-:W-:-:S13]  /*1780*/  ISETP.GE.U32.AND P2, PT, R5, R8, PT ;  /* 0x000000080500720c */ /* 0x000fda0003f46070 */
[----:B------:R-:W-:-:S05]  /*1790*/  @P2 IADD3 R4, R4, 0x1, RZ ;  /* 0x0000000104042810 */ /* 0x000fca0007ffe0ff */
[----:B------:R-:W-:Y:S01]  /*17a0*/  @!P0 IMAD.MOV R4, RZ, RZ, -R4 ;  /* 0x000000ffff048224 */ /* 0x000fe200078e0a04 */
[----:B------:R-:W-:Y:S02]  /*17b0*/  PLOP3.LUT P0, PT, PT, PT, UP2, 0x80, 0x0 ;  /* 0x000000000000781c */ /* 0x000fe40003f0f028 */
[----:B------:R-:W-:-:S04]  /*17c0*/  @!P1 LOP3.LUT R4, RZ, c[0x0][0x1c8], RZ, 0x33, !PT ;  /* 0x00007200ff049a12 */ /* 0x000fc800078e33ff */
[----:B------:R-:W-:-:S07]  /*17d0*/  SHF.R.S32.HI R16, RZ, 0x1f, R4 ;  /* 0x0000001fff107819 */ /* 0x000fce0000011404 */
[----:B------:R-:W-:Y:S05]  /*17e0*/  @!P0 BRA `(.L_x_481) ;  /* 0x0000005000008947 */ /* 0x000fea0003800000 */
[----:B------:R-:W-:Y:S02]  /*17f0*/  ULDC UR7, c[0x0][0x224] ;  /* 0x0000890000077ab9 */ /* 0x000fe40000000800 */
[----:B------:R-:W-:-:S04]  /*1800*/  @!UP1 UIMAD UR15, UR31, UR7, URZ ;  /* 0x000000071f0f92a4 */ /* 0x000fc8000f8e023f */
[----:B------:R-:W-:-:S04]  /*1810*/  ULEA UR7, UR31, UR15, 0x7 ;  /* 0x0000000f1f077291 */ /* 0x000fc8000f8e383f */
[----:B------:R-:W-:Y:S01]  /*1820*/  UIMAD UR11, UR55, UR38, UR7 ;  /* 0x00000026370b72a4 */ /* 0x000fe2000f8e0207 */
[----:B------:R-:W-:Y:S05]  /*1830*/  BRA `(.L_x_482) ;  /* 0x0000001000007947 */ /* 0x000fea0003800000 */
.L_x_481:
[----:B------:R-:W-:Y:S02]  /*1840*/  UMOV UR11, UR50 ;  /* 0x00000032000b7c82 */ /* 0x000fe40008000000 */
.L_x_482:
[----:B------:R-:W-:Y:S01]  /*1850*/  SHF.R.S32.HI R22, RZ, 0x1f, R243 ;  /* 0x0000001fff167819 */ /* 0x000fe200000114f3 */
[----:B------:R-:W1:Y:S01]  /*1860*/  S2R R10, SR_TID.X ;  /* 0x00000000000a7919 */ /* 0x000e620000002100 */
[----:B------:R-:W-:Y:S01]  /*1870*/  IADD3 R5, P1, R243, UR14, RZ ;  /* 0x0000000ef3057c10 */ /* 0x000fe2000ff3e0ff */
[----:B------:R-:W-:Y:S01]  /*1880*/  UIADD3 UR8, UP5, UP4, UR8, UR41, UR47 ;  /* 0x0000002908087290 */ /* 0x000fe2000fcbe02f */
[--C-:B------:R-:W-:Y:S01]  /*1890*/  SHF.R.S32.HI R249, RZ, 0x1f, R248.reuse ;  /* 0x0000001ffff97819 */ /* 0x100fe200000114f8 */
[----:B------:R-:W-:Y:S01]  /*18a0*/  IMAD.U32 R12, RZ, RZ, UR38 ;  /* 0x00000026ff0c7e24 */ /* 0x000fe2000f8e00ff */
[----:B------:R-:W-:Y:S01]  /*18b0*/  IADD3.X R7, R22, UR28, RZ, P1, !PT ;  /* 0x0000001c16077c10 */ /* 0x000fe20008ffe4ff */
[----:B------:R-:W-:Y:S01]  /*18c0*/  UIADD3 UR15, UP1, UP0, UR13, UR8, UR16 ;  /* 0x000000080d0f7290 */ /* 0x000fe2000f83e010 */
[----:B------:R-:W-:Y:S01]  /*18d0*/  IADD3 R6, P0, R248, UR22, RZ ;  /* 0x00000016f8067c10 */ /* 0x000fe2000ff1e0ff */
[----:B------:R-:W-:Y:S01]  /*18e0*/  IMAD.WIDE.U32 R8, R5, c[0x0][0x190], R248 ;  /* 0x0000640005087a25 */ /* 0x000fe200078e00f8 */
[----:B------:R-:W-:Y:S01]  /*18f0*/  ULDC.64 UR8, c[0x0][0x1a8] ;  /* 0x00006a0000087ab9 */ /* 0x000fe20000000a00 */
[----:B------:R-:W-:Y:S01]  /*1900*/  BSSY B1, `(.L_x_478) ;  /* 0x00006b9000017945 */ /* 0x000fe20003800000 */
[----:B------:R-:W-:Y:S01]  /*1910*/  UIMAD UR7, UR61, UR8, URZ ;  /* 0x000000083d0772a4 */ /* 0x000fe2000f8e023f */
[----:B------:R-:W-:Y:S01]  /*1920*/  IMAD R7, R7, c[0x0][0x190], RZ ;  /* 0x0000640007077a24 */ /* 0x000fe200078e02ff */
[----:B------:R-:W-:Y:S01]  /*1930*/  IADD3 R8, P1, R8, UR40, RZ ;  /* 0x0000002808087c10 */ /* 0x000fe2000ff3e0ff */
[----:B------:R-:W-:-:S02]  /*1940*/  UMOV UR39, 0x4 ;  /* 0x0000000400277882 */ /* 0x000fc40000000000 */
[----:B------:R-:W-:Y:S01]  /*1950*/  IMAD R5, R5, c[0x0][0x194], R7 ;  /* 0x0000650005057a24 */ /* 0x000fe200078e0207 */
[----:B------:R-:W-:Y:S01]  /*1960*/  IADD3.X R7, R249, UR26, RZ, P0, !PT ;  /* 0x0000001af9077c10 */ /* 0x000fe200087fe4ff */
[----:B------:R-:W-:Y:S02]  /*1970*/  UIMAD UR13, UR38, UR9, UR7 ;  /* 0x00000009260d72a4 */ /* 0x000fe4000f8e0207 */
[----:B------:R-:W-:Y:S01]  /*1980*/  UIADD3 UR11, UR14, UR11, URZ ;  /* 0x0000000b0e0b7290 */ /* 0x000fe2000fffe03f */
[----:B------:R-:W-:Y:S01]  /*1990*/  IADD3.X R9, R9, UR33, R5, P1, !PT ;  /* 0x0000002109097c10 */ /* 0x000fe20008ffe405 */
[----:B------:R-:W-:Y:S01]  /*19a0*/  IMAD.U32 R5, RZ, RZ, UR14 ;  /* 0x0000000eff057e24 */ /* 0x000fe2000f8e00ff */
[----:B------:R-:W-:Y:S02]  /*19b0*/  ULDC.64 UR8, c[0x0][0x378] ;  /* 0x0000de0000087ab9 */ /* 0x000fe40000000a00 */
[----:B------:R-:W-:Y:S01]  /*19c0*/  UIMAD UR7, UR61, UR8, URZ ;  /* 0x000000083d0772a4 */ /* 0x000fe2000f8e023f */
[----:B------:R-:W-:Y:S01]  /*19d0*/  IMAD.WIDE.U32 R6, R5, c[0x0][0x370], R6 ;  /* 0x0000dc0005067a25 */ /* 0x000fe200078e0006 */
[----:B-1----:R-:W-:-:S02]  /*19e0*/  SHF.R.S32.HI R5, RZ, 0x1f, R10 ;  /* 0x0000001fff057819 */ /* 0x002fc4000001140a */
[----:B------:R-:W-:Y:S02]  /*19f0*/  UIMAD UR10, UR38, UR9, UR7 ;  /* 0x00000009260a72a4 */ /* 0x000fe4000f8e0207 */
[----:B------:R-:W-:Y:S01]  /*1a00*/  LEA.HI R5, R5, R10, RZ, 0x5 ;  /* 0x0000000a05057211 */ /* 0x000fe200078f28ff */
[----:B------:R-:W-:Y:S02]  /*1a10*/  ULDC.64 UR8, c[0x0][0x370] ;  /* 0x0000dc0000087ab9 */ /* 0x000fe40000000a00 */
[----:B------:R-:W-:Y:S01]  /*1a20*/  UIMAD UR7, UR28, UR8, URZ ;  /* 0x000000081c0772a4 */ /* 0x000fe2000f8e023f */
[----:B------:R-:W-:Y:S01]  /*1a30*/  LOP3.LUT R11, R5, 0xffffffe0, RZ, 0xc0, !PT ;  /* 0xffffffe0050b7812 */ /* 0x000fe200078ec0ff */
[----:B------:R-:W-:Y:S02]  /*1a40*/  ULEA.HI.SX32 UR8, UR32, 0xffffffff, 0x1a ;  /* 0xffffffff20087891 */ /* 0x000fe4000f8fd23f */
[----:B------:R-:W-:Y:S02]  /*1a50*/  UIMAD UR7, UR14, UR9, UR7 ;  /* 0x000000090e0772a4 */ /* 0x000fe4000f8e0207 */
[----:B------:R-:W-:Y:S01]  /*1a60*/  IMAD.IADD R11, R10, 0x1, -R11 ;  /* 0x000000010a0b7824 */ /* 0x000fe200078e0a0b */
[----:B------:R-:W-:Y:S01]  /*1a70*/  SHF.R.S32.HI R10, RZ, 0x5, R5 ;  /* 0x00000005ff0a7819 */ /* 0x000fe20000011405 */
[----:B------:R-:W-:Y:S01]  /*1a80*/  IMAD.U32 R5, RZ, RZ, UR38 ;  /* 0x00000026ff057e24 */ /* 0x000fe2000f8e00ff */
[----:B------:R-:W-:Y:S01]  /*1a90*/  UIADD3 UR9, UR14, UR12, URZ ;  /* 0x0000000c0e097290 */ /* 0x000fe2000fffe03f */
[----:B------:R-:W-:Y:S01]  /*1aa0*/  IADD3 R7, R7, UR7, RZ ;  /* 0x0000000707077c10 */ /* 0x000fe2000fffe0ff */
[----:B------:R-:W-:Y:S01]  /*1ab0*/  UIADD3.X UR7, UR17, UR48, UR53, UP5, UP4 ;  /* 0x0000003011077290 */ /* 0x000fe2000afe8435 */
[----:B------:R-:W-:Y:S01]  /*1ac0*/  IMAD.WIDE.U32 R8, R5, c[0x0][0x1a8], R8 ;  /* 0x00006a0005087a25 */ /* 0x000fe200078e0008 */
[----:B------:R-:W-:-:S02]  /*1ad0*/  UISETP.GE.AND UP4, UPT, UR27, 0x1, UPT ;  /* 0x000000011b00788c */ /* 0x000fc4000bf86270 */
[----:B------:R-:W-:Y:S01]  /*1ae0*/  UIADD3.X UR7, UR23, UR7, UR21, UP1, UP0 ;  /* 0x0000000717077290 */ /* 0x000fe20008fe0415 */
[----:B------:R-:W-:Y:S01]  /*1af0*/  IMAD R10, R10, UR46, R11 ;  /* 0x0000002e0a0a7c24 */ /* 0x000fe2000f8e020b */
[----:B------:R-:W-:Y:S01]  /*1b00*/  IADD3 R11, R9, UR13, RZ ;  /* 0x0000000d090b7c10 */ /* 0x000fe2000fffe0ff */
[----:B------:R-:W-:Y:S01]  /*1b10*/  IMAD R5, R22, c[0x0][0x370], RZ ;  /* 0x0000dc0016057a24 */ /* 0x000fe200078e02ff */
[----:B------:R-:W-:Y:S01]  /*1b20*/  ULDC.64 UR32, c[0x0][0x200] ;  /* 0x0000800000207ab9 */ /* 0x000fe20000000a00 */
[----:B------:R-:W-:Y:S01]  /*1b30*/  IMAD.WIDE.U32 R6, R12, c[0x0][0x378], R6 ;  /* 0x0000de000c067a25 */ /* 0x000fe200078e0006 */
[----:B------:R-:W-:-:S03]  /*1b40*/  LEA R12, P1, R8, c[0x0][0x160], 0x1 ;  /* 0x00005800080c7a11 */ /* 0x000fc600078208ff */
[----:B------:R-:W-:Y:S01]  /*1b50*/  IMAD R9, R243, c[0x0][0x374], R5 ;  /* 0x0000dd00f3097a24 */ /* 0x000fe200078e0205 */
[----:B------:R-:W-:Y:S01]  /*1b60*/  IADD3 R5, P0, R10, UR15, RZ ;  /* 0x0000000f0a057c10 */ /* 0x000fe2000ff1e0ff */
[----:B------:R-:W-:Y:S01]  /*1b70*/  UIMAD.WIDE UR14, UR9, UR39, UR32 ;  /* 0x00000027090e72a5 */ /* 0x000fe2000f8e0220 */
[----:B------:R-:W-:Y:S02]  /*1b80*/  LEA.HI.X R13, R8, c[0x0][0x164], R11, 0x1, P1 ;  /* 0x00005900080d7a11 */ /* 0x000fe400008f0c0b */
[----:B------:R-:W-:Y:S01]  /*1b90*/  LEA.HI.X.SX32 R8, R10, UR7, 0x1, P0 ;  /* 0x000000070a087c11 */ /* 0x000fe200080f0eff */
[----:B------:R-:W-:Y:S01]  /*1ba0*/  ULDC.64 UR32, c[0x0][0x3c8] ;  /* 0x0000f20000207ab9 */ /* 0x000fe20000000a00 */
[----:B------:R-:W-:Y:S01]  /*1bb0*/  PLOP3.LUT P0, PT, PT, PT, UP4, 0x80, 0x0 ;  /* 0x000000000000781c */ /* 0x000fe20003f0f048 */
[----:B------:R-:W-:Y:S01]  /*1bc0*/  UIMAD.WIDE UR16, UR11, UR39, UR32 ;  /* 0x000000270b1072a5 */ /* 0x000fe2000f8e0220 */
[----:B------:R-:W-:Y:S02]  /*1bd0*/  IADD3 R7, R7, UR10, RZ ;  /* 0x0000000a07077c10 */ /* 0x000fe4000fffe0ff */
[----:B------:R-:W-:-:S03]  /*1be0*/  LEA R228, P1, R5, c[0x0][0x350], 0x2 ;  /* 0x0000d40005e47a11 */ /* 0x000fc600078210ff */
[----:B------:R-:W-:Y:S01]  /*1bf0*/  IMAD.WIDE.U32 R6, R243, c[0x0][0x370], R6 ;  /* 0x0000dc00f3067a25 */ /* 0x000fe200078e0006 */
[----:B------:R-:W-:-:S03]  /*1c00*/  LEA.HI.X R229, R5, c[0x0][0x354], R8, 0x2, P1 ;  /* 0x0000d50005e57a11 */ /* 0x000fc600008f1408 */
[----:B------:R-:W-:Y:S01]  /*1c10*/  IMAD.IADD R7, R7, 0x1, R9 ;  /* 0x0000000107077824 */ /* 0x000fe200078e0209 */
[----:B------:R-:W-:-:S04]  /*1c20*/  LEA R10, P2, R6, c[0x0][0x330], 0x1 ;  /* 0x0000cc00060a7a11 */ /* 0x000fc800078408ff */
[----:B------:R-:W-:Y:S01]  /*1c30*/  LEA.HI.X R11, R6, c[0x0][0x334], R7, 0x1, P2 ;  /* 0x0000cd00060b7a11 */ /* 0x000fe200010f0c07 */
[----:B------:R-:W-:Y:S05]  /*1c40*/  @!P0 BRA `(.L_x_483) ;  /* 0x0000600000008947 */ /* 0x000fea0003800000 */
[----:B------:R-:W-:Y:S01]  /*1c50*/  UMOV UR7, UR8 ;  /* 0x0000000800077c82 */ /* 0x000fe20008000000 */
[----:B------:R-:W-:Y:S01]  /*1c60*/  IADD3 R14, R243, 0x20, RZ ;  /* 0x00000020f30e7810 */ /* 0x000fe20007ffe0ff */
[----:B------:R-:W-:Y:S01]  /*1c70*/  ULDC.64 UR8, c[0x0][0x198] ;  /* 0x0000660000087ab9 */ /* 0x000fe20000000a00 */
[----:B------:R-:W-:Y:S01]  /*1c80*/  IMAD.U32 R5, RZ, RZ, UR25 ;  /* 0x00000019ff057e24 */ /* 0x000fe2000f8e00ff */
[----:B------:R-:W-:Y:S01]  /*1c90*/  UIMAD UR10, UR7, -0x40, UR27 ;  /* 0xffffffc0070a78a4 */ /* 0x000fe2000f8e021b */
[----:B------:R-:W-:Y:S01]  /*1ca0*/  IMAD.MOV.U32 R17, RZ, RZ, 0x40 ;  /* 0x00000040ff117424 */ /* 0x000fe200078e00ff */
[----:B------:R-:W-:Y:S01]  /*1cb0*/  UIMAD UR8, UR20, UR8, URZ ;  /* 0x00000008140872a4 */ /* 0x000fe2000f8e023f */
[C-C-:B------:R-:W-:Y:S01]  /*1cc0*/  IMAD.WIDE.U32 R8, R5.reuse, c[0x0][0x198], R248.reuse ;  /* 0x0000660005087a25 */ /* 0x140fe200078e00f8 */
[----:B------:R-:W-:Y:S01]  /*1cd0*/  ULDC.64 UR12, c[0x0][0x1a0] ;  /* 0x00006800000c7ab9 */ /* 0x000fe20000000a00 */
[----:B------:R-:W-:Y:S01]  /*1ce0*/  MOV R234, R10 ;  /* 0x0000000a00ea7202 */ /* 0x000fe20000000f00 */
[----:B------:R-:W-:Y:S01]  /*1cf0*/  UIMAD UR11, UR25, UR9, UR8 ;  /* 0x00000009190b72a4 */ /* 0x000fe2000f8e0208 */
[----:B------:R-:W-:Y:S01]  /*1d00*/  ISETP.GE.AND P3, PT, R14, UR10, PT ;  /* 0x0000000a0e007c0c */ /* 0x000fe2000bf66270 */
[----:B------:R-:W-:Y:S01]  /*1d10*/  UIMAD UR8, UR19, -0x40, UR6 ;  /* 0xffffffc0130878a4 */ /* 0x000fe2000f8e0206 */
[----:B------:R-:W-:Y:S01]  /*1d20*/  IMAD.WIDE.U32 R6, R5, c[0x0][0x1a0], R248 ;  /* 0x0000680005067a25 */ /* 0x000fe200078e00f8 */
[----:B------:R-:W-:Y:S01]  /*1d30*/  UIMAD UR9, UR20, UR12, URZ ;  /* 0x0000000c140972a4 */ /* 0x000fe2000f8e023f */
[----:B------:R-:W-:-:S02]  /*1d40*/  IADD3 R8, P2, R8, UR34, RZ ;  /* 0x0000002208087c10 */ /* 0x000fc4000ff5e0ff */
[----:B------:R-:W-:Y:S01]  /*1d50*/  IMAD.MOV.U32 R235, RZ, RZ, R11 ;  /* 0x000000ffffeb7224 */ /* 0x000fe200078e000b */
[----:B------:R-:W-:Y:S01]  /*1d60*/  ISETP.GE.AND P1, PT, R14, UR8, PT ;  /* 0x000000080e007c0c */ /* 0x000fe2000bf26270 */
[C---:B------:R-:W-:Y:S01]  /*1d70*/  IMAD.WIDE.U32 R14, R17.reuse, c[0x0][0x370], RZ ;  /* 0x0000dc00110e7a25 */ /* 0x040fe200078e00ff */
[----:B------:R-:W-:Y:S01]  /*1d80*/  UIMAD UR9, UR25, UR13, UR9 ;  /* 0x0000000d190972a4 */ /* 0x000fe2000f8e0209 */
[----:B------:R-:W-:Y:S02]  /*1d90*/  IADD3 R6, P0, R6, UR29, RZ ;  /* 0x0000001d06067c10 */ /* 0x000fe4000ff1e0ff */
[----:B------:R-:W-:Y:S01]  /*1da0*/  IMAD R10, R17, c[0x0][0x374], RZ ;  /* 0x0000dd00110a7a24 */ /* 0x000fe200078e02ff */
[----:B------:R-:W-:Y:S01]  /*1db0*/  @!P3 IADD3 R14, P4, R234, R14, RZ ;  /* 0x0000000eea0eb210 */ /* 0x000fe20007f9e0ff */
[----:B------:R-:W-:Y:S01]  /*1dc0*/  IMAD.U32 R5, RZ, RZ, UR11 ;  /* 0x0000000bff057e24 */ /* 0x000fe2000f8e00ff */
[----:B------:R-:W-:Y:S01]  /*1dd0*/  MOV R11, UR9 ;  /* 0x00000009000b7c02 */ /* 0x000fe20008000f00 */
[----:B------:R-:W-:Y:S01]  /*1de0*/  IMAD.MOV.U32 R232, RZ, RZ, R12 ;  /* 0x000000ffffe87224 */ /* 0x000fe200078e000c */
[----:B------:R-:W-:Y:S01]  /*1df0*/  @!P3 IADD3.X R15, R235, R15, R10, P4, !PT ;  /* 0x0000000feb0fb210 */ /* 0x000fe200027fe40a */
[----:B------:R-:W-:Y:S01]  /*1e00*/  IMAD.MOV.U32 R233, RZ, RZ, R13 ;  /* 0x000000ffffe97224 */ /* 0x000fe200078e000d */
[----:B------:R-:W-:Y:S01]  /*1e10*/  IADD3.X R9, R9, UR35, R5, P2, !PT ;  /* 0x0000002309097c10 */ /* 0x000fe200097fe405 */
[----:B------:R-:W-:Y:S01]  /*1e20*/  IMAD.WIDE.U32 R12, R17, c[0x0][0x190], RZ ;  /* 0x00006400110c7a25 */ /* 0x000fe200078e00ff */
[----:B------:R-:W-:Y:S01]  /*1e30*/  IADD3.X R7, R7, UR30, R11, P0, !PT ;  /* 0x0000001e07077c10 */ /* 0x000fe200087fe40b */
[----:B------:R-:W-:Y:S01]  /*1e40*/  UMOV UR9, UR14 ;  /* 0x0000000e00097c82 */ /* 0x000fe20008000000 */
[C---:B------:R-:W-:Y:S01]  /*1e50*/  @!P1 IADD3 R18, P4, R243.reuse, 0x20, RZ ;  /* 0x00000020f3129810 */ /* 0x040fe20007f9e0ff */
[----:B------:R-:W-:Y:S01]  /*1e60*/  IMAD R10, R16, c[0x0][0x1b0], RZ ;  /* 0x00006c00100a7a24 */ /* 0x000fe200078e02ff */
[----:B------:R-:W-:Y:S01]  /*1e70*/  @!P3 IADD3 R12, P0, R232, R12, RZ ;  /* 0x0000000ce80cb210 */ /* 0x000fe20007f1e0ff */
[----:B------:R-:W-:Y:S01]  /*1e80*/  IMAD R5, R16, c[0x0][0x1b8], RZ ;  /* 0x00006e0010057a24 */ /* 0x000fe200078e02ff */
[----:B------:R-:W-:Y:S01]  /*1e90*/  ISETP.GE.AND P2, PT, R243, UR8, PT ;  /* 0x00000008f3007c0c */ /* 0x000fe2000bf46270 */
[----:B------:R-:W-:Y:S01]  /*1ea0*/  IMAD R16, R17, c[0x0][0x194], RZ ;  /* 0x0000650011107a24 */ /* 0x000fe200078e02ff */
[----:B------:R-:W-:Y:S01]  /*1eb0*/  SHF.L.U32 R242, R250, 0x2, RZ ;  /* 0x00000002faf27819 */ /* 0x000fe200000006ff */
[C---:B------:R-:W-:Y:S01]  /*1ec0*/  IMAD R10, R4.reuse, c[0x0][0x1b4], R10 ;  /* 0x00006d00040a7a24 */ /* 0x040fe200078e020a */
[----:B------:R-:W-:Y:S01]  /*1ed0*/  UMOV UR8, UR15 ;  /* 0x0000000f00087c82 */ /* 0x000fe20008000000 */
[----:B------:R-:W-:Y:S01]  /*1ee0*/  IMAD.WIDE.U32 R8, R4, c[0x0][0x1b0], R8 ;  /* 0x00006c0004087a25 */ /* 0x000fe200078e0008 */
[----:B------:R-:W-:-:S02]  /*1ef0*/  @!P3 IADD3.X R13, R233, R13, R16, P0, !PT ;  /* 0x0000000de90db210 */ /* 0x000fc400007fe410 */
[C---:B------:R-:W-:Y:S01]  /*1f00*/  @!P1 IADD3 R20, P0, R243.reuse, 0x20, RZ ;  /* 0x00000020f3149810 */ /* 0x040fe20007f1e0ff */
[--C-:B------:R-:W-:Y:S01]  /*1f10*/  @!P1 IMAD.X R16, RZ, RZ, R22.reuse, P4 ;  /* 0x000000ffff109224 */ /* 0x100fe200020e0616 */
[----:B------:R-:W-:Y:S01]  /*1f20*/  ISETP.GE.AND P4, PT, R243, UR10, PT ;  /* 0x0000000af3007c0c */ /* 0x000fe2000bf86270 */
[C---:B------:R-:W-:Y:S01]  /*1f30*/  IMAD R11, R4.reuse, c[0x0][0x1bc], R5 ;  /* 0x00006f00040b7a24 */ /* 0x040fe200078e0205 */
[----:B------:R-:W-:Y:S01]  /*1f40*/  IADD3 R5, R9, R10, RZ ;  /* 0x0000000a09057210 */ /* 0x000fe20007ffe0ff */
[----:B------:R-:W-:Y:S01]  /*1f50*/  @!P1 IMAD.X R21, RZ, RZ, R22, P0 ;  /* 0x000000ffff159224 */ /* 0x000fe200000e0616 */
[----:B------:R-:W-:Y:S01]  /*1f60*/  PLOP3.LUT P0, PT, PT, PT, UP3, 0x80, 0x0 ;  /* 0x000000000000781c */ /* 0x000fe20003f0f038 */
[----:B------:R-:W-:Y:S01]  /*1f70*/  IMAD.WIDE.U32 R6, R4, c[0x0][0x1b8], R6 ;  /* 0x00006e0004067a25 */ /* 0x000fe200078e0006 */
[----:B------:R-:W-:Y:S02]  /*1f80*/  @!P1 MOV R9, R5 ;  /* 0x0000000500099202 */ /* 0x000fe40000000f00 */
[----:B------:R-:W-:Y:S01]  /*1f90*/  MOV R240, 0x7f800000 ;  /* 0x7f80000000f07802 */ /* 0x000fe20000000f00 */
[----:B------:R-:W-:Y:S01]  /*1fa0*/  @!P1 IMAD R16, R16, c[0x0][0x198], RZ ;  /* 0x0000660010109a24 */ /* 0x000fe200078e02ff */
[----:B------:R-:W-:Y:S01]  /*1fb0*/  IADD3 R7, R7, R11, RZ ;  /* 0x0000000b07077210 */ /* 0x000fe20007ffe0ff */
[----:B------:R-:W-:Y:S01]  /*1fc0*/  @!P2 IMAD.MOV.U32 R4, RZ, RZ, R8 ;  /* 0x000000ffff04a224 */ /* 0x000fe200078e0008 */
[----:B------:R-:W-:Y:S01]  /*1fd0*/  @!P1 MOV R10, R6 ;  /* 0x00000006000a9202 */ /* 0x000fe20000000f00 */
[----:B------:R-:W-:-:S02]  /*1fe0*/  @!P2 IMAD R17, R22, c[0x0][0x198], RZ ;  /* 0x000066001611aa24 */ /* 0x000fc400078e02ff */
[C---:B------:R-:W-:Y:S02]  /*1ff0*/  @!P1 IMAD R23, R18.reuse, c[0x0][0x19c], R16 ;  /* 0x0000670012179a24 */ /* 0x040fe400078e0210 */
[----:B------:R-:W-:Y:S01]  /*2000*/  @P0 BAR.SYNC.DEFER_BLOCKING 0x0 ;  /* 0x0000000000000b1d */ /* 0x000fe20000010000 */
[----:B------:R-:W-:-:S04]  /*2010*/  @!P1 IMAD.WIDE.U32 R18, R18, c[0x0][0x198], R8 ;  /* 0x0000660012129a25 */ /* 0x000fc800078e0008 */
[----:B------:R-:W-:Y:S02]  /*2020*/  @!P1 IMAD R8, R21, c[0x0][0x1a0], RZ ;  /* 0x0000680015089a24 */ /* 0x000fe400078e02ff */
[----:B------:R-:W-:Y:S02]  /*2030*/  @!P1 IMAD.MOV.U32 R11, RZ, RZ, R7 ;  /* 0x000000ffff0b9224 */ /* 0x000fe400078e0007 */
[C---:B------:R-:W-:Y:S02]  /*2040*/  @!P2 IMAD R9, R243.reuse, c[0x0][0x19c], R17 ;  /* 0x00006700f309aa24 */ /* 0x040fe400078e0211 */
[----:B------:R-:W-:-:S04]  /*2050*/  @!P2 IMAD.WIDE.U32 R4, R243, c[0x0][0x198], R4 ;  /* 0x00006600f304aa25 */ /* 0x000fc800078e0004 */
[C---:B------:R-:W-:Y:S01]  /*2060*/  @!P1 IMAD R24, R20.reuse, c[0x0][0x1a4], R8 ;  /* 0x0000690014189a24 */ /* 0x040fe200078e0208 */
[----:B------:R-:W-:Y:S01]  /*2070*/  @!P2 IADD3 R9, R5, R9, RZ ;  /* 0x000000090509a210 */ /* 0x000fe20007ffe0ff */
[----:B------:R-:W-:Y:S01]  /*2080*/  @!P1 IMAD.WIDE.U32 R20, R20, c[0x0][0x1a0], R10 ;  /* 0x0000680014149a25 */ /* 0x000fe200078e000a */
[----:B------:R-:W-:Y:S02]  /*2090*/  @!P2 LEA R10, P6, R4, c[0x0][0x168], 0x1 ;  /* 0x00005a00040aaa11 */ /* 0x000fe400078c08ff */
[----:B------:R-:W-:Y:S01]  /*20a0*/  @!P1 LEA R8, P5, R18, c[0x0][0x168], 0x1 ;  /* 0x00005a0012089a11 */ /* 0x000fe200078a08ff */
[----:B------:R-:W-:Y:S01]  /*20b0*/  @!P2 IMAD R16, R22, c[0x0][0x1a0], RZ ;  /* 0x000068001610aa24 */ /* 0x000fe200078e02ff */
[----:B------:R-:W-:Y:S01]  /*20c0*/  @!P2 LEA.HI.X R11, R4, c[0x0][0x16c], R9, 0x1, P6 ;  /* 0x00005b00040baa11 */ /* 0x000fe200030f0c09 */
[----:B------:R-:W-:Y:S01]  /*20d0*/  @!P1 IMAD.IADD R5, R19, 0x1, R23 ;  /* 0x0000000113059824 */ /* 0x000fe200078e0217 */
[----:B------:R1:W-:Y:S01]  /*20e0*/  @P4 STS.128 [R230+0x8000], RZ ;  /* 0x008000ffe6004388 */ /* 0x0003e20000000c00 */
[----:B------:R-:W-:-:S02]  /*20f0*/  @!P2 IMAD R22, R243, c[0x0][0x1a4], R16 ;  /* 0x00006900f316aa24 */ /* 0x000fc400078e0210 */
[----:B------:R-:W-:Y:S01]  /*2100*/  @!P2 IMAD.WIDE.U32 R16, R243, c[0x0][0x1a0], R6 ;  /* 0x00006800f310aa25 */ /* 0x000fe200078e0006 */
[----:B------:R1:W-:Y:S01]  /*2110*/  @P4 STS.128 [R230+0xa000], RZ ;  /* 0x00a000ffe6004388 */ /* 0x0003e20000000c00 */
[----:B------:R-:W-:Y:S02]  /*2120*/  @!P1 LEA.HI.X R9, R18, c[0x0][0x16c], R5, 0x1, P5 ;  /* 0x00005b0012099a11 */ /* 0x000fe400028f0c05 */
[----:B------:R-:W-:Y:S01]  /*2130*/  IADD3 R5, R250, 0x8, RZ ;  /* 0x00000008fa057810 */ /* 0x000fe20007ffe0ff */
[----:B------:R1:W-:Y:S01]  /*2140*/  @P4 STS.128 [R230+0xc000], RZ ;  /* 0x00c000ffe6004388 */ /* 0x0003e20000000c00 */
[----:B------:R-:W-:Y:S01]  /*2150*/  @!P2 IADD3 R7, R17, R22, RZ ;  /* 0x000000161107a210 */ /* 0x000fe20007ffe0ff */
[----:B------:R-:W-:Y:S01]  /*2160*/  IMAD.MOV.U32 R239, RZ, RZ, 0x7f800000 ;  /* 0x7f800000ffef7424 */ /* 0x000fe200078e00ff */
[----:B------:R-:W-:Y:S01]  /*2170*/  @!P2 LEA R6, P6, R16, c[0x0][0x170], 0x1 ;  /* 0x00005c001006aa11 */ /* 0x000fe200078c08ff */
[----:B------:R1:W-:Y:S01]  /*2180*/  @P4 STS.128 [R230+0xe000], RZ ;  /* 0x00e000ffe6004388 */ /* 0x0003e20000000c00 */
[----:B------:R-:W-:Y:S01]  /*2190*/  @!P1 IMAD.IADD R17, R21, 0x1, R24 ;  /* 0x0000000115119824 */ /* 0x000fe200078e0218 */
[----:B------:R-:W-:-:S02]  /*21a0*/  @!P1 LEA R4, P5, R20, c[0x0][0x170], 0x1 ;  /* 0x00005c0014049a11 */ /* 0x000fc400078a08ff */
[----:B------:R-:W-:Y:S01]  /*21b0*/  @!PT LDS RZ, [RZ] ;  /* 0x00000000fffff984 */ /* 0x000fe20000000800 */
[----:B------:R-:W-:Y:S01]  /*21c0*/  @!PT LDS RZ, [RZ] ;  /* 0x00000000fffff984 */ /* 0x000fe20000000800 */
[----:B------:R-:W-:Y:S01]  /*21d0*/  @!PT LDS RZ, [RZ] ;  /* 0x00000000fffff984 */ /* 0x000fe20000000800 */
[----:B------:R1:W-:Y:S01]  /*21e0*/  @!P4 LDGSTS.E.BYPASS.LTC128B.128 [R230+0x8000], [R234.64] ;  /* 0x08000000eae6cfae */ /* 0x0003e2000b901d44 */
[----:B------:R-:W-:Y:S02]  /*21f0*/  @!P2 LEA.HI.X R7, R16, c[0x0][0x174], R7, 0x1, P6 ;  /* 0x00005d001007aa11 */ /* 0x000fe400030f0c07 */
[----:B------:R-:W-:Y:S01]  /*2200*/  ISETP.GE.AND P6, PT, R5, UR10, PT ;  /* 0x0000000a05007c0c */ /* 0x000fe2000bfc6270 */
[----:B------:R1:W-:Y:S01]  /*2210*/  @!P4 LDGSTS.E.BYPASS.LTC128B.128 [R230+0xa000], [R234.64+0x80] ;  /* 0x0a000080eae6cfae */ /* 0x0003e2000b901d44 */
[----:B------:R-:W-:-:S03]  /*2220*/  @!P1 LEA.HI.X R5, R20, c[0x0][0x174], R17, 0x1, P5 ;  /* 0x00005d0014059a11 */ /* 0x000fc600028f0c11 */
        /* <DEDUP_REMOVED lines=66> */
[----:B--2---:R-:W-:-:S03]  /*2650*/  SHF.R.S32.HI R8, RZ, 0x1f, R250 ;  /* 0x0000001fff087819 */ /* 0x004fc600000114fa */
[----:B------:R3:W-:Y:S01]  /*2660*/  @!P2 LDGSTS.E.BYPASS.LTC128B.128 [R230+0x1c000], [R6.64+0x100] ;  /* 0x1c00010006e6afae */ /* 0x0007e2000b901d44 */
[----:B------:R-:W-:-:S03]  /*2670*/  SHF.L.U64.HI R241, R250, 0x2, R8 ;  /* 0x00000002faf17819 */ /* 0x000fc60000010208 */
        /* <DEDUP_REMOVED lines=11> */
[----:B---3--:R-:W-:-:S03]  /*2730*/  IADD3 R6, P0, R242, UR9, RZ ;  /* 0x00000009f2067c10 */ /* 0x008fc6000ff1e0ff */
[----:B------:R1:W-:Y:S01]  /*2740*/  @!P1 LDGSTS.E.BYPASS.LTC128B.128 [R230+0x1d000], [R4.64+0x100] ;  /* 0x1d00010004e69fae */ /* 0x0003e2000b901d44 */
[----:B------:R-:W-:-:S03]  /*2750*/  IADD3.X R7, R241, UR8, RZ, P0, !PT ;  /* 0x00000008f1077c10 */ /* 0x000fc600087fe4ff */
[----:B------:R1:W-:Y:S04]  /*2760*/  @!P1 LDGSTS.E.BYPASS.LTC128B.128 [R230+0x1f000], [R4.64+0x180] ;  /* 0x1f00018004e69fae */ /* 0x0003e8000b901d44 */
[----:B------:R-:W0:Y:S04]  /*2770*/  LDGDEPBAR ;  /* 0x00000000000079af */ /* 0x000e280000000000 */
[----:B------:R1:W5:Y:S04]  /*2780*/  @!P2 LDG.E R239, [R6.64] ;  /* 0x0000000406efa981 */ /* 0x000368000c1e1900 */
[----:B------:R1:W5:Y:S01]  /*2790*/  @!P6 LDG.E R240, [R6.64+0x20] ;  /* 0x0000200406f0e981 */ /* 0x000362000c1e1900 */
[----:B------:R-:W-:Y:S01]  /*27a0*/  IMAD.MOV.U32 R247, RZ, RZ, c[0x0][0x22c] ;  /* 0x00008b00fff77624 */ /* 0x000fe200078e00ff */
[----:B------:R-:W-:Y:S01]  /*27b0*/  UIADD3 UR10, UR25, 0x40, URZ ;  /* 0x00000040190a7890 */ /* 0x000fe2000fffe03f */
        /* <DEDUP_REMOVED lines=65> */
[----:B------:R-:W-:Y:S01]  /*2bd0*/  LEA R251, -R247, RZ, 0x6 ;  /* 0x000000fff7fb7211 */ /* 0x000fe200078e31ff */
[----:B------:R-:W-:-:S02]  /*2be0*/  UISETP.GE.AND UP0, UPT, UR10, UR6, UPT ;  /* 0x000000060a00728c */ /* 0x000fc4000bf06270 */
[----:B------:R-:W-:Y:S02]  /*2bf0*/  UMOV UR11, UR16 ;  /* 0x00000010000b7c82 */ /* 0x000fe40008000000 */
[----:B-1----:R-:W-:Y:S02]  /*2c00*/  UMOV UR10, UR17 ;  /* 0x00000011000a7c82 */ /* 0x002fe40008000000 */
.L_x_486:
        /* <DEDUP_REMOVED lines=20> */
[C---:B-1----:R-:W-:Y:S08]  /*2d50*/  HMMA.16816.F32.BF16 R4, R16.reuse, R8, RZ ;  /* 0x000000081004723c */ /* 0x042ff000000418ff */
[C---:B------:R-:W-:Y:S08]  /*2d60*/  HMMA.16816.F32.BF16 R8, R16.reuse, R10, RZ ;  /* 0x0000000a1008723c */ /* 0x040ff000000418ff */
[C---:B--2---:R-:W-:Y:S08]  /*2d70*/  HMMA.16816.F32.BF16 R12, R16.reuse, R84, RZ ;  /* 0x00000054100c723c */ /* 0x044ff000000418ff */
[----:B------:R-:W-:Y:S01]  /*2d80*/  HMMA.16816.F32.BF16 R16, R16, R86, RZ ;  /* 0x000000561010723c */ /* 0x000fe200000418ff */
[----:B------:R-:W1:Y:S07]  /*2d90*/  LDSM.16.M88.4 R84, [R217+0x10800] ;  /* 0x01080000d954783b */ /* 0x000e6e0000000200 */
[C---:B---3--:R-:W-:Y:S08]  /*2da0*/  HMMA.16816.F32.BF16 R4, R88.reuse, R92, R4 ;  /* 0x0000005c5804723c */ /* 0x048ff00000041804 */
        /* <DEDUP_REMOVED lines=193> */
[----:B-1----:R-:W-:Y:S03]  /*39c0*/  F2FP.BF16.PACK_AB R7, R118, R121 ;  /* 0x000000797607723e */ /* 0x002fe600000010ff */
[----:B------:R-:W-:Y:S02]  /*39d0*/  @P2 FSEL R18, R18, -INF , !P3 ;  /* 0xff80000012122808 */ /* 0x000fe40005800000 */
[----:B------:R-:W-:Y:S03]  /*39e0*/  PLOP3.LUT P3, PT, PT, PT, UP5, 0x80, 0x0 ;  /* 0x000000000000781c */ /* 0x000fe60003f6f058 */
        /* <DEDUP_REMOVED lines=293> */
.L_x_484:
        /* <DEDUP_REMOVED lines=13> */
[-C--:B-12---:R-:W-:Y:S03]  /*4d10*/  HMMA.16816.F32.BF16 R4, R128, R16.reuse, RZ ;  /* 0x000000108004723c */ /* 0x086fe600000418ff */
[----:B------:R-:W1:Y:S05]  /*4d20*/  LDSM.16.MT88.4 R212, [R0+0x12800] ;  /* 0x0128000000d4783b */ /* 0x000e6a0000004200 */
        /* <DEDUP_REMOVED lines=15> */
[----:B------:R-:W2:Y:S07]  /*4e20*/  LDSM.16.MT88.4 R196, [R0+0x14800] ;  /* 0x0148000000c4783b */ /* 0x000eae0000004200 */
[-C--:B------:R-:W-:Y:S08]  /*4e30*/  HMMA.16816.F32.BF16 R4, R200, R204.reuse, R4 ;  /* 0x000000ccc804723c */ /* 0x080ff00000041804 */
[C---:B------:R-:W-:Y:S08]  /*4e40*/  HMMA.16816.F32.BF16 R8, R208.reuse, R204, R8 ;  /* 0x000000ccd008723c */ /* 0x040ff00000041808 */
[-C--:B------:R-:W-:Y:S08]  /*4e50*/  HMMA.16816.F32.BF16 R12, R208, R206.reuse, R12 ;  /* 0x000000ced00c723c */ /* 0x080ff0000004180c */
[C---:B------:R-:W-:Y:S01]  /*4e60*/  HMMA.16816.F32.BF16 R16, R200.reuse, R206, R16 ;  /* 0x000000cec810723c */ /* 0x040fe20000041810 */
[----:B------:R-:W3:Y:S07]  /*4e70*/  LDSM.16.MT88.4 R204, [R0+0x16800] ;  /* 0x0168000000cc783b */ /* 0x000eee0000004200 */
[-C--:B-1----:R-:W-:Y:S08]  /*4e80*/  HMMA.16816.F32.BF16 R84, R200, R212.reuse, R84 ;  /* 0x000000d4c854723c */ /* 0x082ff00000041854 */
[C---:B------:R-:W-:Y:S08]  /*4e90*/  HMMA.16816.F32.BF16 R88, R208.reuse, R212, R88 ;  /* 0x000000d4d058723c */ /* 0x040ff00000041858 */
[-C--:B------:R-:W-:Y:S08]  /*4ea0*/  HMMA.16816.F32.BF16 R92, R208, R214.reuse, R92 ;  /* 0x000000d6d05c723c */ /* 0x080ff0000004185c */
[C---:B------:R-:W-:Y:S01]  /*4eb0*/  HMMA.16816.F32.BF16 R96, R200.reuse, R214, R96 ;  /* 0x000000d6c860723c */ /* 0x040fe20000041860 */
[----:B------:R-:W-:Y:S07]  /*4ec0*/  LDSM.16.M88.4 R212, [R225+0x1000] ;  /* 0x00100000e1d4783b */ /* 0x000fee0000000200 */
[-C--:B--2---:R-:W-:Y:S08]  /*4ed0*/  HMMA.16816.F32.BF16 R100, R200, R196.reuse, R100 ;  /* 0x000000c4c864723c */ /* 0x084ff00000041864 */
[C---:B------:R-:W-:Y:S08]  /*4ee0*/  HMMA.16816.F32.BF16 R104, R208.reuse, R196, R104 ;  /* 0x000000c4d068723c */ /* 0x040ff00000041868 */
[-C--:B------:R-:W-:Y:S08]  /*4ef0*/  HMMA.16816.F32.BF16 R108, R208, R198.reuse, R108 ;  /* 0x000000c6d06c723c */ /* 0x080ff0000004186c */
[C---:B------:R-:W-:Y:S01]  /*4f00*/  HMMA.16816.F32.BF16 R112, R200.reuse, R198, R112 ;  /* 0x000000c6c870723c */ /* 0x040fe20000041870 */
[----:B------:R-:W-:Y:S07]  /*4f10*/  LDSM.16.M88.4 R196, [R225] ;  /* 0x00000000e1c4783b */ /* 0x000fee0000000200 */
[-C--:B---3--:R-:W-:Y:S08]  /*4f20*/  HMMA.16816.F32.BF16 R116, R200, R204.reuse, R116 ;  /* 0x000000ccc874723c */ /* 0x088ff00000041874 */
[C---:B------:R-:W-:Y:S08]  /*4f30*/  HMMA.16816.F32.BF16 R120, R208.reuse, R204, R120 ;  /* 0x000000ccd078723c */ /* 0x040ff00000041878 */
[-C--:B------:R-:W-:Y:S01]  /*4f40*/  HMMA.16816.F32.BF16 R124, R208, R206.reuse, R124 ;  /* 0x000000ced07c723c */ /* 0x080fe2000004187c */
[----:B------:R-:W1:Y:S07]  /*4f50*/  LDSM.16.MT88.4 R208, [R0+0x11000] ;  /* 0x0110000000d0783b */ /* 0x000e6e0000004200 */
        /* <DEDUP_REMOVED lines=13> */
[-C--:B---3--:R-:W-:Y:S08]  /*5030*/  HMMA.16816.F32.BF16 R100, R196, R204.reuse, R100 ;  /* 0x000000ccc464723c */ /* 0x088ff00000041864 */
[C---:B------:R-:W-:Y:S08]  /*5040*/  HMMA.16816.F32.BF16 R104, R212.reuse, R204, R104 ;  /* 0x000000ccd468723c */ /* 0x040ff00000041868 */
[-C--:B------:R-:W-:Y:S08]  /*5050*/  HMMA.16816.F32.BF16 R108, R212, R206.reuse, R108 ;  /* 0x000000ced46c723c */ /* 0x080ff0000004186c */
[C---:B------:R-:W-:Y:S01]  /*5060*/  HMMA.16816.F32.BF16 R112, R196.reuse, R206, R112 ;  /* 0x000000cec470723c */ /* 0x040fe20000041870 */
[----:B------:R-:W2:Y:S07]  /*5070*/  LDSM.16.MT88.4 R204, [R0+0x11800] ;  /* 0x0118000000cc783b */ /* 0x000eae0000004200 */
[-C--:B-1----:R-:W-:Y:S08]  /*5080*/  HMMA.16816.F32.BF16 R116, R196, R208.reuse, R116 ;  /* 0x000000d0c474723c */ /* 0x082ff00000041874 */
[C---:B------:R-:W-:Y:S08]  /*5090*/  HMMA.16816.F32.BF16 R120, R212.reuse, R208, R120 ;  /* 0x000000d0d478723c */ /* 0x040ff00000041878 */
[-C--:B------:R-:W-:Y:S01]  /*50a0*/  HMMA.16816.F32.BF16 R124, R212, R210.reuse, R124 ;  /* 0x000000d2d47c723c */ /* 0x080fe2000004187c */
[----:B------:R-:W1:Y:S07]  /*50b0*/  LDSM.16.M88.4 R212, [R226+0x1000] ;  /* 0x00100000e2d4783b */ /* 0x000e6e0000000200 */
[----:B------:R-:W-:Y:S01]  /*50c0*/  HMMA.16816.F32.BF16 R128, R196, R210, R128 ;  /* 0x000000d2c480723c */ /* 0x000fe20000041880 */
[----:B------:R-:W3:Y:S05]  /*50d0*/  LDSM.16.MT88.4 R196, [R0+0x13800] ;  /* 0x0138000000c4783b */ /* 0x000eea0000004200 */
[----:B------:R-:W-:Y:S02]  /*50e0*/  LDSM.16.MT88.4 R208, [R0+0x17800] ;  /* 0x0178000000d0783b */ /* 0x000fe40000004200 */
[-C--:B--2---:R-:W-:Y:S08]  /*50f0*/  HMMA.16816.F32.BF16 R4, R200, R204.reuse, R4 ;  /* 0x000000ccc804723c */ /* 0x084ff00000041804 */
[C---:B-1----:R-:W-:Y:S08]  /*5100*/  HMMA.16816.F32.BF16 R8, R212.reuse, R204, R8 ;  /* 0x000000ccd408723c */ /* 0x042ff00000041808 */
[-C--:B------:R-:W-:Y:S08]  /*5110*/  HMMA.16816.F32.BF16 R12, R212, R206.reuse, R12 ;  /* 0x000000ced40c723c */ /* 0x080ff0000004180c */
[C---:B------:R-:W-:Y:S01]  /*5120*/  HMMA.16816.F32.BF16 R16, R200.reuse, R206, R16 ;  /* 0x000000cec810723c */ /* 0x040fe20000041810 */
[----:B------:R-:W1:Y:S07]  /*5130*/  LDSM.16.MT88.4 R204, [R0+0x15800] ;  /* 0x0158000000cc783b */ /* 0x000e6e0000004200 */
[-C--:B---3--:R-:W-:Y:S08]  /*5140*/  HMMA.16816.F32.BF16 R84, R200, R196.reuse, R84 ;  /* 0x000000c4c854723c */ /* 0x088ff00000041854 */
[C---:B------:R-:W-:Y:S07]  /*5150*/  HMMA.16816.F32.BF16 R88, R212.reuse, R196, R88 ;  /* 0x000000c4d458723c */ /* 0x040fee0000041858 */
[----:B------:R-:W-:Y:S01]  /*5160*/  @P3 IADD3 R196, P0, R242, UR9, RZ ;  /* 0x00000009f2c43c10 */ /* 0x000fe2000ff1e0ff */
[-C--:B------:R-:W-:Y:S01]  /*5170*/  HMMA.16816.F32.BF16 R92, R212, R198.reuse, R92 ;  /* 0x000000c6d45c723c */ /* 0x080fe2000004185c */
[----:B------:R-:W-:Y:S03]  /*5180*/  @UP5 UMOV UR9, UR13 ;  /* 0x0000000d00095c82 */ /* 0x000fe60008000000 */
[----:B------:R-:W-:Y:S01]  /*5190*/  @P3 IADD3.X R197, R241, UR8, RZ, P0, !PT ;  /* 0x00000008f1c53c10 */ /* 0x000fe200087fe4ff */
[----:B------:R-:W-:Y:S03]  /*51a0*/  @UP5 UMOV UR8, UR12 ;  /* 0x0000000c00085c82 */ /* 0x000fe60008000000 */
[C---:B------:R-:W-:Y:S01]  /*51b0*/  HMMA.16816.F32.BF16 R96, R200.reuse, R198, R96 ;  /* 0x000000c6c860723c */ /* 0x040fe20000041860 */
[----:B------:R2:W5:Y:S05]  /*51c0*/  @P3 LDG.E R239, [R196.64+-0x100] ;  /* 0xffff0004c4ef3981 */ /* 0x00056a000c1e1900 */
[----:B------:R2:W5:Y:S02]  /*51d0*/  @P3 LDG.E R240, [R196.64+-0xe0] ;  /* 0xffff2004c4f03981 */ /* 0x000564000c1e1900 */
[-C--:B-1----:R-:W-:Y:S03]  /*51e0*/  HMMA.16816.F32.BF16 R100, R200, R204.reuse, R100 ;  /* 0x000000ccc864723c */ /* 0x082fe60000041864 */
[----:B------:R1:W-:Y:S05]  /*51f0*/  RED.E.ADD.F32.FTZ.RN.STRONG.GPU [R228.64], R4 ;  /* 0x00000004e400798e */ /* 0x0003ea000c10e784 */
[C---:B------:R-:W-:Y:S07]  /*5200*/  HMMA.16816.F32.BF16 R104, R212.reuse, R204, R104 ;  /* 0x000000ccd468723c */ /* 0x040fee0000041868 */
[C---:B------:R-:W-:Y:S01]  /*5210*/  IMAD.SHL.U32 R204, R247.reuse, 0x8, RZ ;  /* 0x00000008f7cc7824 */ /* 0x040fe200078e00ff */
[-C--:B------:R-:W-:Y:S04]  /*5220*/  HMMA.16816.F32.BF16 R108, R212, R206.reuse, R108 ;  /* 0x000000ced46c723c */ /* 0x080fe8000004186c */
[----:B------:R-:W-:Y:S01]  /*5230*/  IMAD.SHL.U32 R205, R247, 0x10, RZ ;  /* 0x00000010f7cd7824 */ /* 0x000fe200078e00ff */
[CC--:B--2---:R-:W-:Y:S03]  /*5240*/  LEA R196, P0, R204.reuse, R228.reuse, 0x2 ;  /* 0x000000e4ccc47211 */ /* 0x0c4fe600078010ff */
        /* <DEDUP_REMOVED lines=10> */
[----:B------:R-:W-:Y:S07]  /*52f0*/  HMMA.16816.F32.BF16 R128, R200, R210, R128 ;  /* 0x000000d2c880723c */ /* 0x000fee0000041880 */
[C---:B------:R-:W-:Y:S02]  /*5300*/  IMAD R201, R247.reuse, 0x18, RZ ;  /* 0x00000018f7c97824 */ /* 0x040fe400078e02ff */
[----:B------:R-:W-:Y:S03]  /*5310*/  IMAD.SHL.U32 R203, R247, 0x20, RZ ;  /* 0x00000020f7cb7824 */ /* 0x000fe600078e00ff */
[-C--:B-1----:R-:W-:Y:S01]  /*5320*/  LEA R4, P0, R201, R228.reuse, 0x2 ;  /* 0x000000e4c9047211 */ /* 0x082fe200078010ff */
[----:B------:R-:W-:Y:S01]  /*5330*/  IMAD R202, R247, 0x30, RZ ;  /* 0x00000030f7ca7824 */ /* 0x000fe200078e02ff */
[-C--:B------:R-:W-:Y:S02]  /*5340*/  LEA R200, P1, R203, R228.reuse, 0x2 ;  /* 0x000000e4cbc87211 */ /* 0x080fe400078210ff */
[-C--:B--2---:R-:W-:Y:S02]  /*5350*/  LEA.HI.X.SX32 R5, R201, R229.reuse, 0x2, P0 ;  /* 0x000000e5c9057211 */ /* 0x084fe400000f16ff */
[-C--:B------:R-:W-:Y:S02]  /*5360*/  LEA.HI.X.SX32 R201, R203, R229.reuse, 0x2, P1 ;  /* 0x000000e5cbc97211 */ /* 0x080fe400008f16ff */
[CC--:B---3--:R-:W-:Y:S01]  /*5370*/  LEA R198, P0, R206.reuse, R228.reuse, 0x2 ;  /* 0x000000e4cec67211 */ /* 0x0c8fe200078010ff */
[----:B------:R1:W-:Y:S03]  /*5380*/  RED.E.ADD.F32.FTZ.RN.STRONG.GPU [R4.64], R7 ;  /* 0x000000070400798e */ /* 0x0003e6000c10e784 */
[-C--:B------:R-:W-:Y:S02]  /*5390*/  LEA.HI.X.SX32 R199, R206, R229.reuse, 0x2, P0 ;  /* 0x000000e5cec77211 */ /* 0x080fe400000f16ff */
[----:B------:R-:W-:Y:S05]  /*53a0*/  RED.E.ADD.F32.FTZ.RN.STRONG.GPU [R200.64], R8 ;  /* 0x00000008c800798e */ /* 0x000fea000c10e784 */
[----:B------:R2:W-:Y:S01]  /*53b0*/  RED.E.ADD.F32.FTZ.RN.STRONG.GPU [R198.64], R9 ;  /* 0x00000009c600798e */ /* 0x0005e2000c10e784 */
[CC--:B-1----:R-:W-:Y:S01]  /*53c0*/  LEA R4, P1, R202.reuse, R228.reuse, 0x2 ;  /* 0x000000e4ca047211 */ /* 0x0c2fe200078210ff */
        /* <DEDUP_REMOVED lines=299> */
.L_x_485:
        /* <DEDUP_REMOVED lines=217> */
.L_x_487:
        /* <DEDUP_REMOVED lines=18> */
.L_x_488:
        /* <DEDUP_REMOVED lines=36> */
[----:B--23--:R-:W2:Y:S01]  /*7770*/  LDS.128 R24, [R230+0x14000] ;  /* 0x01400000e6187984 */ /* 0x00cea20000000c00 */
[----:B------:R-:W-:Y:S01]  /*7780*/  MOV R4, R8 ;  /* 0x0000000800047202 */ /* 0x000fe20000000f00 */
[----:B------:R-:W-:Y:S01]  /*7790*/  IMAD R15, R14, c[0x0][0x3a0], RZ ;  /* 0x0000e8000e0f7a24 */ /* 0x000fe200078e02ff */
[----:B------:R-:W-:Y:S01]  /*77a0*/  MOV R5, R12 ;  /* 0x0000000c00057202 */ /* 0x000fe20000000f00 */
[----:B------:R-:W3:Y:S04]  /*77b0*/  LDS.128 R20, [R230+0x12000] ;  /* 0x01200000e6147984 */ /* 0x000ee80000000c00 */
[----:B------:R-:W4:Y:S01]  /*77c0*/  LDS.128 R16, [R230+0x10000] ;  /* 0x01000000e6107984 */ /* 0x000f220000000c00 */
[----:B------:R-:W-:-:S03]  /*77d0*/  IMAD.WIDE.U32 R10, R243, c[0x0][0x3a0], R4 ;  /* 0x0000e800f30a7a25 */ /* 0x000fc600078e0004 */
[----:B------:R-:W1:Y:S01]  /*77e0*/  LDS.128 R28, [R230+0x16000] ;  /* 0x01600000e61c7984 */ /* 0x000e620000000c00 */
[----:B------:R-:W-:-:S05]  /*77f0*/  IMAD R4, R243, c[0x0][0x3a4], R15 ;  /* 0x0000e900f3047a24 */ /* 0x000fca00078e020f */
[----:B------:R-:W-:Y:S02]  /*7800*/  IADD3 R5, R11, R4, RZ ;  /* 0x000000040b057210 */ /* 0x000fe40007ffe0ff */
[----:B------:R-:W-:-:S04]  /*7810*/  LEA R4, P0, R10, c[0x0][0x340], 0x1 ;  /* 0x0000d0000a047a11 */ /* 0x000fc800078008ff */
[----:B------:R-:W-:-:S05]  /*7820*/  LEA.HI.X R5, R10, c[0x0][0x344], R5, 0x1, P0 ;  /* 0x0000d1000a057a11 */ /* 0x000fca00000f0c05 */
[----:B--2---:R2:W-:Y:S04]  /*7830*/  STG.E.128 [R4.64+0x100], R24 ;  /* 0x0001001804007986 */ /* 0x0045e8000c101d04 */
[----:B---3--:R2:W-:Y:S04]  /*7840*/  STG.E.128 [R4.64+0x80], R20 ;  /* 0x0000801404007986 */ /* 0x0085e8000c101d04 */
[----:B----4-:R2:W-:Y:S04]  /*7850*/  STG.E.128 [R4.64], R16 ;  /* 0x0000001004007986 */ /* 0x0105e8000c101d04 */
[----:B-1----:R2:W-:Y:S02]  /*7860*/  STG.E.128 [R4.64+0x180], R28 ;  /* 0x0001801c04007986 */ /* 0x0025e4000c101d04 */
.L_x_490:
[----:B--23--:R-:W-:Y:S05]  /*7870*/  BSYNC B0 ;  /* 0x0000000000007941 */ /* 0x00cfea0003800000 */
.L_x_489:
[----:B------:R-:W-:Y:S01]  /*7880*/  IADD3 R4, R243, 0x20, RZ ;  /* 0x00000020f3047810 */ /* 0x000fe20007ffe0ff */
[----:B------:R-:W-:Y:S03]  /*7890*/  BSSY B0, `(.L_x_491) ;  /* 0x0000010000007945 */ /* 0x000fe60003800000 */
[----:B------:R-:W-:-:S13]  /*78a0*/  ISETP.GE.AND P1, PT, R4, UR6, PT ;  /* 0x0000000604007c0c */ /* 0x000fda000bf26270 */
[----:B------:R-:W-:Y:S05]  /*78b0*/  @P1 BRA `(.L_x_492) ;  /* 0x000000d000001947 */ /* 0x000fea0003800000 */
[----:B------:R-:W-:Y:S02]  /*78c0*/  IADD3 R4, P0, R243, 0x20, RZ ;  /* 0x00000020f3047810 */ /* 0x000fe40007f1e0ff */
[----:B------:R-:W-:Y:S02]  /*78d0*/  MOV R9, R12 ;  /* 0x0000000c00097202 */ /* 0x000fe40000000f00 */
[----:B------:R-:W-:-:S03]  /*78e0*/  IADD3.X R5, RZ, R14, RZ, P0, !PT ;  /* 0x0000000eff057210 */ /* 0x000fc600007fe4ff */
[----:B------:R-:W-:-:S04]  /*78f0*/  IMAD.WIDE.U32 R8, R4, c[0x0][0x3a0], R8 ;  /* 0x0000e80004087a25 */ /* 0x000fc800078e0008 */
[----:B------:R-:W-:-:S04]  /*7900*/  IMAD R5, R5, c[0x0][0x3a0], RZ ;  /* 0x0000e80005057a24 */ /* 0x000fc800078e02ff */
[----:B------:R-:W-:Y:S01]  /*7910*/  IMAD R5, R4, c[0x0][0x3a4], R5 ;  /* 0x0000e90004057a24 */ /* 0x000fe200078e0205 */
[----:B------:R-:W-:-:S04]  /*7920*/  LEA R4, P0, R8, c[0x0][0x340], 0x1 ;  /* 0x0000d00008047a11 */ /* 0x000fc800078008ff */
[----:B------:R-:W-:-:S04]  /*7930*/  IADD3 R5, R9, R5, RZ ;  /* 0x0000000509057210 */ /* 0x000fc80007ffe0ff */
[----:B------:R-:W-:-:S05]  /*7940*/  LEA.HI.X R5, R8, c[0x0][0x344], R5, 0x1, P0 ;  /* 0x0000d10008057a11 */ /* 0x000fca00000f0c05 */
[----:B------:R2:W-:Y:S04]  /*7950*/  STG.E.128 [R4.64], R44 ;  /* 0x0000002c04007986 */ /* 0x0005e8000c101d04 */
[----:B------:R2:W-:Y:S04]  /*7960*/  STG.E.128 [R4.64+0x80], R40 ;  /* 0x0000802804007986 */ /* 0x0005e8000c101d04 */
[----:B----4-:R2:W-:Y:S04]  /*7970*/  STG.E.128 [R4.64+0x100], R36 ;  /* 0x0001002404007986 */ /* 0x0105e8000c101d04 */
[----:B-1----:R2:W-:Y:S02]  /*7980*/  STG.E.128 [R4.64+0x180], R32 ;  /* 0x0001802004007986 */ /* 0x0025e4000c101d04 */
.L_x_492:
[----:B------:R-:W-:Y:S05]  /*7990*/  BSYNC B0 ;  /* 0x0000000000007941 */ /* 0x000fea0003800000 */
.L_x_491:
        /* <DEDUP_REMOVED lines=15> */
[----:B------:R-:W-:Y:S01]  /*7a90*/  MOV R4, R6 ;  /* 0x0000000600047202 */ /* 0x000fe20000000f00 */
[----:B------:R-:W-:Y:S01]  /*7aa0*/  IMAD R11, R14, c[0x0][0x3a8], RZ ;  /* 0x0000ea000e0b7a24 */ /* 0x000fe200078e02ff */
[----:B------:R-:W-:-:S05]  /*7ab0*/  MOV R5, R10 ;  /* 0x0000000a00057202 */ /* 0x000fca0000000f00 */
[----:B------:R-:W-:-:S04]  /*7ac0*/  IMAD.WIDE.U32 R8, R243, c[0x0][0x3a8], R4 ;  /* 0x0000ea00f3087a25 */ /* 0x000fc800078e0004 */
[----:B------:R-:W-:-:S05]  /*7ad0*/  IMAD R4, R243, c[0x0][0x3ac], R11 ;  /* 0x0000eb00f3047a24 */ /* 0x000fca00078e020b */
[----:B------:R-:W-:Y:S02]  /*7ae0*/  IADD3 R5, R9, R4, RZ ;  /* 0x0000000409057210 */ /* 0x000fe40007ffe0ff */
[----:B------:R-:W-:-:S04]  /*7af0*/  LEA R4, P0, R8, c[0x0][0x348], 0x1 ;  /* 0x0000d20008047a11 */ /* 0x000fc800078008ff */
[----:B------:R-:W-:-:S05]  /*7b00*/  LEA.HI.X R5, R8, c[0x0][0x34c], R5, 0x1, P0 ;  /* 0x0000d30008057a11 */ /* 0x000fca00000f0c05 */
[----:B-1----:R1:W-:Y:S04]  /*7b10*/  STG.E.128 [R4.64], R60 ;  /* 0x0000003c04007986 */ /* 0x0023e8000c101d04 */
[----:B------:R1:W-:Y:S04]  /*7b20*/  STG.E.128 [R4.64+0x80], R56 ;  /* 0x0000803804007986 */ /* 0x0003e8000c101d04 */
[----:B------:R1:W-:Y:S04]  /*7b30*/  STG.E.128 [R4.64+0x100], R52 ;  /* 0x0001003404007986 */ /* 0x0003e8000c101d04 */
[----:B------:R1:W-:Y:S02]  /*7b40*/  STG.E.128 [R4.64+0x180], R48 ;  /* 0x0001803004007986 */ /* 0x0003e4000c101d04 */
.L_x_494:
[----:B------:R-:W-:Y:S05]  /*7b50*/  BSYNC B0 ;  /* 0x0000000000007941 */ /* 0x000fea0003800000 */
.L_x_493:
[----:B------:R-:W-:Y:S05]  /*7b60*/  @P1 BRA `(.L_x_495) ;  /* 0x0000092000001947 */ /* 0x000fea0003800000 */
[----:B-1----:R-:W-:Y:S02]  /*7b70*/  IADD3 R4, P0, R243, 0x20, RZ ;  /* 0x00000020f3047810 */ /* 0x002fe40007f1e0ff */
[----:B------:R-:W-:-:S02]  /*7b80*/  MOV R7, R10 ;  /* 0x0000000a00077202 */ /* 0x000fc40000000f00 */
        /* <DEDUP_REMOVED lines=9> */
[----:B------:R1:W-:Y:S04]  /*7c20*/  STG.E.128 [R4.64+0x100], R68 ;  /* 0x0001004404007986 */ /* 0x0003e8000c101d04 */
[----:B------:R1:W-:Y:S01]  /*7c30*/  STG.E.128 [R4.64+0x180], R64 ;  /* 0x0001804004007986 */ /* 0x0003e2000c101d04 */
[----:B------:R-:W-:Y:S05]  /*7c40*/  BRA `(.L_x_495) ;  /* 0x0000084000007947 */ /* 0x000fea0003800000 */
.L_x_483:
        /* <DEDUP_REMOVED lines=20> */
.L_x_496:
        /* <DEDUP_REMOVED lines=18> */
.L_x_497:
[----:B------:R-:W-:Y:S01]  /*7eb0*/  USHF.L.U32 UR7, UR19, 0x6, URZ ;  /* 0x0000000613077899 */ /* 0x000fe2000800063f */
[----:B------:R-:W-:Y:S01]  /*7ec0*/  BSSY B0, `(.L_x_498) ;  /* 0x0000020000007945 */ /* 0x000fe20003800000 */
[----:B------:R-:W-:Y:S01]  /*7ed0*/  ULDC.64 UR8, c[0x0][0x3a0] ;  /* 0x0000e80000087ab9 */ /* 0x000fe20000000a00 */
[----:B------:R-:W-:Y:S01]  /*7ee0*/  SHF.R.S32.HI R13, RZ, 0x1f, R243 ;  /* 0x0000001fff0d7819 */ /* 0x000fe200000114f3 */
[----:B------:R-:W-:Y:S02]  /*7ef0*/  USHF.R.S32.HI UR10, URZ, 0x1f, UR7 ;  /* 0x0000001f3f0a7899 */ /* 0x000fe40008011407 */
[----:B------:R-:W-:Y:S01]  /*7f00*/  IMAD.U32 R11, RZ, RZ, UR7 ;  /* 0x00000007ff0b7e24 */ /* 0x000fe2000f8e00ff */
[----:B------:R-:W-:Y:S02]  /*7f10*/  UIMAD UR6, UR19, -0x40, UR6 ;  /* 0xffffffc0130678a4 */ /* 0x000fe4000f8e0206 */
[----:B------:R-:W-:Y:S01]  /*7f20*/  UIMAD UR8, UR10, UR8, URZ ;  /* 0x000000080a0872a4 */ /* 0x000fe2000f8e023f */
[----:B------:R-:W-:-:S03]  /*7f30*/  IMAD.WIDE.U32 R4, R11, c[0x0][0x3a0], R248 ;  /* 0x0000e8000b047a25 */ /* 0x000fc600078e00f8 */
[----:B------:R-:W-:Y:S01]  /*7f40*/  UIMAD UR8, UR7, UR9, UR8 ;  /* 0x00000009070872a4 */ /* 0x000fe2000f8e0208 */
[----:B------:R-:W-:Y:S02]  /*7f50*/  ISETP.GE.AND P2, PT, R243, UR6, PT ;  /* 0x00000006f3007c0c */ /* 0x000fe4000bf46270 */
[----:B------:R-:W-:-:S03]  /*7f60*/  IADD3 R6, P0, R4, UR14, RZ ;  /* 0x0000000e04067c10 */ /* 0x000fc6000ff1e0ff */
[----:B------:R-:W-:Y:S01]  /*7f70*/  IMAD.U32 R4, RZ, RZ, UR8 ;  /* 0x00000008ff047e24 */ /* 0x000fe2000f8e00ff */
[----:B------:R-:W-:Y:S02]  /*7f80*/  ULDC.64 UR8, c[0x0][0x3b8] ;  /* 0x0000ee0000087ab9 */ /* 0x000fe40000000a00 */
[----:B------:R-:W-:Y:S02]  /*7f90*/  UIMAD UR8, UR57, UR8, URZ ;  /* 0x00000008390872a4 */ /* 0x000fe4000f8e023f */
[----:B------:R-:W-:Y:S01]  /*7fa0*/  IADD3.X R7, R5, UR15, R4, P0, !PT ;  /* 0x0000000f05077c10 */ /* 0x000fe200087fe404 */
[----:B------:R-:W-:Y:S01]  /*7fb0*/  IMAD.U32 R4, RZ, RZ, UR38 ;  /* 0x00000026ff047e24 */ /* 0x000fe2000f8e00ff */
[----:B------:R-:W-:-:S03]  /*7fc0*/  UIMAD UR8, UR38, UR9, UR8 ;  /* 0x00000009260872a4 */ /* 0x000fc6000f8e0208 */
        /* <DEDUP_REMOVED lines=11> */
[----:B------:R1:W-:Y:S04]  /*8080*/  STG.E.128 [R4.64], RZ ;  /* 0x000000ff04007986 */ /* 0x0003e8000c101d04 */
[----:B------:R1:W-:Y:S04]  /*8090*/  STG.E.128 [R4.64+0x80], RZ ;  /* 0x000080ff04007986 */ /* 0x0003e8000c101d04 */
[----:B------:R1:W-:Y:S04]  /*80a0*/  STG.E.128 [R4.64+0x100], RZ ;  /* 0x000100ff04007986 */ /* 0x0003e8000c101d04 */
[----:B------:R1:W-:Y:S02]  /*80b0*/  STG.E.128 [R4.64+0x180], RZ ;  /* 0x000180ff04007986 */ /* 0x0003e4000c101d04 */
.L_x_499:
[----:B------:R-:W-:Y:S05]  /*80c0*/  BSYNC B0 ;  /* 0x0000000000007941 */ /* 0x000fea0003800000 */
.L_x_498:
[----:B-1----:R-:W-:Y:S01]  /*80d0*/  IADD3 R4, R243, 0x20, RZ ;  /* 0x00000020f3047810 */ /* 0x002fe20007ffe0ff */
        /* <DEDUP_REMOVED lines=12> */
[----:B------:R1:W-:Y:S04]  /*81a0*/  STG.E.128 [R4.64], RZ ;  /* 0x000000ff04007986 */ /* 0x0003e8000c101d04 */
[----:B------:R1:W-:Y:S04]  /*81b0*/  STG.E.128 [R4.64+0x80], RZ ;  /* 0x000080ff04007986 */ /* 0x0003e8000c101d04 */
[----:B------:R1:W-:Y:S04]  /*81c0*/  STG.E.128 [R4.64+0x100], RZ ;  /* 0x000100ff04007986 */ /* 0x0003e8000c101d04 */
[----:B------:R1:W-:Y:S02]  /*81d0*/  STG.E.128 [R4.64+0x180], RZ ;  /* 0x000180ff04007986 */ /* 0x0003e4000c101d04 */
.L_x_501:
[----:B------:R-:W-:Y:S05]  /*81e0*/  BSYNC B0 ;  /* 0x0000000000007941 */ /* 0x000fea0003800000 */
.L_x_500:
        /* <DEDUP_REMOVED lines=27> */
.L_x_503:
[----:B------:R-:W-:Y:S05]  /*83a0*/  BSYNC B0 ;  /* 0x0000000000007941 */ /* 0x000fea0003800000 */
.L_x_502:
        /* <DEDUP_REMOVED lines=14> */
.L_x_495:
[----:B------:R-:W-:Y:S05]  /*8490*/  BSYNC B1 ;  /* 0x0000000000017941 */ /* 0x000fea0003800000 */
.L_x_478:
[----:B------:R-:W-:Y:S02]  /*84a0*/  ULDC UR7, c[0x0][0x218] ;  /* 0x0000860000077ab9 */ /* 0x000fe40000000800 */
[----:B------:R-:W-:-:S04]  /*84b0*/  UIADD3 UR7, UR7, 0x3f, URZ ;  /* 0x0000003f07077890 */ /* 0x000fc8000fffe03f */
        /* <DEDUP_REMOVED lines=9> */
.L_x_504:
[----:B------:R-:W-:Y:S05]  /*8550*/  EXIT ;  /* 0x000000000000794d */ /* 0x000fea0003800000 */
.L_x_506:
        /* <DEDUP_REMOVED lines=10> */
.L_x_2014:


//--------------------- .text._ZN5flash44flash_bwd_dq_dk_dv_loop_seqk_parallel_kernelI23Flash_bwd_kernel_traitsILi256ELi64ELi64ELi8ELi4ELi2ELi2ELb0ELb1EN7cutlass10bfloat16_tE19Flash_kernel_traitsILi256ELi64ELi64ELi8ES3_EELb0ELb0ELb0ELb1ELb0ELb0ELb0EEEvNS_16Flash_bwd_paramsE --------------------------
	.section	.text._ZN5flash44flash_bwd_dq_dk_dv_loop_seqk_parallel_kernelI23Flash_bwd_kernel_traitsILi256ELi64ELi64ELi8ELi4ELi2ELi2ELb0ELb1EN7cutlass10bfloat16_tE19Flash_kernel_traitsILi256ELi64ELi64ELi8ES3_EELb0ELb0ELb0ELb1ELb0ELb0ELb0EEEvNS_16Flash_bwd_paramsE,"ax",@progbits
	.sectioninfo	@"SHI_REGISTERS=254"
	.align	128
        .global         _ZN5flash44flash_bwd_dq_dk_dv_loop_seqk_parallel_kernelI23Flash_bwd_kernel_traitsILi256ELi64ELi64ELi8ELi4ELi2ELi2ELb0ELb1EN7cutlass10bfloat16_tE19Flash_kernel_traitsILi256ELi64ELi64ELi8ES3_EELb0ELb0ELb0ELb1ELb0ELb0ELb0EEEvNS_16Flash_bwd_paramsE
        .type           _ZN5flash44flash_bwd_dq_dk_dv_loop_seqk_parallel_kernelI23Flash_bwd_kernel_traitsILi256ELi64ELi64ELi8ELi4ELi2ELi2ELb0ELb1EN7cutlass10bfloat16_tE19Flash_kernel_traitsILi256ELi64ELi64ELi8ES3_EELb0ELb0ELb0ELb1ELb0ELb0ELb0EEEvNS_16Flash_bwd_paramsE,@function
        .size           _ZN5flash44flash_bwd_dq_dk_dv_loop_seqk_parallel_kernelI23Flash_bwd_kernel_traitsILi256ELi64ELi64ELi8ELi4ELi2ELi2ELb0ELb1EN7cutlass10bfloat16_tE19Flash_kernel_traitsILi256ELi64ELi64ELi8ES3_EELb0ELb0ELb0ELb1ELb0ELb0ELb0EEEvNS_16Flash_bwd_paramsE,(.L_x_2015 - _ZN5flash44flash_bwd_dq_dk_dv_loop_seqk_parallel_kernelI23Flash_bwd_kernel_traitsILi256ELi64ELi64ELi8ELi4ELi2ELi2ELb0ELb1EN7cutlass10bfloat16_tE19Flash_kernel_traitsILi256ELi64ELi64ELi8ES3_EELb0ELb0ELb0ELb1ELb0ELb0ELb0EEEvNS_16Flash_bwd_paramsE)
        .other          _ZN5flash44flash_bwd_dq_dk_dv_loop_seqk_parallel_kernelI23Flash_bwd_kernel_traitsILi256ELi64ELi64ELi8ELi4ELi2ELi2ELb0ELb1EN7cutlass10bfloat16_tE19Flash_kernel_traitsILi256ELi64ELi64ELi8ES3_EELb0ELb0ELb0ELb1ELb0ELb0ELb0EEEvNS_16Flash_bwd_paramsE,@"STO_CUDA_ENTRY STV_DEFAULT"
_ZN5flash44flash_bwd_dq_dk_dv_loop_seqk_parallel_kernelI23Flash_bwd_kernel_traitsILi256ELi64ELi64ELi8ELi4ELi2ELi2ELb0ELb1EN7cutlass10bfloat16_tE19Flash_kernel_traitsILi256ELi64ELi64ELi8ES3_EELb0ELb0ELb0ELb1ELb0ELb0ELb0EEEvNS_16Flash_bwd_paramsE:
.text._ZN5flash44flash_bwd_dq_dk_dv_loop_seqk_parallel_kernelI23Flash_bwd_kernel_traitsILi256ELi64ELi64ELi8ELi4ELi2ELi2ELb0ELb1EN7cutlass10bfloat16_tE19Flash_kernel_traitsILi256ELi64ELi64ELi8ES3_EELb0ELb0ELb0ELb1ELb0ELb0ELb0EEEvNS_16Flash_bwd_paramsE:
        /* <DEDUP_REMOVED lines=39> */
[----:B------:R-:W-:Y:S01]  /*0270*/  SHF.R.S32.HI R5, RZ, 0x4, R0 ;  /* 0x00000004ff057819 */ /* 0x000fe20000011400 */
[----:B------:R-:W-:Y:S01]  /*0280*/  UIMAD UR51, UR7, UR33, URZ ;  /* 0x00000021073372a4 */ /* 0x000fe2000f8e023f */
[----:B------:R-:W-:Y:S01]  /*0290*/  LOP3.LUT R7, R7, 0xfffffffc, RZ, 0xc0, !PT ;  /* 0xfffffffc07077812 */ /* 0x000fe200078ec0ff */
[----:B------:R-:W-:Y:S01]  /*02a0*/  UIMAD UR6, UR33, UR11, UR35 ;  /* 0x0000000b210672a4 */ /* 0x000fe2000f8e0223 */
[----:B------:R-:W-:Y:S01]  /*02b0*/  LOP3.LUT R3, R3, 0xfffffffe, RZ, 0xc0, !PT ;  /* 0xfffffffe03037812 */ /* 0x000fe200078ec0ff */
[----:B------:R-:W-:Y:S01]  /*02c0*/  @!UP2 UIMAD UR7, UR33, UR13, UR35 ;  /* 0x0000000d2107a2a4 */ /* 0x000fe2000f8e0223 */
[----:B------:R-:W-:Y:S01]  /*02d0*/  LEA.HI R4, R0, R5, RZ, 0x1 ;  /* 0x0000000500047211 */ /* 0x000fe200078f08ff */
[----:B------:R-:W-:Y:S01]  /*02e0*/  IMAD.IADD R6, R2, 0x1, -R7 ;  /* 0x0000000102067824 */ /* 0x000fe200078e0a07 */
[----:B------:R-:W-:Y:S01]  /*02f0*/  LOP3.LUT R0, R0, 0xfffffff0, RZ, 0xc0, !PT ;  /* 0xfffffff000007812 */ /* 0x000fe200078ec0ff */
[----:B------:R-:W-:Y:S01]  /*0300*/  IMAD.IADD R3, R2, 0x1, -R3 ;  /* 0x0000000102037824 */ /* 0x000fe200078e0a03 */
[CC--:B------:R-:W-:Y:S01]  /*0310*/  LEA.HI R2, R14.reuse, R13.reuse, RZ, 0x2 ;  /* 0x0000000d0e027211 */ /* 0x0c0fe200078f10ff */
[----:B------:R-:W-:Y:S01]  /*0320*/  USHF.L.U32 UR44, UR45, 0x6, URZ ;  /* 0x000000062d2c7899 */ /* 0x000fe2000800063f */
[----:B------:R-:W-:Y:S01]  /*0330*/  LEA.HI R7, R14, R13, RZ, 0x3 ;  /* 0x0000000d0e077211 */ /* 0x000fe200078f18ff */
[----:B------:R-:W-:Y:S01]  /*0340*/  IMAD.IADD R9, R13, 0x1, -R0 ;  /* 0x000000010d097824 */ /* 0x000fe200078e0a00 */
[--C-:B------:R-:W-:Y:S01]  /*0350*/  SHF.R.S32.HI R8, RZ, 0x2, R2.reuse ;  /* 0x00000002ff087819 */ /* 0x100fe20000011402 */
[----:B------:R-:W-:Y:S01]  /*0360*/  ULDC UR48, c[0x0][0x214] ;  /* 0x0000850000307ab9 */ /* 0x000fe20000000800 */
[----:B------:R-:W-:Y:S01]  /*0370*/  SHF.R.S32.HI R11, RZ, 0x1f, R2 ;  /* 0x0000001fff0b7819 */ /* 0x000fe20000011402 */
[----:B------:R-:W-:Y:S01]  /*0380*/  IMAD.U32 R230, RZ, RZ, UR14 ;  /* 0x0000000effe67e24 */ /* 0x000fe2000f8e00ff */
[----:B------:R-:W-:Y:S01]  /*0390*/  LOP3.LUT R4, R4, 0xfffffffe, RZ, 0xc0, !PT ;  /* 0xfffffffe04047812 */ /* 0x000fe200078ec0ff */
[----:B------:R-:W-:Y:S01]  /*03a0*/  ULDC UR55, c[0x0][0x1c8] ;  /* 0x0000720000377ab9 */ /* 0x000fe20000000800 */
[----:B------:R-:W-:Y:S01]  /*03b0*/  LOP3.LUT R16, R7, 0xfffffff8, RZ, 0xc0, !PT ;  /* 0xfffffff807107812 */ /* 0x000fe200078ec0ff */
[----:B------:R-:W-:Y:S01]  /*03c0*/  ULDC.U8 UR10, c[0x0][0x3d0] ;  /* 0x0000f400000a7ab9 */ /* 0x000fe20000000000 */
[----:B------:R-:W-:Y:S01]  /*03d0*/  LEA.HI R11, R11, R8, RZ, 0x3 ;  /* 0x000000080b0b7211 */ /* 0x000fe200078f18ff */
[----:B------:R-:W-:Y:S01]  /*03e0*/  IMAD.IADD R4, R5, 0x1, -R4 ;  /* 0x0000000105047824 */ /* 0x000fe200078e0a04 */
[----:B------:R-:W-:Y:S01]  /*03f0*/  SHF.R.S32.HI R0, RZ, 0x1f, R9 ;  /* 0x0000001fff007819 */ /* 0x000fe20000011409 */
[----:B------:R-:W-:Y:S01]  /*0400*/  IMAD.IADD R16, R13, 0x1, -R16 ;  /* 0x000000010d107824 */ /* 0x000fe200078e0a10 */
[----:B------:R-:W-:Y:S01]  /*0410*/  LOP3.LUT R11, R11, 0xfffffff8, RZ, 0xc0, !PT ;  /* 0xfffffff80b0b7812 */ /* 0x000fe200078ec0ff */
[----:B------:R-:W-:Y:S01]  /*0420*/  ULDC UR49, c[0x0][0x224] ;  /* 0x0000890000317ab9 */ /* 0x000fe20000000800 */
[----:B------:R-:W-:Y:S01]  /*0430*/  LEA.HI R5, R0, R9, RZ, 0x3 ;  /* 0x0000000900057211 */ /* 0x000fe200078f18ff */
[----:B------:R-:W-:Y:S01]  /*0440*/  IMAD.SHL.U32 R232, R16, 0x8, RZ ;  /* 0x0000000810e87824 */ /* 0x000fe200078e00ff */
[----:B------:R-:W-:Y:S01]  /*0450*/  SHF.R.S32.HI R229, RZ, 0x3, R7 ;  /* 0x00000003ffe57819 */ /* 0x000fe20000011407 */
[----:B------:R-:W-:Y:S01]  /*0460*/  IMAD.IADD R11, R8, 0x1, -R11 ;  /* 0x00000001080b7824 */ /* 0x000fe200078e0a0b */
[C---:B------:R-:W-:Y:S01]  /*0470*/  LOP3.LUT R12, R5.reuse, 0xfffffff8, RZ, 0xc0, !PT ;  /* 0xfffffff8050c7812 */ /* 0x040fe200078ec0ff */
[----:B------:R-:W-:Y:S01]  /*0480*/  IMAD.SHL.U32 R5, R5, 0x40, RZ ;  /* 0x0000004005057824 */ /* 0x000fe200078e00ff */
[C---:B------:R-:W-:Y:S01]  /*0490*/  LOP3.LUT P4, RZ, R16.reuse, 0x4, RZ, 0xc0, !PT ;  /* 0x0000000410ff7812 */ /* 0x040fe2000788c0ff */
[----:B------:R-:W-:Y:S01]  /*04a0*/  IMAD.SHL.U32 R17, R229, 0x40, RZ ;  /* 0x00000040e5117824 */ /* 0x000fe200078e00ff */
[C---:B------:R-:W-:Y:S01]  /*04b0*/  LOP3.LUT P3, RZ, R16.reuse, 0x2, RZ, 0xc0, !PT ;  /* 0x0000000210ff7812 */ /* 0x040fe2000786c0ff */
[----:B------:R-:W-:Y:S01]  /*04c0*/  IMAD.SHL.U32 R16, R16, 0x40, RZ ;  /* 0x0000004010107824 */ /* 0x000fe200078e00ff */
[----:B------:R-:W-:Y:S01]  /*04d0*/  LOP3.LUT R0, R11, 0x1, RZ, 0xc0, !PT ;  /* 0x000000010b007812 */ /* 0x000fe200078ec0ff */
[----:B------:R-:W-:Y:S01]  /*04e0*/  IMAD.IADD R12, R9, 0x1, -R12 ;  /* 0x00000001090c7824 */ /* 0x000fe200078e0a0c */
[----:B------:R-:W-:Y:S01]  /*04f0*/  LOP3.LUT R17, R17, 0x1c0, RZ, 0xc0, !PT ;  /* 0x000001c011117812 */ /* 0x000fe200078ec0ff */
[----:B------:R-:W-:Y:S01]  /*0500*/  IMAD.SHL.U32 R9, R3, 0x10, RZ ;  /* 0x0000001003097824 */ /* 0x000fe200078e00ff */
[----:B------:R-:W-:Y:S01]  /*0510*/  LOP3.LUT R16, R16, 0x1c0, RZ, 0xc0, !PT ;  /* 0x000001c010107812 */ /* 0x000fe200078ec0ff */
[----:B------:R-:W-:Y:S01]  /*0520*/  @UP2 UIMAD UR53, UR33, UR48, URZ ;  /* 0x00000030213522a4 */ /* 0x000fe2000f8e023f */
[----:B------:R-:W-:Y:S01]  /*0530*/  ISETP.NE.U32.AND P0, PT, R0, 0x1, PT ;  /* 0x000000010000780c */ /* 0x000fe20003f05070 */
[----:B------:R-:W-:Y:S01]  /*0540*/  UMOV UR39, URZ ;  /* 0x0000003f00277c82 */ /* 0x000fe20008000000 */
[----:B------:R-:W-:Y:S01]  /*0550*/  LOP3.LUT R0, R16, 0x10, R9, 0xf8, !PT ;  /* 0x0000001010007812 */ /* 0x000fe200078ef809 */
[----:B------:R-:W-:Y:S01]  /*0560*/  ULDC.64 UR4, c[0x0][0x118] ;  /* 0x0000460000047ab9 */ /* 0x000fe20000000a00 */
[----:B------:R-:W-:Y:S01]  /*0570*/  LOP3.LUT R15, R17, 0x38, R232, 0xf8, !PT ;  /* 0x00000038110f7812 */ /* 0x000fe200078ef8e8 */
[----:B------:R-:W-:Y:S01]  /*0580*/  UMOV UR61, 0x4 ;  /* 0x00000004003d7882 */ /* 0x000fe20000000000 */
[----:B------:R-:W-:Y:S01]  /*0590*/  SHF.R.U32.HI R8, RZ, 0x3, R17 ;  /* 0x00000003ff087819 */ /* 0x000fe20000011611 */
[----:B------:R-:W-:Y:S01]  /*05a0*/  ULOP3.LUT UR55, UR35, UR55, URZ, 0x3c, !UPT ;  /* 0x0000003723377292 */ /* 0x000fe2000f8e3c3f */
[-C--:B------:R-:W-:Y:S01]  /*05b0*/  LEA.HI R10, R14, R13.reuse, RZ, 0x7 ;  /* 0x0000000d0e0a7211 */ /* 0x080fe200078f38ff */
[----:B------:R-:W-:Y:S01]  /*05c0*/  UISETP.NE.AND UP3, UPT, UR10, URZ, UPT ;  /* 0x0000003f0a00728c */ /* 0x000fe2000bf65270 */
[--C-:B------:R-:W-:Y:S01]  /*05d0*/  LOP3.LUT R222, R16, 0x8, R7.reuse, 0xf8, !PT ;  /* 0x0000000810de7812 */ /* 0x100fe200078ef807 */
[----:B------:R-:W-:Y:S01]  /*05e0*/  USHF.R.S32.HI UR56, URZ, 0x1f, UR35 ;  /* 0x0000001f3f387899 */ /* 0x000fe20008011423 */
[----:B------:R-:W-:Y:S01]  /*05f0*/  LOP3.LUT R0, R0, 0x8, R7, 0xf8, !PT ;  /* 0x0000000800007812 */ /* 0x000fe200078ef807 */
[----:B------:R-:W-:Y:S01]  /*0600*/  USHF.R.S32.HI UR60, URZ, 0x1f, UR33 ;  /* 0x0000001f3f3c7899 */ /* 0x000fe20008011421 */
[----:B------:R-:W-:Y:S01]  /*0610*/  LEA.HI R7, R14, R13, RZ, 0x6 ;  /* 0x0000000d0e077211 */ /* 0x000fe200078f30ff */
[----:B------:R-:W-:Y:S01]  /*0620*/  USHF.R.S32.HI UR59, URZ, 0x1f, UR35 ;  /* 0x0000001f3f3b7899 */ /* 0x000fe20008011423 */
[----:B------:R-:W-:Y:S01]  /*0630*/  LOP3.LUT R8, R15, R8, RZ, 0x3c, !PT ;  /* 0x000000080f087212 */ /* 0x000fe200078e3cff */
[----:B------:R-:W-:Y:S01]  /*0640*/  IMAD.SHL.U32 R15, R4, 0x200, RZ ;  /* 0x00000200040f7824 */ /* 0x000fe200078e00ff */
[----:B------:R-:W-:Y:S01]  /*0650*/  SHF.R.S32.HI R10, RZ, 0x7, R10 ;  /* 0x00000007ff0a7819 */ /* 0x000fe2000001140a */
[----:B------:R-:W-:Y:S01]  /*0660*/  USHF.R.S32.HI UR58, URZ, 0x1f, UR33 ;  /* 0x0000001f3f3a7899 */ /* 0x000fe20008011421 */
[----:B------:R-:W-:Y:S01]  /*0670*/  SHF.R.U32.HI R9, RZ, 0x3, R16 ;  /* 0x00000003ff097819 */ /* 0x000fe20000011610 */
[----:B------:R-:W-:Y:S01]  /*0680*/  USHF.R.S32.HI UR57, URZ, 0x1f, UR35 ;  /* 0x0000001f3f397899 */ /* 0x000fe20008011423 */
[----:B------:R-:W-:Y:S01]  /*0690*/  LOP3.LUT R2, R2, 0x7ffffffc, RZ, 0xc0, !PT ;  /* 0x7ffffffc02027812 */ /* 0x000fe200078ec0ff */
[C---:B------:R-:W-:Y:S01]  /*06a0*/  IMAD R17, R10.reuse, 0x800, R15 ;  /* 0x000008000a117824 */ /* 0x040fe200078e020f */
[----:B------:R-:W-:Y:S01]  /*06b0*/  SHF.R.S32.HI R7, RZ, 0x6, R7 ;  /* 0x00000006ff077819 */ /* 0x000fe20000011407 */
[----:B------:R-:W-:Y:S01]  /*06c0*/  IMAD.SHL.U32 R10, R10, 0x20, RZ ;  /* 0x000000200a0a7824 */ /* 0x000fe200078e00ff */
[C---:B------:R-:W-:Y:S01]  /*06d0*/  R2P PR, R11.reuse, 0x6 ;  /* 0x000000060b007804 */ /* 0x040fe20000000000 */
[----:B------:R-:W-:Y:S01]  /*06e0*/  IMAD.SHL.U32 R11, R11, 0x40, RZ ;  /* 0x000000400b0b7824 */ /* 0x000fe200078e00ff */
[----:B------:R-:W-:Y:S01]  /*06f0*/  LOP3.LUT R222, R222, R9, RZ, 0x3c, !PT ;  /* 0x00000009dede7212 */ /* 0x000fe200078e3cff */
[----:B------:R-:W-:Y:S01]  /*0700*/  IMAD R225, R7, 0x200, R8 ;  /* 0x0000020007e17824 */ /* 0x000fe200078e0208 */
[----:B------:R-:W-:Y:S01]  /*0710*/  LOP3.LUT R0, R15, R0, R9, 0xf6, !PT ;  /* 0x000000000f007212 */ /* 0x000fe200078ef609 */
[----:B------:R-:W-:Y:S01]  /*0720*/  IMAD.IADD R9, R13, 0x1, -R2 ;  /* 0x000000010d097824 */ /* 0x000fe200078e0a02 */
[----:B------:R-:W-:Y:S01]  /*0730*/  LOP3.LUT R11, R11, 0x1c0, RZ, 0xc0, !PT ;  /* 0x000001c00b0b7812 */ /* 0x000fe200078ec0ff */
[----:B------:R-:W-:Y:S01]  /*0740*/  IMAD.SHL.U32 R13, R13, 0x2, RZ ;  /* 0x000000020d0d7824 */ /* 0x000fe200078e00ff */
[----:B------:R-:W-:Y:S01]  /*0750*/  LOP3.LUT P6, RZ, R12, 0x4, RZ, 0xc0, !PT ;  /* 0x000000040cff7812 */ /* 0x000fe200078cc0ff */
[----:B------:R-:W-:Y:S01]  /*0760*/  IMAD.SHL.U32 R7, R7, 0x8, RZ ;  /* 0x0000000807077824 */ /* 0x000fe200078e00ff */
[----:B------:R-:W-:Y:S01]  /*0770*/  SHF.R.U32.HI R8, RZ, 0x3, R11 ;  /* 0x00000003ff087819 */ /* 0x000fe2000001160b */
[----:B------:R-:W-:Y:S01]  /*0780*/  IMAD.SHL.U32 R9, R9, 0x2, RZ ;  /* 0x0000000209097824 */ /* 0x000fe200078e00ff */
[----:B------:R-:W-:Y:S01]  /*0790*/  LOP3.LUT R224, R10, 0x6, R13, 0xf8, !PT ;  /* 0x000000060ae07812 */ /* 0x000fe200078ef80d */
[----:B------:R-:W-:Y:S01]  /*07a0*/  IMAD.SHL.U32 R2, R4, 0x20, RZ ;  /* 0x0000002004027824 */ /* 0x000fe200078e00ff */
[----:B------:R-:W-:Y:S01]  /*07b0*/  LOP3.LUT R7, R7, 0x18, RZ, 0xc0, !PT ;  /* 0x0000001807077812 */ /* 0x000fe200078ec0ff */
[----:B------:R-:W-:Y:S01]  /*07c0*/  IMAD R234, R6, 0x400, R9 ;  /* 0x0000040006ea7824 */ /* 0x000fe200078e0209 */
[----:B------:R-:W-:Y:S01]  /*07d0*/  LOP3.LUT R13, R11, 0x20, R10, 0xf8, !PT ;  /* 0x000000200b0d7812 */ /* 0x000fe200078ef80a */
[----:B------:R-:W-:Y:S01]  /*07e0*/  IMAD.IADD R222, R17, 0x1, R222 ;  /* 0x0000000111de7824 */ /* 0x000fe200078e02de */
[----:B------:R-:W-:Y:S01]  /*07f0*/  LOP3.LUT R231, R8, R11, R7, 0x1e, !PT ;  /* 0x0000000b08e77212 */ /* 0x000fe200078e1e07 */
[----:B------:R-:W-:Y:S01]  /*0800*/  IMAD.SHL.U32 R218, R0, 0x2, RZ ;  /* 0x0000000200da7824 */ /* 0x000fe200078e00ff */
[----:B------:R-:W-:Y:S01]  /*0810*/  LOP3.LUT R13, R13, R8, RZ, 0x3c, !PT ;  /* 0x000000080d0d7212 */ /* 0x000fe200078e3cff */
[----:B------:R-:W-:Y:S01]  /*0820*/  IMAD R8, R3, 0x400, R9 ;  /* 0x0000040003087824 */ /* 0x000fe200078e0209 */
[C---:B------:R-:W-:Y:S01]  /*0830*/  LOP3.LUT P5, RZ, R12.reuse, 0x2, RZ, 0xc0, !PT ;  /* 0x000000020cff7812 */ /* 0x040fe200078ac0ff */
[----:B------:R-:W-:Y:S01]  /*0840*/  IMAD.SHL.U32 R12, R12, 0x40, RZ ;  /* 0x000000400c0c7824 */ /* 0x000fe200078e00ff */
[----:B------:R-:W-:Y:S01]  /*0850*/  LOP3.LUT R2, R7, 0x20, R2, 0xf8, !PT ;  /* 0x0000002007027812 */ /* 0x000fe200078ef802 */
[----:B------:R-:W-:Y:S01]  /*0860*/  IMAD.IADD R231, R8, 0x1, R231 ;  /* 0x0000000108e77824 */ /* 0x000fe200078e02e7 */
[----:B------:R-:W-:Y:S01]  /*0870*/  LOP3.LUT R5, R5, 0xfffffe00, RZ, 0xc0, !PT ;  /* 0xfffffe0005057812 */ /* 0x000fe200078ec0ff */
[----:B------:R-:W-:Y:S01]  /*0880*/  IMAD.SHL.U32 R8, R4, 0x8, RZ ;  /* 0x0000000804087824 */ /* 0x000fe200078e00ff */
[----:B------:R-:W-:Y:S01]  /*0890*/  LOP3.LUT R7, R12, 0x1c0, RZ, 0xc0, !PT ;  /* 0x000001c00c077812 */ /* 0x000fe200078ec0ff */
[----:B------:R-:W-:Y:S01]  /*08a0*/  IMAD.IADD R234, R234, 0x1, R13 ;  /* 0x00000001eaea7824 */ /* 0x000fe200078e020d */
[----:B------:R-:W-:Y:S01]  /*08b0*/  LEA R231, R231, 0x10000, 0x1 ;  /* 0x00010000e7e77811 */ /* 0x000fe200078e08ff */
[----:B------:R-:W-:Y:S01]  /*08c0*/  IMAD R216, R3, 0x400, R5 ;  /* 0x0000040003d87824 */ /* 0x000fe200078e0205 */
[----:B------:R-:W-:Y:S01]  /*08d0*/  SHF.R.U32.HI R4, RZ, 0x3, R7 ;  /* 0x00000003ff047819 */ /* 0x000fe20000011607 */
[----:B------:R-:W-:Y:S01]  /*08e0*/  IMAD R6, R6, 0x400, R5 ;  /* 0x0000040006067824 */ /* 0x000fe200078e0205 */
[----:B------:R-:W-:Y:S01]  /*08f0*/  LOP3.LUT R9, R7, 0x8, R8, 0xf8, !PT ;  /* 0x0000000807097812 */ /* 0x000fe200078ef808 */
[----:B------:R-:W-:Y:S01]  /*0900*/  IMAD.SHL.U32 R234, R234, 0x2, RZ ;  /* 0x00000002eaea7824 */ /* 0x000fe200078e00ff */
[----:B------:R-:W-:Y:S01]  /*0910*/  LOP3.LUT R2, R4, R2, R7, 0x1e, !PT ;  /* 0x0000000204027212 */ /* 0x000fe200078e1e07 */
[----:B------:R-:W-:Y:S01]  /*0920*/  IMAD.MOV.U32 R7, RZ, RZ, -0x10 ;  /* 0xfffffff0ff077424 */ /* 0x000fe200078e00ff */
[----:B------:R-:W-:Y:S01]  /*0930*/  LOP3.LUT R9, R9, R4, RZ, 0x3c, !PT ;  /* 0x0000000409097212 */ /* 0x000fe200078e3cff */
[----:B------:R-:W-:Y:S01]  /*0940*/  IMAD.MOV.U32 R4, RZ, RZ, 0x40 ;  /* 0x00000040ff047424 */ /* 0x000fe200078e00ff */
[----:B------:R-:W-:Y:S01]  /*0950*/  LOP3.LUT R217, R2, R5, RZ, 0xfc, !PT ;  /* 0x0000000502d97212 */ /* 0x000fe200078efcff */
[----:B------:R-:W-:Y:S01]  /*0960*/  IMAD.SHL.U32 R222, R222, 0x2, RZ ;  /* 0x00000002dede7824 */ /* 0x000fe200078e00ff */
[----:B------:R-:W-:Y:S01]  /*0970*/  SEL R3, R213, 0xffffffe0, !P3 ;  /* 0xffffffe0d5037807 */ /* 0x000fe20005800000 */
[----:B------:R-:W-:Y:S01]  /*0980*/  IMAD.IADD R216, R9, 0x1, R216 ;  /* 0x0000000109d87824 */ /* 0x000fe200078e02d8 */
[----:B------:R-:W-:Y:S01]  /*0990*/  SEL R5, R4, 0xffffffc0, !P4 ;  /* 0xffffffc004057807 */ /* 0x000fe20006000000 */
[----:B------:R-:W-:Y:S01]  /*09a0*/  IMAD.IADD R223, R6, 0x1, R9 ;  /* 0x0000000106df7824 */ /* 0x000fe200078e0209 */
[----:B------:R-:W-:Y:S01]  /*09b0*/  SEL R213, R213, 0xffffffe0, !P5 ;  /* 0xffffffe0d5d57807 */ /* 0x000fe20006800000 */
[----:B------:R-:W-:Y:S01]  /*09c0*/  IMAD.IADD R212, R222, 0x1, R3 ;  /* 0x00000001ded47824 */ /* 0x000fe200078e0203 */
[----:B------:R-:W-:Y:S01]  /*09d0*/  SEL R4, R4, 0xffffffc0, !P6 ;  /* 0xffffffc004047807 */ /* 0x000fe20007000000 */
[----:B------:R-:W-:Y:S01]  /*09e0*/  IMAD.SHL.U32 R223, R223, 0x2, RZ ;  /* 0x00000002dfdf7824 */ /* 0x000fe200078e00ff */
[----:B------:R-:W-:Y:S01]  /*09f0*/  LEA R216, R216, 0x20000, 0x1 ;  /* 0x00020000d8d87811 */ /* 0x000fe200078e08ff */
[----:B------:R-:W-:Y:S01]  /*0a00*/  IMAD.SHL.U32 R225, R225, 0x2, RZ ;  /* 0x00000002e1e17824 */ /* 0x000fe200078e00ff */
[----:B------:R-:W-:Y:S01]  /*0a10*/  IADD3 R236, R234, 0x20, RZ ;  /* 0x00000020eaec7810 */ /* 0x000fe20007ffe0ff */
[----:B------:R-:W-:Y:S01]  /*0a20*/  IMAD.IADD R221, R223, 0x1, R213 ;  /* 0x00000001dfdd7824 */ /* 0x000fe200078e02d5 */
[----:B------:R-:W-:Y:S01]  /*0a30*/  SEL R7, R7, 0x10, !P0 ;  /* 0x0000001007077807 */ /* 0x000fe20004000000 */
[--C-:B------:R-:W-:Y:S01]  /*0a40*/  IMAD.IADD R214, R4, 0x1, R216.reuse ;  /* 0x0000000104d67824 */ /* 0x100fe200078e02d8 */
[----:B------:R-:W-:Y:S01]  /*0a50*/  @P1 IADD3 R236, R234, -0x20, RZ ;  /* 0xffffffe0eaec1810 */ /* 0x000fe20007ffe0ff */
[----:B------:R-:W-:Y:S01]  /*0a60*/  IMAD.IADD R215, R213, 0x1, R216 ;  /* 0x00000001d5d77824 */ /* 0x000fe200078e02d8 */
[----:B------:R-:W-:Y:S01]  /*0a70*/  IADD3 R235, R231, 0x40, RZ ;  /* 0x00000040e7eb7810 */ /* 0x000fe20007ffe0ff */
[--C-:B------:R-:W-:Y:S01]  /*0a80*/  IMAD R0, R0, 0x2, R5.reuse ;  /* 0x0000000200007824 */ /* 0x100fe200078e0205 */
[----:B------:R-:W-:Y:S01]  /*0a90*/  IADD3 R228, R232, 0x40, RZ ;  /* 0x00000040e8e47810 */ /* 0x000fe20007ffe0ff */
[----:B------:R-:W-:Y:S01]  /*0aa0*/  IMAD.IADD R3, R222, 0x1, R5 ;  /* 0x00000001de037824 */ /* 0x000fe200078e0205 */
[C---:B------:R-:W-:Y:S01]  /*0ab0*/  IADD3 R227, R232.reuse, 0x80, RZ ;  /* 0x00000080e8e37810 */ /* 0x040fe20007ffe0ff */
[----:B------:R-:W-:Y:S01]  /*0ac0*/  IMAD.IADD R2, R5, 0x1, R212 ;  /* 0x0000000105027824 */ /* 0x000fe200078e02d4 */
[----:B------:R-:W-:Y:S01]  /*0ad0*/  IADD3 R226, R232, 0xc0, RZ ;  /* 0x000000c0e8e27810 */ /* 0x000fe20007ffe0ff */
[----:B------:R-:W-:Y:S01]  /*0ae0*/  IMAD.IADD R237, R234, 0x1, R7 ;  /* 0x00000001eaed7824 */ /* 0x000fe200078e0207 */
[----:B------:R-:W-:Y:S01]  /*0af0*/  @P2 IADD3 R235, R231, -0x40, RZ ;  /* 0xffffffc0e7eb2810 */ /* 0x000fe20007ffe0ff */
[----:B------:R-:W-:Y:S01]  /*0b00*/  IMAD.SHL.U32 R217, R217, 0x2, RZ ;  /* 0x00000002d9d97824 */ /* 0x000fe200078e00ff */
[----:B------:R-:W-:Y:S01]  /*0b10*/  UIMAD.WIDE.U32 UR40, UR36, UR42, URZ ;  /* 0x0000002a242872a5 */ /* 0x000fe2000f8e003f */
[----:B------:R-:W-:Y:S01]  /*0b20*/  IMAD.IADD R238, R7, 0x1, R236 ;  /* 0x0000000107ee7824 */ /* 0x000fe200078e02ec */
[----:B------:R-:W-:Y:S01]  /*0b30*/  UIMAD UR50, UR37, UR42, URZ ;  /* 0x0000002a253272a4 */ /* 0x000fe2000f8e023f */
[--C-:B------:R-:W-:Y:S01]  /*0b40*/  IMAD.IADD R220, R223, 0x1, R4.reuse ;  /* 0x00000001dfdc7824 */ /* 0x100fe200078e0204 */
[----:B------:R-:W-:Y:S01]  /*0b50*/  USHF.R.S32.HI UR52, URZ, 0x1f, UR46 ;  /* 0x0000001f3f347899 */ /* 0x000fe2000801142e */
[----:B------:R-:W-:Y:S01]  /*0b60*/  IMAD.IADD R219, R221, 0x1, R4 ;  /* 0x00000001dddb7824 */ /* 0x000fe200078e0204 */
[----:B------:R-:W-:Y:S01]  /*0b70*/  UIMAD UR49, UR6, UR49, URZ ;  /* 0x00000031063172a4 */ /* 0x000fe2000f8e023f */
[----:B------:R-:W-:Y:S01]  /*0b80*/  IMAD.IADD R213, R213, 0x1, R214 ;  /* 0x00000001d5d57824 */ /* 0x000fe200078e02d6 */
[----:B------:R-:W-:-:S02]  /*0b90*/  @!UP2 UIMAD UR48, UR7, UR48, URZ ;  /* 0x000000300730a2a4 */ /* 0x000fc4000f8e023f */
[----:B------:R-:W-:Y:S02]  /*0ba0*/  USHF.R.S32.HI UR47, URZ, 0x1f, UR44 ;  /* 0x0000001f3f2f7899 */ /* 0x000fe4000801142c */
.L_x_551:
[----:B------:R-:W-:Y:S02]  /*0bb0*/  ULDC.64 UR6, c[0x0][0x240] ;  /* 0x0000900000067ab9 */ /* 0x000fe40000000a00 */
[----:B------:R-:W-:Y:S02]  /*0bc0*/  ULDC.64 UR10, c[0x0][0x250] ;  /* 0x00009400000a7ab9 */ /* 0x000fe40000000a00 */
[----:B------:R-:W-:Y:S02]  /*0bd0*/  UISETP.NE.U32.AND UP6, UPT, URZ, UR6, UPT ;  /* 0x000000063f00728c */ /* 0x000fe4000bfc5070 */
[----:B------:R-:W-:Y:S02]  /*0be0*/  UISETP.NE.U32.AND UP4, UPT, URZ, UR10, UPT ;  /* 0x0000000a3f00728c */ /* 0x000fe4000bf85070 */
[----:B------:R-:W-:Y:S02]  /*0bf0*/  USHF.R.S32.HI UR38, URZ, 0x1f, UR33 ;  /* 0x0000001f3f267899 */ /* 0x000fe40008011421 */
[----:B------:R-:W-:-:S02]  /*0c00*/  USHF.L.U32 UR13, UR33, 0x2, URZ ;  /* 0x00000002210d7899 */ /* 0x000fc4000800063f */
[----:B------:R-:W-:Y:S02]  /*0c10*/  UISETP.NE.AND.EX UP6, UPT, URZ, UR7, UPT, UP6 ;  /* 0x000000073f00728c */ /* 0x000fe4000bfc5360 */
[----:B------:R-:W-:Y:S02]  /*0c20*/  UISETP.NE.AND.EX UP4, UPT, URZ, UR11, UPT, UP4 ;  /* 0x0000000b3f00728c */ /* 0x000fe4000bf85340 */
[----:B------:R-:W-:Y:S02]  /*0c30*/  USHF.L.U64.HI UR12, UR33, 0x2, UR38 ;  /* 0x00000002210c7899 */ /* 0x000fe40008010226 */
[----:B------:R-:W-:Y:S01]  /*0c40*/  UIADD3 UR6, UP0, UR13, UR6, URZ ;  /* 0x000000060d067290 */ /* 0x000fe2000ff1e03f */
[----:B------:R-:W-:Y:S01]  /*0c50*/  PLOP3.LUT P2, PT, PT, PT, UP6, 0x80, 0x0 ;  /* 0x000000000000781c */ /* 0x000fe20003f4f068 */
[----:B------:R-:W-:Y:S02]  /*0c60*/  ULDC.U8 UR14, c[0x0][0x312] ;  /* 0x0000c480000e7ab9 */ /* 0x000fe40000000000 */
[----:B------:R-:W-:-:S02]  /*0c70*/  UIADD3.X UR7, UR12, UR7, URZ, UP0, !UPT ;  /* 0x000000070c077290 */ /* 0x000fc400087fe43f */
[----:B------:R-:W-:Y:S01]  /*0c80*/  ULDC.64 UR8, c[0x0][0x248] ;  /* 0x0000920000087ab9 */ /* 0x000fe20000000a00 */
[----:B-1----:R-:W-:Y:S01]  /*0c90*/  IMAD.U32 R12, RZ, RZ, UR6 ;  /* 0x00000006ff0c7e24 */ /* 0x002fe2000f8e00ff */
[----:B------:R-:W-:Y:S02]  /*0ca0*/  UISETP.NE.AND UP5, UPT, UR14, URZ, UPT ;  /* 0x0000003f0e00728c */ /* 0x000fe4000bfa5270 */
[----:B------:R-:W-:Y:S01]  /*0cb0*/  UISETP.EQ.U32.AND UP1, UPT, URZ, UR8, UPT ;  /* 0x000000083f00728c */ /* 0x000fe2000bf22070 */
[----:B------:R-:W-:Y:S01]  /*0cc0*/  IMAD.U32 R13, RZ, RZ, UR7 ;  /* 0x00000007ff0d7e24 */ /* 0x000fe2000f8e00ff */
[----:B------:R-:W-:Y:S02]  /*0cd0*/  @UP4 UIADD3 UR6, UP0, UR13, UR10, URZ ;  /* 0x0000000a0d064290 */ /* 0x000fe4000ff1e03f */
[----:B------:R-:W-:Y:S02]  /*0ce0*/  UISETP.EQ.OR.EX UP1, UPT, URZ, UR9, !UP5, UP1 ;  /* 0x000000093f00728c */ /* 0x000fe4000ef22710 */
[----:B------:R-:W-:Y:S01]  /*0cf0*/  @UP4 UIADD3.X UR7, UR12, UR11, URZ, UP0, !UPT ;  /* 0x0000000b0c074290 */ /* 0x000fe200087fe43f */
[----:B--2---:R-:W2:Y:S01]  /*0d00*/  @P2 LDG.E R7, [R12.64] ;  /* 0x000000040c072981 */ /* 0x004ea2000c1e1900 */
[----:B------:R-:W-:-:S02]  /*0d10*/  UIADD3 UR8, UP0, UR13, UR8, URZ ;  /* 0x000000080d087290 */ /* 0x000fc4000ff1e03f */
[----:B------:R-:W-:Y:S01]  /*0d20*/  PLOP3.LUT P1, PT, PT, PT, UP1, 0x80, 0x0 ;  /* 0x000000000000781c */ /* 0x000fe20003f2f018 */
[----:B---3--:R-:W3:Y:S01]  /*0d30*/  @P2 LDG.E R4, [R12.64+0x4] ;  /* 0x000004040c042981 */ /* 0x008ee2000c1e1900 */
[----:B------:R-:W-:Y:S01]  /*0d40*/  UIADD3.X UR9, UR12, UR9, URZ, UP0, !UPT ;  /* 0x000000090c097290 */ /* 0x000fe200087fe43f */
[----:B------:R-:W-:Y:S01]  /*0d50*/  PLOP3.LUT P0, PT, PT, PT, UP4, 0x80, 0x0 ;  /* 0x000000000000781c */ /* 0x000fe20003f0f048 */
[----:B------:R-:W-:Y:S02]  /*0d60*/  IMAD.U32 R10, RZ, RZ, UR8 ;  /* 0x00000008ff0a7e24 */ /* 0x000fe4000f8e00ff */
[----:B------:R-:W-:Y:S02]  /*0d70*/  IMAD.U32 R8, RZ, RZ, UR6 ;  /* 0x00000006ff087e24 */ /* 0x000fe4000f8e00ff */
[----:B------:R-:W-:Y:S02]  /*0d80*/  IMAD.U32 R11, RZ, RZ, UR9 ;  /* 0x00000009ff0b7e24 */ /* 0x000fe4000f8e00ff */
[----:B------:R-:W-:-:S03]  /*0d90*/  IMAD.U32 R9, RZ, RZ, UR7 ;  /* 0x00000007ff097e24 */ /* 0x000fc6000f8e00ff */
[----:B------:R-:W4:Y:S04]  /*0da0*/  @!P1 LDG.E R6, [R10.64] ;  /* 0x000000040a069981 */ /* 0x000f28000c1e1900 */
[----:B-----5:R-:W5:Y:S01]  /*0db0*/  @P0 LDG.E R5, [R8.64] ;  /* 0x0000000408050981 */ /* 0x020f62000c1e1900 */
[----:B------:R-:W1:Y:S01]  /*0dc0*/  S2UR UR24, SR_CTAID.X ;  /* 0x00000000001879c3 */ /* 0x000e620000002500 */
[----:B------:R-:W-:Y:S02]  /*0dd0*/  UMOV UR16, 0xffffffff ;  /* 0xffffffff00107882 */ /* 0x000fe40000000000 */
[----:B------:R-:W-:Y:S02]  /*0de0*/  UMOV UR26, 0xffffffff ;  /* 0xffffffff001a7882 */ /* 0x000fe40000000000 */
[----:B------:R-:W-:-:S02]  /*0df0*/  ULDC UR8, c[0x0][0xc] ;  /* 0x0000030000087ab9 */ /* 0x000fc40000000800 */
[----:B------:R-:W-:Y:S02]  /*0e00*/  USHF.L.U32 UR8, UR8, 0x6, URZ ;  /* 0x0000000608087899 */ /* 0x000fe4000800063f */
[----:B------:R-:W-:Y:S02]  /*0e10*/  UMOV UR20, URZ ;  /* 0x0000003f00147c82 */ /* 0x000fe40008000000 */
[----:B-1----:R-:W-:-:S04]  /*0e20*/  USHF.L.U32 UR6, UR24, 0x6, URZ ;  /* 0x0000000618067899 */ /* 0x002fc8000800063f */
[----:B------:R-:W-:-:S03]  /*0e30*/  UIMAD UR6, UR8, UR39, UR6 ;  /* 0x00000027080672a4 */ /* 0x000fc6000f8e0206 */
[----:B------:R-:W-:Y:S01]  /*0e40*/  ULDC UR8, c[0x0][0x218] ;  /* 0x0000860000087ab9 */ /* 0x000fe20000000800 */
[----:B--2---:R1:W2:Y:S08]  /*0e50*/  @P2 R2UR UR16, R7 ;  /* 0x00000000071023c2 */ /* 0x0042b000000e0000 */
[----:B---3--:R-:W2:Y:S08]  /*0e60*/  @P2 R2UR UR7, R4 ;  /* 0x00000000040723c2 */ /* 0x008eb000000e0000 */
[----:B----4-:R3:W4:Y:S01]  /*0e70*/  @!P1 R2UR UR26, R6 ;  /* 0x00000000061a93c2 */ /* 0x01072200000e0000 */
[----:B------:R-:W-:-:S04]  /*0e80*/  ISETP.NE.U32.AND P1, PT, RZ, c[0x0][0x248], PT ;  /* 0x00009200ff007a0c */ /* 0x000fc80003f25070 */
[----:B------:R-:W-:Y:S01]  /*0e90*/  ISETP.NE.AND.EX P1, PT, RZ, c[0x0][0x24c], PT, P1 ;  /* 0x00009300ff007a0c */ /* 0x000fe20003f25310 */
[----:B-1----:R-:W-:Y:S02]  /*0ea0*/  IMAD.U32 R7, RZ, RZ, UR6 ;  /* 0x00000006ff077e24 */ /* 0x002fe4000f8e00ff */
[----:B-----5:R3:W1:Y:S01]  /*0eb0*/  @P0 R2UR UR20, R5 ;  /* 0x00000000051403c2 */ /* 0x02066200000e0000 */
[----:B------:R-:W-:Y:S01]  /*0ec0*/  IADD3 R8, P0, R229, UR6, RZ ;  /* 0x00000006e5087c10 */ /* 0x000fe2000ff1e0ff */
[----:B--2---:R-:W-:Y:S01]  /*0ed0*/  @UP6 UIADD3 UR29, UR7, -UR16, URZ ;  /* 0x80000010071d6290 */ /* 0x004fe2000fffe03f */
[----:B------:R-:W-:-:S06]  /*0ee0*/  SHF.R.S32.HI R4, RZ, 0x1f, R229 ;  /* 0x0000001fff047819 */ /* 0x000fcc00000114e5 */
[----:B------:R-:W-:Y:S01]  /*0ef0*/  @!UP6 ULDC UR29, c[0x0][0x214] ;  /* 0x00008500001deab9 */ /* 0x000fe20000000800 */
[----:B------:R-:W-:Y:S01]  /*0f00*/  LEA.HI.X.SX32 R7, R7, R4, 0x1, P0 ;  /* 0x0000000407077211 */ /* 0x000fe200000f0eff */
[----:B------:R-:W-:Y:S05]  /*0f10*/  @!P1 BRA `(.L_x_507) ;  /* 0x0000007000009947 */ /* 0x000fea0003800000 */
[----:B----4-:R-:W-:-:S13]  /*0f20*/  PLOP3.LUT P0, PT, PT, PT, UP5, 0x80, 0x0 ;  /* 0x000000000000781c */ /* 0x010fda0003f0f058 */
[----:B---3--:R-:W2:Y:S04]  /*0f30*/  @P0 LDG.E R5, [R10.64+0x4] ;  /* 0x000004040a050981 */ /* 0x008ea8000c1e1900 */
[----:B------:R-:W3:Y:S01]  /*0f40*/  @!P0 LDG.E R6, [R10.64] ;  /* 0x000000040a068981 */ /* 0x000ee2000c1e1900 */
[----:B--2---:R-:W2:Y:S02]  /*0f50*/  @P0 R2UR UR6, R5 ;  /* 0x00000000050603c2 */ /* 0x004ea400000e0000 */
[----:B--2---:R-:W-:-:S11]  /*0f60*/  @UP5 UIADD3 UR8, UR6, -UR26, URZ ;  /* 0x8000001a06085290 */ /* 0x004fd6000fffe03f */
[----:B---3--:R2:W3:Y:S01]  /*0f70*/  @!P0 R2UR UR8, R6 ;  /* 0x00000000060883c2 */ /* 0x0084e200000e0000 */
[----:B------:R-:W-:-:S07]  /*0f80*/  DEPBAR.LE SB2, 0x0, {3} ;  /* 0x0000a0080000791a */ /* 0x000fce0000000000 */
.L_x_507:
[----:B----4-:R-:W-:Y:S02]  /*0f90*/  ULDC.64 UR6, c[0x0][0x258] ;  /* 0x0000960000067ab9 */ /* 0x010fe40000000a00 */
        /* <DEDUP_REMOVED lines=8> */
[----:B---3--:R-:W2:Y:S01]  /*1020*/  @P0 LDG.E R5, [R10.64] ;  /* 0x000000040a050981 */ /* 0x008ea2000c1e1900 */
        /* <DEDUP_REMOVED lines=11> */
[----:B------:R-:W-:Y:S02]  /*10e0*/  ULDC.64 UR10, c[0x0][0x178] ;  /* 0x00005e00000a7ab9 */ /* 0x000fe40000000a00 */
[----:B------:R-:W-:Y:S02]  /*10f0*/  UIMAD UR6, UR38, UR10, URZ ;  /* 0x0000000a260672a4 */ /* 0x000fe4000f8e023f */
[----:B------:R-:W-:Y:S02]  /*1100*/  UISETP.NE.AND UP0, UPT, UR26, -0x1, UPT ;  /* 0xffffffff1a00788c */ /* 0x000fe4000bf05270 */
[----:B------:R-:W-:Y:S02]  /*1110*/  UIMAD UR13, UR33, UR11, UR6 ;  /* 0x0000000b210d72a4 */ /* 0x000fe4000f8e0206 */
[----:B------:R-:W-:Y:S02]  /*1120*/  UIADD3 UR6, UR29, 0x3f, URZ ;  /* 0x0000003f1d067890 */ /* 0x000fe4000fffe03f */
[----:B------:R-:W-:Y:S01]  /*1130*/  ULDC.64 UR14, c[0x0][0x190] ;  /* 0x00006400000e7ab9 */ /* 0x000fe20000000a00 */
[----:B------:R-:W-:Y:S01]  /*1140*/  PLOP3.LUT P0, PT, PT, PT, UP0, 0x80, 0x0 ;  /* 0x000000000000781c */ /* 0x000fe20003f0f008 */
[----:B------:R-:W-:-:S02]  /*1150*/  USHF.R.S32.HI UR12, URZ, 0x1f, UR6 ;  /* 0x0000001f3f0c7899 */ /* 0x000fc40008011406 */
[----:B------:R-:W-:Y:S02]  /*1160*/  UIMAD.WIDE.U32 UR8, UR33, UR10, URZ ;  /* 0x0000000a210872a5 */ /* 0x000fe4000f8e003f */
[----:B------:R-:W-:Y:S02]  /*1170*/  UISETP.NE.AND UP1, UPT, UR16, -0x1, UPT ;  /* 0xffffffff1000788c */ /* 0x000fe4000bf25270 */
[----:B------:R-:W-:Y:S02]  /*1180*/  UIMAD.WIDE.U32 UR10, UR16, UR14, URZ ;  /* 0x0000000e100a72a5 */ /* 0x000fe4000f8e003f */
[----:B------:R-:W-:Y:S02]  /*1190*/  ULEA.HI UR34, UR12, UR6, URZ, 0x6 ;  /* 0x000000060c227291 */ /* 0x000fe4000f8f303f */
[----:B------:R-:W-:Y:S02]  /*11a0*/  @UP0 UIADD3 UR6, UR20, UR26, URZ ;  /* 0x0000001a14060290 */ /* 0x000fe4000fffe03f */
[----:B------:R-:W-:-:S02]  /*11b0*/  ULDC.64 UR18, c[0x0][0x198] ;  /* 0x0000660000127ab9 */ /* 0x000fc40000000a00 */
[----:B------:R-:W-:Y:S02]  /*11c0*/  USEL UR32, UR8, UR10, !UP1 ;  /* 0x0000000a08207287 */ /* 0x000fe4000c800000 */
[----:B------:R-:W-:Y:S02]  /*11d0*/  UIADD3 UR30, UR9, UR13, URZ ;  /* 0x0000000d091e7290 */ /* 0x000fe4000fffe03f */
[----:B------:R-:W-:Y:S02]  /*11e0*/  ULOP3.LUT UR12, UR34, 0xffffffc0, URZ, 0xc0, !UPT ;  /* 0xffffffc0220c7892 */ /* 0x000fe4000f8ec03f */
[----:B------:R-:W-:Y:S02]  /*11f0*/  @UP0 UIMAD.WIDE.U32 UR8, UR6, UR18, URZ ;  /* 0x00000012060802a5 */ /* 0x000fe4000f8e003f */
[----:B------:R-:W-:Y:S02]  /*1200*/  UIMAD UR10, UR16, UR15, URZ ;  /* 0x0000000f100a72a4 */ /* 0x000fe4000f8e023f */
[----:B------:R-:W-:-:S02]  /*1210*/  UIADD3 UR15, UR12, -0x40, URZ ;  /* 0xffffffc00c0f7890 */ /* 0x000fc4000fffe03f */
[----:B------:R-:W-:Y:S02]  /*1220*/  @UP0 UIMAD UR27, UR6, UR19, UR9 ;  /* 0x00000013061b02a4 */ /* 0x000fe4000f8e0209 */
[----:B------:R-:W-:Y:S02]  /*1230*/  @UP1 UIADD3 UR30, UR11, UR10, URZ ;  /* 0x0000000a0b1e1290 */ /* 0x000fe4000fffe03f */
[----:B------:R-:W-:Y:S02]  /*1240*/  USHF.R.S32.HI UR31, URZ, 0x1f, UR15 ;  /* 0x0000001f3f1f7899 */ /* 0x000fe4000801140f */
[----:B------:R-:W-:Y:S01]  /*1250*/  @UP0 UMOV UR25, UR8 ;  /* 0x0000000800190c82 */ /* 0x000fe20008000000 */
[----:B------:R-:W-:Y:S05]  /*1260*/  @P0 BRA `(.L_x_509) ;  /* 0x000000c000000947 */ /* 0x000fea0003800000 */
[----:B------:R-:W-:Y:S02]  /*1270*/  USHF.R.S32.HI UR6, URZ, 0x1f, UR20 ;  /* 0x0000001f3f067899 */ /* 0x000fe40008011414 */
[----:B------:R-:W-:Y:S02]  /*1280*/  ULDC.64 UR10, c[0x0][0x198] ;  /* 0x00006600000a7ab9 */ /* 0x000fe40000000a00 */
[----:B------:R-:W-:-:S02]  /*1290*/  UIMAD UR6, UR6, UR10, URZ ;  /* 0x0000000a060672a4 */ /* 0x000fc4000f8e023f */
[----:B------:R-:W-:Y:S02]  /*12a0*/  UIMAD.WIDE.U32 UR8, UR20, UR10, URZ ;  /* 0x0000000a140872a5 */ /* 0x000fe4000f8e003f */
[----:B------:R-:W-:Y:S02]  /*12b0*/  UIMAD UR11, UR20, UR11, UR6 ;  /* 0x0000000b140b72a4 */ /* 0x000fe4000f8e0206 */
[----:B------:R-:W-:Y:S02]  /*12c0*/  ULDC.64 UR12, c[0x0][0x180] ;  /* 0x00006000000c7ab9 */ /* 0x000fe40000000a00 */
[----:B------:R-:W-:Y:S02]  /*12d0*/  UIADD3 UR9, UR9, UR11, URZ ;  /* 0x0000000b09097290 */ /* 0x000fe4000fffe03f */
[----:B------:R-:W-:Y:S02]  /*12e0*/  UIMAD UR6, UR38, UR12, URZ ;  /* 0x0000000c260672a4 */ /* 0x000fe4000f8e023f */
[----:B------:R-:W-:-:S02]  /*12f0*/  UIMAD.WIDE.U32 UR8, UR33, UR12, UR8 ;  /* 0x0000000c210872a5 */ /* 0x000fc4000f8e0008 */
[----:B------:R-:W-:-:S04]  /*1300*/  UIMAD UR6, UR33, UR13, UR6 ;  /* 0x0000000d210672a4 */ /* 0x000fc8000f8e0206 */
[----:B------:R-:W-:Y:S02]  /*1310*/  UIADD3 UR27, UR9, UR6, URZ ;  /* 0x00000006091b7290 */ /* 0x000fe4000fffe03f */
[----:B------:R-:W-:Y:S02]  /*1320*/  UMOV UR25, UR8 ;  /* 0x0000000800197c82 */ /* 0x000fe40008000000 */
.L_x_509:
        /* <DEDUP_REMOVED lines=15> */
[----:B------:R-:W-:-:S06]  /*1420*/  IMAD.HI.U32 R6, R11, R6, R10 ;  /* 0x000000060b067227 */ /* 0x000fcc00078e000a */
        /* <DEDUP_REMOVED lines=26> */
.L_x_510:
[----:B------:R-:W-:Y:S01]  /*15d0*/  ULDC.64 UR10, c[0x0][0x370] ;  /* 0x0000dc00000a7ab9 */ /* 0x000fe20000000a00 */
[----:B------:R-:W-:Y:S01]  /*15e0*/  PLOP3.LUT P0, PT, PT, PT, UP2, 0x80, 0x0 ;  /* 0x000000000000781c */ /* 0x000fe20003f0f028 */
[----:B------:R-:W-:Y:S02]  /*15f0*/  @UP1 UIMAD.WIDE.U32 UR8, UR16, UR10, URZ ;  /* 0x0000000a100812a5 */ /* 0x000fe4000f8e003f */
[----:B------:R-:W-:Y:S02]  /*1600*/  ULDC UR13, c[0x0][0x224] ;  /* 0x00008900000d7ab9 */ /* 0x000fe40000000800 */
[----:B------:R-:W-:Y:S02]  /*1610*/  @UP1 UIMAD UR18, UR16, UR11, UR9 ;  /* 0x0000000b101212a4 */ /* 0x000fe4000f8e0209 */
[----:B------:R-:W-:-:S02]  /*1620*/  USHF.L.U32 UR14, UR33, 0x7, URZ ;  /* 0x00000007210e7899 */ /* 0x000fc4000800063f */
[----:B------:R-:W-:Y:S02]  /*1630*/  @UP1 UMOV UR17, UR8 ;  /* 0x0000000800111c82 */ /* 0x000fe40008000000 */
        /* <DEDUP_REMOVED lines=38> */
.L_x_511:
[----:B------:R-:W-:-:S03]  /*18a0*/  UMOV UR12, UR49 ;  /* 0x00000031000c7c82 */ /* 0x000fc60008000000 */
.L_x_512:
[----:B------:R-:W1:Y:S01]  /*18b0*/  S2R R11, SR_TID.X ;  /* 0x00000000000b7919 */ /* 0x000e620000002100 */
[----:B------:R-:W-:Y:S01]  /*18c0*/  UIADD3 UR8, UP5, UP4, UR8, UR44, UR46 ;  /* 0x0000002c08087290 */ /* 0x000fe2000fcbe02e */
[----:B------:R-:W-:Y:S01]  /*18d0*/  IADD3 R17, P0, R229, UR15, RZ ;  /* 0x0000000fe5117c10 */ /* 0x000fe2000ff1e0ff */
[----:B------:R-:W-:Y:S01]  /*18e0*/  IMAD.U32 R20, RZ, RZ, UR15 ;  /* 0x0000000fff147e24 */ /* 0x000fe2000f8e00ff */
[--C-:B------:R-:W-:Y:S01]  /*18f0*/  SHF.R.S32.HI R233, RZ, 0x1f, R232.reuse ;  /* 0x0000001fffe97819 */ /* 0x100fe200000114e8 */
[----:B------:R-:W-:Y:S01]  /*1900*/  UIADD3 UR24, UP1, UP0, UR24, UR8, UR28 ;  /* 0x0000000818187290 */ /* 0x000fe2000f83e01c */
[----:B------:R-:W-:Y:S01]  /*1910*/  IADD3.X R9, R4, UR31, RZ, P0, !PT ;  /* 0x0000001f04097c10 */ /* 0x000fe200087fe4ff */
[----:B------:R-:W-:Y:S01]  /*1920*/  UIADD3.X UR6, UR10, UR47, UR52, UP5, UP4 ;  /* 0x0000002f0a067290 */ /* 0x000fe2000afe8434 */
[----:B------:R-:W-:Y:S01]  /*1930*/  IADD3 R18, P1, R232, UR17, RZ ;  /* 0x00000011e8127c10 */ /* 0x000fe2000ff3e0ff */
[----:B------:R-:W-:Y:S01]  /*1940*/  ULDC.64 UR8, c[0x0][0x370] ;  /* 0x0000dc0000087ab9 */ /* 0x000fe20000000a00 */
[----:B------:R-:W-:Y:S01]  /*1950*/  IMAD.WIDE.U32 R22, R17, c[0x0][0x190], R232 ;  /* 0x0000640011167a25 */ /* 0x000fe200078e00e8 */
[----:B------:R-:W-:Y:S01]  /*1960*/  UIADD3.X UR11, UR11, UR6, UR13, UP1, UP0 ;  /* 0x000000060b0b7290 */ /* 0x000fe20008fe040d */
[----:B------:R-:W-:Y:S01]  /*1970*/  IADD3.X R19, R233, UR18, RZ, P1, !PT ;  /* 0x00000012e9137c10 */ /* 0x000fe20008ffe4ff */
[----:B------:R-:W-:Y:S01]  /*1980*/  UIMAD UR6, UR31, UR8, URZ ;  /* 0x000000081f0672a4 */ /* 0x000fe2000f8e023f */
[----:B------:R-:W-:Y:S01]  /*1990*/  IMAD R16, R9, c[0x0][0x190], RZ ;  /* 0x0000640009107a24 */ /* 0x000fe200078e02ff */
[----:B------:R-:W-:Y:S01]  /*19a0*/  UISETP.GE.AND UP0, UPT, UR29, 0x1, UPT ;  /* 0x000000011d00788c */ /* 0x000fe2000bf06270 */
[----:B------:R-:W-:Y:S01]  /*19b0*/  IADD3 R24, P1, R22, UR32, RZ ;  /* 0x0000002016187c10 */ /* 0x000fe2000ff3e0ff */
[----:B------:R-:W-:Y:S01]  /*19c0*/  UIMAD UR10, UR15, UR9, UR6 ;  /* 0x000000090f0a72a4 */ /* 0x000fe2000f8e0206 */
[----:B------:R-:W-:Y:S01]  /*19d0*/  IMAD.WIDE.U32 R20, R20, c[0x0][0x370], R18 ;  /* 0x0000dc0014147a25 */ /* 0x000fe200078e0012 */
[----:B------:R-:W-:Y:S01]  /*19e0*/  UIADD3 UR14, UR15, UR14, URZ ;  /* 0x0000000e0f0e7290 */ /* 0x000fe2000fffe03f */
[----:B------:R-:W-:Y:S01]  /*19f0*/  BSSY B1, `(.L_x_508) ;  /* 0x0000887000017945 */ /* 0x000fe20003800000 */
[----:B------:R-:W-:Y:S01]  /*1a00*/  ULDC.64 UR8, c[0x0][0x378] ;  /* 0x0000de0000087ab9 */ /* 0x000fe20000000a00 */
[----:B------:R-:W-:Y:S01]  /*1a10*/  IMAD.U32 R18, RZ, RZ, UR35 ;  /* 0x00000023ff127e24 */ /* 0x000fe2000f8e00ff */
[----:B------:R-:W-:Y:S01]  /*1a20*/  IADD3 R21, R21, UR10, RZ ;  /* 0x0000000a15157c10 */ /* 0x000fe2000fffe0ff */
[----:B------:R-:W-:Y:S01]  /*1a30*/  UIMAD UR6, UR56, UR8, URZ ;  /* 0x00000008380672a4 */ /* 0x000fe2000f8e023f */
[----:B-1----:R-:W-:Y:S01]  /*1a40*/  SHF.R.S32.HI R12, RZ, 0x1f, R11 ;  /* 0x0000001fff0c7819 */ /* 0x002fe2000001140b */
[----:B------:R-:W-:-:S02]  /*1a50*/  UIADD3 UR8, UR15, UR12, URZ ;  /* 0x0000000c0f087290 */ /* 0x000fc4000fffe03f */
[----:B------:R-:W-:Y:S01]  /*1a60*/  UIMAD UR16, UR35, UR9, UR6 ;  /* 0x00000009231072a4 */ /* 0x000fe2000f8e0206 */
[----:B------:R-:W-:Y:S01]  /*1a70*/  LEA.HI R12, R12, R11, RZ, 0x5 ;  /* 0x0000000b0c0c7211 */ /* 0x000fe200078f28ff */
[----:B------:R-:W-:Y:S01]  /*1a80*/  IMAD.WIDE.U32 R18, R18, c[0x0][0x378], R20 ;  /* 0x0000de0012127a25 */ /* 0x000fe200078e0014 */
[----:B------:R-:W-:Y:S02]  /*1a90*/  ULDC.64 UR12, c[0x0][0x3c8] ;  /* 0x0000f200000c7ab9 */ /* 0x000fe40000000a00 */
[----:B------:R-:W-:Y:S01]  /*1aa0*/  LOP3.LUT R10, R12, 0xffffffe0, RZ, 0xc0, !PT ;  /* 0xffffffe00c0a7812 */ /* 0x000fe200078ec0ff */
[----:B------:R-:W-:Y:S01]  /*1ab0*/  IMAD R21, R17, c[0x0][0x194], R16 ;  /* 0x0000650011157a24 */ /* 0x000fe200078e0210 */
[----:B------:R-:W-:Y:S01]  /*1ac0*/  ULEA.HI.SX32 UR6, UR34, 0xffffffff, 0x1a ;  /* 0xffffffff22067891 */ /* 0x000fe2000f8fd23f */
[----:B------:R-:W-:Y:S01]  /*1ad0*/  IADD3 R19, R19, UR16, RZ ;  /* 0x0000001013137c10 */ /* 0x000fe2000fffe0ff */
[----:B------:R-:W-:Y:S01]  /*1ae0*/  UIMAD.WIDE UR8, UR8, UR61, UR12 ;  /* 0x0000003d080872a5 */ /* 0x000fe2000f8e020c */
[----:B------:R-:W-:Y:S01]  /*1af0*/  IMAD.IADD R10, R11, 0x1, -R10 ;  /* 0x000000010b0a7824 */ /* 0x000fe200078e0a0a */
[----:B------:R-:W-:-:S02]  /*1b00*/  SHF.R.S32.HI R11, RZ, 0x5, R12 ;  /* 0x00000005ff0b7819 */ /* 0x000fc4000001140c */
[----:B------:R-:W-:-:S03]  /*1b10*/  IADD3.X R25, R23, UR30, R21, P1, !PT ;  /* 0x0000001e17197c10 */ /* 0x000fc60008ffe415 */
[----:B------:R-:W-:-:S05]  /*1b20*/  IMAD R13, R11, UR45, R10 ;  /* 0x0000002d0b0d7c24 */ /* 0x000fca000f8e020a */
[----:B------:R-:W-:-:S04]  /*1b30*/  IADD3 R14, P0, R13, UR24, RZ ;  /* 0x000000180d0e7c10 */ /* 0x000fc8000ff1e0ff */
[----:B------:R-:W-:Y:S01]  /*1b40*/  LEA.HI.X.SX32 R13, R13, UR11, 0x1, P0 ;  /* 0x0000000b0d0d7c11 */ /* 0x000fe200080f0eff */
[----:B------:R-:W-:Y:S01]  /*1b50*/  ULDC.64 UR10, c[0x0][0x200] ;  /* 0x00008000000a7ab9 */ /* 0x000fe20000000a00 */
[----:B------:R-:W-:Y:S01]  /*1b60*/  LEA R250, P0, R14, c[0x0][0x350], 0x2 ;  /* 0x0000d4000efa7a11 */ /* 0x000fe200078010ff */
[----:B------:R-:W-:-:S03]  /*1b70*/  UIMAD.WIDE UR14, UR14, UR61, UR10 ;  /* 0x0000003d0e0e72a5 */ /* 0x000fc6000f8e020a */
[----:B------:R-:W-:Y:S02]  /*1b80*/  LEA.HI.X R251, R14, c[0x0][0x354], R13, 0x2, P0 ;  /* 0x0000d5000efb7a11 */ /* 0x000fe400000f140d */
[----:B------:R-:W-:-:S13]  /*1b90*/  PLOP3.LUT P0, PT, PT, PT, UP0, 0x80, 0x0 ;  /* 0x000000000000781c */ /* 0x000fda0003f0f008 */
[----:B------:R-:W-:Y:S05]  /*1ba0*/  @!P0 BRA `(.L_x_513) ;  /* 0x00007d7000008947 */ /* 0x000fea0003800000 */
[----:B------:R-:W-:Y:S01]  /*1bb0*/  PLOP3.LUT P0, PT, PT, PT, UP3, 0x80, 0x0 ;  /* 0x000000000000781c */ /* 0x000fe20003f0f038 */
        /* <DEDUP_REMOVED lines=8> */
[----:B------:R-:W-:Y:S01]  /*1c40*/  UMOV UR10, UR14 ;  /* 0x0000000e000a7c82 */ /* 0x000fe20008000000 */
[----:B------:R-:W-:Y:S01]  /*1c50*/  IMAD.WIDE.U32 R22, R22, c[0x0][0x1a8], R24 ;  /* 0x00006a0016167a25 */ /* 0x000fe200078e0018 */
[----:B------:R-:W-:-:S02]  /*1c60*/  UMOV UR8, UR6 ;  /* 0x0000000600087c82 */ /* 0x000fc40008000000 */
[----:B------:R-:W-:Y:S01]  /*1c70*/  @P0 BAR.SYNC.DEFER_BLOCKING 0x0 ;  /* 0x0000000000000b1d */ /* 0x000fe20000010000 */
[----:B------:R-:W-:Y:S01]  /*1c80*/  UIMAD UR6, UR8, -0x40, UR29 ;  /* 0xffffffc0080678a4 */ /* 0x000fe2000f8e021d */
[----:B------:R-:W-:Y:S01]  /*1c90*/  IMAD R15, R229, c[0x0][0x374], R14 ;  /* 0x0000dd00e50f7a24 */ /* 0x000fe200078e020e */
[----:B------:R-:W-:Y:S01]  /*1ca0*/  UIMAD UR13, UR35, UR9, UR13 ;  /* 0x00000009230d72a4 */ /* 0x000fe2000f8e020d */
[----:B------:R-:W-:Y:S02]  /*1cb0*/  LEA R244, P0, R18, c[0x0][0x330], 0x1 ;  /* 0x0000cc0012f47a11 */ /* 0x000fe400078008ff */
[----:B------:R-:W-:Y:S01]  /*1cc0*/  IMAD.IADD R15, R19, 0x1, R15 ;  /* 0x00000001130f7824 */ /* 0x000fe200078e020f */
[----:B------:R-:W-:Y:S01]  /*1cd0*/  ISETP.GE.AND P6, PT, R229, UR6, PT ;  /* 0x00000006e5007c0c */ /* 0x000fe2000bfc6270 */
[----:B------:R-:W-:Y:S01]  /*1ce0*/  UMOV UR9, UR15 ;  /* 0x0000000f00097c82 */ /* 0x000fe20008000000 */
[----:B------:R-:W-:Y:S02]  /*1cf0*/  LEA R242, P1, R22, c[0x0][0x160], 0x1 ;  /* 0x0000580016f27a11 */ /* 0x000fe400078208ff */
[----:B------:R-:W-:-:S02]  /*1d00*/  IADD3 R16, R23, UR13, RZ ;  /* 0x0000000d17107c10 */ /* 0x000fc4000fffe0ff */
[----:B------:R-:W-:Y:S02]  /*1d10*/  LEA.HI.X R245, R18, c[0x0][0x334], R15, 0x1, P0 ;  /* 0x0000cd0012f57a11 */ /* 0x000fe400000f0c0f */
        /* <DEDUP_REMOVED lines=11> */
[----:B------:R-:W-:Y:S01]  /*1dd0*/  IMAD R9, R17, c[0x0][0x374], R14 ;  /* 0x0000dd0011097a24 */ /* 0x000fe200078e020e */
        /* <DEDUP_REMOVED lines=32> */
.L_x_515:
[----:B------:R-:W-:Y:S05]  /*1fe0*/  BSYNC B0 ;  /* 0x0000000000007941 */ /* 0x000fea0003800000 */
.L_x_514:
        /* <DEDUP_REMOVED lines=21> */
[C---:B--23--:R-:W-:Y:S02]  /*2140*/  @!P3 LEA R26, P0, R14.reuse, c[0x0][0x330], 0x1 ;  /* 0x0000cc000e1aba11 */ /* 0x04cfe400078008ff */
[C---:B------:R-:W-:Y:S01]  /*2150*/  @!P2 LEA R18, P1, R14.reuse, c[0x0][0x330], 0x1 ;  /* 0x0000cc000e12aa11 */ /* 0x040fe200078208ff */
[----:B------:R-:W-:Y:S01]  /*2160*/  @!PT LDS RZ, [RZ] ;  /* 0x00000000fffff984 */ /* 0x000fe20000000800 */
[----:B------:R-:W-:Y:S01]  /*2170*/  @!PT LDS RZ, [RZ] ;  /* 0x00000000fffff984 */ /* 0x000fe20000000800 */
[----:B------:R-:W-:Y:S01]  /*2180*/  @!PT LDS RZ, [RZ] ;  /* 0x00000000fffff984 */ /* 0x000fe20000000800 */
[----:B------:R1:W-:Y:S01]  /*2190*/  @!P4 LDGSTS.E.BYPASS.LTC128B.128 [R225+0x9000], [R24.64] ;  /* 0x0900000018e1cfae */ /* 0x0003e2000b901d44 */
[--C-:B------:R-:W-:Y:S02]  /*21a0*/  @!P3 LEA.HI.X R27, R14, c[0x0][0x334], R15.reuse, 0x1, P0 ;  /* 0x0000cd000e1bba11 */ /* 0x100fe400000f0c0f */
        /* <DEDUP_REMOVED lines=20> */
.L_x_517:
[----:B------:R-:W-:Y:S05]  /*22f0*/  BSYNC B0 ;  /* 0x0000000000007941 */ /* 0x000fea0003800000 */
.L_x_516:
[----:B------:R1:W-:Y:S01]  /*2300*/  @P6 STS.128 [R225], RZ ;  /* 0x000000ffe1006388 */ /* 0x0003e20000000c00 */
[----:B------:R-:W-:Y:S03]  /*2310*/  BSSY B0, `(.L_x_518) ;  /* 0x0000029000007945 */ /* 0x000fe60003800000 */
[----:B------:R1:W-:Y:S04]  /*2320*/  @P6 STS.128 [R225+0x2000], RZ ;  /* 0x002000ffe1006388 */ /* 0x0003e80000000c00 */
[----:B------:R1:W-:Y:S04]  /*2330*/  @P6 STS.128 [R225+0x4000], RZ ;  /* 0x004000ffe1006388 */ /* 0x0003e80000000c00 */
[----:B------:R1:W-:Y:S01]  /*2340*/  @P6 STS.128 [R225+0x6000], RZ ;  /* 0x006000ffe1006388 */ /* 0x0003e20000000c00 */
[----:B------:R-:W-:Y:S05]  /*2350*/  @P6 BRA `(.L_x_519) ;  /* 0x0000024000006947 */ /* 0x000fea0003800000 */
[----:B-1----:R-:W-:Y:S01]  /*2360*/  IMAD.U32 R18, RZ, RZ, UR32 ;  /* 0x00000020ff127e24 */ /* 0x002fe2000f8e00ff */
        /* <DEDUP_REMOVED lines=8> */
[----:B------:R-:W-:Y:S01]  /*23f0*/  IADD3 R19, R21, R19, RZ ;  /* 0x0000001315137210 */ /* 0x000fe20007ffe0ff */
[----:B------:R-:W-:-:S04]  /*2400*/  IMAD.WIDE R20, R232, R15, c[0x0][0x160] ;  /* 0x00005800e8147625 */ /* 0x000fc800078e020f */
        /* <DEDUP_REMOVED lines=25> */
.L_x_519:
[----:B------:R-:W-:Y:S05]  /*25a0*/  BSYNC B0 ;  /* 0x0000000000007941 */ /* 0x000fea0003800000 */
.L_x_518:
[----:B------:R1:W-:Y:S01]  /*25b0*/  @P5 STS.128 [R225+0x1000], RZ ;  /* 0x001000ffe1005388 */ /* 0x0003e20000000c00 */
[----:B------:R-:W-:Y:S03]  /*25c0*/  BSSY B0, `(.L_x_520) ;  /* 0x000002c000007945 */ /* 0x000fe60003800000 */
[----:B------:R1:W-:Y:S04]  /*25d0*/  @P5 STS.128 [R225+0x3000], RZ ;  /* 0x003000ffe1005388 */ /* 0x0003e80000000c00 */
[----:B------:R1:W-:Y:S04]  /*25e0*/  @P5 STS.128 [R225+0x5000], RZ ;  /* 0x005000ffe1005388 */ /* 0x0003e80000000c00 */
[----:B------:R1:W-:Y:S01]  /*25f0*/  @P5 STS.128 [R225+0x7000], RZ ;  /* 0x007000ffe1005388 */ /* 0x0003e20000000c00 */
[----:B------:R-:W-:Y:S05]  /*2600*/  @P5 BRA `(.L_x_521) ;  /* 0x0000027000005947 */ /* 0x000fea0003800000 */
[----:B------:R-:W-:Y:S01]  /*2610*/  ISETP.GE.AND P4, PT, R232, c[0x0][0x220], PT ;  /* 0x00008800e8007a0c */ /* 0x000fe20003f86270 */
[----:B-1----:R-:W-:Y:S01]  /*2620*/  IMAD.WIDE.U32 R18, R13, c[0x0][0x190], RZ ;  /* 0x000064000d127a25 */ /* 0x002fe200078e00ff */
        /* <DEDUP_REMOVED lines=10> */
[----:B------:R-:W-:Y:S02]  /*26d0*/  @!P2 LEA R16, P1, R22, c[0x0][0x160], 0x1 ;  /* 0x000058001610aa11 */ /* 0x000fe400078208ff */
[----:B------:R-:W-:Y:S02]  /*26e0*/  @!P4 LEA.HI.X R19, R14, R243, R13, 0x6, P0 ;  /* 0x000000f30e13c211 */ /* 0x000fe400000f340d */
[----:B------:R-:W-:-:S02]  /*26f0*/  ISETP.GE.AND P0, PT, R226, c[0x0][0x220], PT ;  /* 0x00008800e2007a0c */ /* 0x000fc40003f06270 */
        /* <DEDUP_REMOVED lines=18> */
[----:B------:R-:W-:-:S04]  /*2820*/  LEA R14, P0, R22, c[0x0][0x160], 0x1 ;  /* 0x00005800160e7a11 */ /* 0x000fc800078008ff */
[----:B------:R-:W-:-:S05]  /*2830*/  LEA.HI.X R15, R22, c[0x0][0x164], R15, 0x1, P0 ;  /* 0x00005900160f7a11 */ /* 0x000fca00000f0c0f */
[----:B------:R-:W-:Y:S01]  /*2840*/  @!PT LDS RZ, [RZ] ;  /* 0x00000000fffff984 */ /* 0x000fe20000000800 */
[----:B------:R-:W-:Y:S01]  /*2850*/  @!PT LDS RZ, [RZ] ;  /* 0x00000000fffff984 */ /* 0x000fe20000000800 */
[----:B------:R-:W-:Y:S01]  /*2860*/  @!PT LDS RZ, [RZ] ;  /* 0x00000000fffff984 */ /* 0x000fe20000000800 */
[----:B------:R1:W-:Y:S04]  /*2870*/  LDGSTS.E.BYPASS.LTC128B.128 [R225+0x7000], [R14.64+0x180] ;  /* 0x070001800ee17fae */ /* 0x0003e8000b901d44 */
.L_x_521:
[----:B------:R-:W-:Y:S05]  /*2880*/  BSYNC B0 ;  /* 0x0000000000007941 */ /* 0x000fea0003800000 */
.L_x_520:
[----:B------:R-:W-:Y:S02]  /*2890*/  SHF.R.S32.HI R12, RZ, 0x1f, R12 ;  /* 0x0000001fff0c7819 */ /* 0x000fe4000001140c */
[----:B------:R-:W-:Y:S01]  /*28a0*/  SHF.R.S32.HI R13, RZ, 0x1f, R10 ;  /* 0x0000001fff0d7819 */ /* 0x000fe2000001140a */
[----:B------:R-:W-:Y:S01]  /*28b0*/  UIADD3 UR13, -UR21, UR7, URZ ;  /* 0x00000007150d7290 */ /* 0x000fe2000fffe13f */
[----:B------:R-:W-:Y:S01]  /*28c0*/  LEA.HI R12, R12, R11, RZ, 0x2 ;  /* 0x0000000b0c0c7211 */ /* 0x000fe200078f10ff */
[----:B------:R-:W-:Y:S01]  /*28d0*/  ULDC.64 UR14, c[0x0][0x198] ;  /* 0x00006600000e7ab9 */ /* 0x000fe20000000a00 */
[----:B------:R-:W-:Y:S01]  /*28e0*/  LEA.HI R13, R13, R10, RZ, 0x2 ;  /* 0x0000000a0d0d7211 */ /* 0x000fe200078f10ff */
[----:B------:R-:W-:Y:S01]  /*28f0*/  IMAD.MOV.U32 R248, RZ, RZ, 0x7f800000 ;  /* 0x7f800000fff87424 */ /* 0x000fe200078e00ff */
[----:B------:R-:W-:Y:S01]  /*2900*/  LOP3.LUT R12, R12, 0xfffffffc, RZ, 0xc0, !PT ;  /* 0xfffffffc0c0c7812 */ /* 0x000fe200078ec0ff */
[----:B------:R-:W-:Y:S01]  /*2910*/  IMAD.MOV.U32 R249, RZ, RZ, 0x7f800000 ;  /* 0x7f800000fff97424 */ /* 0x000fe200078e00ff */
[----:B------:R-:W-:-:S03]  /*2920*/  SHF.R.S32.HI R13, RZ, 0x2, R13 ;  /* 0x00000002ff0d7819 */ /* 0x000fc6000001140d */
[----:B------:R-:W-:-:S04]  /*2930*/  IMAD.IADD R12, R11, 0x1, -R12 ;  /* 0x000000010b0c7824 */ /* 0x000fc800078e0a0c */
[----:B------:R-:W-:Y:S01]  /*2940*/  IMAD R240, R12, 0x10, R13 ;  /* 0x000000100cf07824 */ /* 0x000fe200078e020d */
[----:B------:R-:W-:-:S03]  /*2950*/  ISETP.GE.AND P5, PT, R229, UR13, PT ;  /* 0x0000000de5007c0c */ /* 0x000fc6000bfa6270 */
[C---:B------:R-:W-:Y:S01]  /*2960*/  IMAD.SHL.U32 R247, R240.reuse, 0x4, RZ ;  /* 0x00000004f0f77824 */ /* 0x040fe200078e00ff */
[C---:B------:R-:W-:Y:S02]  /*2970*/  IADD3 R10, R240.reuse, 0x8, RZ ;  /* 0x00000008f00a7810 */ /* 0x040fe40007ffe0ff */
[----:B------:R-:W-:Y:S02]  /*2980*/  SHF.R.S32.HI R11, RZ, 0x1f, R240 ;  /* 0x0000001fff0b7819 */ /* 0x000fe400000114f0 */
[----:B------:R-:W-:Y:S02]  /*2990*/  ISETP.GE.AND P2, PT, R240, UR6, PT ;  /* 0x00000006f0007c0c */ /* 0x000fe4000bf46270 */
[----:B------:R-:W-:Y:S01]  /*29a0*/  ISETP.GE.AND P1, PT, R10, UR6, PT ;  /* 0x000000060a007c0c */ /* 0x000fe2000bf26270 */
[----:B------:R-:W-:Y:S01]  /*29b0*/  USHF.R.S32.HI UR6, URZ, 0x1f, UR21 ;  /* 0x0000001f3f067899 */ /* 0x000fe20008011415 */
[----:B------:R-:W-:Y:S01]  /*29c0*/  SHF.L.U64.HI R246, R240, 0x2, R11 ;  /* 0x00000002f0f67819 */ /* 0x000fe2000001020b */
[----:B------:R-:W-:Y:S01]  /*29d0*/  IMAD.U32 R11, RZ, RZ, UR21 ;  /* 0x00000015ff0b7e24 */ /* 0x000fe2000f8e00ff */
[----:B------:R-:W-:Y:S01]  /*29e0*/  IADD3 R12, P0, R247, UR10, RZ ;  /* 0x0000000af70c7c10 */ /* 0x000fe2000ff1e0ff */
[----:B------:R-:W-:Y:S01]  /*29f0*/  UIMAD UR14, UR6, UR14, URZ ;  /* 0x0000000e060e72a4 */ /* 0x000fe2000f8e023f */
[----:B------:R1:W-:Y:S01]  /*2a00*/  @P5 STS.128 [R225+0x10000], RZ ;  /* 0x010000ffe1005388 */ /* 0x0003e20000000c00 */
[----:B------:R-:W-:Y:S01]  /*2a10*/  IMAD.WIDE.U32 R10, R11, c[0x0][0x198], R232 ;  /* 0x000066000b0a7a25 */ /* 0x000fe200078e00e8 */
[----:B------:R-:W-:Y:S01]  /*2a20*/  IADD3.X R13, R246, UR9, RZ, P0, !PT ;  /* 0x00000009f60d7c10 */ /* 0x000fe200087fe4ff */
[----:B------:R-:W-:Y:S01]  /*2a30*/  UIMAD UR14, UR21, UR15, UR14 ;  /* 0x0000000f150e72a4 */ /* 0x000fe2000f8e020e */
[----:B------:R1:W-:Y:S04]  /*2a40*/  @P5 STS.128 [R225+0x12000], RZ ;  /* 0x012000ffe1005388 */ /* 0x0003e80000000c00 */
[----:B------:R1:W-:Y:S04]  /*2a50*/  @P5 STS.128 [R225+0x14000], RZ ;  /* 0x014000ffe1005388 */ /* 0x0003e80000000c00 */
[----:B------:R1:W-:Y:S02]  /*2a60*/  @P5 STS.128 [R225+0x16000], RZ ;  /* 0x016000ffe1005388 */ /* 0x0003e40000000c00 */
[----:B-1----:R-:W-:Y:S01]  /*2a70*/  IADD3 R14, P0, R10, UR25, RZ ;  /* 0x000000190a0e7c10 */ /* 0x002fe2000ff1e0ff */
[----:B------:R-:W-:Y:S01]  /*2a80*/  IMAD.U32 R10, RZ, RZ, UR14 ;  /* 0x0000000eff0a7e24 */ /* 0x000fe2000f8e00ff */
[----:B------:R1:W5:Y:S04]  /*2a90*/  @!P2 LDG.E R248, [R12.64] ;  /* 0x000000040cf8a981 */ /* 0x000368000c1e1900 */
[----:B------:R-:W-:Y:S01]  /*2aa0*/  IADD3.X R15, R11, UR27, R10, P0, !PT ;  /* 0x0000001b0b0f7c10 */ /* 0x000fe200087fe40a */
[----:B------:R-:W-:Y:S01]  /*2ab0*/  IMAD R11, R5, c[0x0][0x1b0], RZ ;  /* 0x00006c00050b7a24 */ /* 0x000fe200078e02ff */
[----:B------:R1:W5:Y:S01]  /*2ac0*/  @!P1 LDG.E R249, [R12.64+0x20] ;  /* 0x000020040cf99981 */ /* 0x000362000c1e1900 */
[----:B------:R-:W-:Y:S02]  /*2ad0*/  BSSY B0, `(.L_x_522) ;  /* 0x0000033000007945 */ /* 0x000fe40003800000 */
[----:B------:R-:W-:-:S04]  /*2ae0*/  IMAD.WIDE.U32 R14, R6, c[0x0][0x1b0], R14 ;  /* 0x00006c00060e7a25 */ /* 0x000fc800078e000e */
[----:B-1----:R-:W-:-:S04]  /*2af0*/  IMAD R12, R6, c[0x0][0x1b4], R11 ;  /* 0x00006d00060c7a24 */ /* 0x002fc800078e020b */
[----:B------:R-:W-:Y:S01]  /*2b00*/  IMAD.IADD R13, R15, 0x1, R12 ;  /* 0x000000010f0d7824 */ /* 0x000fe200078e020c */
        /* <DEDUP_REMOVED lines=12> */
[----:B------:R1:W-:Y:S01]  /*2bd0*/  @P3 STS.128 [R225+0x10000], RZ ;  /* 0x010000ffe1003388 */ /* 0x0003e20000000c00 */
[----:B------:R-:W-:Y:S01]  /*2be0*/  IMAD.MOV.U32 R18, RZ, RZ, R16 ;  /* 0x000000ffff127224 */ /* 0x000fe200078e0010 */
[----:B------:R-:W-:Y:S01]  /*2bf0*/  @!P3 MOV R16, R14 ;  /* 0x0000000e0010b202 */ /* 0x000fe20000000f00 */
[----:B------:R-:W-:Y:S02]  /*2c00*/  @!P3 IMAD R10, R4, c[0x0][0x198], RZ ;  /* 0x00006600040aba24 */ /* 0x000fe400078e02ff */
[----:B------:R-:W-:Y:S02]  /*2c10*/  @!P3 IMAD.MOV.U32 R17, RZ, RZ, R13 ;  /* 0x000000ffff11b224 */ /* 0x000fe400078e000d */
[C---:B------:R-:W-:Y:S02]  /*2c20*/  @!P3 IMAD R10, R229.reuse, c[0x0][0x19c], R10 ;  /* 0x00006700e50aba24 */ /* 0x040fe400078e020a */
[----:B------:R-:W-:-:S04]  /*2c30*/  @!P3 IMAD.WIDE.U32 R16, R229, c[0x0][0x198], R16 ;  /* 0x00006600e510ba25 */ /* 0x000fc800078e0010 */
[----:B------:R-:W-:Y:S01]  /*2c40*/  IMAD.WIDE.U32 R18, R6, c[0x0][0x1b0], R18 ;  /* 0x00006c0006127a25 */ /* 0x000fe200078e0012 */
[----:B------:R-:W-:Y:S02]  /*2c50*/  @!P3 IADD3 R10, R17, R10, RZ ;  /* 0x0000000a110ab210 */ /* 0x000fe40007ffe0ff */
[----:B------:R-:W-:Y:S01]  /*2c60*/  @!P3 LEA R22, P6, R16, c[0x0][0x168], 0x1 ;  /* 0x00005a001016ba11 */ /* 0x000fe200078c08ff */
        /* <DEDUP_REMOVED lines=25> */
.L_x_523:
[----:B------:R-:W-:Y:S05]  /*2e00*/  BSYNC B0 ;  /* 0x0000000000007941 */ /* 0x000fea0003800000 */
.L_x_522:
        /* <DEDUP_REMOVED lines=8> */
[----:B------:R-:W-:Y:S01]  /*2e90*/  IMAD.U32 R18, RZ, RZ, UR25 ;  /* 0x00000019ff127e24 */ /* 0x000fe2000f8e00ff */
[----:B------:R-:W-:Y:S01]  /*2ea0*/  ISETP.GE.AND P3, PT, R232, c[0x0][0x220], PT ;  /* 0x00008800e8007a0c */ /* 0x000fe20003f66270 */
[----:B------:R-:W-:Y:S01]  /*2eb0*/  IMAD.U32 R19, RZ, RZ, UR27 ;  /* 0x0000001bff137e24 */ /* 0x000fe2000f8e00ff */
[----:B------:R-:W-:-:S02]  /*2ec0*/  IADD3.X R9, RZ, R7, RZ, P0, !PT ;  /* 0x00000007ff097210 */ /* 0x000fc400007fe4ff */
[----:B------:R-:W-:Y:S01]  /*2ed0*/  IADD3 R11, P0, R229, 0x20, RZ ;  /* 0x00000020e50b7810 */ /* 0x000fe20007f1e0ff */
[----:B------:R-:W-:Y:S01]  /*2ee0*/  IMAD.WIDE.U32 R18, R16, c[0x0][0x198], R18 ;  /* 0x0000660010127a25 */ /* 0x000fe200078e0012 */
[----:B------:R-:W-:Y:S02]  /*2ef0*/  MOV R15, R13 ;  /* 0x0000000d000f7202 */ /* 0x000fe40000000f00 */
[----:B------:R-:W-:Y:S01]  /*2f00*/  IADD3.X R10, RZ, R4, RZ, P0, !PT ;  /* 0x00000004ff0a7210 */ /* 0x000fe200007fe4ff */
[----:B------:R-:W-:Y:S01]  /*2f10*/  IMAD R9, R9, c[0x0][0x198], RZ ;  /* 0x0000660009097a24 */ /* 0x000fe200078e02ff */
[----:B------:R-:W-:Y:S01]  /*2f20*/  ISETP.GE.AND P2, PT, R228, c[0x0][0x220], PT ;  /* 0x00008800e4007a0c */ /* 0x000fe20003f46270 */
[----:B------:R-:W-:Y:S01]  /*2f30*/  IMAD.WIDE.U32 R14, R11, c[0x0][0x198], R14 ;  /* 0x000066000b0e7a25 */ /* 0x000fe200078e000e */
[----:B------:R-:W-:Y:S01]  /*2f40*/  ISETP.GE.AND P1, PT, R227, c[0x0][0x220], PT ;  /* 0x00008800e3007a0c */ /* 0x000fe20003f26270 */
[----:B------:R1:W-:Y:S02]  /*2f50*/  @P3 STS.128 [R225+0x11000], RZ ;  /* 0x011000ffe1003388 */ /* 0x0003e40000000c00 */
[----:B------:R-:W-:-:S02]  /*2f60*/  IMAD R10, R10, c[0x0][0x198], RZ ;  /* 0x000066000a0a7a24 */ /* 0x000fc400078e02ff */
[----:B------:R-:W-:Y:S01]  /*2f70*/  IMAD R9, R16, c[0x0][0x19c], R9 ;  /* 0x0000670010097a24 */ /* 0x000fe200078e0209 */
[----:B------:R-:W-:Y:S01]  /*2f80*/  @!P3 LEA R16, P0, R14, c[0x0][0x168], 0x1 ;  /* 0x00005a000e10ba11 */ /* 0x000fe200078008ff */
[----:B------:R-:W-:Y:S02]  /*2f90*/  IMAD R10, R11, c[0x0][0x19c], R10 ;  /* 0x000067000b0a7a24 */ /* 0x000fe400078e020a */
[----:B------:R-:W-:Y:S02]  /*2fa0*/  IMAD.IADD R19, R19, 0x1, R9 ;  /* 0x0000000113137824 */ /* 0x000fe400078e0209 */
[----:B------:R-:W-:Y:S01]  /*2fb0*/  IMAD.MOV.U32 R9, RZ, RZ, 0x2 ;  /* 0x00000002ff097424 */ /* 0x000fe200078e00ff */
[----:B------:R-:W-:Y:S01]  /*2fc0*/  IADD3 R11, R15, R10, RZ ;  /* 0x0000000a0f0b7210 */ /* 0x000fe20007ffe0ff */
[----:B------:R-:W-:-:S03]  /*2fd0*/  IMAD.WIDE.U32 R18, R6, c[0x0][0x1b0], R18 ;  /* 0x00006c0006127a25 */ /* 0x000fc600078e0012 */
[----:B------:R-:W-:Y:S01]  /*2fe0*/  @!P3 LEA.HI.X R17, R14, c[0x0][0x16c], R11, 0x1, P0 ;  /* 0x00005b000e11ba11 */ /* 0x000fe200000f0c0b */
[----:B-1----:R-:W-:Y:S01]  /*2ff0*/  IMAD.WIDE R20, R232, R9, c[0x0][0x168] ;  /* 0x00005a00e8147625 */ /* 0x002fe200078e0209 */
        /* <DEDUP_REMOVED lines=24> */
.L_x_525:
[----:B------:R-:W-:Y:S05]  /*3180*/  BSYNC B0 ;  /* 0x0000000000007941 */ /* 0x000fea0003800000 */
.L_x_524:
[----:B------:R-:W-:Y:S01]  /*3190*/  ULDC.64 UR14, c[0x0][0x1a0] ;  /* 0x00006800000e7ab9 */ /* 0x000fe20000000a00 */
[----:B------:R-:W-:Y:S01]  /*31a0*/  MOV R9, UR21 ;  /* 0x0000001500097c02 */ /* 0x000fe20008000f00 */
[----:B------:R-:W-:Y:S01]  /*31b0*/  UIMAD UR6, UR6, UR14, URZ ;  /* 0x0000000e060672a4 */ /* 0x000fe2000f8e023f */
[----:B------:R1:W-:Y:S01]  /*31c0*/  @P5 STS.128 [R225+0x18000], RZ ;  /* 0x018000ffe1005388 */ /* 0x0003e20000000c00 */
[----:B------:R-:W-:Y:S02]  /*31d0*/  BSSY B0, `(.L_x_526) ;  /* 0x000003c000007945 */ /* 0x000fe40003800000 */
[----:B------:R-:W-:Y:S01]  /*31e0*/  UIMAD UR6, UR21, UR15, UR6 ;  /* 0x0000000f150672a4 */ /* 0x000fe2000f8e0206 */
[----:B------:R1:W-:Y:S02]  /*31f0*/  @P5 STS.128 [R225+0x1a000], RZ ;  /* 0x01a000ffe1005388 */ /* 0x0003e40000000c00 */
[----:B-1----:R-:W-:-:S02]  /*3200*/  IMAD.WIDE.U32 R10, R9, c[0x0][0x1a0], R232 ;  /* 0x00006800090a7a25 */ /* 0x002fc400078e00e8 */
[----:B------:R1:W-:Y:S01]  /*3210*/  @P5 STS.128 [R225+0x1c000], RZ ;  /* 0x01c000ffe1005388 */ /* 0x0003e20000000c00 */
[----:B------:R-:W-:Y:S02]  /*3220*/  MOV R9, UR6 ;  /* 0x0000000600097c02 */ /* 0x000fe40008000f00 */
[----:B------:R-:W-:Y:S01]  /*3230*/  IADD3 R12, P0, R10, UR19, RZ ;  /* 0x000000130a0c7c10 */ /* 0x000fe2000ff1e0ff */
        /* <DEDUP_REMOVED lines=53> */
.L_x_527:
[----:B------:R-:W-:Y:S05]  /*3590*/  BSYNC B0 ;  /* 0x0000000000007941 */ /* 0x000fea0003800000 */
.L_x_526:
        /* <DEDUP_REMOVED lines=8> */
[----:B------:R-:W-:-:S02]  /*3620*/  IADD3 R5, P1, R229, 0x20, RZ ;  /* 0x00000020e5057810 */ /* 0x000fc40007f3e0ff */
[----:B------:R-:W-:Y:S01]  /*3630*/  MOV R14, UR19 ;  /* 0x00000013000e7c02 */ /* 0x000fe20008000f00 */
[----:B------:R-:W-:Y:S01]  /*3640*/  IMAD.X R7, RZ, RZ, R7, P0 ;  /* 0x000000ffff077224 */ /* 0x000fe200000e0607 */
[----:B------:R-:W-:Y:S02]  /*3650*/  IADD3.X R4, RZ, R4, RZ, P1, !PT ;  /* 0x00000004ff047210 */ /* 0x000fe40000ffe4ff */
[----:B------:R-:W-:Y:S01]  /*3660*/  ISETP.GE.AND P3, PT, R232, c[0x0][0x220], PT ;  /* 0x00008800e8007a0c */ /* 0x000fe20003f66270 */
[----:B------:R-:W-:Y:S01]  /*3670*/  IMAD R7, R7, c[0x0][0x1a0], RZ ;  /* 0x0000680007077a24 */ /* 0x000fe200078e02ff */
[----:B------:R-:W-:Y:S01]  /*3680*/  ISETP.GE.AND P2, PT, R228, c[0x0][0x220], PT ;  /* 0x00008800e4007a0c */ /* 0x000fe20003f46270 */
[----:B------:R-:W-:Y:S01]  /*3690*/  IMAD.WIDE.U32 R14, R8, c[0x0][0x1a0], R14 ;  /* 0x00006800080e7a25 */ /* 0x000fe200078e000e */
[----:B------:R-:W-:Y:S02]  /*36a0*/  ISETP.GE.AND P1, PT, R227, c[0x0][0x220], PT ;  /* 0x00008800e3007a0c */ /* 0x000fe40003f26270 */
[----:B------:R-:W-:Y:S01]  /*36b0*/  ISETP.GE.AND P0, PT, R226, c[0x0][0x220], PT ;  /* 0x00008800e2007a0c */ /* 0x000fe20003f06270 */
[----:B------:R-:W-:Y:S01]  /*36c0*/  IMAD R7, R8, c[0x0][0x1a4], R7 ;  /* 0x0000690008077a24 */ /* 0x000fe200078e0207 */
[----:B------:R-:W-:Y:S01]  /*36d0*/  MOV R8, R12 ;  /* 0x0000000c00087202 */ /* 0x000fe20000000f00 */
[----:B------:R-:W-:-:S02]  /*36e0*/  IMAD R4, R4, c[0x0][0x1a0], RZ ;  /* 0x0000680004047a24 */ /* 0x000fc400078e02ff */
[----:B------:R-:W-:Y:S02]  /*36f0*/  IMAD.IADD R15, R15, 0x1, R7 ;  /* 0x000000010f0f7824 */ /* 0x000fe400078e0207 */
[C---:B------:R-:W-:Y:S01]  /*3700*/  IMAD.WIDE.U32 R8, R5.reuse, c[0x0][0x1a0], R8 ;  /* 0x0000680005087a25 */ /* 0x040fe200078e0008 */
[----:B------:R1:W-:Y:S03]  /*3710*/  @P3 STS.128 [R225+0x19000], RZ ;  /* 0x019000ffe1003388 */ /* 0x0003e60000000c00 */
[----:B------:R-:W-:Y:S02]  /*3720*/  IMAD R4, R5, c[0x0][0x1a4], R4 ;  /* 0x0000690005047a24 */ /* 0x000fe400078e0204 */
[----:B------:R-:W-:Y:S02]  /*3730*/  IMAD.MOV.U32 R5, RZ, RZ, 0x2 ;  /* 0x00000002ff057424 */ /* 0x000fe400078e00ff */
[----:B------:R-:W-:Y:S01]  /*3740*/  IMAD.WIDE.U32 R6, R6, c[0x0][0x1b8], R14 ;  /* 0x00006e0006067a25 */ /* 0x000fe200078e000e */
[----:B------:R-:W-:-:S03]  /*3750*/  @!P3 LEA R14, P5, R8, c[0x0][0x170], 0x1 ;  /* 0x00005c00080eba11 */ /* 0x000fc600078a08ff */
        /* <DEDUP_REMOVED lines=26> */
.L_x_529:
[----:B------:R-:W-:Y:S05]  /*3900*/  BSYNC B0 ;  /* 0x0000000000007941 */ /* 0x000fea0003800000 */
.L_x_528:
[----:B------:R-:W-:Y:S01]  /*3910*/  ULDC.64 UR16, c[0x0][0x318] ;  /* 0x0000c60000107ab9 */ /* 0x000fe20000000a00 */
[----:B------:R-:W0:Y:S01]  /*3920*/  LDGDEPBAR ;  /* 0x00000000000079af */ /* 0x000e220000000000 */
[----:B------:R-:W-:-:S02]  /*3930*/  UISETP.NE.U32.AND UP1, UPT, URZ, UR16, UPT ;  /* 0x000000103f00728c */ /* 0x000fc4000bf25070 */
[----:B------:R-:W-:Y:S02]  /*3940*/  ULDC.64 UR18, c[0x0][0x320] ;  /* 0x0000c80000127ab9 */ /* 0x000fe40000000a00 */
[----:B------:R-:W-:-:S06]  /*3950*/  UISETP.NE.AND.EX UP1, UPT, URZ, UR17, UPT, UP1 ;  /* 0x000000113f00728c */ /* 0x000fcc000bf25310 */
[----:B------:R-:W-:-:S05]  /*3960*/  PLOP3.LUT P0, PT, PT, PT, UP1, 0x80, 0x0 ;  /* 0x000000000000781c */ /* 0x000fca0003f0f018 */
[----:B------:R-:W-:Y:S02]  /*3970*/  @UP1 UIMAD UR6, UR38, UR18, URZ ;  /* 0x00000012260612a4 */ /* 0x000fe4000f8e023f */
[----:B------:R-:W-:Y:S02]  /*3980*/  @UP1 UMOV UR14, UR35 ;  /* 0x00000023000e1c82 */ /* 0x000fe40008000000 */
[----:B------:R-:W-:Y:S02]  /*3990*/  @UP1 UMOV UR15, UR56 ;  /* 0x00000038000f1c82 */ /* 0x000fe40008000000 */
[----:B------:R-:W-:Y:S02]  /*39a0*/  @UP1 UIMAD.WIDE.U32 UR14, UR33, UR18, UR14 ;  /* 0x00000012210e12a5 */ /* 0x000fe4000f8e000e */
[----:B------:R-:W-:Y:S02]  /*39b0*/  @UP1 UIMAD UR19, UR33, UR19, UR6 ;  /* 0x00000013211312a4 */ /* 0x000fe4000f8e0206 */
[----:B------:R-:W-:-:S02]  /*39c0*/  @UP1 ULEA UR16, UP0, UR14, UR16, 0x2 ;  /* 0x000000100e101291 */ /* 0x000fc4000f80103f */
[----:B------:R-:W-:-:S04]  /*39d0*/  @UP1 UIADD3 UR19, UR15, UR19, URZ ;  /* 0x000000130f131290 */ /* 0x000fc8000fffe03f */
[----:B------:R-:W-:Y:S01]  /*39e0*/  @UP1 ULEA.HI.X UR17, UR14, UR17, UR19, 0x2, UP0 ;  /* 0x000000110e111291 */ /* 0x000fe200080f1413 */
[----:B------:R-:W-:-:S05]  /*39f0*/  IMAD.U32 R6, RZ, RZ, UR16 ;  /* 0x00000010ff067e24 */ /* 0x000fca000f8e00ff */
[----:B------:R-:W-:-:S06]  /*3a00*/  IMAD.U32 R7, RZ, RZ, UR17 ;  /* 0x00000011ff077e24 */ /* 0x000fcc000f8e00ff */
[----:B--2---:R-:W2:Y:S01]  /*3a10*/  @P0 LDG.E R7, [R6.64] ;  /* 0x0000000406070981 */ /* 0x004ea2000c1e1900 */
[----:B-1----:R-:W2:Y:S01]  /*3a20*/  @P0 MUFU.RCP R4, c[0x0][0x238] ;  /* 0x00008e0000040b08 */ /* 0x002ea20000001000 */
[----:B------:R-:W-:Y:S01]  /*3a30*/  MOV R5, UR22 ;  /* 0x0000001600057c02 */ /* 0x000fe20008000f00 */
[----:B------:R-:W-:Y:S01]  /*3a40*/  CS2R R190, SRZ ;  /* 0x0000000000be7805 */ /* 0x000fe2000001ff00 */
[----:B------:R-:W-:Y:S01]  /*3a50*/  MOV R239, c[0x0][0x22c] ;  /* 0x00008b0000ef7a02 */ /* 0x000fe20000000f00 */
[----:B------:R-:W-:Y:S01]  /*3a60*/  CS2R R188, SRZ ;  /* 0x0000000000bc7805 */ /* 0x000fe2000001ff00 */
[----:B------:R-:W-:Y:S01]  /*3a70*/  CS2R R194, SRZ ;  /* 0x0000000000c27805 */ /* 0x000fe2000001ff00 */
[----:B------:R-:W-:Y:S01]  /*3a80*/  IMAD R5, R5, 0x40, R224 ;  /* 0x0000004005057824 */ /* 0x000fe200078e02e0 */
[----:B------:R-:W-:Y:S01]  /*3a90*/  CS2R R192, SRZ ;  /* 0x0000000000c07805 */ /* 0x000fe2000001ff00 */
[----:B------:R-:W-:Y:S01]  /*3aa0*/  IMAD R239, R239, c[0x0][0x1c0], RZ ;  /* 0x00007000efef7a24 */ /* 0x000fe200078e02ff */
[----:B------:R-:W-:Y:S01]  /*3ab0*/  CS2R R186, SRZ ;  /* 0x0000000000ba7805 */ /* 0x000fe2000001ff00 */
[----:B------:R-:W-:Y:S01]  /*3ac0*/  CS2R R184, SRZ ;  /* 0x0000000000b87805 */ /* 0x000fe2000001ff00 */
[----:B------:R-:W-:Y:S01]  /*3ad0*/  IADD3 R240, R240, -UR29, -R5 ;  /* 0x8000001df0f07c10 */ /* 0x000fe2000fffe805 */
        /* <DEDUP_REMOVED lines=54> */
[----:B---3--:R-:W-:Y:S01]  /*3e40*/  CS2R R26, SRZ ;  /* 0x00000000001a7805 */ /* 0x008fe2000001ff00 */
[----:B------:R-:W-:Y:S01]  /*3e50*/  CS2R R24, SRZ ;  /* 0x0000000000187805 */ /* 0x000fe2000001ff00 */
[----:B------:R-:W-:Y:S01]  /*3e60*/  CS2R R22, SRZ ;  /* 0x0000000000167805 */ /* 0x000fe2000001ff00 */
[----:B------:R-:W-:Y:S01]  /*3e70*/  CS2R R20, SRZ ;  /* 0x0000000000147805 */ /* 0x000fe2000001ff00 */
[----:B------:R-:W-:Y:S01]  /*3e80*/  IADD3 R240, R240, UR7, RZ ;  /* 0x00000007f0f07c10 */ /* 0x000fe2000fffe0ff */
[----:B------:R-:W-:Y:S01]  /*3e90*/  UMOV UR6, URZ ;  /* 0x0000003f00067c82 */ /* 0x000fe20008000000 */
[----:B------:R-:W-:Y:S01]  /*3ea0*/  LEA R241, -R239, RZ, 0x6 ;  /* 0x000000ffeff17211 */ /* 0x000fe200078e31ff */
[----:B------:R-:W-:Y:S01]  /*3eb0*/  UIADD3 UR15, UR21, 0x40, URZ ;  /* 0x00000040150f7890 */ /* 0x000fe2000fffe03f */
[----:B--2---:R-:W-:-:S04]  /*3ec0*/  @P0 FMUL.FTZ R4, R7, R4 ;  /* 0x0000000407040220 */ /* 0x004fc80000410000 */
[----:B------:R-:W1:Y:S02]  /*3ed0*/  @P0 R2UR UR13, R4 ;  /* 0x00000000040d03c2 */ /* 0x000e6400000e0000 */
[----:B-1----:R-:W-:-:S05]  /*3ee0*/  @UP1 UMOV UR6, UR13 ;  /* 0x0000000d00061c82 */ /* 0x002fca0008000000 */
.L_x_532:
[----:B------:R-:W0:Y:S01]  /*3ef0*/  LDGDEPBAR ;  /* 0x00000000000079af */ /* 0x000e220000000000 */
[----:B------:R-:W-:Y:S01]  /*3f00*/  UISETP.GE.AND UP0, UPT, UR15, UR7, UPT ;  /* 0x000000070f00728c */ /* 0x000fe2000bf06270 */
[----:B------:R-:W-:Y:S02]  /*3f10*/  IMAD.U32 R127, RZ, RZ, UR22 ;  /* 0x00000016ff7f7e24 */ /* 0x000fe4000f8e00ff */
[----:B-----5:R-:W-:Y:S02]  /*3f20*/  FMUL.FTZ R196, R249, 1.4426950216293334961 ;  /* 0x3fb8aa3bf9c47820 */ /* 0x020fe40000410000 */
[----:B------:R-:W-:Y:S01]  /*3f30*/  IMAD R127, R127, 0x40, R224 ;  /* 0x000000407f7f7824 */ /* 0x000fe200078e02e0 */
[----:B------:R-:W-:Y:S01]  /*3f40*/  PLOP3.LUT P5, PT, PT, PT, UP0, 0x80, 0x0 ;  /* 0x000000000000781c */ /* 0x000fe20003faf008 */
[----:B------:R-:W-:Y:S01]  /*3f50*/  IMAD.U32 R113, RZ, RZ, UR8 ;  /* 0x00000008ff717e24 */ /* 0x000fe2000f8e00ff */
[----:B------:R-:W-:Y:S02]  /*3f60*/  PLOP3.LUT P4, PT, PT, PT, UP0, 0x80, 0x0 ;  /* 0x000000000000781c */ /* 0x000fe40003f8f008 */
[----:B------:R-:W-:Y:S01]  /*3f70*/  PLOP3.LUT P6, PT, PT, PT, UP0, 0x80, 0x0 ;  /* 0x000000000000781c */ /* 0x000fe20003fcf008 */
[----:B------:R-:W-:Y:S05]  /*3f80*/  IMAD R114, R113, 0x40, R240 ;  /* 0x0000004071727824 */ /* 0x000fea00078e02f0 */
[C---:B------:R-:W-:Y:S02]  /*3f90*/  IADD3 R112, R114.reuse, -0x1, RZ ;  /* 0xffffffff72707810 */ /* 0x040fe40007ffe0ff */
[C---:B------:R-:W-:Y:S02]  /*3fa0*/  IADD3 R117, R114.reuse, 0x8, RZ ;  /* 0x0000000872757810 */ /* 0x040fe40007ffe0ff */
[----:B------:R-:W-:Y:S02]  /*3fb0*/  @P5 ISETP.GE.AND P5, PT, R127, UR7, PT ;  /* 0x000000077f005c0c */ /* 0x000fe4000bfa6270 */
[C---:B------:R-:W-:Y:S01]  /*3fc0*/  IADD3 R118, R114.reuse, 0x7, RZ ;  /* 0x0000000772767810 */ /* 0x040fe20007ffe0ff */
[----:B------:R-:W-:Y:S04]  /*3fd0*/  DEPBAR.LE SB0, 0x0 ;  /* 0x000080000000791a */ /* 0x000fe80000000000 */
[----:B------:R-:W-:Y:S01]  /*3fe0*/  BAR.SYNC.DEFER_BLOCKING 0x0 ;  /* 0x0000000000007b1d */ /* 0x000fe20000010000 */
[C---:B------:R-:W-:Y:S02]  /*3ff0*/  IADD3 R115, R114.reuse, -0x8, RZ ;  /* 0xfffffff872737810 */ /* 0x040fe40007ffe0ff */
[C---:B------:R-:W-:Y:S02]  /*4000*/  IADD3 R126, R114.reuse, -0x9, RZ ;  /* 0xfffffff7727e7810 */ /* 0x040fe40007ffe0ff */
[C---:B------:R-:W-:Y:S02]  /*4010*/  IADD3 R129, R114.reuse, -0x10, RZ ;  /* 0xfffffff072817810 */ /* 0x040fe40007ffe0ff */
[----:B------:R-:W-:Y:S02]  /*4020*/  IABS R113, R114 ;  /* 0x0000007200717213 */ /* 0x000fe40000000000 */
[C---:B------:R-:W-:Y:S02]  /*4030*/  IADD3 R130, R114.reuse, -0x11, RZ ;  /* 0xffffffef72827810 */ /* 0x040fe40007ffe0ff */
[C---:B------:R-:W-:Y:S02]  /*4040*/  IADD3 R131, R114.reuse, -0x18, RZ ;  /* 0xffffffe872837810 */ /* 0x040fe40007ffe0ff */
[----:B------:R-:W-:Y:S02]  /*4050*/  IADD3 R128, R114, -0x19, RZ ;  /* 0xffffffe772807810 */ /* 0x000fe40007ffe0ff */
[----:B------:R-:W-:Y:S02]  /*4060*/  ISETP.GE.AND P0, PT, R112, RZ, PT ;  /* 0x000000ff7000720c */ /* 0x000fe40003f06270 */
[----:B------:R-:W-:Y:S02]  /*4070*/  ISETP.GE.AND P2, PT, R128, RZ, PT ;  /* 0x000000ff8000720c */ /* 0x000fe40003f46270 */
[----:B------:R-:W-:Y:S02]  /*4080*/  ISETP.GE.AND P1, PT, R117, RZ, PT ;  /* 0x000000ff7500720c */ /* 0x000fe40003f26270 */
[----:B------:R-:W-:Y:S01]  /*4090*/  ISETP.GE.AND P3, PT, R131, RZ, PT ;  /* 0x000000ff8300720c */ /* 0x000fe20003f66270 */
[----:B------:R-:W-:Y:S01]  /*40a0*/  LDSM.16.M88.4 R84, [R223] ;  /* 0x00000000df54783b */ /* 0x000fe20000000200 */
[----:B-1----:R-:W1:Y:S05]  /*40b0*/  I2F R113, R113 ;  /* 0x0000007100717306 */ /* 0x002e6a0000201400 */
[C---:B------:R-:W-:Y:S01]  /*40c0*/  @!P0 IADD3 R112, -R114.reuse, 0x1, RZ ;  /* 0x0000000172708810 */ /* 0x040fe20007ffe1ff */
[----:B------:R-:W2:Y:S01]  /*40d0*/  LDSM.16.M88.4 R88, [R222+0x10000] ;  /* 0x01000000de58783b */ /* 0x000ea20000000200 */
[----:B------:R-:W-:Y:S02]  /*40e0*/  @!P2 IADD3 R128, -R114, 0x19, RZ ;  /* 0x000000197280a810 */ /* 0x000fe40007ffe1ff */
[----:B------:R-:W-:Y:S02]  /*40f0*/  FSETP.NEU.FTZ.AND P2, PT, R248, -INF , PT ;  /* 0xff800000f800780b */ /* 0x000fe40003f5d000 */
[C---:B------:R-:W-:Y:S01]  /*4100*/  @!P1 IADD3 R117, -R114.reuse, -0x8, RZ ;  /* 0xfffffff872759810 */ /* 0x040fe20007ffe1ff */
[----:B------:R-:W3:Y:S01]  /*4110*/  LDSM.16.M88.4 R92, [R222+0x10800] ;  /* 0x01080000de5c783b */ /* 0x000ee20000000200 */
[----:B------:R-:W-:Y:S01]  /*4120*/  I2F R128, R128 ;  /* 0x0000008000807306 */ /* 0x000fe20000201400 */
[----:B------:R-:W-:Y:S02]  /*4130*/  ISETP.GE.AND P1, PT, R115, RZ, PT ;  /* 0x000000ff7300720c */ /* 0x000fe40003f26270 */
[----:B------:R-:W-:Y:S02]  /*4140*/  @!P3 IADD3 R131, -R114, 0x18, RZ ;  /* 0x000000187283b810 */ /* 0x000fe40007ffe1ff */
[----:B------:R-:W-:Y:S01]  /*4150*/  LDSM.16.M88.4 R96, [R221] ;  /* 0x00000000dd60783b */ /* 0x000fe20000000200 */
[----:B------:R-:W-:Y:S02]  /*4160*/  PLOP3.LUT P3, PT, PT, PT, UP0, 0x80, 0x0 ;  /* 0x000000000000781c */ /* 0x000fe40003f6f008 */
[----:B------:R-:W-:Y:S02]  /*4170*/  ISETP.GE.AND P0, PT, R118, RZ, PT ;  /* 0x000000ff7600720c */ /* 0x000fe40003f06270 */
[----:B------:R-:W-:Y:S01]  /*4180*/  I2F R117, R117 ;  /* 0x0000007500757306 */ /* 0x000fe20000201400 */
[----:B------:R-:W4:Y:S03]  /*4190*/  LDSM.16.M88.4 R100, [R212+0x10000] ;  /* 0x01000000d464783b */ /* 0x000f260000000200 */
[C---:B------:R-:W-:Y:S02]  /*41a0*/  @!P1 IADD3 R115, -R114.reuse, 0x8, RZ ;  /* 0x0000000872739810 */ /* 0x040fe40007ffe1ff */
[----:B------:R-:W-:Y:S01]  /*41b0*/  ISETP.GE.AND P1, PT, R129, RZ, PT ;  /* 0x000000ff8100720c */ /* 0x000fe20003f26270 */
[----:B------:R-:W1:Y:S02]  /*41c0*/  LDSM.16.M88.4 R104, [R212+0x10800] ;  /* 0x01080000d468783b */ /* 0x000e640000000200 */
[----:B------:R-:W-:Y:S01]  /*41d0*/  @P3 IADD3 R119, R127, 0x8, RZ ;  /* 0x000000087f773810 */ /* 0x000fe20007ffe0ff */
[----:B------:R-:W-:Y:S01]  /*41e0*/  I2F R115, R115 ;  /* 0x0000007300737306 */ /* 0x000fe20000201400 */
[----:B------:R-:W-:Y:S02]  /*41f0*/  @!P0 IADD3 R118, -R114, -0x7, RZ ;  /* 0xfffffff972768810 */ /* 0x000fe40007ffe1ff */
[----:B------:R-:W-:Y:S01]  /*4200*/  LDSM.16.M88.4 R108, [R3+0x10000] ;  /* 0x01000000036c783b */ /* 0x000fe20000000200 */
[----:B------:R-:W-:Y:S02]  /*4210*/  @P6 ISETP.GE.AND P6, PT, R119, UR7, PT ;  /* 0x0000000777006c0c */ /* 0x000fe4000bfc6270 */
[----:B------:R-:W-:Y:S02]  /*4220*/  PLOP3.LUT P3, PT, PT, PT, UP0, 0x80, 0x0 ;  /* 0x000000000000781c */ /* 0x000fe40003f6f008 */
[----:B------:R-:W-:Y:S02]  /*4230*/  ISETP.GE.AND P0, PT, R126, RZ, PT ;  /* 0x000000ff7e00720c */ /* 0x000fe40003f06270 */
[----:B------:R-:W-:Y:S01]  /*4240*/  @!P1 IADD3 R129, -R114, 0x10, RZ ;  /* 0x0000001072819810 */ /* 0x000fe20007ffe1ff */
[----:B------:R-:W-:Y:S01]  /*4250*/  I2F R118, R118 ;  /* 0x0000007600767306 */ /* 0x000fe20000201400 */
[----:B------:R-:W-:Y:S01]  /*4260*/  PLOP3.LUT P1, PT, PT, PT, UP0, 0x80, 0x0 ;  /* 0x000000000000781c */ /* 0x000fe20003f2f008 */
[C---:B--2---:R-:W-:Y:S08]  /*4270*/  HMMA.16816.F32.BF16 R4, R84.reuse, R88, RZ ;  /* 0x000000585404723c */ /* 0x044ff000000418ff */
[C---:B------:R-:W-:Y:S01]  /*4280*/  HMMA.16816.F32.BF16 R8, R84.reuse, R90, RZ ;  /* 0x0000005a5408723c */ /* 0x040fe200000418ff */
[----:B------:R-:W2:Y:S01]  /*4290*/  LDSM.16.M88.4 R88, [R220] ;  /* 0x00000000dc58783b */ /* 0x000ea20000000200 */
[----:B------:R-:W-:Y:S02]  /*42a0*/  I2F R129, R129 ;  /* 0x0000008100817306 */ /* 0x000fe40000201400 */
[C---:B------:R-:W-:Y:S02]  /*42b0*/  @P1 IADD3 R116, R127.reuse, 0x1, RZ ;  /* 0x000000017f741810 */ /* 0x040fe40007ffe0ff */
[----:B------:R-:W-:Y:S02]  /*42c0*/  PLOP3.LUT P1, PT, PT, PT, UP0, 0x80, 0x0 ;  /* 0x000000000000781c */ /* 0x000fe40003f2f008 */
[C---:B---3--:R-:W-:Y:S01]  /*42d0*/  HMMA.16816.F32.BF16 R12, R84.reuse, R92, RZ ;  /* 0x0000005c540c723c */ /* 0x048fe200000418ff */
[----:B------:R-:W-:Y:S03]  /*42e0*/  @P4 ISETP.GE.AND P4, PT, R116, UR7, PT ;  /* 0x0000000774004c0c */ /* 0x000fe6000bf86270 */
[----:B------:R-:W-:Y:S01]  /*42f0*/  I2F R131, R131 ;  /* 0x0000008300837306 */ /* 0x000fe20000201400 */
[----:B------:R-:W-:Y:S02]  /*4300*/  @!P0 IADD3 R126, -R114, 0x9, RZ ;  /* 0x00000009727e8810 */ /* 0x000fe40007ffe1ff */
[----:B------:R-:W-:Y:S01]  /*4310*/  ISETP.GE.AND P0, PT, R130, RZ, PT ;  /* 0x000000ff8200720c */ /* 0x000fe20003f06270 */
[----:B------:R-:W-:Y:S01]  /*4320*/  HMMA.16816.F32.BF16 R16, R84, R94, RZ ;  /* 0x0000005e5410723c */ /* 0x000fe200000418ff */
[----:B------:R-:W3:Y:S05]  /*4330*/  LDSM.16.M88.4 R84, [R3+0x10800] ;  /* 0x010800000354783b */ /* 0x000eea0000000200 */
[----:B------:R-:W-:Y:S01]  /*4340*/  I2F R126, R126 ;  /* 0x0000007e007e7306 */ /* 0x000fe20000201400 */
[----:B------:R-:W-:Y:S01]  /*4350*/  LDSM.16.M88.4 R92, [R219] ;  /* 0x00000000db5c783b */ /* 0x000fe20000000200 */
[C---:B----4-:R-:W-:Y:S05]  /*4360*/  HMMA.16816.F32.BF16 R4, R96.reuse, R100, R4 ;  /* 0x000000646004723c */ /* 0x050fea0000041804 */
[----:B------:R-:W-:Y:S01]  /*4370*/  @!P0 IADD3 R130, -R114, 0x11, RZ ;  /* 0x0000001172828810 */ /* 0x000fe20007ffe1ff */
[----:B------:R-:W-:Y:S01]  /*4380*/  FMUL.FTZ R114, R248, 1.4426950216293334961 ;  /* 0x3fb8aa3bf8727820 */ /* 0x000fe20000410000 */
[----:B------:R-:W-:Y:S01]  /*4390*/  PLOP3.LUT P0, PT, PT, PT, UP0, 0x80, 0x0 ;  /* 0x000000000000781c */ /* 0x000fe20003f0f008 */
[C---:B------:R-:W-:Y:S01]  /*43a0*/  HMMA.16816.F32.BF16 R8, R96.reuse, R102, R8 ;  /* 0x000000666008723c */ /* 0x040fe20000041808 */
[----:B------:R-:W4:Y:S01]  /*43b0*/  LDSM.16.M88.4 R100, [R2+0x10000] ;  /* 0x010000000264783b */ /* 0x000f220000000200 */
[----:B------:R-:W3:Y:S02]  /*43c0*/  I2F R112, R112 ;  /* 0x0000007000707306 */ /* 0x000ee40000201400 */
[----:B------:R-:W-:Y:S02]  /*43d0*/  FSEL R114, R114, RZ, P2 ;  /* 0x000000ff72727208 */ /* 0x000fe40001000000 */
[----:B------:R-:W-:Y:S02]  /*43e0*/  PLOP3.LUT P2, PT, PT, PT, UP0, 0x80, 0x0 ;  /* 0x000000000000781c */ /* 0x000fe40003f4f008 */
[C---:B-1----:R-:W-:Y:S04]  /*43f0*/  HMMA.16816.F32.BF16 R12, R96.reuse, R104, R12 ;  /* 0x00000068600c723c */ /* 0x042fe8000004180c */
[----:B------:R-:W1:Y:S04]  /*4400*/  I2F R130, R130 ;  /* 0x0000008200827306 */ /* 0x000e680000201400 */
[----:B------:R-:W-:Y:S01]  /*4410*/  HMMA.16816.F32.BF16 R16, R96, R106, R16 ;  /* 0x0000006a6010723c */ /* 0x000fe20000041810 */
[----:B------:R-:W1:Y:S03]  /*4420*/  LDSM.16.M88.4 R96, [R2+0x10800] ;  /* 0x010800000260783b */ /* 0x000e660000000200 */
[----:B------:R-:W-:Y:S02]  /*4430*/  @P2 IADD3 R119, R127, 0x9, RZ ;  /* 0x000000097f772810 */ /* 0x000fe40007ffe0ff */
[----:B------:R-:W-:Y:S01]  /*4440*/  PLOP3.LUT P2, PT, PT, PT, UP0, 0x80, 0x0 ;  /* 0x000000000000781c */ /* 0x000fe20003f4f008 */
[----:B------:R-:W-:Y:S01]  /*4450*/  LDSM.16.M88.4 R104, [R223+0x2000] ;  /* 0x00200000df68783b */ /* 0x000fe20000000200 */
[C---:B--2---:R-:W-:Y:S05]  /*4460*/  HMMA.16816.F32.BF16 R4, R88.reuse, R108, R4 ;  /* 0x0000006c5804723c */ /* 0x044fea0000041804 */
[----:B------:R-:W-:Y:S03]  /*4470*/  @P3 ISETP.GE.AND P3, PT, R119, UR7, PT ;  /* 0x0000000777003c0c */ /* 0x000fe6000bf66270 */
        /* <DEDUP_REMOVED lines=50> */
[----:B------:R-:W-:Y:S07]  /*47a0*/  LDSM.16.M88.4 R104, [R223+0x6000] ;  /* 0x00600000df68783b */ /* 0x000fee0000000200 */
[C---:B-1----:R-:W-:Y:S08]  /*47b0*/  HMMA.16816.F32.BF16 R12, R96.reuse, R88, R12 ;  /* 0x00000058600c723c */ /* 0x042ff0000004180c */
[----:B------:R-:W-:Y:S01]  /*47c0*/  HMMA.16816.F32.BF16 R16, R96, R90, R16 ;  /* 0x0000005a6010723c */ /* 0x000fe20000041810 */
[----:B------:R-:W1:Y:S06]  /*47d0*/  LDSM.16.M88.4 R88, [R219+0x4000] ;  /* 0x00400000db58783b */ /* 0x000e6c0000000200 */
[----:B------:R-:W4:Y:S01]  /*47e0*/  LDSM.16.M88.4 R96, [R2+0x14800] ;  /* 0x014800000260783b */ /* 0x000f220000000200 */
[C---:B--2---:R-:W-:Y:S08]  /*47f0*/  HMMA.16816.F32.BF16 R4, R100.reuse, R108, R4 ;  /* 0x0000006c6404723c */ /* 0x044ff00000041804 */
[C---:B------:R-:W-:Y:S01]  /*4800*/  HMMA.16816.F32.BF16 R8, R100.reuse, R110, R8 ;  /* 0x0000006e6408723c */ /* 0x040fe20000041808 */
[----:B------:R-:W2:Y:S07]  /*4810*/  LDSM.16.M88.4 R108, [R222+0x16000] ;  /* 0x01600000de6c783b */ /* 0x000eae0000000200 */
[C---:B---3--:R-:W-:Y:S08]  /*4820*/  HMMA.16816.F32.BF16 R12, R100.reuse, R84, R12 ;  /* 0x00000054640c723c */ /* 0x048ff0000004180c */
[----:B------:R-:W-:Y:S01]  /*4830*/  HMMA.16816.F32.BF16 R16, R100, R86, R16 ;  /* 0x000000566410723c */ /* 0x000fe20000041810 */
[----:B------:R-:W3:Y:S06]  /*4840*/  LDSM.16.M88.4 R84, [R222+0x16800] ;  /* 0x01680000de54783b */ /* 0x000eec0000000200 */
[----:B------:R-:W-:Y:S01]  /*4850*/  LDSM.16.M88.4 R100, [R212+0x16000] ;  /* 0x01600000d464783b */ /* 0x000fe20000000200 */
[C---:B-1----:R-:W-:Y:S08]  /*4860*/  HMMA.16816.F32.BF16 R4, R88.reuse, R92, R4 ;  /* 0x0000005c5804723c */ /* 0x042ff00000041804 */
[C---:B------:R-:W-:Y:S01]  /*4870*/  HMMA.16816.F32.BF16 R8, R88.reuse, R94, R8 ;  /* 0x0000005e5808723c */ /* 0x040fe20000041808 */
[----:B------:R-:W1:Y:S07]  /*4880*/  LDSM.16.M88.4 R92, [R221+0x6000] ;  /* 0x00600000dd5c783b */ /* 0x000e6e0000000200 */
[C---:B----4-:R-:W-:Y:S08]  /*4890*/  HMMA.16816.F32.BF16 R12, R88.reuse, R96, R12 ;  /* 0x00000060580c723c */ /* 0x050ff0000004180c */
[----:B------:R-:W-:Y:S01]  /*48a0*/  HMMA.16816.F32.BF16 R16, R88, R98, R16 ;  /* 0x000000625810723c */ /* 0x000fe20000041810 */
[----:B------:R-:W4:Y:S06]  /*48b0*/  LDSM.16.M88.4 R88, [R212+0x16800] ;  /* 0x01680000d458783b */ /* 0x000f2c0000000200 */
[----:B------:R-:W-:Y:S01]  /*48c0*/  LDSM.16.M88.4 R96, [R3+0x16000] ;  /* 0x016000000360783b */ /* 0x000fe20000000200 */
[C---:B--2---:R-:W-:Y:S08]  /*48d0*/  HMMA.16816.F32.BF16 R4, R104.reuse, R108, R4 ;  /* 0x0000006c6804723c */ /* 0x044ff00000041804 */
[C---:B------:R-:W-:Y:S08]  /*48e0*/  HMMA.16816.F32.BF16 R8, R104.reuse, R110, R8 ;  /* 0x0000006e6808723c */ /* 0x040ff00000041808 */
[C---:B---3--:R-:W-:Y:S08]  /*48f0*/  HMMA.16816.F32.BF16 R12, R104.reuse, R84, R12 ;  /* 0x00000054680c723c */ /* 0x048ff0000004180c */
[----:B------:R-:W-:Y:S01]  /*4900*/  HMMA.16816.F32.BF16 R16, R104, R86, R16 ;  /* 0x000000566810723c */ /* 0x000fe20000041810 */
[----:B------:R-:W2:Y:S07]  /*4910*/  LDSM.16.M88.4 R84, [R220+0x6000] ;  /* 0x00600000dc54783b */ /* 0x000eae0000000200 */
[C---:B-1----:R-:W-:Y:S08]  /*4920*/  HMMA.16816.F32.BF16 R4, R92.reuse, R100, R4 ;  /* 0x000000645c04723c */ /* 0x042ff00000041804 */
[C---:B------:R-:W-:Y:S01]  /*4930*/  HMMA.16816.F32.BF16 R8, R92.reuse, R102, R8 ;  /* 0x000000665c08723c */ /* 0x040fe20000041808 */
[----:B------:R-:W1:Y:S07]  /*4940*/  LDSM.16.M88.4 R100, [R3+0x16800] ;  /* 0x016800000364783b */ /* 0x000e6e0000000200 */
[C---:B----4-:R-:W-:Y:S08]  /*4950*/  HMMA.16816.F32.BF16 R12, R92.reuse, R88, R12 ;  /* 0x000000585c0c723c */ /* 0x050ff0000004180c */
[----:B------:R-:W-:Y:S01]  /*4960*/  HMMA.16816.F32.BF16 R16, R92, R90, R16 ;  /* 0x0000005a5c10723c */ /* 0x000fe20000041810 */
[----:B------:R-:W-:Y:S06]  /*4970*/  LDSM.16.M88.4 R88, [R219+0x6000] ;  /* 0x00600000db58783b */ /* 0x000fec0000000200 */
[----:B------:R-:W3:Y:S01]  /*4980*/  LDSM.16.M88.4 R92, [R2+0x16000] ;  /* 0x01600000025c783b */ /* 0x000ee20000000200 */
[C---:B--2---:R-:W-:Y:S08]  /*4990*/  HMMA.16816.F32.BF16 R4, R84.reuse, R96, R4 ;  /* 0x000000605404723c */ /* 0x044ff00000041804 */
[C---:B------:R-:W-:Y:S08]  /*49a0*/  HMMA.16816.F32.BF16 R8, R84.reuse, R98, R8 ;  /* 0x000000625408723c */ /* 0x040ff00000041808 */
[C---:B-1----:R-:W-:Y:S08]  /*49b0*/  HMMA.16816.F32.BF16 R12, R84.reuse, R100, R12 ;  /* 0x00000064540c723c */ /* 0x042ff0000004180c */
[----:B------:R-:W-:Y:S01]  /*49c0*/  HMMA.16816.F32.BF16 R16, R84, R102, R16 ;  /* 0x000000665410723c */ /* 0x000fe20000041810 */
[----:B------:R-:W1:Y:S07]  /*49d0*/  LDSM.16.M88.4 R84, [R2+0x16800] ;  /* 0x016800000254783b */ /* 0x000e6e0000000200 */
[C---:B---3--:R-:W-:Y:S08]  /*49e0*/  HMMA.16816.F32.BF16 R4, R88.reuse, R92, R4 ;  /* 0x0000005c5804723c */ /* 0x048ff00000041804 */
[C---:B------:R-:W-:Y:S11]  /*49f0*/  HMMA.16816.F32.BF16 R8, R88.reuse, R94, R8 ;  /* 0x0000005e5808723c */ /* 0x040ff60000041808 */
[----:B------:R-:W-:Y:S05]  /*4a00*/  @!UPT UIADD3 URZ, URZ, URZ, URZ ;  /* 0x0000003f3f3ff290 */ /* 0x000fea000fffe03f */
[----:B------:R-:W-:Y:S02]  /*4a10*/  FFMA.FTZ R4, R113, -UR6, R4 ;  /* 0x8000000671047c23 */ /* 0x000fe40008010004 */
[----:B------:R-:W-:Y:S01]  /*4a20*/  FFMA.FTZ R5, R112, -UR6, R5 ;  /* 0x8000000670057c23 */ /* 0x000fe20008010005 */
[C---:B-1----:R-:W-:Y:S03]  /*4a30*/  HMMA.16816.F32.BF16 R12, R88.reuse, R84, R12 ;  /* 0x00000054580c723c */ /* 0x042fe6000004180c */
[----:B------:R-:W-:Y:S01]  /*4a40*/  @P0 FSEL R4, R4, -INF , !P5 ;  /* 0xff80000004040808 */ /* 0x000fe20006800000 */
[----:B------:R-:W-:Y:S01]  /*4a50*/  FFMA.FTZ R6, R117, -UR6, R6 ;  /* 0x8000000675067c23 */ /* 0x000fe20008010006 */
[----:B------:R-:W-:Y:S01]  /*4a60*/  PLOP3.LUT P0, PT, PT, PT, UP0, 0x80, 0x0 ;  /* 0x000000000000781c */ /* 0x000fe20003f0f008 */
[----:B------:R-:W-:Y:S01]  /*4a70*/  FFMA.FTZ R8, R115, -UR6, R8 ;  /* 0x8000000673087c23 */ /* 0x000fe20008010008 */
[----:B------:R-:W-:Y:S01]  /*4a80*/  @P1 FSEL R5, R5, -INF , !P4 ;  /* 0xff80000005051808 */ /* 0x000fe20006000000 */
[----:B------:R-:W-:Y:S03]  /*4a90*/  HMMA.16816.F32.BF16 R16, R88, R86, R16 ;  /* 0x000000565810723c */ /* 0x000fe60000041810 */
[----:B------:R-:W-:Y:S01]  /*4aa0*/  FSETP.NEU.FTZ.AND P1, PT, R249, -INF , PT ;  /* 0xff800000f900780b */ /* 0x000fe20003f3d000 */
[----:B------:R-:W-:Y:S02]  /*4ab0*/  FFMA.FTZ R7, R118, -UR6, R7 ;  /* 0x8000000676077c23 */ /* 0x000fe40008010007 */
[----:B------:R-:W-:Y:S01]  /*4ac0*/  FFMA.FTZ R10, R113, -UR6, R10 ;  /* 0x80000006710a7c23 */ /* 0x000fe2000801000a */
[----:B------:R-:W-:Y:S01]  /*4ad0*/  FSEL R196, R196, RZ, P1 ;  /* 0x000000ffc4c47208 */ /* 0x000fe20000800000 */
[----:B------:R-:W-:Y:S01]  /*4ae0*/  FFMA.FTZ R9, R126, -UR6, R9 ;  /* 0x800000067e097c23 */ /* 0x000fe20008010009 */
[----:B------:R-:W-:Y:S03]  /*4af0*/  PLOP3.LUT P1, PT, PT, PT, UP0, 0x80, 0x0 ;  /* 0x000000000000781c */ /* 0x000fe60003f2f008 */
[----:B------:R-:W-:Y:S01]  /*4b00*/  @P0 FSEL R6, R6, -INF , !P5 ;  /* 0xff80000006060808 */ /* 0x000fe20006800000 */
[----:B------:R-:W-:Y:S01]  /*4b10*/  FFMA.FTZ R11, R112, -UR6, R11 ;  /* 0x80000006700b7c23 */ /* 0x000fe2000801000b */
[----:B------:R-:W-:Y:S01]  /*4b20*/  PLOP3.LUT P0, PT, PT, PT, UP0, 0x80, 0x0 ;  /* 0x000000000000781c */ /* 0x000fe20003f0f008 */
[----:B------:R-:W-:Y:S01]  /*4b30*/  FFMA.FTZ R116, R4, c[0x0][0x23c], -R114 ;  /* 0x00008f0004747a23 */ /* 0x000fe20000010872 */
[----:B------:R-:W-:Y:S01]  /*4b40*/  PLOP3.LUT P5, PT, PT, PT, UP0, 0x80, 0x0 ;  /* 0x000000000000781c */ /* 0x000fe20003faf008 */
[----:B------:R-:W-:Y:S01]  /*4b50*/  FFMA.FTZ R13, R130, -UR6, R13 ;  /* 0x80000006820d7c23 */ /* 0x000fe2000801000d */
[----:B------:R-:W-:Y:S01]  /*4b60*/  @P2 IADD3 R112, R127, 0x11, RZ ;  /* 0x000000117f702810 */ /* 0x000fe20007ffe0ff */
[----:B------:R-:W-:Y:S01]  /*4b70*/  FFMA.FTZ R12, R129, -UR6, R12 ;  /* 0x80000006810c7c23 */ /* 0x000fe2000801000c */
[----:B------:R-:W-:Y:S01]  /*4b80*/  PLOP3.LUT P2, PT, PT, PT, UP0, 0x80, 0x0 ;  /* 0x000000000000781c */ /* 0x000fe20003f4f008 */
[----:B------:R-:W-:Y:S01]  /*4b90*/  FFMA.FTZ R14, R115, -UR6, R14 ;  /* 0x80000006730e7c23 */ /* 0x000fe2000801000e */
[----:B------:R-:W-:Y:S01]  /*4ba0*/  @P1 FSEL R7, R7, -INF , !P4 ;  /* 0xff80000007071808 */ /* 0x000fe20006000000 */
[----:B------:R-:W-:Y:S01]  /*4bb0*/  FFMA.FTZ R15, R126, -UR6, R15 ;  /* 0x800000067e0f7c23 */ /* 0x000fe2000801000f */
[----:B------:R-:W-:Y:S01]  /*4bc0*/  PLOP3.LUT P1, PT, PT, PT, UP0, 0x80, 0x0 ;  /* 0x000000000000781c */ /* 0x000fe20003f2f008 */
[----:B------:R-:W-:Y:S01]  /*4bd0*/  FFMA.FTZ R16, R131, -UR6, R16 ;  /* 0x8000000683107c23 */ /* 0x000fe20008010010 */
[----:B------:R-:W-:Y:S01]  /*4be0*/  PLOP3.LUT P4, PT, PT, PT, UP0, 0x80, 0x0 ;  /* 0x000000000000781c */ /* 0x000fe20003f8f008 */
[----:B------:R-:W-:Y:S01]  /*4bf0*/  FFMA.FTZ R121, R7, c[0x0][0x23c], -R196 ;  /* 0x00008f0007797a23 */ /* 0x000fe200000108c4 */
[----:B------:R-:W-:Y:S01]  /*4c00*/  @P0 FSEL R8, R8, -INF , !P6 ;  /* 0xff80000008080808 */ /* 0x000fe20007000000 */
[----:B------:R-:W-:Y:S01]  /*4c10*/  FFMA.FTZ R17, R128, -UR6, R17 ;  /* 0x8000000680117c23 */ /* 0x000fe20008010011 */
[----:B------:R-:W-:Y:S01]  /*4c20*/  PLOP3.LUT P0, PT, PT, PT, UP0, 0x80, 0x0 ;  /* 0x000000000000781c */ /* 0x000fe20003f0f008 */
[----:B------:R1:W-:Y:S01]  /*4c30*/  MUFU.EX2 R119, R121 ;  /* 0x0000007900777308 */ /* 0x0003e20000000800 */
[----:B------:R-:W-:Y:S02]  /*4c40*/  FFMA.FTZ R117, R5, c[0x0][0x23c], -R114 ;  /* 0x00008f0005757a23 */ /* 0x000fe40000010872 */
[----:B------:R-:W-:Y:S02]  /*4c50*/  FFMA.FTZ R118, R6, c[0x0][0x23c], -R196 ;  /* 0x00008f0006767a23 */ /* 0x000fe400000108c4 */
[----:B------:R-:W-:Y:S01]  /*4c60*/  FFMA.FTZ R120, R8, c[0x0][0x23c], -R114 ;  /* 0x00008f0008787a23 */ /* 0x000fe20000010872 */
[----:B------:R-:W-:Y:S01]  /*4c70*/  @P1 FSEL R9, R9, -INF , !P3 ;  /* 0xff80000009091808 */ /* 0x000fe20005800000 */
[----:B------:R-:W-:Y:S01]  /*4c80*/  FFMA.FTZ R18, R129, -UR6, R18 ;  /* 0x8000000681127c23 */ /* 0x000fe20008010012 */
[----:B------:R-:W-:Y:S01]  /*4c90*/  PLOP3.LUT P1, PT, PT, PT, UP0, 0x80, 0x0 ;  /* 0x000000000000781c */ /* 0x000fe20003f2f008 */
[----:B------:R-:W-:Y:S01]  /*4ca0*/  FFMA.FTZ R19, R130, -UR6, R19 ;  /* 0x8000000682137c23 */ /* 0x000fe20008010013 */
[----:B------:R-:W-:Y:S01]  /*4cb0*/  @P4 IADD3 R113, R127, 0x10, RZ ;  /* 0x000000107f714810 */ /* 0x000fe20007ffe0ff */
[----:B------:R-:W-:Y:S01]  /*4cc0*/  MUFU.EX2 R116, R116 ;  /* 0x0000007400747308 */ /* 0x000fe20000000800 */
[----:B------:R-:W-:Y:S02]  /*4cd0*/  @P0 FSEL R10, R10, -INF , !P6 ;  /* 0xff8000000a0a0808 */ /* 0x000fe40007000000 */
[----:B------:R-:W-:Y:S02]  /*4ce0*/  PLOP3.LUT P6, PT, PT, PT, UP0, 0x80, 0x0 ;  /* 0x000000000000781c */ /* 0x000fe40003fcf008 */
[----:B------:R-:W-:Y:S01]  /*4cf0*/  @P5 ISETP.GE.AND P5, PT, R113, UR7, PT ;  /* 0x0000000771005c0c */ /* 0x000fe2000bfa6270 */
[----:B------:R-:W-:Y:S01]  /*4d00*/  FFMA.FTZ R122, R10, c[0x0][0x23c], -R196 ;  /* 0x00008f000a7a7a23 */ /* 0x000fe200000108c4 */
[----:B------:R-:W-:Y:S02]  /*4d10*/  PLOP3.LUT P0, PT, PT, PT, UP0, 0x80, 0x0 ;  /* 0x000000000000781c */ /* 0x000fe40003f0f008 */
[----:B------:R-:W-:Y:S01]  /*4d20*/  PLOP3.LUT P4, PT, PT, PT, UP0, 0x80, 0x0 ;  /* 0x000000000000781c */ /* 0x000fe20003f8f008 */
[----:B------:R-:W2:Y:S01]  /*4d30*/  MUFU.EX2 R117, R117 ;  /* 0x0000007500757308 */ /* 0x000ea20000000800 */
[----:B------:R-:W-:Y:S02]  /*4d40*/  @P1 FSEL R11, R11, -INF , !P3 ;  /* 0xff8000000b0b1808 */ /* 0x000fe40005800000 */
[----:B------:R-:W-:Y:S01]  /*4d50*/  PLOP3.LUT P1, PT, PT, PT, UP0, 0x80, 0x0 ;  /* 0x000000000000781c */ /* 0x000fe20003f2f008 */
[----:B-1----:R-:W-:Y:S01]  /*4d60*/  FFMA.FTZ R121, R9, c[0x0][0x23c], -R114 ;  /* 0x00008f0009797a23 */ /* 0x002fe20000010872 */
[----:B------:R-:W-:Y:S01]  /*4d70*/  PLOP3.LUT P3, PT, PT, PT, UP0, 0x80, 0x0 ;  /* 0x000000000000781c */ /* 0x000fe20003f6f008 */
[----:B------:R-:W-:Y:S01]  /*4d80*/  FFMA.FTZ R123, R11, c[0x0][0x23c], -R196 ;  /* 0x00008f000b7b7a23 */ /* 0x000fe200000108c4 */
[----:B------:R-:W-:Y:S03]  /*4d90*/  @P6 ISETP.GE.AND P6, PT, R112, UR7, PT ;  /* 0x0000000770006c0c */ /* 0x000fe6000bfc6270 */
[----:B------:R-:W-:Y:S01]  /*4da0*/  @P0 FSEL R12, R12, -INF , !P5 ;  /* 0xff8000000c0c0808 */ /* 0x000fe20006800000 */
[----:B------:R-:W1:Y:S01]  /*4db0*/  MUFU.EX2 R118, R118 ;  /* 0x0000007600767308 */ /* 0x000e620000000800 */
[----:B------:R-:W-:Y:S03]  /*4dc0*/  PLOP3.LUT P0, PT, PT, PT, UP0, 0x80, 0x0 ;  /* 0x000000000000781c */ /* 0x000fe60003f0f008 */
[----:B------:R-:W-:Y:S01]  /*4dd0*/  FFMA.FTZ R124, R12, c[0x0][0x23c], -R114 ;  /* 0x00008f000c7c7a23 */ /* 0x000fe20000010872 */
[----:B------:R-:W-:Y:S02]  /*4de0*/  @P1 FSEL R14, R14, -INF , !P5 ;  /* 0xff8000000e0e1808 */ /* 0x000fe40006800000 */
[----:B------:R-:W-:Y:S02]  /*4df0*/  PLOP3.LUT P1, PT, PT, PT, UP0, 0x80, 0x0 ;  /* 0x000000000000781c */ /* 0x000fe40003f2f008 */
[----:B------:R-:W-:Y:S01]  /*4e00*/  @P2 FSEL R13, R13, -INF , !P6 ;  /* 0xff8000000d0d2808 */ /* 0x000fe20007000000 */
[----:B------:R-:W-:Y:S01]  /*4e10*/  MUFU.EX2 R122, R122 ;  /* 0x0000007a007a7308 */ /* 0x000fe20000000800 */
[----:B------:R-:W-:Y:S01]  /*4e20*/  PLOP3.LUT P2, PT, PT, PT, UP0, 0x80, 0x0 ;  /* 0x000000000000781c */ /* 0x000fe20003f4f008 */
[----:B------:R-:W-:Y:S01]  /*4e30*/  FFMA.FTZ R126, R14, c[0x0][0x23c], -R196 ;  /* 0x00008f000e7e7a23 */ /* 0x000fe200000108c4 */
[----:B------:R-:W-:Y:S01]  /*4e40*/  @P3 IADD3 R112, R127, 0x18, RZ ;  /* 0x000000187f703810 */ /* 0x000fe20007ffe0ff */
[----:B------:R-:W-:Y:S01]  /*4e50*/  FFMA.FTZ R125, R13, c[0x0][0x23c], -R114 ;  /* 0x00008f000d7d7a23 */ /* 0x000fe20000010872 */
[----:B------:R-:W-:Y:S02]  /*4e60*/  @P4 IADD3 R127, R127, 0x19, RZ ;  /* 0x000000197f7f4810 */ /* 0x000fe40007ffe0ff */
[----:B------:R-:W-:Y:S02]  /*4e70*/  @P0 FSEL R15, R15, -INF , !P6 ;  /* 0xff8000000f0f0808 */ /* 0x000fe40007000000 */
[----:B------:R-:W-:Y:S01]  /*4e80*/  PLOP3.LUT P0, PT, PT, PT, UP0, 0x80, 0x0 ;  /* 0x000000000000781c */ /* 0x000fe20003f0f008 */
[----:B------:R-:W3:Y:S01]  /*4e90*/  MUFU.EX2 R123, R123 ;  /* 0x0000007b007b7308 */ /* 0x000ee20000000800 */
[----:B------:R-:W-:Y:S02]  /*4ea0*/  @P1 ISETP.GE.AND P1, PT, R127, UR7, PT ;  /* 0x000000077f001c0c */ /* 0x000fe4000bf26270 */
[----:B--2---:R-:W-:Y:S02]  /*4eb0*/  F2FP.BF16.PACK_AB R203, R117, R116 ;  /* 0x0000007475cb723e */ /* 0x004fe400000010ff */
[----:B------:R-:W-:Y:S01]  /*4ec0*/  @P2 ISETP.GE.AND P3, PT, R112, UR7, PT ;  /* 0x0000000770002c0c */ /* 0x000fe2000bf66270 */
[----:B------:R-:W-:Y:S01]  /*4ed0*/  FFMA.FTZ R112, R15, c[0x0][0x23c], -R196 ;  /* 0x00008f000f707a23 */ /* 0x000fe200000108c4 */
[----:B------:R-:W-:Y:S01]  /*4ee0*/  PLOP3.LUT P2, PT, PT, PT, UP0, 0x80, 0x0 ;  /* 0x000000000000781c */ /* 0x000fe20003f4f008 */
[----:B------:R-:W-:Y:S01]  /*4ef0*/  STS [R234+0x22000], R203 ;  /* 0x022000cbea007388 */ /* 0x000fe20000000800 */
[----:B-1----:R-:W-:Y:S01]  /*4f00*/  F2FP.BF16.PACK_AB R201, R119, R118 ;  /* 0x0000007677c9723e */ /* 0x002fe200000010ff */
[----:B------:R3:W-:Y:S04]  /*4f10*/  MUFU.EX2 R127, R112 ;  /* 0x00000070007f7308 */ /* 0x0007e80000000800 */
[----:B------:R-:W-:Y:S01]  /*4f20*/  @P0 FSEL R17, R17, -INF , !P1 ;  /* 0xff80000011110808 */ /* 0x000fe20004800000 */
[----:B------:R-:W-:Y:S01]  /*4f30*/  STS [R234+0x22400], R201 ;  /* 0x022400c9ea007388 */ /* 0x000fe20000000800 */
[----:B------:R-:W-:Y:S04]  /*4f40*/  PLOP3.LUT P0, PT, PT, PT, UP0, 0x80, 0x0 ;  /* 0x000000000000781c */ /* 0x000fe80003f0f008 */
[----:B------:R-:W-:Y:S01]  /*4f50*/  @P2 FSEL R16, R16, -INF , !P3 ;  /* 0xff80000010102808 */ /* 0x000fe20005800000 */
[----:B------:R-:W-:Y:S01]  /*4f60*/  MUFU.EX2 R120, R120 ;  /* 0x0000007800787308 */ /* 0x000fe20000000800 */
[----:B------:R-:W-:Y:S01]  /*4f70*/  PLOP3.LUT P2, PT, PT, PT, UP0, 0x80, 0x0 ;  /* 0x000000000000781c */ /* 0x000fe20003f4f008 */
[----:B------:R-:W-:Y:S02]  /*4f80*/  UISETP.GE.AND UP0, UPT, UR8, 0x1, UPT ;  /* 0x000000010800788c */ /* 0x000fe4000bf06270 */
[--C-:B------:R-:W-:Y:S02]  /*4f90*/  FFMA.FTZ R128, R16, c[0x0][0x23c], -R114.reuse ;  /* 0x00008f0010807a23 */ /* 0x100fe40000010872 */
[----:B------:R-:W-:Y:S02]  /*4fa0*/  FFMA.FTZ R114, R17, c[0x0][0x23c], -R114 ;  /* 0x00008f0011727a23 */ /* 0x000fe40000010872 */
[----:B------:R-:W-:Y:S02]  /*4fb0*/  @P0 FSEL R19, R19, -INF , !P1 ;  /* 0xff80000013130808 */ /* 0x000fe40004800000 */
[----:B------:R-:W1:Y:S01]  /*4fc0*/  MUFU.EX2 R121, R121 ;  /* 0x0000007900797308 */ /* 0x000e620000000800 */
[----:B------:R-:W-:Y:S02]  /*4fd0*/  PLOP3.LUT P1, PT, PT, PT, UP0, 0x80, 0x0 ;  /* 0x000000000000781c */ /* 0x000fe40003f2f008 */
[----:B---3--:R-:W-:Y:S02]  /*4fe0*/  F2FP.BF16.PACK_AB R112, R123, R122 ;  /* 0x0000007a7b70723e */ /* 0x008fe400000010ff */
[----:B------:R-:W-:Y:S03]  /*4ff0*/  @P2 FSEL R18, R18, -INF , !P3 ;  /* 0xff80000012122808 */ /* 0x000fe60005800000 */
[----:B------:R-:W-:Y:S02]  /*5000*/  STS [R237+0x22400], R112 ;  /* 0x02240070ed007388 */ /* 0x000fe40000000800 */
[----:B------:R-:W-:Y:S01]  /*5010*/  MUFU.EX2 R124, R124 ;  /* 0x0000007c007c7308 */ /* 0x000fe20000000800 */
[--C-:B------:R-:W-:Y:S02]  /*5020*/  FFMA.FTZ R131, R18, c[0x0][0x23c], -R196.reuse ;  /* 0x00008f0012837a23 */ /* 0x100fe400000108c4 */
[----:B------:R-:W-:Y:S07]  /*5030*/  FFMA.FTZ R196, R19, c[0x0][0x23c], -R196 ;  /* 0x00008f0013c47a23 */ /* 0x000fee00000108c4 */
[----:B------:R-:W2:Y:S01]  /*5040*/  MUFU.EX2 R125, R125 ;  /* 0x0000007d007d7308 */ /* 0x000ea20000000800 */
[----:B-1----:R-:W-:Y:S05]  /*5050*/  F2FP.BF16.PACK_AB R198, R121, R120 ;  /* 0x0000007879c6723e */ /* 0x002fea00000010ff */
[----:B------:R-:W-:Y:S04]  /*5060*/  STS [R237+0x22000], R198 ;  /* 0x022000c6ed007388 */ /* 0x000fe80000000800 */
[----:B------:R-:W1:Y:S10]  /*5070*/  MUFU.EX2 R126, R126 ;  /* 0x0000007e007e7308 */ /* 0x000e740000000800 */
[----:B------:R-:W-:Y:S01]  /*5080*/  MUFU.EX2 R129, R114 ;  /* 0x0000007200817308 */ /* 0x000fe20000000800 */
[----:B--2---:R-:W-:Y:S05]  /*5090*/  F2FP.BF16.PACK_AB R199, R125, R124 ;  /* 0x0000007c7dc7723e */ /* 0x004fea00000010ff */
[----:B------:R-:W-:Y:S04]  /*50a0*/  STS [R236+0x22000], R199 ;  /* 0x022000c7ec007388 */ /* 0x000fe80000000800 */
[----:B------:R-:W2:Y:S01]  /*50b0*/  MUFU.EX2 R128, R128 ;  /* 0x0000008000807308 */ /* 0x000ea20000000800 */
[----:B-1----:R-:W-:Y:S05]  /*50c0*/  F2FP.BF16.PACK_AB R197, R127, R126 ;  /* 0x0000007e7fc5723e */ /* 0x002fea00000010ff */
[----:B------:R-:W-:Y:S04]  /*50d0*/  STS [R236+0x22400], R197 ;  /* 0x022400c5ec007388 */ /* 0x000fe80000000800 */
[----:B------:R-:W-:Y:S10]  /*50e0*/  MUFU.EX2 R131, R131 ;  /* 0x0000008300837308 */ /* 0x000ff40000000800 */
[----:B------:R-:W1:Y:S01]  /*50f0*/  MUFU.EX2 R130, R196 ;  /* 0x000000c400827308 */ /* 0x000e620000000800 */
[----:B--2---:R-:W-:Y:S05]  /*5100*/  F2FP.BF16.PACK_AB R115, R129, R128 ;  /* 0x000000808173723e */ /* 0x004fea00000010ff */
[----:B------:R-:W-:Y:S01]  /*5110*/  STS [R238+0x22000], R115 ;  /* 0x02200073ee007388 */ /* 0x000fe20000000800 */
[----:B-1----:R-:W-:Y:S05]  /*5120*/  F2FP.BF16.PACK_AB R113, R130, R131 ;  /* 0x000000838271723e */ /* 0x002fea00000010ff */
        /* <DEDUP_REMOVED lines=8> */
[----:B------:R-:W-:Y:S01]  /*51b0*/  LDSM.16.M88.4 R112, [R3+0x18800] ;  /* 0x018800000370783b */ /* 0x000fe20000000200 */
[C---:B-1----:R-:W-:Y:S08]  /*51c0*/  HMMA.16816.F32.BF16 R4, R84.reuse, R88, RZ ;  /* 0x000000585404723c */ /* 0x042ff000000418ff */
[C---:B------:R-:W-:Y:S01]  /*51d0*/  HMMA.16816.F32.BF16 R8, R84.reuse, R90, RZ ;  /* 0x0000005a5408723c */ /* 0x040fe200000418ff */
[----:B------:R-:W1:Y:S07]  /*51e0*/  LDSM.16.M88.4 R88, [R220+0x8000] ;  /* 0x00800000dc58783b */ /* 0x000e6e0000000200 */
[C---:B--2---:R-:W-:Y:S08]  /*51f0*/  HMMA.16816.F32.BF16 R12, R84.reuse, R92, RZ ;  /* 0x0000005c540c723c */ /* 0x044ff000000418ff */
[----:B------:R-:W-:Y:S01]  /*5200*/  HMMA.16816.F32.BF16 R16, R84, R94, RZ ;  /* 0x0000005e5410723c */ /* 0x000fe200000418ff */
[----:B------:R-:W-:Y:S06]  /*5210*/  LDSM.16.M88.4 R84, [R219+0x8000] ;  /* 0x00800000db54783b */ /* 0x000fec0000000200 */
[----:B------:R-:W2:Y:S01]  /*5220*/  LDSM.16.M88.4 R92, [R2+0x18000] ;  /* 0x01800000025c783b */ /* 0x000ea20000000200 */
[C---:B---3--:R-:W-:Y:S08]  /*5230*/  HMMA.16816.F32.BF16 R4, R96.reuse, R100, R4 ;  /* 0x000000646004723c */ /* 0x048ff00000041804 */
[C---:B------:R-:W-:Y:S01]  /*5240*/  HMMA.16816.F32.BF16 R8, R96.reuse, R102, R8 ;  /* 0x000000666008723c */ /* 0x040fe20000041808 */
[----:B------:R-:W3:Y:S07]  /*5250*/  LDSM.16.M88.4 R100, [R2+0x18800] ;  /* 0x018800000264783b */ /* 0x000eee0000000200 */
[C---:B----4-:R-:W-:Y:S08]  /*5260*/  HMMA.16816.F32.BF16 R12, R96.reuse, R104, R12 ;  /* 0x00000068600c723c */ /* 0x050ff0000004180c */
[----:B------:R-:W-:Y:S01]  /*5270*/  HMMA.16816.F32.BF16 R16, R96, R106, R16 ;  /* 0x0000006a6010723c */ /* 0x000fe20000041810 */
[----:B------:R-:W-:Y:S06]  /*5280*/  LDSM.16.M88.4 R96, [R223+0xa000] ;  /* 0x00a00000df60783b */ /* 0x000fec0000000200 */
[----:B------:R-:W4:Y:S01]  /*5290*/  LDSM.16.M88.4 R104, [R222+0x1a000] ;  /* 0x01a00000de68783b */ /* 0x000f220000000200 */
[C---:B-1----:R-:W-:Y:S08]  /*52a0*/  HMMA.16816.F32.BF16 R4, R88.reuse, R108, R4 ;  /* 0x0000006c5804723c */ /* 0x042ff00000041804 */
[C---:B------:R-:W-:Y:S01]  /*52b0*/  HMMA.16816.F32.BF16 R8, R88.reuse, R110, R8 ;  /* 0x0000006e5808723c */ /* 0x040fe20000041808 */
[----:B------:R-:W-:Y:S07]  /*52c0*/  LDSM.16.M88.4 R108, [R212+0x1a000] ;  /* 0x01a00000d46c783b */ /* 0x000fee0000000200 */
[C---:B------:R-:W-:Y:S08]  /*52d0*/  HMMA.16816.F32.BF16 R12, R88.reuse, R112, R12 ;  /* 0x00000070580c723c */ /* 0x040ff0000004180c */
[----:B------:R-:W-:Y:S01]  /*52e0*/  HMMA.16816.F32.BF16 R16, R88, R114, R16 ;  /* 0x000000725810723c */ /* 0x000fe20000041810 */
[----:B------:R-:W1:Y:S06]  /*52f0*/  LDSM.16.M88.4 R88, [R222+0x1a800] ;  /* 0x01a80000de58783b */ /* 0x000e6c0000000200 */
[----:B------:R-:W-:Y:S01]  /*5300*/  IADD3 R114, P0, R247, UR12, RZ ;  /* 0x0000000cf7727c10 */ /* 0x000fe2000ff1e0ff */
[C---:B--2---:R-:W-:Y:S05]  /*5310*/  HMMA.16816.F32.BF16 R4, R84.reuse, R92, R4 ;  /* 0x0000005c5404723c */ /* 0x044fea0000041804 */
[----:B------:R-:W-:Y:S02]  /*5320*/  IADD3.X R115, R246, UR11, RZ, P0, !PT ;  /* 0x0000000bf6737c10 */ /* 0x000fe400087fe4ff */
[C---:B------:R-:W-:Y:S01]  /*5330*/  LEA R250, P0, R241.reuse, R250, 0x2 ;  /* 0x000000faf1fa7211 */ /* 0x040fe200078010ff */
[C---:B------:R-:W-:Y:S01]  /*5340*/  HMMA.16816.F32.BF16 R8, R84.reuse, R94, R8 ;  /* 0x0000005e5408723c */ /* 0x040fe20000041808 */
[----:B------:R-:W4:Y:S03]  /*5350*/  LDSM.16.M88.4 R92, [R221+0xa000] ;  /* 0x00a00000dd5c783b */ /* 0x000f260000000200 */
[----:B------:R-:W-:Y:S03]  /*5360*/  LEA.HI.X.SX32 R251, R241, R251, 0x2, P0 ;  /* 0x000000fbf1fb7211 */ /* 0x000fe600000f16ff */
[----:B------:R-:W2:Y:S01]  /*5370*/  LDG.E R112, [R114.64] ;  /* 0x0000000472707981 */ /* 0x000ea2000c1e1900 */
[C---:B---3--:R-:W-:Y:S05]  /*5380*/  HMMA.16816.F32.BF16 R12, R84.reuse, R100, R12 ;  /* 0x00000064540c723c */ /* 0x048fea000004180c */
[----:B------:R2:W3:Y:S03]  /*5390*/  LDG.E R113, [R114.64+0x20] ;  /* 0x0000200472717981 */ /* 0x0004e6000c1e1900 */
[----:B------:R-:W-:Y:S03]  /*53a0*/  HMMA.16816.F32.BF16 R16, R84, R102, R16 ;  /* 0x000000665410723c */ /* 0x000fe60000041810 */
[----:B------:R-:W4:Y:S05]  /*53b0*/  LDSM.16.M88.4 R84, [R212+0x1a800] ;  /* 0x01a80000d454783b */ /* 0x000f2a0000000200 */
[C---:B----4-:R-:W-:Y:S01]  /*53c0*/  HMMA.16816.F32.BF16 R4, R96.reuse, R104, R4 ;  /* 0x000000686004723c */ /* 0x050fe20000041804 */
[----:B------:R-:W-:Y:S07]  /*53d0*/  LDSM.16.M88.4 R100, [R220+0xa000] ;  /* 0x00a00000dc64783b */ /* 0x000fee0000000200 */
[C---:B------:R-:W-:Y:S01]  /*53e0*/  HMMA.16816.F32.BF16 R8, R96.reuse, R106, R8 ;  /* 0x0000006a6008723c */ /* 0x040fe20000041808 */
[----:B------:R-:W4:Y:S07]  /*53f0*/  LDSM.16.M88.4 R104, [R3+0x1a000] ;  /* 0x01a000000368783b */ /* 0x000f2e0000000200 */
[C---:B-1----:R-:W-:Y:S08]  /*5400*/  HMMA.16816.F32.BF16 R12, R96.reuse, R88, R12 ;  /* 0x00000058600c723c */ /* 0x042ff0000004180c */
[----:B------:R-:W-:Y:S01]  /*5410*/  HMMA.16816.F32.BF16 R16, R96, R90, R16 ;  /* 0x0000005a6010723c */ /* 0x000fe20000041810 */
[----:B------:R-:W1:Y:S06]  /*5420*/  LDSM.16.M88.4 R88, [R3+0x1a800] ;  /* 0x01a800000358783b */ /* 0x000e6c0000000200 */
[----:B------:R-:W-:Y:S01]  /*5430*/  LDSM.16.M88.4 R96, [R219+0xa000] ;  /* 0x00a00000db60783b */ /* 0x000fe20000000200 */
[C---:B------:R-:W-:Y:S08]  /*5440*/  HMMA.16816.F32.BF16 R4, R92.reuse, R108, R4 ;  /* 0x0000006c5c04723c */ /* 0x040ff00000041804 */
[C---:B------:R-:W-:Y:S01]  /*5450*/  HMMA.16816.F32.BF16 R8, R92.reuse, R110, R8 ;  /* 0x0000006e5c08723c */ /* 0x040fe20000041808 */
[----:B------:R-:W1:Y:S07]  /*5460*/  LDSM.16.M88.4 R108, [R2+0x1a000] ;  /* 0x01a00000026c783b */ /* 0x000e6e0000000200 */
[C---:B------:R-:W-:Y:S08]  /*5470*/  HMMA.16816.F32.BF16 R12, R92.reuse, R84, R12 ;  /* 0x000000545c0c723c */ /* 0x040ff0000004180c */
[----:B------:R-:W-:Y:S01]  /*5480*/  HMMA.16816.F32.BF16 R16, R92, R86, R16 ;  /* 0x000000565c10723c */ /* 0x000fe20000041810 */
[----:B------:R-:W1:Y:S06]  /*5490*/  LDSM.16.M88.4 R84, [R2+0x1a800] ;  /* 0x01a800000254783b */ /* 0x000e6c0000000200 */
        /* <DEDUP_REMOVED lines=38> */
[----:B------:R-:W2:Y:S07]  /*5700*/  LDSM.16.M88.4 R108, [R212+0x1e000] ;  /* 0x01e00000d46c783b */ /* 0x000eae0000000200 */
[C---:B------:R-:W-:Y:S08]  /*5710*/  HMMA.16816.F32.BF16 R12, R92.reuse, R84, R12 ;  /* 0x000000545c0c723c */ /* 0x040ff0000004180c */
        /* <DEDUP_REMOVED lines=24> */
[C---:B------:R-:W-:Y:S02]  /*58a0*/  FADD.FTZ R115, -R112.reuse, R4 ;  /* 0x0000000470737221 */ /* 0x040fe40000010100 */
[----:B------:R-:W-:Y:S02]  /*58b0*/  FADD.FTZ R114, -R112, R5 ;  /* 0x0000000570727221 */ /* 0x000fe40000010100 */
[----:B------:R-:W-:Y:S04]  /*58c0*/  FMUL.FTZ R115, R116, R115 ;  /* 0x0000007374737220 */ /* 0x000fe80000410000 */
[----:B------:R-:W-:Y:S02]  /*58d0*/  FMUL.FTZ R114, R117, R114 ;  /* 0x0000007275727220 */ /* 0x000fe40000410000 */
[C---:B------:R-:W-:Y:S02]  /*58e0*/  FADD.FTZ R117, -R112.reuse, R8 ;  /* 0x0000000870757221 */ /* 0x040fe40000010100 */
[----:B------:R-:W-:Y:S01]  /*58f0*/  FADD.FTZ R116, -R112, R9 ;  /* 0x0000000970747221 */ /* 0x000fe20000010100 */
[----:B------:R-:W-:Y:S01]  /*5900*/  F2FP.BF16.PACK_AB R115, R114, R115 ;  /* 0x000000737273723e */ /* 0x000fe200000010ff */
[----:B------:R-:W-:Y:S02]  /*5910*/  FMUL.FTZ R117, R120, R117 ;  /* 0x0000007578757220 */ /* 0x000fe40000410000 */
[----:B------:R-:W-:Y:S02]  /*5920*/  FMUL.FTZ R116, R121, R116 ;  /* 0x0000007479747220 */ /* 0x000fe40000410000 */
[----:B------:R1:W-:Y:S01]  /*5930*/  STS [R234+0x20000], R115 ;  /* 0x02000073ea007388 */ /* 0x0003e20000000800 */
[C---:B------:R-:W-:Y:S02]  /*5940*/  FADD.FTZ R120, -R113.reuse, R7 ;  /* 0x0000000771787221 */ /* 0x040fe40000010100 */
[----:B------:R-:W-:Y:S01]  /*5950*/  F2FP.BF16.PACK_AB R116, R116, R117 ;  /* 0x000000757474723e */ /* 0x000fe200000010ff */
[----:B------:R-:W-:Y:S02]  /*5960*/  FADD.FTZ R117, -R113, R6 ;  /* 0x0000000671757221 */ /* 0x000fe40000010100 */
[C---:B------:R-:W-:Y:S02]  /*5970*/  FADD.FTZ R121, -R112.reuse, R12 ;  /* 0x0000000c70797221 */ /* 0x040fe40000010100 */
[C---:B------:R-:W-:Y:S02]  /*5980*/  FADD.FTZ R114, -R112.reuse, R13 ;  /* 0x0000000d70727221 */ /* 0x040fe40000010100 */
[C---:B------:R-:W-:Y:S02]  /*5990*/  FADD.FTZ R197, -R112.reuse, R16 ;  /* 0x0000001070c57221 */ /* 0x040fe40000010100 */
[----:B------:R-:W-:Y:S02]  /*59a0*/  FADD.FTZ R112, -R112, R17 ;  /* 0x0000001170707221 */ /* 0x000fe40000010100 */
        /* <DEDUP_REMOVED lines=11> */
[C---:B-1----:R-:W-:Y:S02]  /*5a60*/  FADD.FTZ R115, -R113.reuse, R14 ;  /* 0x0000000e71737221 */ /* 0x042fe40000010100 */
[----:B------:R-:W-:Y:S01]  /*5a70*/  FADD.FTZ R112, -R113, R15 ;  /* 0x0000000f71707221 */ /* 0x000fe20000010100 */
[----:B------:R-:W-:Y:S01]  /*5a80*/  F2FP.BF16.PACK_AB R118, R118, R119 ;  /* 0x000000777676723e */ /* 0x000fe200000010ff */
[----:B------:R-:W-:Y:S01]  /*5a90*/  FMUL.FTZ R121, R124, R121 ;  /* 0x000000797c797220 */ /* 0x000fe20000410000 */
[----:B------:R-:W-:Y:S01]  /*5aa0*/  STS [R237+0x20000], R116 ;  /* 0x02000074ed007388 */ /* 0x000fe20000000800 */
[----:B------:R-:W-:Y:S02]  /*5ab0*/  FMUL.FTZ R114, R125, R114 ;  /* 0x000000727d727220 */ /* 0x000fe40000410000 */
[----:B------:R-:W-:Y:S02]  /*5ac0*/  FMUL.FTZ R115, R126, R115 ;  /* 0x000000737e737220 */ /* 0x000fe40000410000 */
[----:B------:R-:W-:Y:S01]  /*5ad0*/  FMUL.FTZ R112, R127, R112 ;  /* 0x000000707f707220 */ /* 0x000fe20000410000 */
[----:B------:R-:W-:Y:S01]  /*5ae0*/  F2FP.BF16.PACK_AB R121, R114, R121 ;  /* 0x000000797279723e */ /* 0x000fe200000010ff */
[C---:B------:R-:W-:Y:S01]  /*5af0*/  FADD.FTZ R114, -R113.reuse, R18 ;  /* 0x0000001271727221 */ /* 0x040fe20000010100 */
[----:B------:R-:W-:Y:S01]  /*5b00*/  STS [R237+0x20400], R118 ;  /* 0x02040076ed007388 */ /* 0x000fe20000000800 */
[----:B------:R-:W-:Y:S01]  /*5b10*/  FADD.FTZ R113, -R113, R19 ;  /* 0x0000001371717221 */ /* 0x000fe20000010100 */
[----:B------:R-:W-:Y:S01]  /*5b20*/  F2FP.BF16.PACK_AB R115, R112, R115 ;  /* 0x000000737073723e */ /* 0x000fe200000010ff */
[----:B------:R-:W-:Y:S02]  /*5b30*/  FMUL.FTZ R114, R131, R114 ;  /* 0x0000007283727220 */ /* 0x000fe40000410000 */
[----:B------:R-:W-:Y:S01]  /*5b40*/  FMUL.FTZ R113, R130, R113 ;  /* 0x0000007182717220 */ /* 0x000fe20000410000 */
[----:B------:R-:W-:Y:S04]  /*5b50*/  STS [R236+0x20000], R121 ;  /* 0x02000079ec007388 */ /* 0x000fe80000000800 */
[----:B------:R-:W-:Y:S02]  /*5b60*/  F2FP.BF16.PACK_AB R119, R113, R114 ;  /* 0x000000727177723e */ /* 0x000fe400000010ff */
[----:B------:R-:W-:Y:S06]  /*5b70*/  STS [R236+0x20400], R115 ;  /* 0x02040073ec007388 */ /* 0x000fec0000000800 */
        /* <DEDUP_REMOVED lines=156> */
.L_x_530:
[----:B------:R-:W-:Y:S01]  /*6540*/  LDSM.16.M88.4 R196, [R216] ;  /* 0x00000000d8c4783b */ /* 0x000fe20000000200 */
[----:B------:R-:W-:Y:S02]  /*6550*/  @UP0 UIADD3 UR14, UP4, UR10, -0x100, URZ ;  /* 0xffffff000a0e0890 */ /* 0x000fe4000ff9e03f */
[----:B------:R-:W-:Y:S02]  /*6560*/  @UP0 UIADD3 UR12, UP1, UR12, -0x100, URZ ;  /* 0xffffff000c0c0890 */ /* 0x000fe4000ff3e03f */
        /* <DEDUP_REMOVED lines=100> */
[-C--:B------:R-:W-:Y:S03]  /*6bb0*/  LEA.HI.X.SX32 R209, R201, R251.reuse, 0x2, P0 ;  /* 0x000000fbc9d17211 */ /* 0x080fe600000f16ff */
[----:B------:R2:W-:Y:S01]  /*6bc0*/  RED.E.ADD.F32.FTZ.RN.STRONG.GPU [R250.64], R4 ;  /* 0x00000004fa00798e */ /* 0x0005e2000c10e784 */
[-C--:B------:R-:W-:Y:S02]  /*6bd0*/  LEA R196, P2, R203, R250.reuse, 0x2 ;  /* 0x000000facbc47211 */ /* 0x080fe400078410ff */
[-C--:B------:R-:W-:Y:S02]  /*6be0*/  LEA R198, P0, R207, R250.reuse, 0x2 ;  /* 0x000000facfc67211 */ /* 0x080fe400078010ff */
[----:B------:R3:W-:Y:S01]  /*6bf0*/  RED.E.ADD.F32.FTZ.RN.STRONG.GPU [R208.64], R5 ;  /* 0x00000005d000798e */ /* 0x0007e2000c10e784 */
[-C--:B------:R-:W-:Y:S02]  /*6c00*/  LEA.HI.X.SX32 R197, R203, R251.reuse, 0x2, P2 ;  /* 0x000000fbcbc57211 */ /* 0x080fe400010f16ff */
[-C--:B------:R-:W-:Y:S01]  /*6c10*/  LEA.HI.X.SX32 R199, R207, R251.reuse, 0x2, P0 ;  /* 0x000000fbcfc77211 */ /* 0x080fe200000f16ff */
[----:B------:R-:W-:Y:S01]  /*6c20*/  IMAD R207, R239, 0x30, RZ ;  /* 0x00000030efcf7824 */ /* 0x000fe200078e02ff */
[CC--:B------:R-:W-:Y:S01]  /*6c30*/  LEA R210, P2, R211.reuse, R250.reuse, 0x2 ;  /* 0x000000fad3d27211 */ /* 0x0c0fe200078410ff */
[----:B------:R-:W-:Y:S03]  /*6c40*/  RED.E.ADD.F32.FTZ.RN.STRONG.GPU [R196.64], R6 ;  /* 0x00000006c400798e */ /* 0x000fe6000c10e784 */
[-C--:B------:R-:W-:Y:S02]  /*6c50*/  LEA.HI.X.SX32 R211, R211, R251.reuse, 0x2, P2 ;  /* 0x000000fbd3d37211 */ /* 0x080fe400010f16ff */
[----:B------:R4:W-:Y:S01]  /*6c60*/  RED.E.ADD.F32.FTZ.RN.STRONG.GPU [R198.64], R7 ;  /* 0x00000007c600798e */ /* 0x0009e2000c10e784 */
[-C--:B------:R-:W-:Y:S01]  /*6c70*/  LEA R206, P2, R207, R250.reuse, 0x2 ;  /* 0x000000facfce7211 */ /* 0x080fe200078410ff */
[----:B-1----:R-:W-:Y:S03]  /*6c80*/  IMAD R205, R239, 0x28, RZ ;  /* 0x00000028efcd7824 */ /* 0x002fe600078e02ff */
[----:B------:R1:W-:Y:S01]  /*6c90*/  RED.E.ADD.F32.FTZ.RN.STRONG.GPU [R210.64], R8 ;  /* 0x00000008d200798e */ /* 0x0003e2000c10e784 */
[-C--:B------:R-:W-:Y:S02]  /*6ca0*/  LEA.HI.X.SX32 R207, R207, R251.reuse, 0x2, P2 ;  /* 0x000000fbcfcf7211 */ /* 0x080fe400010f16ff */
[-C--:B------:R-:W-:Y:S01]  /*6cb0*/  LEA R204, P0, R205, R250.reuse, 0x2 ;  /* 0x000000facdcc7211 */ /* 0x080fe200078010ff */
[----:B--2---:R-:W-:Y:S03]  /*6cc0*/  IMAD R4, R239, 0x38, RZ ;  /* 0x00000038ef047824 */ /* 0x004fe600078e02ff */
[-C--:B------:R-:W-:Y:S02]  /*6cd0*/  LEA.HI.X.SX32 R205, R205, R251.reuse, 0x2, P0 ;  /* 0x000000fbcdcd7211 */ /* 0x080fe400000f16ff */
[----:B---3--:R-:W-:Y:S03]  /*6ce0*/  IADD3 R5, R203, 0x20, RZ ;  /* 0x00000020cb057810 */ /* 0x008fe60007ffe0ff */
[----:B------:R2:W-:Y:S05]  /*6cf0*/  RED.E.ADD.F32.FTZ.RN.STRONG.GPU [R204.64], R9 ;  /* 0x00000009cc00798e */ /* 0x0005ea000c10e784 */
[----:B------:R-:W-:Y:S01]  /*6d00*/  RED.E.ADD.F32.FTZ.RN.STRONG.GPU [R206.64], R10 ;  /* 0x0000000ace00798e */ /* 0x000fe2000c10e784 */
[----:B----4-:R-:W-:Y:S01]  /*6d10*/  IMAD.IADD R7, R201, 0x1, R5 ;  /* 0x00000001c9077824 */ /* 0x010fe200078e0205 */
[CC--:B-1----:R-:W-:Y:S04]  /*6d20*/  LEA R210, P0, R4.reuse, R250.reuse, 0x2 ;  /* 0x000000fa04d27211 */ /* 0x0c2fe800078010ff */
[-C--:B------:R-:W-:Y:S02]  /*6d30*/  LEA.HI.X.SX32 R211, R4, R251.reuse, 0x2, P0 ;  /* 0x000000fb04d37211 */ /* 0x080fe400000f16ff */
[CC--:B------:R-:W-:Y:S03]  /*6d40*/  LEA R198, P0, R5.reuse, R250.reuse, 0x2 ;  /* 0x000000fa05c67211 */ /* 0x0c0fe600078010ff */
[----:B------:R1:W-:Y:S01]  /*6d50*/  RED.E.ADD.F32.FTZ.RN.STRONG.GPU [R210.64], R11 ;  /* 0x0000000bd200798e */ /* 0x0003e2000c10e784 */
[-C--:B------:R-:W-:Y:S01]  /*6d60*/  LEA.HI.X.SX32 R199, R5, R251.reuse, 0x2, P0 ;  /* 0x000000fb05c77211 */ /* 0x080fe200000f16ff */
[----:B------:R-:W-:Y:S01]  /*6d70*/  IMAD.IADD R5, R201, 0x1, R7 ;  /* 0x00000001c9057824 */ /* 0x000fe200078e0207 */
[CC--:B------:R-:W-:Y:S02]  /*6d80*/  LEA R8, P0, R7.reuse, R250.reuse, 0x2 ;  /* 0x000000fa07087211 */ /* 0x0c0fe400078010ff */
[----:B------:R-:W-:Y:S02]  /*6d90*/  RED.E.ADD.F32.FTZ.RN.STRONG.GPU [R250.64+0x80], R16 ;  /* 0x00008010fa00798e */ /* 0x000fe4000c10e784 */
[-C--:B--2---:R-:W-:Y:S01]  /*6da0*/  LEA.HI.X.SX32 R9, R7, R251.reuse, 0x2, P0 ;  /* 0x000000fb07097211 */ /* 0x084fe200000f16ff */
[----:B------:R-:W-:Y:S01]  /*6db0*/  IMAD.IADD R7, R201, 0x1, R5 ;  /* 0x00000001c9077824 */ /* 0x000fe200078e0205 */
[CC--:B------:R-:W-:Y:S01]  /*6dc0*/  LEA R204, P2, R5.reuse, R250.reuse, 0x2 ;  /* 0x000000fa05cc7211 */ /* 0x0c0fe200078410ff */
[----:B------:R2:W-:Y:S03]  /*6dd0*/  RED.E.ADD.F32.FTZ.RN.STRONG.GPU [R208.64+0x80], R17 ;  /* 0x00008011d000798e */ /* 0x0005e6000c10e784 */
[-C--:B------:R-:W-:Y:S02]  /*6de0*/  LEA.HI.X.SX32 R205, R5, R251.reuse, 0x2, P2 ;  /* 0x000000fb05cd7211 */ /* 0x080fe400010f16ff */
[----:B------:R-:W-:Y:S01]  /*6df0*/  RED.E.ADD.F32.FTZ.RN.STRONG.GPU [R198.64], R18 ;  /* 0x00000012c600798e */ /* 0x000fe2000c10e784 */
[-C--:B------:R-:W-:Y:S04]  /*6e00*/  LEA R6, P0, R7, R250.reuse, 0x2 ;  /* 0x000000fa07067211 */ /* 0x080fe800078010ff */
[----:B------:R3:W-:Y:S05]  /*6e10*/  RED.E.ADD.F32.FTZ.RN.STRONG.GPU [R8.64], R19 ;  /* 0x000000130800798e */ /* 0x0007ea000c10e784 */
[----:B------:R-:W-:Y:S01]  /*6e20*/  RED.E.ADD.F32.FTZ.RN.STRONG.GPU [R204.64], R12 ;  /* 0x0000000ccc00798e */ /* 0x000fe2000c10e784 */
[----:B-1----:R-:W-:Y:S01]  /*6e30*/  IMAD.IADD R11, R201, 0x1, R7 ;  /* 0x00000001c90b7824 */ /* 0x002fe200078e0207 */
[-C--:B------:R-:W-:Y:S03]  /*6e40*/  LEA.HI.X.SX32 R7, R7, R251.reuse, 0x2, P0 ;  /* 0x000000fb07077211 */ /* 0x080fe600000f16ff */
[----:B------:R-:W-:Y:S01]  /*6e50*/  IMAD.IADD R5, R201, 0x1, R11 ;  /* 0x00000001c9057824 */ /* 0x000fe200078e020b */
[CC--:B------:R-:W-:Y:S01]  /*6e60*/  LEA R10, P0, R11.reuse, R250.reuse, 0x2 ;  /* 0x000000fa0b0a7211 */ /* 0x0c0fe200078010ff */
[----:B------:R1:W-:Y:S03]  /*6e70*/  RED.E.ADD.F32.FTZ.RN.STRONG.GPU [R6.64], R13 ;  /* 0x0000000d0600798e */ /* 0x0003e6000c10e784 */
[-C--:B------:R-:W-:Y:S02]  /*6e80*/  LEA.HI.X.SX32 R11, R11, R251.reuse, 0x2, P0 ;  /* 0x000000fb0b0b7211 */ /* 0x080fe400000f16ff */
[-C--:B------:R-:W-:Y:S02]  /*6e90*/  LEA R206, P0, R5, R250.reuse, 0x2 ;  /* 0x000000fa05ce7211 */ /* 0x080fe400078010ff */
[----:B--2---:R-:W-:Y:S01]  /*6ea0*/  IADD3 R17, R203, 0x40, RZ ;  /* 0x00000040cb117810 */ /* 0x004fe20007ffe0ff */
[----:B------:R2:W-:Y:S01]  /*6eb0*/  RED.E.ADD.F32.FTZ.RN.STRONG.GPU [R10.64], R14 ;  /* 0x0000000e0a00798e */ /* 0x0005e2000c10e784 */
[-C--:B------:R-:W-:Y:S02]  /*6ec0*/  LEA.HI.X.SX32 R207, R5, R251.reuse, 0x2, P0 ;  /* 0x000000fb05cf7211 */ /* 0x080fe400000f16ff */
[-C--:B------:R-:W-:Y:S01]  /*6ed0*/  LEA R16, P0, R17, R250.reuse, 0x2 ;  /* 0x000000fa11107211 */ /* 0x080fe200078010ff */
[----:B------:R-:W-:Y:S02]  /*6ee0*/  IMAD.IADD R5, R201, 0x1, R17 ;  /* 0x00000001c9057824 */ /* 0x000fe400078e0211 */
[----:B------:R4:W-:Y:S01]  /*6ef0*/  RED.E.ADD.F32.FTZ.RN.STRONG.GPU [R206.64], R15 ;  /* 0x0000000fce00798e */ /* 0x0009e2000c10e784 */
[-C--:B------:R-:W-:Y:S01]  /*6f00*/  LEA.HI.X.SX32 R17, R17, R251.reuse, 0x2, P0 ;  /* 0x000000fb11117211 */ /* 0x080fe200000f16ff */
[----:B---3--:R-:W-:Y:S01]  /*6f10*/  IMAD.IADD R9, R201, 0x1, R5 ;  /* 0x00000001c9097824 */ /* 0x008fe200078e0205 */
[CC--:B------:R-:W-:Y:S02]  /*6f20*/  LEA R18, P0, R5.reuse, R250.reuse, 0x2 ;  /* 0x000000fa05127211 */ /* 0x0c0fe400078010ff */
[----:B------:R-:W-:Y:S02]  /*6f30*/  RED.E.ADD.F32.FTZ.RN.STRONG.GPU [R250.64+0x100], R84 ;  /* 0x00010054fa00798e */ /* 0x000fe4000c10e784 */
[-C--:B------:R-:W-:Y:S01]  /*6f40*/  LEA.HI.X.SX32 R19, R5, R251.reuse, 0x2, P0 ;  /* 0x000000fb05137211 */ /* 0x080fe200000f16ff */
[----:B------:R-:W-:Y:S02]  /*6f50*/  IMAD.IADD R5, R201, 0x1, R9 ;  /* 0x00000001c9057824 */ /* 0x000fe400078e0209 */
[----:B------:R-:W-:Y:S03]  /*6f60*/  RED.E.ADD.F32.FTZ.RN.STRONG.GPU [R208.64+0x100], R85 ;  /* 0x00010055d000798e */ /* 0x000fe6000c10e784 */
[-C--:B------:R-:W-:Y:S01]  /*6f70*/  LEA R8, P0, R5, R250.reuse, 0x2 ;  /* 0x000000fa05087211 */ /* 0x080fe200078010ff */
[----:B-1----:R-:W-:Y:S01]  /*6f80*/  IMAD.IADD R7, R201, 0x1, R5 ;  /* 0x00000001c9077824 */ /* 0x002fe200078e0205 */
[----:B------:R1:W-:Y:S01]  /*6f90*/  RED.E.ADD.F32.FTZ.RN.STRONG.GPU [R16.64], R86 ;  /* 0x000000561000798e */ /* 0x0003e2000c10e784 */
[----:B------:R-:W-:Y:S04]  /*6fa0*/  IADD3 R13, R203, 0x60, RZ ;  /* 0x00000060cb0d7810 */ /* 0x000fe80007ffe0ff */
[----:B------:R-:W-:Y:S01]  /*6fb0*/  RED.E.ADD.F32.FTZ.RN.STRONG.GPU [R18.64], R87 ;  /* 0x000000571200798e */ /* 0x000fe2000c10e784 */
[CC--:B--2---:R-:W-:Y:S04]  /*6fc0*/  LEA R10, P2, R9.reuse, R250.reuse, 0x2 ;  /* 0x000000fa090a7211 */ /* 0x0c4fe800078410ff */
[-C--:B------:R-:W-:Y:S01]  /*6fd0*/  LEA.HI.X.SX32 R11, R9, R251.reuse, 0x2, P2 ;  /* 0x000000fb090b7211 */ /* 0x080fe200010f16ff */
[----:B------:R-:W-:Y:S01]  /*6fe0*/  LDSM.16.MT88.4 R84, [R217+0x4000] ;  /* 0x00400000d954783b */ /* 0x000fe20000004200 */
[-C--:B------:R-:W-:Y:S01]  /*6ff0*/  LEA.HI.X.SX32 R9, R5, R251.reuse, 0x2, P0 ;  /* 0x000000fb05097211 */ /* 0x080fe200000f16ff */
[----:B------:R-:W-:Y:S01]  /*7000*/  IMAD.IADD R5, R201, 0x1, R7 ;  /* 0x00000001c9057824 */ /* 0x000fe200078e0207 */
[CC--:B------:R-:W-:Y:S02]  /*7010*/  LEA R6, P0, R7.reuse, R250.reuse, 0x2 ;  /* 0x000000fa07067211 */ /* 0x0c0fe400078010ff */
[----:B------:R2:W-:Y:S02]  /*7020*/  RED.E.ADD.F32.FTZ.RN.STRONG.GPU [R10.64], R88 ;  /* 0x000000580a00798e */ /* 0x0005e4000c10e784 */
[-C--:B------:R-:W-:Y:S02]  /*7030*/  LEA.HI.X.SX32 R7, R7, R251.reuse, 0x2, P0 ;  /* 0x000000fb07077211 */ /* 0x080fe400000f16ff */
[CC--:B------:R-:W-:Y:S01]  /*7040*/  LEA R14, P0, R5.reuse, R250.reuse, 0x2 ;  /* 0x000000fa050e7211 */ /* 0x0c0fe200078010ff */
[----:B------:R-:W-:Y:S03]  /*7050*/  RED.E.ADD.F32.FTZ.RN.STRONG.GPU [R8.64], R89 ;  /* 0x000000590800798e */ /* 0x000fe6000c10e784 */
[-C--:B----4-:R-:W-:Y:S01]  /*7060*/  LEA.HI.X.SX32 R15, R5, R251.reuse, 0x2, P0 ;  /* 0x000000fb050f7211 */ /* 0x090fe200000f16ff */
[----:B------:R-:W-:Y:S01]  /*7070*/  IMAD.IADD R5, R201, 0x1, R13 ;  /* 0x00000001c9057824 */ /* 0x000fe200078e020d */
[----:B------:R3:W-:Y:S01]  /*7080*/  RED.E.ADD.F32.FTZ.RN.STRONG.GPU [R6.64], R90 ;  /* 0x0000005a0600798e */ /* 0x0007e2000c10e784 */
[CC--:B------:R-:W-:Y:S04]  /*7090*/  LEA R12, P0, R13.reuse, R250.reuse, 0x2 ;  /* 0x000000fa0d0c7211 */ /* 0x0c0fe800078010ff */
[----:B------:R4:W-:Y:S01]  /*70a0*/  RED.E.ADD.F32.FTZ.RN.STRONG.GPU [R14.64], R91 ;  /* 0x0000005b0e00798e */ /* 0x0009e2000c10e784 */
[-C--:B------:R-:W-:Y:S02]  /*70b0*/  LEA.HI.X.SX32 R13, R13, R251.reuse, 0x2, P0 ;  /* 0x000000fb0d0d7211 */ /* 0x080fe400000f16ff */
[CC--:B-1----:R-:W-:Y:S02]  /*70c0*/  LEA R16, P0, R5.reuse, R250.reuse, 0x2 ;  /* 0x000000fa05107211 */ /* 0x0c2fe400078010ff */
[----:B------:R-:W-:Y:S02]  /*70d0*/  RED.E.ADD.F32.FTZ.RN.STRONG.GPU [R250.64+0x180], R96 ;  /* 0x00018060fa00798e */ /* 0x000fe4000c10e784 */
[-C--:B------:R-:W-:Y:S03]  /*70e0*/  LEA.HI.X.SX32 R17, R5, R251.reuse, 0x2, P0 ;  /* 0x000000fb05117211 */ /* 0x080fe600000f16ff */
[----:B------:R-:W-:Y:S01]  /*70f0*/  RED.E.ADD.F32.FTZ.RN.STRONG.GPU [R208.64+0x180], R97 ;  /* 0x00018061d000798e */ /* 0x000fe2000c10e784 */
[C---:B--2---:R-:W-:Y:S04]  /*7100*/  IMAD.IADD R11, R201.reuse, 0x1, R5 ;  /* 0x00000001c90b7824 */ /* 0x044fe800078e0205 */
[----:B------:R1:W-:Y:S01]  /*7110*/  RED.E.ADD.F32.FTZ.RN.STRONG.GPU [R12.64], R98 ;  /* 0x000000620c00798e */ /* 0x0003e2000c10e784 */
[----:B------:R-:W-:Y:S01]  /*7120*/  IMAD.IADD R5, R201, 0x1, R11 ;  /* 0x00000001c9057824 */ /* 0x000fe200078e020b */
[CC--:B------:R-:W-:Y:S03]  /*7130*/  LEA R10, P2, R11.reuse, R250.reuse, 0x2 ;  /* 0x000000fa0b0a7211 */ /* 0x0c0fe600078410ff */
[----:B------:R2:W-:Y:S01]  /*7140*/  RED.E.ADD.F32.FTZ.RN.STRONG.GPU [R16.64], R99 ;  /* 0x000000631000798e */ /* 0x0005e2000c10e784 */
[-C--:B------:R-:W-:Y:S01]  /*7150*/  LEA.HI.X.SX32 R11, R11, R251.reuse, 0x2, P2 ;  /* 0x000000fb0b0b7211 */ /* 0x080fe200010f16ff */
[----:B---3--:R-:W-:Y:S01]  /*7160*/  IMAD.IADD R7, R201, 0x1, R5 ;  /* 0x00000001c9077824 */ /* 0x008fe200078e0205 */
[CC--:B------:R-:W-:Y:S02]  /*7170*/  LEA R8, P0, R5.reuse, R250.reuse, 0x2 ;  /* 0x000000fa05087211 */ /* 0x0c0fe400078010ff */
[----:B------:R-:W-:Y:S02]  /*7180*/  LDSM.16.MT88.4 R88, [R217+0x6000] ;  /* 0x00600000d958783b */ /* 0x000fe40000004200 */
[-C--:B------:R-:W-:Y:S01]  /*7190*/  LEA.HI.X.SX32 R9, R5, R251.reuse, 0x2, P0 ;  /* 0x000000fb05097211 */ /* 0x080fe200000f16ff */
[----:B------:R-:W-:Y:S01]  /*71a0*/  IMAD.IADD R5, R201, 0x1, R7 ;  /* 0x00000001c9057824 */ /* 0x000fe200078e0207 */
[CC--:B------:R-:W-:Y:S01]  /*71b0*/  LEA R6, P0, R7.reuse, R250.reuse, 0x2 ;  /* 0x000000fa07067211 */ /* 0x0c0fe200078010ff */
[----:B------:R3:W-:Y:S03]  /*71c0*/  RED.E.ADD.F32.FTZ.RN.STRONG.GPU [R10.64], R92 ;  /* 0x0000005c0a00798e */ /* 0x0007e6000c10e784 */
[-C--:B------:R-:W-:Y:S02]  /*71d0*/  LEA.HI.X.SX32 R7, R7, R251.reuse, 0x2, P0 ;  /* 0x000000fb07077211 */ /* 0x080fe400000f16ff */
[----:B------:R-:W-:Y:S01]  /*71e0*/  RED.E.ADD.F32.FTZ.RN.STRONG.GPU [R8.64], R93 ;  /* 0x0000005d0800798e */ /* 0x000fe2000c10e784 */
[CC--:B----4-:R-:W-:Y:S04]  /*71f0*/  LEA R14, P0, R5.reuse, R250.reuse, 0x2 ;  /* 0x000000fa050e7211 */ /* 0x0d0fe800078010ff */
[----:B------:R4:W-:Y:S01]  /*7200*/  RED.E.ADD.F32.FTZ.RN.STRONG.GPU [R6.64], R94 ;  /* 0x0000005e0600798e */ /* 0x0009e2000c10e784 */
[-C--:B------:R-:W-:Y:S02]  /*7210*/  LEA.HI.X.SX32 R15, R5, R251.reuse, 0x2, P0 ;  /* 0x000000fb050f7211 */ /* 0x080fe400000f16ff */
[----:B-1----:R-:W-:Y:S03]  /*7220*/  IADD3 R13, R203, 0x80, RZ ;  /* 0x00000080cb0d7810 */ /* 0x002fe60007ffe0ff */
[----:B------:R1:W-:Y:S01]  /*7230*/  RED.E.ADD.F32.FTZ.RN.STRONG.GPU [R14.64], R95 ;  /* 0x0000005f0e00798e */ /* 0x0003e2000c10e784 */
[-C--:B------:R-:W-:Y:S01]  /*7240*/  LEA R12, P0, R13, R250.reuse, 0x2 ;  /* 0x000000fa0d0c7211 */ /* 0x080fe200078010ff */
[----:B------:R-:W-:Y:S03]  /*7250*/  IMAD.IADD R5, R201, 0x1, R13 ;  /* 0x00000001c9057824 */ /* 0x000fe600078e020d */
[----:B------:R-:W-:Y:S01]  /*7260*/  RED.E.ADD.F32.FTZ.RN.STRONG.GPU [R250.64+0x200], R100 ;  /* 0x00020064fa00798e */ /* 0x000fe2000c10e784 */
[-C--:B------:R-:W-:Y:S02]  /*7270*/  LEA.HI.X.SX32 R13, R13, R251.reuse, 0x2, P0 ;  /* 0x000000fb0d0d7211 */ /* 0x080fe400000f16ff */
[-C--:B--2---:R-:W-:Y:S02]  /*7280*/  LEA R16, P0, R5, R250.reuse, 0x2 ;  /* 0x000000fa05107211 */ /* 0x084fe400078010ff */
[----:B------:R-:W-:Y:S01]  /*7290*/  RED.E.ADD.F32.FTZ.RN.STRONG.GPU [R208.64+0x200], R101 ;  /* 0x00020065d000798e */ /* 0x000fe2000c10e784 */
[----:B---3--:R-:W-:Y:S01]  /*72a0*/  IMAD.IADD R11, R201, 0x1, R5 ;  /* 0x00000001c90b7824 */ /* 0x008fe200078e0205 */
[-C--:B------:R-:W-:Y:S03]  /*72b0*/  LEA.HI.X.SX32 R17, R5, R251.reuse, 0x2, P0 ;  /* 0x000000fb05117211 */ /* 0x080fe600000f16ff */
[----:B------:R2:W-:Y:S01]  /*72c0*/  RED.E.ADD.F32.FTZ.RN.STRONG.GPU [R12.64], R102 ;  /* 0x000000660c00798e */ /* 0x0005e2000c10e784 */
[-C--:B------:R-:W-:Y:S01]  /*72d0*/  LEA R10, P2, R11, R250.reuse, 0x2 ;  /* 0x000000fa0b0a7211 */ /* 0x080fe200078410ff */
[----:B------:R-:W-:Y:S03]  /*72e0*/  IMAD.IADD R5, R201, 0x1, R11 ;  /* 0x00000001c9057824 */ /* 0x000fe600078e020b */
[----:B------:R3:W-:Y:S01]  /*72f0*/  RED.E.ADD.F32.FTZ.RN.STRONG.GPU [R16.64], R103 ;  /* 0x000000671000798e */ /* 0x0007e2000c10e784 */
[-C--:B------:R-:W-:Y:S01]  /*7300*/  LEA.HI.X.SX32 R11, R11, R251.reuse, 0x2, P2 ;  /* 0x000000fb0b0b7211 */ /* 0x080fe200010f16ff */
[----:B----4-:R-:W-:Y:S01]  /*7310*/  IMAD.IADD R7, R201, 0x1, R5 ;  /* 0x00000001c9077824 */ /* 0x010fe200078e0205 */
        /* <DEDUP_REMOVED lines=8> */
[CC--:B-1----:R-:W-:Y:S04]  /*73a0*/  LEA R14, P0, R5.reuse, R250.reuse, 0x2 ;  /* 0x000000fa050e7211 */ /* 0x0c2fe800078010ff */
[----:B------:R1:W-:Y:S01]  /*73b0*/  RED.E.ADD.F32.FTZ.RN.STRONG.GPU [R6.64], R106 ;  /* 0x0000006a0600798e */ /* 0x0003e2000c10e784 */
[-C--:B------:R-:W-:Y:S02]  /*73c0*/  LEA.HI.X.SX32 R15, R5, R251.reuse, 0x2, P0 ;  /* 0x000000fb050f7211 */ /* 0x080fe400000f16ff */
[----:B--2---:R-:W-:Y:S03]  /*73d0*/  IADD3 R13, R203, 0xa0, RZ ;  /* 0x000000a0cb0d7810 */ /* 0x004fe60007ffe0ff */
[----:B------:R2:W-:Y:S01]  /*73e0*/  RED.E.ADD.F32.FTZ.RN.STRONG.GPU [R14.64], R107 ;  /* 0x0000006b0e00798e */ /* 0x0005e2000c10e784 */
[-C--:B------:R-:W-:Y:S01]  /*73f0*/  LEA R12, P0, R13, R250.reuse, 0x2 ;  /* 0x000000fa0d0c7211 */ /* 0x080fe200078010ff */
[----:B------:R-:W-:Y:S03]  /*7400*/  IMAD.IADD R5, R201, 0x1, R13 ;  /* 0x00000001c9057824 */ /* 0x000fe600078e020d */
[----:B------:R-:W-:Y:S01]  /*7410*/  RED.E.ADD.F32.FTZ.RN.STRONG.GPU [R250.64+0x280], R112 ;  /* 0x00028070fa00798e */ /* 0x000fe2000c10e784 */
[-C--:B------:R-:W-:Y:S02]  /*7420*/  LEA.HI.X.SX32 R13, R13, R251.reuse, 0x2, P0 ;  /* 0x000000fb0d0d7211 */ /* 0x080fe400000f16ff */
[-C--:B---3--:R-:W-:Y:S02]  /*7430*/  LEA R16, P0, R5, R250.reuse, 0x2 ;  /* 0x000000fa05107211 */ /* 0x088fe400078010ff */
[----:B------:R-:W-:Y:S01]  /*7440*/  RED.E.ADD.F32.FTZ.RN.STRONG.GPU [R208.64+0x280], R113 ;  /* 0x00028071d000798e */ /* 0x000fe2000c10e784 */
[----:B----4-:R-:W-:Y:S01]  /*7450*/  IMAD.IADD R11, R201, 0x1, R5 ;  /* 0x00000001c90b7824 */ /* 0x010fe200078e0205 */
[-C--:B------:R-:W-:Y:S03]  /*7460*/  LEA.HI.X.SX32 R17, R5, R251.reuse, 0x2, P0 ;  /* 0x000000fb05117211 */ /* 0x080fe600000f16ff */
[----:B------:R3:W-:Y:S01]  /*7470*/  RED.E.ADD.F32.FTZ.RN.STRONG.GPU [R12.64], R114 ;  /* 0x000000720c00798e */ /* 0x0007e2000c10e784 */
[-C--:B------:R-:W-:Y:S01]  /*7480*/  LEA R10, P2, R11, R250.reuse, 0x2 ;  /* 0x000000fa0b0a7211 */ /* 0x080fe200078410ff */
[----:B------:R-:W-:Y:S03]  /*7490*/  IMAD.IADD R5, R201, 0x1, R11 ;  /* 0x00000001c9057824 */ /* 0x000fe600078e020b */
[----:B------:R4:W-:Y:S01]  /*74a0*/  RED.E.ADD.F32.FTZ.RN.STRONG.GPU [R16.64], R115 ;  /* 0x000000731000798e */ /* 0x0009e2000c10e784 */
[-C--:B------:R-:W-:Y:S01]  /*74b0*/  LEA.HI.X.SX32 R11, R11, R251.reuse, 0x2, P2 ;  /* 0x000000fb0b0b7211 */ /* 0x080fe200010f16ff */
[----:B-1----:R-:W-:Y:S01]  /*74c0*/  IMAD.IADD R7, R201, 0x1, R5 ;  /* 0x00000001c9077824 */ /* 0x002fe200078e0205 */
        /* <DEDUP_REMOVED lines=8> */
[CC--:B--2---:R-:W-:Y:S04]  /*7550*/  LEA R14, P0, R5.reuse, R250.reuse, 0x2 ;  /* 0x000000fa050e7211 */ /* 0x0c4fe800078010ff */
[----:B------:R2:W-:Y:S01]  /*7560*/  RED.E.ADD.F32.FTZ.RN.STRONG.GPU [R6.64], R110 ;  /* 0x0000006e0600798e */ /* 0x0005e2000c10e784 */
[-C--:B------:R-:W-:Y:S02]  /*7570*/  LEA.HI.X.SX32 R15, R5, R251.reuse, 0x2, P0 ;  /* 0x000000fb050f7211 */ /* 0x080fe400000f16ff */
[C---:B---3--:R-:W-:Y:S02]  /*7580*/  IADD3 R13, R203.reuse, 0xc0, RZ ;  /* 0x000000c0cb0d7810 */ /* 0x048fe40007ffe0ff */
[----:B------:R-:W-:Y:S01]  /*7590*/  IADD3 R203, R203, 0xe0, RZ ;  /* 0x000000e0cbcb7810 */ /* 0x000fe20007ffe0ff */
[----:B------:R-:W-:Y:S01]  /*75a0*/  RED.E.ADD.F32.FTZ.RN.STRONG.GPU [R14.64], R111 ;  /* 0x0000006f0e00798e */ /* 0x000fe2000c10e784 */
[-C--:B------:R-:W-:Y:S01]  /*75b0*/  LEA R12, P0, R13, R250.reuse, 0x2 ;  /* 0x000000fa0d0c7211 */ /* 0x080fe200078010ff */
[----:B------:R-:W-:Y:S03]  /*75c0*/  IMAD.IADD R5, R201, 0x1, R13 ;  /* 0x00000001c9057824 */ /* 0x000fe600078e020d */
[----:B------:R-:W-:Y:S01]  /*75d0*/  RED.E.ADD.F32.FTZ.RN.STRONG.GPU [R250.64+0x300], R116 ;  /* 0x00030074fa00798e */ /* 0x000fe2000c10e784 */
[-C--:B------:R-:W-:Y:S02]  /*75e0*/  LEA.HI.X.SX32 R13, R13, R251.reuse, 0x2, P0 ;  /* 0x000000fb0d0d7211 */ /* 0x080fe400000f16ff */
[-C--:B----4-:R-:W-:Y:S02]  /*75f0*/  LEA R16, P0, R5, R250.reuse, 0x2 ;  /* 0x000000fa05107211 */ /* 0x090fe400078010ff */
[----:B------:R-:W-:Y:S01]  /*7600*/  RED.E.ADD.F32.FTZ.RN.STRONG.GPU [R208.64+0x300], R117 ;  /* 0x00030075d000798e */ /* 0x000fe2000c10e784 */
[----:B-1----:R-:W-:Y:S01]  /*7610*/  IMAD.IADD R11, R201, 0x1, R5 ;  /* 0x00000001c90b7824 */ /* 0x002fe200078e0205 */
[-C--:B------:R-:W-:Y:S03]  /*7620*/  LEA.HI.X.SX32 R17, R5, R251.reuse, 0x2, P0 ;  /* 0x000000fb05117211 */ /* 0x080fe600000f16ff */
[----:B------:R1:W-:Y:S01]  /*7630*/  RED.E.ADD.F32.FTZ.RN.STRONG.GPU [R12.64], R118 ;  /* 0x000000760c00798e */ /* 0x0003e2000c10e784 */
[-C--:B------:R-:W-:Y:S01]  /*7640*/  LEA R10, P2, R11, R250.reuse, 0x2 ;  /* 0x000000fa0b0a7211 */ /* 0x080fe200078410ff */
[----:B------:R-:W-:Y:S03]  /*7650*/  IMAD.IADD R5, R201, 0x1, R11 ;  /* 0x00000001c9057824 */ /* 0x000fe600078e020b */
[----:B------:R3:W-:Y:S01]  /*7660*/  RED.E.ADD.F32.FTZ.RN.STRONG.GPU [R16.64], R119 ;  /* 0x000000771000798e */ /* 0x0007e2000c10e784 */
[-C--:B------:R-:W-:Y:S01]  /*7670*/  LEA.HI.X.SX32 R11, R11, R251.reuse, 0x2, P2 ;  /* 0x000000fb0b0b7211 */ /* 0x080fe200010f16ff */
[----:B--2---:R-:W-:Y:S01]  /*7680*/  IMAD.IADD R7, R201, 0x1, R5 ;  /* 0x00000001c9077824 */ /* 0x004fe200078e0205 */
[CC--:B------:R-:W-:Y:S02]  /*7690*/  LEA R8, P0, R5.reuse, R250.reuse, 0x2 ;  /* 0x000000fa05087211 */ /* 0x0c0fe400078010ff */
[----:B------:R-:W-:Y:S02]  /*76a0*/  LDSM.16.MT88.4 R108, [R217+0x6800] ;  /* 0x00680000d96c783b */ /* 0x000fe40000004200 */
[-C--:B------:R-:W-:Y:S01]  /*76b0*/  LEA.HI.X.SX32 R9, R5, R251.reuse, 0x2, P0 ;  /* 0x000000fb05097211 */ /* 0x080fe200000f16ff */
[----:B------:R-:W-:Y:S01]  /*76c0*/  IMAD.IADD R5, R201, 0x1, R7 ;  /* 0x00000001c9057824 */ /* 0x000fe200078e0207 */
[CC--:B------:R-:W-:Y:S01]  /*76d0*/  LEA R6, P0, R7.reuse, R250.reuse, 0x2 ;  /* 0x000000fa07067211 */ /* 0x0c0fe200078010ff */
[----:B------:R-:W-:Y:S03]  /*76e0*/  RED.E.ADD.F32.FTZ.RN.STRONG.GPU [R10.64], R120 ;  /* 0x000000780a00798e */ /* 0x000fe6000c10e784 */
[-C--:B------:R-:W-:Y:S02]  /*76f0*/  LEA.HI.X.SX32 R7, R7, R251.reuse, 0x2, P0 ;  /* 0x000000fb07077211 */ /* 0x080fe400000f16ff */
[----:B------:R2:W-:Y:S05]  /*7700*/  RED.E.ADD.F32.FTZ.RN.STRONG.GPU [R8.64], R121 ;  /* 0x000000790800798e */ /* 0x0005ea000c10e784 */
[----:B------:R-:W-:Y:S01]  /*7710*/  RED.E.ADD.F32.FTZ.RN.STRONG.GPU [R6.64], R122 ;  /* 0x0000007a0600798e */ /* 0x000fe2000c10e784 */
[CC--:B-1----:R-:W-:Y:S04]  /*7720*/  LEA R12, P0, R5.reuse, R250.reuse, 0x2 ;  /* 0x000000fa050c7211 */ /* 0x0c2fe800078010ff */
        /* <DEDUP_REMOVED lines=10> */
[----:B--2---:R-:W-:Y:S03]  /*77d0*/  IMAD.IADD R9, R201, 0x1, R15 ;  /* 0x00000001c9097824 */ /* 0x004fe600078e020f */
        /* <DEDUP_REMOVED lines=164> */
.L_x_531:
[----:B------:R-:W-:Y:S01]  /*8220*/  ISETP.LT.AND P0, PT, RZ, UR8, PT ;  /* 0x00000008ff007c0c */ /* 0x000fe2000bf01270 */
[----:B------:R-:W-:Y:S11]  /*8230*/  UIADD3 UR8, UR8, -0x1, URZ ;  /* 0xffffffff08087890 */ /* 0x000ff6000fffe03f */
[----:B------:R-:W-:Y:S01]  /*8240*/  @!UPT UIADD3 URZ, URZ, URZ, URZ ;  /* 0x0000003f3f3ff290 */ /* 0x000fe2000fffe03f */
        /* <DEDUP_REMOVED lines=214> */
.L_x_533:
        /* <DEDUP_REMOVED lines=18> */
.L_x_534:
[----:B------:R-:W-:Y:S01]  /*90d0*/  BAR.SYNC.DEFER_BLOCKING 0x0 ;  /* 0x0000000000007b1d */ /* 0x000fe20000010000 */
[----:B------:R-:W-:Y:S01]  /*90e0*/  USHF.R.S32.HI UR10, URZ, 0x1f, UR21 ;  /* 0x0000001f3f0a7899 */ /* 0x000fe20008011415 */
[--C-:B------:R-:W-:Y:S01]  /*90f0*/  SHF.R.S32.HI R73, RZ, 0x1f, R232.reuse ;  /* 0x0000001fff497819 */ /* 0x100fe200000114e8 */
[----:B------:R-:W-:Y:S01]  /*9100*/  IMAD.U32 R4, RZ, RZ, UR21 ;  /* 0x00000015ff047e24 */ /* 0x000fe2000f8e00ff */
[----:B------:R-:W-:Y:S01]  /*9110*/  UIMAD UR7, UR22, -0x40, UR7 ;  /* 0xffffffc0160778a4 */ /* 0x000fe2000f8e0207 */
[----:B--2---:R-:W-:Y:S01]  /*9120*/  IMAD.MOV.U32 R72, RZ, RZ, R232 ;  /* 0x000000ffff487224 */ /* 0x004fe200078e00e8 */
[----:B------:R-:W-:Y:S01]  /*9130*/  ULDC.64 UR8, c[0x0][0x3a0] ;  /* 0x0000e80000087ab9 */ /* 0x000fe20000000a00 */
[----:B------:R-:W-:Y:S01]  /*9140*/  BSSY B0, `(.L_x_535) ;  /* 0x0000030000007945 */ /* 0x000fe20003800000 */
[----:B------:R-:W-:Y:S01]  /*9150*/  UIMAD UR6, UR10, UR8, URZ ;  /* 0x000000080a0672a4 */ /* 0x000fe2000f8e023f */
[----:B------:R-:W-:Y:S01]  /*9160*/  IMAD.WIDE.U32 R6, R4, c[0x0][0x3a0], R72 ;  /* 0x0000e80004067a25 */ /* 0x000fe200078e0048 */
[----:B------:R-:W-:-:S02]  /*9170*/  ISETP.GE.AND P5, PT, R229, UR7, PT ;  /* 0x00000007e5007c0c */ /* 0x000fc4000bfa6270 */
[----:B------:R-:W-:Y:S01]  /*9180*/  UIMAD UR6, UR21, UR9, UR6 ;  /* 0x00000009150672a4 */ /* 0x000fe2000f8e0206 */
[----:B------:R-:W-:Y:S02]  /*9190*/  SHF.R.S32.HI R68, RZ, 0x1f, R229 ;  /* 0x0000001fff447819 */ /* 0x000fe400000114e5 */
[----:B------:R-:W-:Y:S01]  /*91a0*/  IADD3 R74, P0, R6, UR14, RZ ;  /* 0x0000000e064a7c10 */ /* 0x000fe2000ff1e0ff */
[----:B------:R-:W-:Y:S02]  /*91b0*/  ULDC.64 UR8, c[0x0][0x3b8] ;  /* 0x0000ee0000087ab9 */ /* 0x000fe40000000a00 */
[----:B------:R-:W-:Y:S01]  /*91c0*/  IMAD.U32 R4, RZ, RZ, UR6 ;  /* 0x00000006ff047e24 */ /* 0x000fe2000f8e00ff */
[----:B------:R-:W-:-:S04]  /*91d0*/  UIMAD UR6, UR59, UR8, URZ ;  /* 0x000000083b0672a4 */ /* 0x000fc8000f8e023f */
[----:B------:R-:W-:Y:S01]  /*91e0*/  IADD3.X R75, R7, UR15, R4, P0, !PT ;  /* 0x0000000f074b7c10 */ /* 0x000fe200087fe404 */
[----:B------:R2:W3:Y:S01]  /*91f0*/  LDS.128 R64, [R225+0x11000] ;  /* 0x01100000e1407984 */ /* 0x0004e20000000c00 */
[----:B------:R-:W-:Y:S01]  /*9200*/  IMAD.U32 R4, RZ, RZ, UR35 ;  /* 0x00000023ff047e24 */ /* 0x000fe2000f8e00ff */
[----:B------:R-:W-:Y:S02]  /*9210*/  UIMAD UR6, UR35, UR9, UR6 ;  /* 0x00000009230672a4 */ /* 0x000fe4000f8e0206 */
[----:B------:R2:W4:Y:S01]  /*9220*/  LDS.128 R60, [R225+0x13000] ;  /* 0x01300000e13c7984 */ /* 0x0005220000000c00 */
[----:B------:R-:W-:-:S03]  /*9230*/  IMAD.WIDE.U32 R74, R4, c[0x0][0x3b8], R74 ;  /* 0x0000ee00044a7a25 */ /* 0x000fc600078e004a */
[----:B------:R2:W1:Y:S02]  /*9240*/  LDS.128 R56, [R225+0x15000] ;  /* 0x01500000e1387984 */ /* 0x0004640000000c00 */
[----:B------:R-:W-:Y:S02]  /*9250*/  IADD3 R69, R75, UR6, RZ ;  /* 0x000000064b457c10 */ /* 0x000fe4000fffe0ff */
        /* <DEDUP_REMOVED lines=12> */
[----:B------:R-:W-:Y:S01]  /*9320*/  IMAD R70, R68, c[0x0][0x3a0], RZ ;  /* 0x0000e80044467a24 */ /* 0x000fe200078e02ff */
[----:B------:R-:W-:Y:S01]  /*9330*/  ISETP.GE.AND P3, PT, R228, c[0x0][0x220], PT ;  /* 0x00008800e4007a0c */ /* 0x000fe20003f66270 */
[----:B------:R-:W-:Y:S01]  /*9340*/  IMAD.MOV.U32 R76, RZ, RZ, R74 ;  /* 0x000000ffff4c7224 */ /* 0x000fe200078e004a */
[----:B------:R-:W3:Y:S01]  /*9350*/  LDS.128 R12, [R225+0x14000] ;  /* 0x01400000e10c7984 */ /* 0x000ee20000000c00 */
[----:B------:R-:W-:Y:S01]  /*9360*/  IMAD.MOV.U32 R77, RZ, RZ, R69 ;  /* 0x000000ffff4d7224 */ /* 0x000fe200078e0045 */
[----:B------:R-:W-:Y:S01]  /*9370*/  ISETP.GE.AND P2, PT, R227, c[0x0][0x220], PT ;  /* 0x00008800e3007a0c */ /* 0x000fe20003f46270 */
[C---:B------:R-:W-:Y:S01]  /*9380*/  IMAD R70, R229.reuse, c[0x0][0x3a4], R70 ;  /* 0x0000e900e5467a24 */ /* 0x040fe200078e0246 */
[----:B------:R-:W4:Y:S01]  /*9390*/  LDS.128 R8, [R225+0x16000] ;  /* 0x01600000e1087984 */ /* 0x000f220000000c00 */
[----:B------:R-:W-:Y:S01]  /*93a0*/  IMAD.WIDE.U32 R76, R229, c[0x0][0x3a0], R76 ;  /* 0x0000e800e54c7a25 */ /* 0x000fe200078e004c */
[----:B------:R-:W-:-:S02]  /*93b0*/  ISETP.GE.AND P1, PT, R226, c[0x0][0x220], PT ;  /* 0x00008800e2007a0c */ /* 0x000fc40003f26270 */
        /* <DEDUP_REMOVED lines=8> */
.L_x_536:
[----:B---34-:R-:W-:Y:S05]  /*9440*/  BSYNC B0 ;  /* 0x0000000000007941 */ /* 0x018fea0003800000 */
.L_x_535:
[----:B-1----:R-:W-:Y:S01]  /*9450*/  IADD3 R4, R229, 0x20, RZ ;  /* 0x00000020e5047810 */ /* 0x002fe20007ffe0ff */
[----:B------:R-:W-:Y:S03]  /*9460*/  BSSY B0, `(.L_x_537) ;  /* 0x0000015000007945 */ /* 0x000fe60003800000 */
[----:B------:R-:W-:-:S13]  /*9470*/  ISETP.GE.AND P4, PT, R4, UR7, PT ;  /* 0x0000000704007c0c */ /* 0x000fda000bf86270 */
[----:B------:R-:W-:Y:S05]  /*9480*/  @P4 BRA `(.L_x_538) ;  /* 0x0000012000004947 */ /* 0x000fea0003800000 */
[----:B------:R-:W-:Y:S01]  /*9490*/  IADD3 R5, P0, R229, 0x20, RZ ;  /* 0x00000020e5057810 */ /* 0x000fe20007f1e0ff */
[----:B------:R-:W-:Y:S01]  /*94a0*/  IMAD.MOV.U32 R6, RZ, RZ, R74 ;  /* 0x000000ffff067224 */ /* 0x000fe200078e004a */
[----:B------:R-:W-:Y:S01]  /*94b0*/  ISETP.GE.AND P3, PT, R232, c[0x0][0x220], PT ;  /* 0x00008800e8007a0c */ /* 0x000fe20003f66270 */
[----:B------:R-:W-:Y:S01]  /*94c0*/  IMAD.MOV.U32 R7, RZ, RZ, R69 ;  /* 0x000000ffff077224 */ /* 0x000fe200078e0045 */
        /* <DEDUP_REMOVED lines=14> */
.L_x_538:
[----:B------:R-:W-:Y:S05]  /*95b0*/  BSYNC B0 ;  /* 0x0000000000007941 */ /* 0x000fea0003800000 */
.L_x_537:
[----:B------:R-:W-:Y:S01]  /*95c0*/  ULDC.64 UR6, c[0x0][0x3a8] ;  /* 0x0000ea0000067ab9 */ /* 0x000fe20000000a00 */
[----:B------:R-:W-:Y:S01]  /*95d0*/  IMAD.U32 R5, RZ, RZ, UR21 ;  /* 0x00000015ff057e24 */ /* 0x000fe2000f8e00ff */
[----:B------:R-:W-:Y:S01]  /*95e0*/  UIMAD UR6, UR10, UR6, URZ ;  /* 0x000000060a0672a4 */ /* 0x000fe2000f8e023f */
[----:B------:R-:W-:Y:S02]  /*95f0*/  BSSY B0, `(.L_x_539) ;  /* 0x000001d000007945 */ /* 0x000fe40003800000 */
[----:B------:R-:W-:Y:S01]  /*9600*/  IMAD.WIDE.U32 R4, R5, c[0x0][0x3a8], R72 ;  /* 0x0000ea0005047a25 */ /* 0x000fe200078e0048 */
[----:B------:R-:W-:-:S04]  /*9610*/  UIMAD UR6, UR21, UR7, UR6 ;  /* 0x00000007150672a4 */ /* 0x000fc8000f8e0206 */
[----:B------:R-:W-:Y:S02]  /*9620*/  IADD3 R6, P0, R4, UR11, RZ ;  /* 0x0000000b04067c10 */ /* 0x000fe4000ff1e0ff */
[----:B------:R-:W-:Y:S01]  /*9630*/  MOV R4, UR6 ;  /* 0x0000000600047c02 */ /* 0x000fe20008000f00 */
[----:B------:R-:W-:Y:S02]  /*9640*/  ULDC.64 UR6, c[0x0][0x3c0] ;  /* 0x0000f00000067ab9 */ /* 0x000fe40000000a00 */
[----:B------:R-:W-:Y:S01]  /*9650*/  UIMAD UR6, UR59, UR6, URZ ;  /* 0x000000063b0672a4 */ /* 0x000fe2000f8e023f */
[----:B------:R-:W-:Y:S01]  /*9660*/  IADD3.X R7, R5, UR12, R4, P0, !PT ;  /* 0x0000000c05077c10 */ /* 0x000fe200087fe404 */
[----:B------:R-:W-:Y:S02]  /*9670*/  IMAD.U32 R4, RZ, RZ, UR35 ;  /* 0x00000023ff047e24 */ /* 0x000fe4000f8e00ff */
[----:B------:R-:W-:Y:S02]  /*9680*/  UIMAD UR6, UR35, UR7, UR6 ;  /* 0x00000007230672a4 */ /* 0x000fe4000f8e0206 */
[----:B------:R-:W-:-:S05]  /*9690*/  IMAD.WIDE.U32 R6, R4, c[0x0][0x3c0], R6 ;  /* 0x0000f00004067a25 */ /* 0x000fca00078e0006 */
[----:B------:R-:W-:Y:S01]  /*96a0*/  IADD3 R5, R7, UR6, RZ ;  /* 0x0000000607057c10 */ /* 0x000fe2000fffe0ff */
[----:B------:R-:W-:Y:S05]  /*96b0*/  @P5 BRA `(.L_x_540) ;  /* 0x0000010000005947 */ /* 0x000fea0003800000 */
[----:B------:R-:W-:Y:S01]  /*96c0*/  IMAD R4, R68, c[0x0][0x3a8], RZ ;  /* 0x0000ea0044047a24 */ /* 0x000fe200078e02ff */
[----:B------:R-:W-:Y:S01]  /*96d0*/  ISETP.GE.AND P3, PT, R232, c[0x0][0x220], PT ;  /* 0x00008800e8007a0c */ /* 0x000fe20003f66270 */
[----:B-1----:R-:W-:Y:S01]  /*96e0*/  IMAD.MOV.U32 R8, RZ, RZ, R6 ;  /* 0x000000ffff087224 */ /* 0x002fe200078e0006 */
        /* <DEDUP_REMOVED lines=9> */
[----:B------:R1:W-:Y:S04]  /*9780*/  @!P3 STG.E.128 [R10.64], R48 ;  /* 0x000000300a00b986 */ /* 0x0003e8000c101d04 */
[----:B------:R1:W-:Y:S04]  /*9790*/  @!P2 STG.E.128 [R10.64+0x80], R40 ;  /* 0x000080280a00a986 */ /* 0x0003e8000c101d04 */
[----:B------:R1:W-:Y:S04]  /*97a0*/  @!P1 STG.E.128 [R10.64+0x100], R32 ;  /* 0x000100200a009986 */ /* 0x0003e8000c101d04 */
[----:B------:R1:W-:Y:S02]  /*97b0*/  @!P0 STG.E.128 [R10.64+0x180], R24 ;  /* 0x000180180a008986 */ /* 0x0003e4000c101d04 */
.L_x_540:
[----:B------:R-:W-:Y:S05]  /*97c0*/  BSYNC B0 ;  /* 0x0000000000007941 */ /* 0x000fea0003800000 */
.L_x_539:
[----:B------:R-:W-:Y:S05]  /*97d0*/  @P4 BRA `(.L_x_541) ;  /* 0x00000a8000004947 */ /* 0x000fea0003800000 */
[----:B------:R-:W-:Y:S01]  /*97e0*/  IADD3 R4, P0, R229, 0x20, RZ ;  /* 0x00000020e5047810 */ /* 0x000fe20007f1e0ff */
[----:B-1----:R-:W-:Y:S01]  /*97f0*/  IMAD.MOV.U32 R8, RZ, RZ, R6 ;  /* 0x000000ffff087224 */ /* 0x002fe200078e0006 */
[----:B------:R-:W-:Y:S01]  /*9800*/  ISETP.GE.AND P2, PT, R232, c[0x0][0x220], PT ;  /* 0x00008800e8007a0c */ /* 0x000fe20003f46270 */
[----:B------:R-:W-:Y:S01]  /*9810*/  IMAD.MOV.U32 R9, RZ, RZ, R5 ;  /* 0x000000ffff097224 */ /* 0x000fe200078e0005 */
        /* <DEDUP_REMOVED lines=16> */
.L_x_513:
        /* <DEDUP_REMOVED lines=20> */
.L_x_542:
        /* <DEDUP_REMOVED lines=18> */
.L_x_543:
        /* <DEDUP_REMOVED lines=12> */
[----:B------:R-:W-:Y:S01]  /*9c40*/  IMAD.U32 R4, RZ, RZ, UR6 ;  /* 0x00000006ff047e24 */ /* 0x000fe2000f8e00ff */
[----:B------:R-:W-:-:S04]  /*9c50*/  UIMAD UR6, UR57, UR8, URZ ;  /* 0x00000008390672a4 */ /* 0x000fc8000f8e023f */
[----:B------:R-:W-:Y:S01]  /*9c60*/  IADD3.X R7, R5, UR15, R4, P0, !PT ;  /* 0x0000000f05077c10 */ /* 0x000fe200087fe404 */
[----:B------:R-:W-:Y:S01]  /*9c70*/  UIMAD UR6, UR35, UR9, UR6 ;  /* 0x00000009230672a4 */ /* 0x000fe2000f8e0206 */
[----:B------:R-:W-:-:S03]  /*9c80*/  SHF.R.S32.HI R4, RZ, 0x1f, R229 ;  /* 0x0000001fff047819 */ /* 0x000fc600000114e5 */
        /* <DEDUP_REMOVED lines=19> */
.L_x_545:
[----:B------:R-:W-:Y:S05]  /*9dc0*/  BSYNC B0 ;  /* 0x0000000000007941 */ /* 0x000fea0003800000 */
.L_x_544:
        /* <DEDUP_REMOVED lines=21> */
.L_x_547:
[----:B------:R-:W-:Y:S05]  /*9f20*/  BSYNC B0 ;  /* 0x0000000000007941 */ /* 0x000fea0003800000 */
.L_x_546:
[----:B------:R-:W-:Y:S01]  /*9f30*/  ULDC.64 UR6, c[0x0][0x3a8] ;  /* 0x0000ea0000067ab9 */ /* 0x000fe20000000a00 */
[----:B------:R-:W-:Y:S01]  /*9f40*/  IMAD.U32 R5, RZ, RZ, UR21 ;  /* 0x00000015ff057e24 */ /* 0x000fe2000f8e00ff */
[----:B------:R-:W-:Y:S01]  /*9f50*/  UIMAD UR6, UR10, UR6, URZ ;  /* 0x000000060a0672a4 */ /* 0x000fe2000f8e023f */
[----:B------:R-:W-:Y:S01]  /*9f60*/  IMAD.U32 R8, RZ, RZ, UR35 ;  /* 0x00000023ff087e24 */ /* 0x000fe2000f8e00ff */
[----:B------:R-:W-:Y:S01]  /*9f70*/  BSSY B0, `(.L_x_548) ;  /* 0x000001c000007945 */ /* 0x000fe20003800000 */
[----:B--2---:R-:W-:Y:S01]  /*9f80*/  IMAD.WIDE.U32 R6, R5, c[0x0][0x3a8], R232 ;  /* 0x0000ea0005067a25 */ /* 0x004fe200078e00e8 */
[----:B------:R-:W-:-:S04]  /*9f90*/  UIMAD UR6, UR21, UR7, UR6 ;  /* 0x00000007150672a4 */ /* 0x000fc8000f8e0206 */
[----:B------:R-:W-:Y:S02]  /*9fa0*/  IADD3 R6, P0, R6, UR11, RZ ;  /* 0x0000000b06067c10 */ /* 0x000fe4000ff1e0ff */
[----:B------:R-:W-:Y:S01]  /*9fb0*/  MOV R5, UR6 ;  /* 0x0000000600057c02 */ /* 0x000fe20008000f00 */
[----:B------:R-:W-:Y:S02]  /*9fc0*/  ULDC.64 UR6, c[0x0][0x3c0] ;  /* 0x0000f00000067ab9 */ /* 0x000fe40000000a00 */
[----:B------:R-:W-:Y:S01]  /*9fd0*/  UIMAD UR6, UR57, UR6, URZ ;  /* 0x00000006390672a4 */ /* 0x000fe2000f8e023f */
[----:B------:R-:W-:-:S03]  /*9fe0*/  IADD3.X R7, R7, UR12, R5, P0, !PT ;  /* 0x0000000c07077c10 */ /* 0x000fc600087fe405 */
[----:B------:R-:W-:Y:S02]  /*9ff0*/  UIMAD UR6, UR35, UR7, UR6 ;  /* 0x00000007230672a4 */ /* 0x000fe4000f8e0206 */
        /* <DEDUP_REMOVED lines=13> */
[----:B-1----:R-:W-:-:S04]  /*a0d0*/  LEA R12, P5, R10, c[0x0][0x348], 0x1 ;  /* 0x0000d2000a0c7a11 */ /* 0x002fc800078a08ff */
[----:B------:R-:W-:-:S05]  /*a0e0*/  LEA.HI.X R13, R10, c[0x0][0x34c], R5, 0x1, P5 ;  /* 0x0000d3000a0d7a11 */ /* 0x000fca00028f0c05 */
[----:B------:R1:W-:Y:S04]  /*a0f0*/  @!P3 STG.E.128 [R12.64], RZ ;  /* 0x000000ff0c00b986 */ /* 0x0003e8000c101d04 */
[----:B------:R1:W-:Y:S04]  /*a100*/  @!P2 STG.E.128 [R12.64+0x80], RZ ;  /* 0x000080ff0c00a986 */ /* 0x0003e8000c101d04 */
[----:B------:R1:W-:Y:S04]  /*a110*/  @!P1 STG.E.128 [R12.64+0x100], RZ ;  /* 0x000100ff0c009986 */ /* 0x0003e8000c101d04 */
[----:B------:R1:W-:Y:S02]  /*a120*/  @!P0 STG.E.128 [R12.64+0x180], RZ ;  /* 0x000180ff0c008986 */ /* 0x0003e4000c101d04 */
.L_x_549:
[----:B------:R-:W-:Y:S05]  /*a130*/  BSYNC B0 ;  /* 0x0000000000007941 */ /* 0x000fea0003800000 */
.L_x_548:
[----:B------:R-:W-:Y:S05]  /*a140*/  @P4 BRA `(.L_x_541) ;  /* 0x0000011000004947 */ /* 0x000fea0003800000 */
[----:B------:R-:W-:Y:S01]  /*a150*/  IADD3 R5, P0, R229, 0x20, RZ ;  /* 0x00000020e5057810 */ /* 0x000fe20007f1e0ff */
[----:B------:R-:W-:Y:S01]  /*a160*/  IMAD.MOV.U32 R6, RZ, RZ, R8 ;  /* 0x000000ffff067224 */ /* 0x000fe200078e0008 */
[----:B------:R-:W-:-:S02]  /*a170*/  ISETP.GE.AND P3, PT, R232, c[0x0][0x220], PT ;  /* 0x00008800e8007a0c */ /* 0x000fc40003f66270 */
        /* <DEDUP_REMOVED lines=14> */
.L_x_541:
[----:B------:R-:W-:Y:S05]  /*a260*/  BSYNC B1 ;  /* 0x0000000000017941 */ /* 0x000fea0003800000 */
.L_x_508:
        /* <DEDUP_REMOVED lines=12> */
.L_x_550:
[----:B------:R-:W-:Y:S05]  /*a330*/  EXIT ;  /* 0x000000000000794d */ /* 0x000fea0003800000 */
.L_x_552:
        /* <DEDUP_REMOVED lines=12> */
.L_x_2015:


//--------------------- .text._ZN5flash44flash_bwd_dq_dk_dv_loop_seqk_parallel_kernelI23Flash_bwd_kernel_traitsILi256ELi64ELi64ELi8ELi4ELi2ELi2ELb0ELb1EN7cutlass10bfloat16_tE19Flash_kernel_traitsILi256ELi64ELi64ELi8ES3_EELb0ELb0ELb1ELb0ELb0ELb1ELb0EEEvNS_16Flash_bwd_paramsE --------------------------
	.section	.text._ZN5flash44flash_bwd_dq_dk_dv_loop_seqk_parallel_kernelI23Flash_bwd_kernel_traitsILi256ELi64ELi64ELi8ELi4ELi2ELi2ELb0ELb1EN7cutlass10bfloat16_tE19Flash_kernel_traitsILi256ELi64ELi64ELi8ES3_EELb0ELb0ELb1ELb0ELb0ELb1ELb0EEEvNS_16Flash_bwd_paramsE,"ax",@progbits
	.sectioninfo	@"SHI_REGISTERS=254"
	.align	128
        .global         _ZN5flash44flash_bwd_dq_dk_dv_loop_seqk_parallel_kernelI23Flash_bwd_kernel_traitsILi256ELi64ELi64ELi8ELi4ELi2ELi2ELb0ELb1EN7cutlass10bfloat16_tE19Flash_kernel_traitsILi256ELi64ELi64ELi8ES3_EELb0ELb0ELb1ELb0ELb0ELb1ELb0EEEvNS_16Flash_bwd_paramsE
        .type           _ZN5flash44flash_bwd_dq_dk_dv_loop_seqk_parallel_kernelI23Flash_bwd_kernel_traitsILi256ELi64ELi64ELi8ELi4ELi2ELi2ELb0ELb1EN7cutlass10bfloat16_tE19Flash_kernel_traitsILi256ELi64ELi64ELi8ES3_EELb0ELb0ELb1ELb0ELb0ELb1ELb0EEEvNS_16Flash_bwd_paramsE,@function
        .size           _ZN5flash44flash_bwd_dq_dk_dv_loop_seqk_parallel_kernelI23Flash_bwd_kernel_traitsILi256ELi64ELi64ELi8ELi4ELi2ELi2ELb0ELb1EN7cutlass10bfloat16_tE19Flash_kernel_traitsILi256ELi64ELi64ELi8ES3_EELb0ELb0ELb1ELb0ELb0ELb1ELb0EEEvNS_16Flash_bwd_paramsE,(.L_x_2016 - _ZN5flash44flash_bwd_dq_dk_dv_loop_seqk_parallel_kernelI23Flash_bwd_kernel_traitsILi256ELi64ELi64ELi8ELi4ELi2ELi2ELb0ELb1EN7cutlass10bfloat16_tE19Flash_kernel_traitsILi256ELi64ELi64ELi8ES3_EELb0ELb0ELb1ELb0ELb0ELb1ELb0EEEvNS_16Flash_bwd_paramsE)
        .other          _ZN5flash44flash_bwd_dq_dk_dv_loop_seqk_parallel_kernelI23Flash_bwd_kernel_traitsILi256ELi64ELi64ELi8ELi4ELi2ELi2ELb0ELb1EN7cutlass10bfloat16_tE19Flash_kernel_traitsILi256ELi64ELi64ELi8ES3_EELb0ELb0ELb1ELb0ELb0ELb1ELb0EEEvNS_16Flash_bwd_paramsE,@"STO_CUDA_ENTRY STV_DEFAULT"
_ZN5flash44flash_bwd_dq_dk_dv_loop_seqk_parallel_kernelI23Flash_bwd_kernel_traitsILi256ELi64ELi64ELi8ELi4ELi2ELi2ELb0ELb1EN7cutlass10bfloat16_tE19Flash_kernel_traitsILi256ELi64ELi64ELi8ES3_EELb0ELb0ELb1ELb0ELb0ELb1ELb0EEEvNS_16Flash_bwd_paramsE:
.text._ZN5flash44flash_bwd_dq_dk_dv_loop_seqk_parallel_kernelI23Flash_bwd_kernel_traitsILi256ELi64ELi64ELi8ELi4ELi2ELi2ELb0ELb1EN7cutlass10bfloat16_tE19Flash_kernel_traitsILi256ELi64ELi64ELi8ES3_EELb0ELb0ELb1ELb0ELb0ELb1ELb0EEEvNS_16Flash_bwd_paramsE:
        /* <DEDUP_REMOVED lines=42> */
[----:B------:R-:W-:Y:S01]  /*02a0*/  SHF.R.S32.HI R0, RZ, 0x4, R9 ;  /* 0x00000004ff007819 */ /* 0x000fe20000011409 */
[----:B------:R-:W-:Y:S01]  /*02b0*/  UIMAD UR6, UR32, UR11, UR38 ;  /* 0x0000000b200672a4 */ /* 0x000fe2000f8e0226 */
[----:B------:R-:W-:Y:S01]  /*02c0*/  LOP3.LUT R3, R3, 0xfffffffc, RZ, 0xc0, !PT ;  /* 0xfffffffc03037812 */ /* 0x000fe200078ec0ff */
[----:B------:R-:W-:Y:S01]  /*02d0*/  IMAD.IADD R7, R228, 0x1, -R7 ;  /* 0x00000001e4077824 */ /* 0x000fe200078e0a07 */
[----:B------:R-:W-:Y:S01]  /*02e0*/  LOP3.LUT R2, R2, 0xfffffffe, RZ, 0xc0, !PT ;  /* 0xfffffffe02027812 */ /* 0x000fe200078ec0ff */
[----:B------:R-:W-:Y:S01]  /*02f0*/  @!UP5 UIMAD UR7, UR32, UR13, UR38 ;  /* 0x0000000d2007d2a4 */ /* 0x000fe2000f8e0226 */
[----:B------:R-:W-:Y:S01]  /*0300*/  LEA.HI R6, R9, R0, RZ, 0x1 ;  /* 0x0000000009067211 */ /* 0x000fe200078f08ff */
[C---:B------:R-:W-:Y:S01]  /*0310*/  IMAD.IADD R3, R4.reuse, 0x1, -R3 ;  /* 0x0000000104037824 */ /* 0x040fe200078e0a03 */
[-C--:B------:R-:W-:Y:S01]  /*0320*/  LEA.HI R17, R19, R228.reuse, RZ, 0x3 ;  /* 0x000000e413117211 */ /* 0x080fe200078f18ff */
[----:B------:R-:W-:Y:S01]  /*0330*/  IMAD.IADD R2, R4, 0x1, -R2 ;  /* 0x0000000104027824 */ /* 0x000fe200078e0a02 */
[----:B------:R-:W-:Y:S01]  /*0340*/  LOP3.LUT R6, R6, 0xfffffffe, RZ, 0xc0, !PT ;  /* 0xfffffffe06067812 */ /* 0x000fe200078ec0ff */
[----:B------:R-:W-:Y:S01]  /*0350*/  USHF.L.U32 UR46, UR47, 0x6, URZ ;  /* 0x000000062f2e7899 */ /* 0x000fe2000800063f */
[----:B------:R-:W-:Y:S01]  /*0360*/  SHF.R.S32.HI R4, RZ, 0x1f, R7 ;  /* 0x0000001fff047819 */ /* 0x000fe20000011407 */
[----:B------:R-:W-:Y:S01]  /*0370*/  IMAD.SHL.U32 R15, R2, 0x10, RZ ;  /* 0x00000010020f7824 */ /* 0x000fe200078e00ff */
[----:B------:R-:W-:Y:S01]  /*0380*/  LOP3.LUT R9, R9, 0xfffffff0, RZ, 0xc0, !PT ;  /* 0xfffffff009097812 */ /* 0x000fe200078ec0ff */
[----:B------:R-:W-:Y:S01]  /*0390*/  IMAD.IADD R6, R0, 0x1, -R6 ;  /* 0x0000000100067824 */ /* 0x000fe200078e0a06 */
[----:B------:R-:W-:Y:S01]  /*03a0*/  LEA.HI R5, R19, R228, RZ, 0x2 ;  /* 0x000000e413057211 */ /* 0x000fe200078f10ff */
[----:B------:R-:W-:Y:S01]  /*03b0*/  ULDC UR50, c[0x0][0x214] ;  /* 0x0000850000327ab9 */ /* 0x000fe20000000800 */
[----:B------:R-:W-:Y:S01]  /*03c0*/  LEA.HI R4, R4, R7, RZ, 0x2 ;  /* 0x0000000704047211 */ /* 0x000fe200078f10ff */
[C---:B------:R-:W-:Y:S01]  /*03d0*/  IMAD.IADD R0, R228.reuse, 0x1, -R9 ;  /* 0x00000001e4007824 */ /* 0x040fe200078e0a09 */
[----:B------:R-:W-:Y:S01]  /*03e0*/  LOP3.LUT R7, R17, 0xfffffff8, RZ, 0xc0, !PT ;  /* 0xfffffff811077812 */ /* 0x000fe200078ec0ff */
[----:B------:R-:W-:Y:S01]  /*03f0*/  IMAD.U32 R232, RZ, RZ, UR14 ;  /* 0x0000000effe87e24 */ /* 0x000fe2000f8e00ff */
[--C-:B------:R-:W-:Y:S01]  /*0400*/  SHF.R.S32.HI R11, RZ, 0x2, R5.reuse ;  /* 0x00000002ff0b7819 */ /* 0x100fe20000011405 */
[----:B------:R-:W-:Y:S01]  /*0410*/  ULDC UR57, c[0x0][0x1c8] ;  /* 0x0000720000397ab9 */ /* 0x000fe20000000800 */
[----:B------:R-:W-:Y:S01]  /*0420*/  SHF.R.S32.HI R12, RZ, 0x1f, R5 ;  /* 0x0000001fff0c7819 */ /* 0x000fe20000011405 */
[----:B------:R-:W-:Y:S01]  /*0430*/  IMAD.IADD R8, R228, 0x1, -R7 ;  /* 0x00000001e4087824 */ /* 0x000fe200078e0a07 */
[----:B------:R-:W-:Y:S01]  /*0440*/  SHF.R.S32.HI R7, RZ, 0x1f, R0 ;  /* 0x0000001fff077819 */ /* 0x000fe20000011400 */
[----:B------:R-:W-:Y:S01]  /*0450*/  ULDC.U8 UR10, c[0x0][0x3d0] ;  /* 0x0000f400000a7ab9 */ /* 0x000fe20000000000 */
[----:B------:R-:W-:Y:S01]  /*0460*/  LEA.HI R12, R12, R11, RZ, 0x3 ;  /* 0x0000000b0c0c7211 */ /* 0x000fe200078f18ff */
[----:B------:R-:W-:Y:S01]  /*0470*/  IMAD.SHL.U32 R234, R8, 0x8, RZ ;  /* 0x0000000808ea7824 */ /* 0x000fe200078e00ff */
[----:B------:R-:W-:Y:S01]  /*0480*/  LEA.HI R7, R7, R0, RZ, 0x3 ;  /* 0x0000000007077211 */ /* 0x000fe200078f18ff */
[----:B------:R-:W-:Y:S01]  /*0490*/  ULDC UR51, c[0x0][0x224] ;  /* 0x0000890000337ab9 */ /* 0x000fe20000000800 */
[----:B------:R-:W-:Y:S01]  /*04a0*/  LOP3.LUT R12, R12, 0xfffffff8, RZ, 0xc0, !PT ;  /* 0xfffffff80c0c7812 */ /* 0x000fe200078ec0ff */
[----:B------:R-:W-:Y:S01]  /*04b0*/  @UP5 UIMAD UR55, UR32, UR50, URZ ;  /* 0x00000032203752a4 */ /* 0x000fe2000f8e023f */
[----:B------:R-:W-:Y:S01]  /*04c0*/  SHF.R.S32.HI R231, RZ, 0x3, R17 ;  /* 0x00000003ffe77819 */ /* 0x000fe20000011411 */
[----:B------:R-:W-:Y:S01]  /*04d0*/  ULDC.64 UR4, c[0x0][0x118] ;  /* 0x0000460000047ab9 */ /* 0x000fe20000000a00 */
[----:B------:R-:W-:Y:S01]  /*04e0*/  LOP3.LUT R13, R7, 0xfffffff8, RZ, 0xc0, !PT ;  /* 0xfffffff8070d7812 */ /* 0x000fe200078ec0ff */
[----:B------:R-:W-:Y:S01]  /*04f0*/  IMAD.IADD R12, R11, 0x1, -R12 ;  /* 0x000000010b0c7824 */ /* 0x000fe200078e0a0c */
        /* <DEDUP_REMOVED lines=9> */
[----:B------:R-:W-:Y:S01]  /*0590*/  ULOP3.LUT UR57, UR38, UR57, URZ, 0x3c, !UPT ;  /* 0x0000003926397292 */ /* 0x000fe2000f8e3c3f */
[----:B------:R-:W-:Y:S01]  /*05a0*/  LOP3.LUT R11, R11, 0x1c0, RZ, 0xc0, !PT ;  /* 0x000001c00b0b7812 */ /* 0x000fe200078ec0ff */
[----:B------:R-:W-:Y:S01]  /*05b0*/  USHF.R.S32.HI UR58, URZ, 0x1f, UR38 ;  /* 0x0000001f3f3a7899 */ /* 0x000fe20008011426 */
[----:B------:R-:W-:Y:S01]  /*05c0*/  ISETP.NE.U32.AND P0, PT, R0, 0x1, PT ;  /* 0x000000010000780c */ /* 0x000fe20003f05070 */
[----:B------:R-:W-:Y:S01]  /*05d0*/  UISETP.NE.AND UP6, UPT, UR10, URZ, UPT ;  /* 0x0000003f0a00728c */ /* 0x000fe2000bfc5270 */
[C---:B------:R-:W-:Y:S01]  /*05e0*/  LOP3.LUT R0, R8.reuse, 0x10, R15, 0xf8, !PT ;  /* 0x0000001008007812 */ /* 0x040fe200078ef80f */
[----:B------:R-:W-:Y:S01]  /*05f0*/  USHF.R.S32.HI UR60, URZ, 0x1f, UR32 ;  /* 0x0000001f3f3c7899 */ /* 0x000fe20008011420 */
[----:B------:R-:W-:Y:S01]  /*0600*/  SHF.R.U32.HI R9, RZ, 0x3, R11 ;  /* 0x00000003ff097819 */ /* 0x000fe2000001160b */
[----:B------:R-:W-:Y:S01]  /*0610*/  USHF.R.S32.HI UR59, URZ, 0x1f, UR38 ;  /* 0x0000001f3f3b7899 */ /* 0x000fe20008011426 */
[----:B------:R-:W-:Y:S01]  /*0620*/  LOP3.LUT R10, R11, 0x38, R234, 0xf8, !PT ;  /* 0x000000380b0a7812 */ /* 0x000fe200078ef8ea */
[----:B------:R-:W-:Y:S01]  /*0630*/  UIMAD.WIDE.U32 UR42, UR36, UR44, URZ ;  /* 0x0000002c242a72a5 */ /* 0x000fe2000f8e003f */
[----:B------:R-:W-:Y:S01]  /*0640*/  LOP3.LUT R226, R8, 0x8, R17, 0xf8, !PT ;  /* 0x0000000808e27812 */ /* 0x000fe200078ef811 */
        /* <DEDUP_REMOVED lines=32> */
[----:B------:R-:W-:Y:S01]  /*0850*/  IMAD.SHL.U32 R228, R228, 0x2, RZ ;  /* 0x00000002e4e47824 */ /* 0x000fe200078e00ff */
[----:B------:R-:W-:Y:S01]  /*0860*/  LOP3.LUT R14, R14, R9, RZ, 0x3c, !PT ;  /* 0x000000090e0e7212 */ /* 0x000fe200078e3cff */
[--C-:B------:R-:W-:Y:S01]  /*0870*/  IMAD R9, R3, 0x400, R10.reuse ;  /* 0x0000040003097824 */ /* 0x100fe200078e020a */
[----:B------:R-:W-:Y:S01]  /*0880*/  LOP3.LUT R5, R8, 0x20, R5, 0xf8, !PT ;  /* 0x0000002008057812 */ /* 0x000fe200078ef805 */
[----:B------:R-:W-:Y:S01]  /*0890*/  IMAD R10, R2, 0x400, R10 ;  /* 0x00000400020a7824 */ /* 0x000fe200078e020a */
[----:B------:R-:W-:Y:S01]  /*08a0*/  LOP3.LUT R8, R13, 0x1c0, RZ, 0xc0, !PT ;  /* 0x000001c00d087812 */ /* 0x000fe200078ec0ff */
[----:B------:R-:W-:Y:S01]  /*08b0*/  IMAD.IADD R236, R9, 0x1, R14 ;  /* 0x0000000109ec7824 */ /* 0x000fe200078e020e */
[----:B------:R-:W-:Y:S01]  /*08c0*/  SHF.R.S32.HI R4, RZ, 0x2, R4 ;  /* 0x00000002ff047819 */ /* 0x000fe20000011404 */
[----:B------:R-:W-:Y:S01]  /*08d0*/  IMAD.SHL.U32 R9, R6, 0x8, RZ ;  /* 0x0000000806097824 */ /* 0x000fe200078e00ff */
[----:B------:R-:W-:Y:S01]  /*08e0*/  SHF.R.U32.HI R6, RZ, 0x3, R8 ;  /* 0x00000003ff067819 */ /* 0x000fe20000011608 */
[----:B------:R-:W-:Y:S01]  /*08f0*/  IMAD.SHL.U32 R236, R236, 0x2, RZ ;  /* 0x00000002ecec7824 */ /* 0x000fe200078e00ff */
[----:B------:R-:W-:Y:S01]  /*0900*/  LOP3.LUT R226, R226, R15, RZ, 0x3c, !PT ;  /* 0x0000000fe2e27212 */ /* 0x000fe200078e3cff */
[----:B------:R-:W-:Y:S01]  /*0910*/  IMAD R229, R3, 0x10, R4 ;  /* 0x0000001003e57824 */ /* 0x000fe200078e0204 */
[----:B------:R-:W-:Y:S01]  /*0920*/  LOP3.LUT R9, R8, 0x8, R9, 0xf8, !PT ;  /* 0x0000000808097812 */ /* 0x000fe200078ef809 */
[----:B------:R-:W-:Y:S01]  /*0930*/  IMAD.IADD R233, R10, 0x1, R233 ;  /* 0x000000010ae97824 */ /* 0x000fe200078e02e9 */
[----:B------:R-:W-:Y:S01]  /*0940*/  LOP3.LUT R5, R6, R5, R8, 0x1e, !PT ;  /* 0x0000000506057212 */ /* 0x000fe200078e1e08 */
[----:B------:R-:W-:Y:S01]  /*0950*/  IMAD.IADD R226, R17, 0x1, R226 ;  /* 0x0000000111e27824 */ /* 0x000fe200078e02e2 */
[----:B------:R-:W-:Y:S01]  /*0960*/  LOP3.LUT R8, R7, 0xfffffe00, RZ, 0xc0, !PT ;  /* 0xfffffe0007087812 */ /* 0x000fe200078ec0ff */
[----:B------:R-:W-:Y:S01]  /*0970*/  IMAD.MOV.U32 R7, RZ, RZ, -0x10 ;  /* 0xfffffff0ff077424 */ /* 0x000fe200078e00ff */
[----:B------:R-:W-:Y:S01]  /*0980*/  LOP3.LUT R9, R9, R6, RZ, 0x3c, !PT ;  /* 0x0000000609097212 */ /* 0x000fe200078e3cff */
[----:B------:R-:W-:Y:S01]  /*0990*/  IMAD.SHL.U32 R226, R226, 0x2, RZ ;  /* 0x00000002e2e27824 */ /* 0x000fe200078e00ff */
        /* <DEDUP_REMOVED lines=12> */
[----:B------:R-:W-:Y:S01]  /*0a60*/  SEL R5, R4, 0xffffffc0, !P3 ;  /* 0xffffffc004057807 */ /* 0x000fe20005800000 */
[----:B------:R-:W-:Y:S01]  /*0a70*/  IMAD.IADD R216, R226, 0x1, R3 ;  /* 0x00000001e2d87824 */ /* 0x000fe200078e0203 */
[----:B------:R-:W-:Y:S01]  /*0a80*/  SEL R4, R4, 0xffffffc0, !P5 ;  /* 0xffffffc004047807 */ /* 0x000fe20006800000 */
[----:B------:R-:W-:Y:S01]  /*0a90*/  IMAD.IADD R225, R227, 0x1, R217 ;  /* 0x00000001e3e17824 */ /* 0x000fe200078e02d9 */
[----:B------:R-:W-:Y:S01]  /*0aa0*/  LEA R220, R220, 0x20000, 0x1 ;  /* 0x00020000dcdc7811 */ /* 0x000fe200078e08ff */
[----:B------:R-:W-:Y:S01]  /*0ab0*/  IMAD.SHL.U32 R222, R0, 0x2, RZ ;  /* 0x0000000200de7824 */ /* 0x000fe200078e00ff */
[----:B------:R-:W-:Y:S01]  /*0ac0*/  @P1 IADD3 R238, R236, -0x20, RZ ;  /* 0xffffffe0ecee1810 */ /* 0x000fe20007ffe0ff */
[----:B------:R-:W-:Y:S01]  /*0ad0*/  IMAD.SHL.U32 R230, R230, 0x2, RZ ;  /* 0x00000002e6e67824 */ /* 0x000fe200078e00ff */
[----:B------:R-:W-:Y:S01]  /*0ae0*/  IADD3 R237, R233, 0x40, RZ ;  /* 0x00000040e9ed7810 */ /* 0x000fe20007ffe0ff */
[----:B------:R-:W-:Y:S01]  /*0af0*/  IMAD.IADD R218, R4, 0x1, R220 ;  /* 0x0000000104da7824 */ /* 0x000fe200078e02dc */
[----:B------:R-:W-:Y:S01]  /*0b00*/  LOP3.LUT R228, R11, 0x6, R228, 0xf8, !PT ;  /* 0x000000060be47812 */ /* 0x000fe200078ef8e4 */
[----:B------:R-:W-:Y:S01]  /*0b10*/  IMAD.IADD R219, R217, 0x1, R220 ;  /* 0x00000001d9db7824 */ /* 0x000fe200078e02dc */
[----:B------:R-:W-:Y:S01]  /*0b20*/  @P2 IADD3 R237, R233, -0x40, RZ ;  /* 0xffffffc0e9ed2810 */ /* 0x000fe20007ffe0ff */
[----:B------:R-:W-:-:S02]  /*0b30*/  IMAD R0, R0, 0x2, R5 ;  /* 0x0000000200007824 */ /* 0x000fc400078e0205 */
[----:B------:R-:W-:Y:S02]  /*0b40*/  IMAD.IADD R3, R226, 0x1, R5 ;  /* 0x00000001e2037824 */ /* 0x000fe400078e0205 */
[----:B------:R-:W-:Y:S02]  /*0b50*/  IMAD.IADD R2, R5, 0x1, R216 ;  /* 0x0000000105027824 */ /* 0x000fe400078e02d8 */
[----:B------:R-:W-:Y:S02]  /*0b60*/  IMAD.IADD R239, R236, 0x1, R7 ;  /* 0x00000001ecef7824 */ /* 0x000fe400078e0207 */
[----:B------:R-:W-:Y:S02]  /*0b70*/  IMAD.SHL.U32 R221, R221, 0x2, RZ ;  /* 0x00000002dddd7824 */ /* 0x000fe400078e00ff */
[----:B------:R-:W-:Y:S02]  /*0b80*/  IMAD.IADD R240, R7, 0x1, R238 ;  /* 0x0000000107f07824 */ /* 0x000fe400078e02ee */
[----:B------:R-:W-:-:S02]  /*0b90*/  IMAD.IADD R224, R227, 0x1, R4 ;  /* 0x00000001e3e07824 */ /* 0x000fc400078e0204 */
[----:B------:R-:W-:Y:S02]  /*0ba0*/  IMAD.IADD R223, R225, 0x1, R4 ;  /* 0x00000001e1df7824 */ /* 0x000fe400078e0204 */
[----:B----4-:R-:W-:Y:S02]  /*0bb0*/  IMAD.IADD R217, R217, 0x1, R218 ;  /* 0x00000001d9d97824 */ /* 0x010fe400078e02da */
.L_x_583:
[----:B------:R-:W-:Y:S02]  /*0bc0*/  ULDC.64 UR6, c[0x0][0x240] ;  /* 0x0000900000067ab9 */ /* 0x000fe40000000a00 */
[----:B------:R-:W-:Y:S02]  /*0bd0*/  UISETP.NE.U32.AND UP1, UPT, URZ, UR6, UPT ;  /* 0x000000063f00728c */ /* 0x000fe4000bf25070 */
[----:B------:R-:W-:Y:S02]  /*0be0*/  USHF.L.U32 UR14, UR32, 0x2, URZ ;  /* 0x00000002200e7899 */ /* 0x000fe4000800063f */
[----:B------:R-:W-:Y:S02]  /*0bf0*/  USHF.R.S32.HI UR40, URZ, 0x1f, UR32 ;  /* 0x0000001f3f287899 */ /* 0x000fe40008011420 */
[----:B------:R-:W-:-:S02]  /*0c00*/  UISETP.NE.AND.EX UP1, UPT, URZ, UR7, UPT, UP1 ;  /* 0x000000073f00728c */ /* 0x000fc4000bf25310 */
[----:B------:R-:W-:Y:S02]  /*0c10*/  ULDC.64 UR10, c[0x0][0x250] ;  /* 0x00009400000a7ab9 */ /* 0x000fe40000000a00 */
[----:B------:R-:W-:Y:S02]  /*0c20*/  UISETP.NE.U32.AND UP3, UPT, URZ, UR10, UPT ;  /* 0x0000000a3f00728c */ /* 0x000fe4000bf65070 */
[----:B------:R-:W-:Y:S01]  /*0c30*/  USHF.L.U64.HI UR13, UR32, 0x2, UR40 ;  /* 0x00000002200d7899 */ /* 0x000fe20008010228 */
[----:B------:R-:W-:Y:S01]  /*0c40*/  PLOP3.LUT P2, PT, PT, PT, UP1, 0x80, 0x0 ;  /* 0x000000000000781c */ /* 0x000fe20003f4f018 */
[----:B------:R-:W-:Y:S02]  /*0c50*/  UIADD3 UR6, UP0, UR14, UR6, URZ ;  /* 0x000000060e067290 */ /* 0x000fe4000ff1e03f */
[----:B------:R-:W-:Y:S02]  /*0c60*/  UISETP.NE.AND.EX UP3, UPT, URZ, UR11, UPT, UP3 ;  /* 0x0000000b3f00728c */ /* 0x000fe4000bf65330 */
[----:B------:R-:W-:-:S02]  /*0c70*/  UIADD3.X UR7, UR13, UR7, URZ, UP0, !UPT ;  /* 0x000000070d077290 */ /* 0x000fc400087fe43f */
[----:B-1----:R-:W-:Y:S01]  /*0c80*/  IMAD.U32 R12, RZ, RZ, UR6 ;  /* 0x00000006ff0c7e24 */ /* 0x002fe2000f8e00ff */
[----:B------:R-:W-:Y:S01]  /*0c90*/  ULDC.U8 UR12, c[0x0][0x312] ;  /* 0x0000c480000c7ab9 */ /* 0x000fe20000000000 */
[----:B------:R-:W-:Y:S01]  /*0ca0*/  PLOP3.LUT P0, PT, PT, PT, UP3, 0x80, 0x0 ;  /* 0x000000000000781c */ /* 0x000fe20003f0f038 */
[----:B------:R-:W-:Y:S01]  /*0cb0*/  ULDC.64 UR8, c[0x0][0x248] ;  /* 0x0000920000087ab9 */ /* 0x000fe20000000a00 */
[----:B------:R-:W-:Y:S01]  /*0cc0*/  IMAD.U32 R13, RZ, RZ, UR7 ;  /* 0x00000007ff0d7e24 */ /* 0x000fe2000f8e00ff */
[----:B------:R-:W-:Y:S02]  /*0cd0*/  UISETP.NE.AND UP4, UPT, UR12, URZ, UPT ;  /* 0x0000003f0c00728c */ /* 0x000fe4000bf85270 */
[----:B------:R-:W-:Y:S02]  /*0ce0*/  @UP3 UIADD3 UR6, UP0, UR14, UR10, URZ ;  /* 0x0000000a0e063290 */ /* 0x000fe4000ff1e03f */
[----:B--2---:R-:W2:Y:S01]  /*0cf0*/  @P2 LDG.E R7, [R12.64] ;  /* 0x000000040c072981 */ /* 0x004ea2000c1e1900 */
[----:B------:R-:W-:-:S02]  /*0d00*/  UISETP.EQ.U32.AND UP2, UPT, URZ, UR8, UPT ;  /* 0x000000083f00728c */ /* 0x000fc4000bf42070 */
[----:B------:R-:W-:Y:S01]  /*0d10*/  @UP3 UIADD3.X UR7, UR13, UR11, URZ, UP0, !UPT ;  /* 0x0000000b0d073290 */ /* 0x000fe200087fe43f */
[----:B------:R-:W3:Y:S01]  /*0d20*/  @P2 LDG.E R4, [R12.64+0x4] ;  /* 0x000004040c042981 */ /* 0x000ee2000c1e1900 */
[----:B------:R-:W-:Y:S01]  /*0d30*/  MOV R10, UR6 ;  /* 0x00000006000a7c02 */ /* 0x000fe20008000f00 */
[----:B------:R-:W-:-:S03]  /*0d40*/  UISETP.EQ.OR.EX UP2, UPT, URZ, UR9, !UP4, UP2 ;  /* 0x000000093f00728c */ /* 0x000fc6000e742720 */
[----:B------:R-:W-:Y:S01]  /*0d50*/  IMAD.U32 R11, RZ, RZ, UR7 ;  /* 0x00000007ff0b7e24 */ /* 0x000fe2000f8e00ff */
[----:B------:R-:W-:-:S04]  /*0d60*/  UIADD3 UR8, UP0, UR14, UR8, URZ ;  /* 0x000000080e087290 */ /* 0x000fc8000ff1e03f */
[----:B----4-:R-:W4:Y:S01]  /*0d70*/  @P0 LDG.E R5, [R10.64] ;  /* 0x000000040a050981 */ /* 0x010f22000c1e1900 */
[----:B------:R-:W-:Y:S01]  /*0d80*/  PLOP3.LUT P1, PT, PT, PT, UP2, 0x80, 0x0 ;  /* 0x000000000000781c */ /* 0x000fe20003f2f028 */
[----:B------:R-:W-:Y:S01]  /*0d90*/  UIADD3.X UR9, UR13, UR9, URZ, UP0, !UPT ;  /* 0x000000090d097290 */ /* 0x000fe200087fe43f */
[----:B------:R-:W-:-:S05]  /*0da0*/  IMAD.U32 R8, RZ, RZ, UR8 ;  /* 0x00000008ff087e24 */ /* 0x000fca000f8e00ff */
[----:B------:R-:W-:-:S06]  /*0db0*/  MOV R9, UR9 ;  /* 0x0000000900097c02 */ /* 0x000fcc0008000f00 */
[----:B-----5:R-:W5:Y:S01]  /*0dc0*/  @!P1 LDG.E R6, [R8.64] ;  /* 0x0000000408069981 */ /* 0x020f62000c1e1900 */
[----:B------:R-:W-:Y:S02]  /*0dd0*/  UMOV UR16, 0xffffffff ;  /* 0xffffffff00107882 */ /* 0x000fe40000000000 */
[----:B------:R-:W-:Y:S02]  /*0de0*/  UMOV UR21, URZ ;  /* 0x0000003f00157c82 */ /* 0x000fe40008000000 */
[----:B------:R-:W-:Y:S02]  /*0df0*/  UMOV UR24, 0xffffffff ;  /* 0xffffffff00187882 */ /* 0x000fe40000000000 */
[----:B------:R-:W-:Y:S01]  /*0e00*/  ULDC UR8, c[0x0][0x218] ;  /* 0x0000860000087ab9 */ /* 0x000fe20000000800 */
[----:B--2---:R-:W1:Y:S08]  /*0e10*/  @P2 R2UR UR16, R7 ;  /* 0x00000000071023c2 */ /* 0x004e7000000e0000 */
[----:B---3--:R-:W1:Y:S08]  /*0e20*/  @P2 R2UR UR12, R4 ;  /* 0x00000000040c23c2 */ /* 0x008e7000000e0000 */
[----:B----4-:R2:W3:Y:S01]  /*0e30*/  @P0 R2UR UR21, R5 ;  /* 0x00000000051503c2 */ /* 0x0104e200000e0000 */
[----:B------:R-:W-:-:S04]  /*0e40*/  ISETP.NE.U32.AND P0, PT, RZ, c[0x0][0x248], PT ;  /* 0x00009200ff007a0c */ /* 0x000fc80003f05070 */
[----:B------:R-:W-:Y:S01]  /*0e50*/  ISETP.NE.AND.EX P0, PT, RZ, c[0x0][0x24c], PT, P0 ;  /* 0x00009300ff007a0c */ /* 0x000fe20003f05300 */
[----:B-1----:R-:W-:Y:S02]  /*0e60*/  @UP1 UIADD3 UR12, UR12, -UR16, URZ ;  /* 0x800000100c0c1290 */ /* 0x002fe4000fffe03f */
[----:B-----5:R2:W1:Y:S05]  /*0e70*/  @!P1 R2UR UR24, R6 ;  /* 0x00000000061893c2 */ /* 0x02046a00000e0000 */
[----:B------:R-:W-:-:S05]  /*0e80*/  @!UP1 ULDC UR12, c[0x0][0x214] ;  /* 0x00008500000c9ab9 */ /* 0x000fca0000000800 */
[----:B------:R-:W-:Y:S05]  /*0e90*/  @!P0 BRA `(.L_x_553) ;  /* 0x0000007000008947 */ /* 0x000fea0003800000 */
[----:B---3--:R-:W-:-:S13]  /*0ea0*/  PLOP3.LUT P0, PT, PT, PT, UP4, 0x80, 0x0 ;  /* 0x000000000000781c */ /* 0x008fda0003f0f048 */
[----:B------:R-:W3:Y:S04]  /*0eb0*/  @P0 LDG.E R4, [R8.64+0x4] ;  /* 0x0000040408040981 */ /* 0x000ee8000c1e1900 */
[----:B--2---:R-:W2:Y:S01]  /*0ec0*/  @!P0 LDG.E R5, [R8.64] ;  /* 0x0000000408058981 */ /* 0x004ea2000c1e1900 */
[----:B---3--:R-:W3:Y:S02]  /*0ed0*/  @P0 R2UR UR6, R4 ;  /* 0x00000000040603c2 */ /* 0x008ee400000e0000 */
[----:B-1-3--:R-:W-:-:S11]  /*0ee0*/  @UP4 UIADD3 UR8, UR6, -UR24, URZ ;  /* 0x8000001806084290 */ /* 0x00afd6000fffe03f */
[----:B--2---:R1:W2:Y:S01]  /*0ef0*/  @!P0 R2UR UR8, R5 ;  /* 0x00000000050883c2 */ /* 0x0042a200000e0000 */
[----:B------:R-:W-:-:S07]  /*0f00*/  DEPBAR.LE SB1, 0x0, {2} ;  /* 0x000090040000791a */ /* 0x000fce0000000000 */
.L_x_553:
[----:B---3--:R-:W-:Y:S02]  /*0f10*/  ULDC.64 UR6, c[0x0][0x258] ;  /* 0x0000960000067ab9 */ /* 0x008fe40000000a00 */
[----:B------:R-:W-:-:S04]  /*0f20*/  UISETP.NE.U32.AND UP2, UPT, URZ, UR6, UPT ;  /* 0x000000063f00728c */ /* 0x000fc8000bf45070 */
[----:B------:R-:W-:-:S06]  /*0f30*/  UISETP.NE.AND.EX UP2, UPT, URZ, UR7, UPT, UP2 ;  /* 0x000000073f00728c */ /* 0x000fcc000bf45320 */
[----:B------:R-:W-:-:S05]  /*0f40*/  PLOP3.LUT P0, PT, PT, PT, UP2, 0x80, 0x0 ;  /* 0x000000000000781c */ /* 0x000fca0003f0f028 */
[----:B------:R-:W-:-:S04]  /*0f50*/  @UP2 UIADD3 UR6, UP0, UR14, UR6, URZ ;  /* 0x000000060e062290 */ /* 0x000fc8000ff1e03f */
[----:B------:R-:W-:Y:S02]  /*0f60*/  @UP2 UIADD3.X UR7, UR13, UR7, URZ, UP0, !UPT ;  /* 0x000000070d072290 */ /* 0x000fe400087fe43f */
[----:B------:R-:W-:-:S04]  /*0f70*/  IMAD.U32 R4, RZ, RZ, UR6 ;  /* 0x00000006ff047e24 */ /* 0x000fc8000f8e00ff */
[----:B--2---:R-:W-:Y:S01]  /*0f80*/  IMAD.U32 R5, RZ, RZ, UR7 ;  /* 0x00000007ff057e24 */ /* 0x004fe2000f8e00ff */
        /* <DEDUP_REMOVED lines=8> */
[----:B--2---:R-:W-:-:S02]  /*1010*/  @UP2 UIADD3 UR6, UR9, -UR21, URZ ;  /* 0x8000001509062290 */ /* 0x004fc4000fffe03f */
        /* <DEDUP_REMOVED lines=50> */
.L_x_555:
        /* <DEDUP_REMOVED lines=18> */
.L_x_556:
[----:B------:R-:W-:Y:S01]  /*1460*/  IABS R6, c[0x0][0x1c8] ;  /* 0x0000720000067a13 */ /* 0x000fe20000000000 */
[----:B------:R-:W-:Y:S01]  /*1470*/  ULDC.64 UR10, c[0x0][0x370] ;  /* 0x0000dc00000a7ab9 */ /* 0x000fe20000000a00 */
[----:B------:R-:W-:Y:S01]  /*1480*/  ISETP.NE.AND P2, PT, RZ, c[0x0][0x1c8], PT ;  /* 0x00007200ff007a0c */ /* 0x000fe20003f45270 */
[----:B------:R-:W-:Y:S01]  /*1490*/  @UP3 UIMAD.WIDE.U32 UR8, UR16, UR10, URZ ;  /* 0x0000000a100832a5 */ /* 0x000fe2000f8e003f */
[----:B------:R-:W1:Y:S01]  /*14a0*/  I2F.RP R7, R6 ;  /* 0x0000000600077306 */ /* 0x000e620000209400 */
[----:B------:R-:W-:Y:S02]  /*14b0*/  ULDC UR13, c[0x0][0x224] ;  /* 0x00008900000d7ab9 */ /* 0x000fe40000000800 */
[----:B------:R-:W-:Y:S02]  /*14c0*/  @UP3 UIMAD UR27, UR16, UR11, UR9 ;  /* 0x0000000b101b32a4 */ /* 0x000fe4000f8e0209 */
[----:B------:R-:W-:Y:S02]  /*14d0*/  USHF.R.S32.HI UR20, URZ, 0x1f, UR23 ;  /* 0x0000001f3f147899 */ /* 0x000fe40008011417 */
        /* <DEDUP_REMOVED lines=26> */
[----:B------:R-:W-:Y:S01]  /*1680*/  UIADD3 UR8, UP1, UR17, UR8, URZ ;  /* 0x0000000811087290 */ /* 0x000fe2000ff3e03f */
[----:B------:R-:W-:Y:S01]  /*1690*/  IMAD.MOV.U32 R8, RZ, RZ, RZ ;  /* 0x000000ffff087224 */ /* 0x000fe200078e00ff */
[----:B------:R-:W-:Y:S01]  /*16a0*/  UIMAD UR11, UR61, UR11, UR9 ;  /* 0x0000000b3d0b72a4 */ /* 0x000fe2000f8e0209 */
[----:B------:R-:W-:Y:S01]  /*16b0*/  IMAD R5, R4, R6, RZ ;  /* 0x0000000604057224 */ /* 0x000fe200078e02ff */
[----:B------:R-:W-:Y:S01]  /*16c0*/  IABS R4, UR38 ;  /* 0x0000002600047c13 */ /* 0x000fe20008000000 */
[----:B------:R-:W-:-:S02]  /*16d0*/  UIADD3.X UR9, UR28, UR7, URZ, UP1, !UPT ;  /* 0x000000071c097290 */ /* 0x000fc40008ffe43f */
[----:B------:R-:W-:Y:S01]  /*16e0*/  IMAD.HI.U32 R5, R9, R5, R8 ;  /* 0x0000000509057227 */ /* 0x000fe200078e0008 */
[----:B------:R-:W-:Y:S02]  /*16f0*/  UIMAD UR7, UR37, UR8, URZ ;  /* 0x00000008250772a4 */ /* 0x000fe4000f8e023f */
[----:B------:R-:W-:Y:S02]  /*1700*/  ULDC UR13, c[0x0][0x234] ;  /* 0x00008d00000d7ab9 */ /* 0x000fe40000000800 */
[----:B------:R-:W-:Y:S01]  /*1710*/  UIMAD UR10, UR36, UR9, UR7 ;  /* 0x00000009240a72a4 */ /* 0x000fe2000f8e0207 */
[----:B------:R-:W-:Y:S01]  /*1720*/  IMAD.HI.U32 R16, R5, R4, RZ ;  /* 0x0000000405107227 */ /* 0x000fe200078e00ff */
[----:B------:R-:W-:Y:S02]  /*1730*/  @UP5 USEL UR7, UR55, UR16, !UP3 ;  /* 0x0000001037075287 */ /* 0x000fe4000d800000 */
[----:B------:R-:W-:Y:S01]  /*1740*/  UIMAD.WIDE.U32 UR8, UR36, UR8, URZ ;  /* 0x00000008240872a5 */ /* 0x000fe2000f8e003f */
[----:B------:R-:W-:Y:S01]  /*1750*/  IMAD.MOV R5, RZ, RZ, -R16 ;  /* 0x000000ffff057224 */ /* 0x000fe200078e0a10 */
[----:B------:R-:W-:-:S02]  /*1760*/  @UP5 UIMAD UR13, UR38, UR13, UR7 ;  /* 0x0000000d260d52a4 */ /* 0x000fc4000f8e0207 */
[----:B------:R-:W-:Y:S01]  /*1770*/  USEL UR11, UR11, URZ, UP6 ;  /* 0x0000003f0b0b7287 */ /* 0x000fe2000b000000 */
[----:B------:R-:W-:Y:S01]  /*1780*/  IMAD R5, R6, R5, R4 ;  /* 0x0000000506057224 */ /* 0x000fe200078e0204 */
[----:B------:R-:W-:-:S03]  /*1790*/  UIADD3 UR10, UR9, UR10, URZ ;  /* 0x0000000a090a7290 */ /* 0x000fc6000fffe03f */
[----:B------:R-:W-:Y:S01]  /*17a0*/  @!UP5 UMOV UR13, UR50 ;  /* 0x00000032000ddc82 */ /* 0x000fe20008000000 */
[----:B------:R-:W-:-:S13]  /*17b0*/  ISETP.GT.U32.AND P0, PT, R6, R5, PT ;  /* 0x000000050600720c */ /* 0x000fda0003f04070 */
        /* <DEDUP_REMOVED lines=15> */
.L_x_557:
[----:B------:R-:W-:Y:S02]  /*18b0*/  UMOV UR15, UR51 ;  /* 0x00000033000f7c82 */ /* 0x000fe40008000000 */
.L_x_558:
[----:B------:R-:W-:Y:S01]  /*18c0*/  UIADD3 UR8, UP4, UP3, UR8, UR46, UR48 ;  /* 0x0000002e08087290 */ /* 0x000fe2000fb9e030 */
[----:B------:R-:W-:Y:S01]  /*18d0*/  SHF.R.S32.HI R5, RZ, 0x1f, R231 ;  /* 0x0000001fff057819 */ /* 0x000fe200000114e7 */
[----:B------:R-:W-:Y:S01]  /*18e0*/  IMAD.U32 R7, RZ, RZ, UR5 ;  /* 0x00000005ff077e24 */ /* 0x000fe2000f8e00ff */
[----:B------:R-:W-:Y:S01]  /*18f0*/  IADD3 R11, P0, R231, UR17, RZ ;  /* 0x00000011e70b7c10 */ /* 0x000fe2000ff1e0ff */
[----:B------:R-:W-:Y:S01]  /*1900*/  UIADD3 UR25, UP2, UP1, UR18, UR8, UR19 ;  /* 0x0000000812197290 */ /* 0x000fe2000f95e013 */
[--C-:B------:R-:W-:Y:S01]  /*1910*/  SHF.R.S32.HI R235, RZ, 0x1f, R234.reuse ;  /* 0x0000001fffeb7819 */ /* 0x100fe200000114ea */
[----:B------:R-:W-:Y:S01]  /*1920*/  UIADD3.X UR7, UR10, UR49, UR54, UP4, UP3 ;  /* 0x000000310a077290 */ /* 0x000fe2000a7e6436 */
[----:B------:R-:W-:Y:S01]  /*1930*/  IADD3.X R4, R5, UR28, RZ, P0, !PT ;  /* 0x0000001c05047c10 */ /* 0x000fe200087fe4ff */
[----:B------:R-:W-:Y:S01]  /*1940*/  ULDC.64 UR8, c[0x0][0x1a8] ;  /* 0x00006a0000087ab9 */ /* 0x000fe20000000a00 */
[----:B------:R-:W-:Y:S01]  /*1950*/  IMAD.U32 R6, RZ, RZ, UR4 ;  /* 0x00000004ff067e24 */ /* 0x000fe2000f8e00ff */
[----:B------:R-:W-:Y:S01]  /*1960*/  UIADD3.X UR19, UR11, UR7, UR14, UP2, UP1 ;  /* 0x000000070b137290 */ /* 0x000fe200097e240e */
[C---:B------:R-:W-:Y:S01]  /*1970*/  IMAD.WIDE.U32 R12, R11.reuse, c[0x0][0x190], R234 ;  /* 0x000064000b0c7a25 */ /* 0x040fe200078e00ea */
[----:B------:R-:W-:Y:S01]  /*1980*/  UIMAD UR7, UR58, UR8, URZ ;  /* 0x000000083a0772a4 */ /* 0x000fe2000f8e023f */
[----:B------:R-:W-:Y:S01]  /*1990*/  BSSY B1, `(.L_x_554) ;  /* 0x00006ce000017945 */ /* 0x000fe20003800000 */
[----:B------:R-:W-:Y:S01]  /*19a0*/  UMOV UR16, 0x4 ;  /* 0x0000000400107882 */ /* 0x000fe20000000000 */
[----:B------:R-:W-:Y:S01]  /*19b0*/  IMAD R4, R4, c[0x0][0x190], RZ ;  /* 0x0000640004047a24 */ /* 0x000fe200078e02ff */
[----:B------:R-:W-:Y:S01]  /*19c0*/  UIMAD UR18, UR38, UR9, UR7 ;  /* 0x00000009261272a4 */ /* 0x000fe2000f8e0207 */
[----:B------:R-:W-:Y:S01]  /*19d0*/  IADD3 R14, P0, R12, UR39, RZ ;  /* 0x000000270c0e7c10 */ /* 0x000fe2000ff1e0ff */
[----:B------:R-:W-:Y:S01]  /*19e0*/  ULDC.64 UR4, c[0x0][0x200] ;  /* 0x0000800000047ab9 */ /* 0x000fe20000000a00 */
[----:B------:R-:W-:Y:S01]  /*19f0*/  IMAD R4, R11, c[0x0][0x194], R4 ;  /* 0x000065000b047a24 */ /* 0x000fe200078e0204 */
[----:B------:R-:W-:Y:S01]  /*1a00*/  ULDC.64 UR8, c[0x0][0x378] ;  /* 0x0000de0000087ab9 */ /* 0x000fe20000000a00 */
[----:B------:R-:W1:Y:S01]  /*1a10*/  S2R R11, SR_TID.X ;  /* 0x00000000000b7919 */ /* 0x000e620000002100 */
[----:B------:R-:W-:Y:S01]  /*1a20*/  UIMAD UR7, UR58, UR8, URZ ;  /* 0x000000083a0772a4 */ /* 0x000fe2000f8e023f */
[----:B------:R-:W-:Y:S01]  /*1a30*/  IMAD.U32 R10, RZ, RZ, UR38 ;  /* 0x00000026ff0a7e24 */ /* 0x000fe2000f8e00ff */
[----:B------:R-:W-:Y:S01]  /*1a40*/  IADD3.X R15, R13, UR33, R4, P0, !PT ;  /* 0x000000210d0f7c10 */ /* 0x000fe200087fe404 */
[----:B------:R-:W-:Y:S01]  /*1a50*/  IMAD.U32 R4, RZ, RZ, UR17 ;  /* 0x00000011ff047e24 */ /* 0x000fe2000f8e00ff */
[----:B------:R-:W-:Y:S01]  /*1a60*/  UIMAD UR11, UR38, UR9, UR7 ;  /* 0x00000009260b72a4 */ /* 0x000fe2000f8e0207 */
[----:B------:R-:W-:-:S02]  /*1a70*/  IADD3 R12, P0, R234, UR26, RZ ;  /* 0x0000001aea0c7c10 */ /* 0x000fc4000ff1e0ff */
[----:B------:R-:W-:Y:S02]  /*1a80*/  ULDC.64 UR8, c[0x0][0x370] ;  /* 0x0000dc0000087ab9 */ /* 0x000fe40000000a00 */
[----:B------:R-:W-:Y:S01]  /*1a90*/  UIMAD UR7, UR28, UR8, URZ ;  /* 0x000000081c0772a4 */ /* 0x000fe2000f8e023f */
[----:B------:R-:W-:Y:S01]  /*1aa0*/  IADD3.X R13, R235, UR27, RZ, P0, !PT ;  /* 0x0000001beb0d7c10 */ /* 0x000fe200087fe4ff */
[----:B------:R-:W-:Y:S02]  /*1ab0*/  UIADD3 UR8, UR17, UR13, URZ ;  /* 0x0000000d11087290 */ /* 0x000fe4000fffe03f */
[----:B------:R-:W-:Y:S02]  /*1ac0*/  UIMAD UR10, UR17, UR9, UR7 ;  /* 0x00000009110a72a4 */ /* 0x000fe4000f8e0207 */
[----:B------:R-:W-:Y:S01]  /*1ad0*/  UIMAD.WIDE UR8, UR8, UR16, UR4 ;  /* 0x00000010080872a5 */ /* 0x000fe2000f8e0204 */
[----:B------:R-:W-:Y:S01]  /*1ae0*/  IMAD.WIDE.U32 R12, R4, c[0x0][0x370], R12 ;  /* 0x0000dc00040c7a25 */ /* 0x000fe200078e000c */
[----:B------:R-:W-:-:S02]  /*1af0*/  UIADD3 UR7, -UR6, UR12, UR23 ;  /* 0x0000000c06077290 */ /* 0x000fc4000fffe117 */
[----:B------:R-:W-:Y:S01]  /*1b00*/  ULDC.64 UR4, c[0x0][0x3c8] ;  /* 0x0000f20000047ab9 */ /* 0x000fe20000000a00 */
[----:B------:R-:W-:Y:S01]  /*1b10*/  IMAD R4, R5, c[0x0][0x370], RZ ;  /* 0x0000dc0005047a24 */ /* 0x000fe200078e02ff */
[----:B------:R-:W-:Y:S01]  /*1b20*/  ULDC UR28, c[0x0][0x2e8] ;  /* 0x0000ba00001c7ab9 */ /* 0x000fe20000000800 */
[----:B------:R-:W-:Y:S01]  /*1b30*/  IADD3 R13, R13, UR10, RZ ;  /* 0x0000000a0d0d7c10 */ /* 0x000fe2000fffe0ff */
[----:B------:R-:W-:Y:S01]  /*1b40*/  UMOV UR14, UR8 ;  /* 0x00000008000e7c82 */ /* 0x000fe20008000000 */
[----:B------:R-:W-:Y:S01]  /*1b50*/  IMAD R4, R231, c[0x0][0x374], R4 ;  /* 0x0000dd00e7047a24 */ /* 0x000fe200078e0204 */
[----:B------:R-:W-:Y:S02]  /*1b60*/  UIADD3 UR8, UR17, UR15, URZ ;  /* 0x0000000f11087290 */ /* 0x000fe4000fffe03f */
[----:B------:R-:W-:Y:S02]  /*1b70*/  UMOV UR13, UR9 ;  /* 0x00000009000d7c82 */ /* 0x000fe40008000000 */
[----:B------:R-:W-:Y:S01]  /*1b80*/  UIMAD.WIDE UR8, UR8, UR16, UR4 ;  /* 0x00000010080872a5 */ /* 0x000fe2000f8e0204 */
[----:B------:R1:W2:Y:S01]  /*1b90*/  R2UR UR4, R6 ;  /* 0x00000000060473c2 */ /* 0x0002a200000e0000 */
[----:B------:R-:W-:-:S04]  /*1ba0*/  UIADD3 UR7, UR7, -UR28, URZ ;  /* 0x8000001c07077290 */ /* 0x000fc8000fffe03f */
[----:B------:R-:W-:Y:S02]  /*1bb0*/  USHF.R.S32.HI UR17, URZ, 0x1f, UR7 ;  /* 0x0000001f3f117899 */ /* 0x000fe40008011407 */
        /* <DEDUP_REMOVED lines=8> */
[----:B-1----:R-:W-:-:S03]  /*1c40*/  SHF.R.S32.HI R6, RZ, 0x1f, R11 ;  /* 0x0000001fff067819 */ /* 0x002fc6000001140b */
[----:B------:R-:W-:Y:S01]  /*1c50*/  UISETP.GT.AND UP1, UPT, UR29, UR17, UPT ;  /* 0x000000111d00728c */ /* 0x000fe2000bf24270 */
[----:B---3--:R-:W-:-:S04]  /*1c60*/  LEA.HI R7, R6, R11, RZ, 0x5 ;  /* 0x0000000b06077211 */ /* 0x008fc800078f28ff */
[----:B------:R-:W-:Y:S02]  /*1c70*/  LOP3.LUT R6, R7, 0xffffffe0, RZ, 0xc0, !PT ;  /* 0xffffffe007067812 */ /* 0x000fe400078ec0ff */
[----:B------:R-:W-:-:S03]  /*1c80*/  SHF.R.S32.HI R7, RZ, 0x5, R7 ;  /* 0x00000005ff077819 */ /* 0x000fc60000011407 */
[----:B------:R-:W-:Y:S02]  /*1c90*/  IMAD.IADD R6, R11, 0x1, -R6 ;  /* 0x000000010b067824 */ /* 0x000fe400078e0a06 */
[----:B------:R-:W-:-:S04]  /*1ca0*/  IMAD.WIDE.U32 R10, R10, c[0x0][0x378], R12 ;  /* 0x0000de000a0a7a25 */ /* 0x000fc800078e000c */
[----:B------:R-:W-:Y:S01]  /*1cb0*/  IMAD R6, R7, UR47, R6 ;  /* 0x0000002f07067c24 */ /* 0x000fe2000f8e0206 */
[----:B------:R-:W-:Y:S01]  /*1cc0*/  IADD3 R11, R11, UR11, RZ ;  /* 0x0000000b0b0b7c10 */ /* 0x000fe2000fffe0ff */
[----:B------:R-:W-:-:S03]  /*1cd0*/  IMAD.U32 R12, RZ, RZ, UR38 ;  /* 0x00000026ff0c7e24 */ /* 0x000fc6000f8e00ff */
[----:B------:R-:W-:Y:S01]  /*1ce0*/  IADD3 R7, P0, R6, UR25, RZ ;  /* 0x0000001906077c10 */ /* 0x000fe2000ff1e0ff */
[----:B------:R-:W-:-:S03]  /*1cf0*/  IMAD.WIDE.U32 R12, R12, c[0x0][0x1a8], R14 ;  /* 0x00006a000c0c7a25 */ /* 0x000fc600078e000e */
[----:B------:R-:W-:Y:S01]  /*1d00*/  LEA.HI.X.SX32 R6, R6, UR19, 0x1, P0 ;  /* 0x0000001306067c11 */ /* 0x000fe200080f0eff */
[----:B------:R-:W-:Y:S01]  /*1d10*/  IMAD.WIDE.U32 R10, R231, c[0x0][0x370], R10 ;  /* 0x0000dc00e70a7a25 */ /* 0x000fe200078e000a */
[----:B------:R-:W-:Y:S02]  /*1d20*/  IADD3 R8, R13, UR18, RZ ;  /* 0x000000120d087c10 */ /* 0x000fe4000fffe0ff */
[C---:B------:R-:W-:Y:S01]  /*1d30*/  LEA R250, P0, R12.reuse, c[0x0][0x160], 0x1 ;  /* 0x000058000cfa7a11 */ /* 0x040fe200078008ff */
[----:B------:R-:W-:Y:S01]  /*1d40*/  IMAD.IADD R4, R11, 0x1, R4 ;  /* 0x000000010b047824 */ /* 0x000fe200078e0204 */
[----:B------:R-:W-:Y:S02]  /*1d50*/  LEA R246, P2, R7, c[0x0][0x350], 0x2 ;  /* 0x0000d40007f67a11 */ /* 0x000fe400078410ff */
[----:B------:R-:W-:Y:S02]  /*1d60*/  LEA.HI.X R251, R12, c[0x0][0x164], R8, 0x1, P0 ;  /* 0x000059000cfb7a11 */ /* 0x000fe400000f0c08 */
[----:B------:R-:W-:-:S02]  /*1d70*/  PLOP3.LUT P0, PT, PT, PT, UP1, 0x80, 0x0 ;  /* 0x000000000000781c */ /* 0x000fc40003f0f018 */
[C---:B------:R-:W-:Y:S02]  /*1d80*/  LEA R248, P3, R10.reuse, c[0x0][0x330], 0x1 ;  /* 0x0000cc000af87a11 */ /* 0x040fe400078608ff */
[----:B------:R-:W-:Y:S02]  /*1d90*/  LEA.HI.X R247, R7, c[0x0][0x354], R6, 0x2, P2 ;  /* 0x0000d50007f77a11 */ /* 0x000fe400010f1406 */
[----:B------:R-:W-:-:S07]  /*1da0*/  LEA.HI.X R249, R10, c[0x0][0x334], R4, 0x1, P3 ;  /* 0x0000cd000af97a11 */ /* 0x000fce00018f0c04 */
        /* <DEDUP_REMOVED lines=19> */
.L_x_560:
        /* <DEDUP_REMOVED lines=18> */
.L_x_561:
[----:B------:R-:W-:Y:S01]  /*2000*/  ULDC.64 UR8, c[0x0][0x3a0] ;  /* 0x0000e80000087ab9 */ /* 0x000fe20000000a00 */
[----:B------:R-:W-:Y:S01]  /*2010*/  IMAD.U32 R7, RZ, RZ, UR23 ;  /* 0x00000017ff077e24 */ /* 0x000fe2000f8e00ff */
[----:B------:R-:W-:Y:S01]  /*2020*/  UIMAD UR7, UR20, UR8, URZ ;  /* 0x00000008140772a4 */ /* 0x000fe2000f8e023f */
[----:B------:R-:W-:Y:S01]  /*2030*/  IMAD.U32 R8, RZ, RZ, UR38 ;  /* 0x00000026ff087e24 */ /* 0x000fe2000f8e00ff */
[----:B------:R-:W-:Y:S01]  /*2040*/  UIMAD UR6, UR22, -0x40, UR6 ;  /* 0xffffffc0160678a4 */ /* 0x000fe2000f8e0206 */
[----:B------:R-:W-:Y:S01]  /*2050*/  IMAD.WIDE.U32 R6, R7, c[0x0][0x3a0], R234 ;  /* 0x0000e80007067a25 */ /* 0x000fe200078e00ea */
[----:B------:R-:W-:Y:S01]  /*2060*/  UIMAD UR7, UR23, UR9, UR7 ;  /* 0x00000009170772a4 */ /* 0x000fe2000f8e0207 */
[----:B------:R-:W-:Y:S02]  /*2070*/  BSSY B0, `(.L_x_562) ;  /* 0x0000016000007945 */ /* 0x000fe40003800000 */
[----:B------:R-:W-:Y:S01]  /*2080*/  ULDC.64 UR8, c[0x0][0x3b8] ;  /* 0x0000ee0000087ab9 */ /* 0x000fe20000000a00 */
[----:B------:R-:W-:-:S02]  /*2090*/  IADD3 R6, P0, R6, UR14, RZ ;  /* 0x0000000e06067c10 */ /* 0x000fc4000ff1e0ff */
[----:B------:R-:W-:Y:S01]  /*20a0*/  MOV R4, UR7 ;  /* 0x0000000700047c02 */ /* 0x000fe20008000f00 */
[----:B------:R-:W-:Y:S01]  /*20b0*/  UIMAD UR7, UR58, UR8, URZ ;  /* 0x000000083a0772a4 */ /* 0x000fe2000f8e023f */
[----:B------:R-:W-:Y:S02]  /*20c0*/  ISETP.GE.AND P1, PT, R231, UR6, PT ;  /* 0x00000006e7007c0c */ /* 0x000fe4000bf26270 */
[----:B------:R-:W-:Y:S01]  /*20d0*/  IADD3.X R7, R7, UR15, R4, P0, !PT ;  /* 0x0000000f07077c10 */ /* 0x000fe200087fe404 */
[----:B------:R-:W-:-:S04]  /*20e0*/  UIMAD UR7, UR38, UR9, UR7 ;  /* 0x00000009260772a4 */ /* 0x000fc8000f8e0207 */
[----:B------:R-:W-:-:S05]  /*20f0*/  IMAD.WIDE.U32 R8, R8, c[0x0][0x3b8], R6 ;  /* 0x0000ee0008087a25 */ /* 0x000fca00078e0006 */
[----:B------:R-:W-:Y:S01]  /*2100*/  IADD3 R7, R9, UR7, RZ ;  /* 0x0000000709077c10 */ /* 0x000fe2000fffe0ff */
[----:B------:R-:W-:Y:S05]  /*2110*/  @P1 BRA `(.L_x_563) ;  /* 0x000000b000001947 */ /* 0x000fea0003800000 */
[----:B------:R-:W-:Y:S01]  /*2120*/  MOV R6, R8 ;  /* 0x0000000800067202 */ /* 0x000fe20000000f00 */
[----:B------:R-:W-:-:S04]  /*2130*/  IMAD R4, R5, c[0x0][0x3a0], RZ ;  /* 0x0000e80005047a24 */ /* 0x000fc800078e02ff */
[----:B------:R-:W-:-:S04]  /*2140*/  IMAD.WIDE.U32 R10, R231, c[0x0][0x3a0], R6 ;  /* 0x0000e800e70a7a25 */ /* 0x000fc800078e0006 */
        /* <DEDUP_REMOVED lines=8> */
.L_x_563:
[----:B------:R-:W-:Y:S05]  /*21d0*/  BSYNC B0 ;  /* 0x0000000000007941 */ /* 0x000fea0003800000 */
.L_x_562:
        /* <DEDUP_REMOVED lines=8> */
[----:B------:R-:W-:Y:S01]  /*2260*/  IMAD R4, R4, c[0x0][0x3a0], RZ ;  /* 0x0000e80004047a24 */ /* 0x000fe200078e02ff */
[----:B------:R-:W-:-:S03]  /*2270*/  LEA R8, P2, R6, c[0x0][0x340], 0x1 ;  /* 0x0000d00006087a11 */ /* 0x000fc600078408ff */
[----:B------:R-:W-:-:S05]  /*2280*/  IMAD R4, R9, c[0x0][0x3a4], R4 ;  /* 0x0000e90009047a24 */ /* 0x000fca00078e0204 */
[----:B------:R-:W-:-:S04]  /*2290*/  IADD3 R7, R7, R4, RZ ;  /* 0x0000000407077210 */ /* 0x000fc80007ffe0ff */
[----:B------:R-:W-:-:S05]  /*22a0*/  LEA.HI.X R9, R6, c[0x0][0x344], R7, 0x1, P2 ;  /* 0x0000d10006097a11 */ /* 0x000fca00010f0c07 */
[----:B------:R2:W-:Y:S04]  /*22b0*/  STG.E.128 [R8.64], RZ ;  /* 0x000000ff08007986 */ /* 0x0005e8000c101d04 */
[----:B------:R2:W-:Y:S04]  /*22c0*/  STG.E.128 [R8.64+0x80], RZ ;  /* 0x000080ff08007986 */ /* 0x0005e8000c101d04 */
[----:B------:R2:W-:Y:S04]  /*22d0*/  STG.E.128 [R8.64+0x100], RZ ;  /* 0x000100ff08007986 */ /* 0x0005e8000c101d04 */
[----:B------:R2:W-:Y:S02]  /*22e0*/  STG.E.128 [R8.64+0x180], RZ ;  /* 0x000180ff08007986 */ /* 0x0005e4000c101d04 */
.L_x_565:
[----:B------:R-:W-:Y:S05]  /*22f0*/  BSYNC B0 ;  /* 0x0000000000007941 */ /* 0x000fea0003800000 */
.L_x_564:
[----:B------:R-:W-:Y:S01]  /*2300*/  ULDC.64 UR6, c[0x0][0x3a8] ;  /* 0x0000ea0000067ab9 */ /* 0x000fe20000000a00 */
[----:B------:R-:W-:Y:S01]  /*2310*/  IMAD.U32 R7, RZ, RZ, UR23 ;  /* 0x00000017ff077e24 */ /* 0x000fe2000f8e00ff */
[----:B------:R-:W-:Y:S01]  /*2320*/  UIMAD UR6, UR20, UR6, URZ ;  /* 0x00000006140672a4 */ /* 0x000fe2000f8e023f */
[----:B--2---:R-:W-:Y:S01]  /*2330*/  IMAD.U32 R8, RZ, RZ, UR38 ;  /* 0x00000026ff087e24 */ /* 0x004fe2000f8e00ff */
[----:B------:R-:W-:Y:S01]  /*2340*/  BSSY B0, `(.L_x_566) ;  /* 0x0000017000007945 */ /* 0x000fe20003800000 */
[----:B------:R-:W-:Y:S01]  /*2350*/  IMAD.WIDE.U32 R6, R7, c[0x0][0x3a8], R234 ;  /* 0x0000ea0007067a25 */ /* 0x000fe200078e00ea */
        /* <DEDUP_REMOVED lines=10> */
[----:B------:R-:W-:Y:S01]  /*2400*/  MOV R6, R8 ;  /* 0x0000000800067202 */ /* 0x000fe20000000f00 */
[----:B------:R-:W-:-:S04]  /*2410*/  IMAD R4, R5, c[0x0][0x3a8], RZ ;  /* 0x0000ea0005047a24 */ /* 0x000fc800078e02ff */
[----:B------:R-:W-:-:S04]  /*2420*/  IMAD.WIDE.U32 R10, R231, c[0x0][0x3a8], R6 ;  /* 0x0000ea00e70a7a25 */ /* 0x000fc800078e0006 */
[----:B------:R-:W-:Y:S01]  /*2430*/  IMAD R4, R231, c[0x0][0x3ac], R4 ;  /* 0x0000eb00e7047a24 */ /* 0x000fe200078e0204 */
[----:B-1----:R-:W-:-:S04]  /*2440*/  LEA R12, P1, R10, c[0x0][0x348], 0x1 ;  /* 0x0000d2000a0c7a11 */ /* 0x002fc800078208ff */
[----:B------:R-:W-:-:S04]  /*2450*/  IADD3 R4, R11, R4, RZ ;  /* 0x000000040b047210 */ /* 0x000fc80007ffe0ff */
[----:B------:R-:W-:-:S05]  /*2460*/  LEA.HI.X R13, R10, c[0x0][0x34c], R4, 0x1, P1 ;  /* 0x0000d3000a0d7a11 */ /* 0x000fca00008f0c04 */
[----:B------:R1:W-:Y:S04]  /*2470*/  STG.E.128 [R12.64], RZ ;  /* 0x000000ff0c007986 */ /* 0x0003e8000c101d04 */
[----:B------:R1:W-:Y:S04]  /*2480*/  STG.E.128 [R12.64+0x80], RZ ;  /* 0x000080ff0c007986 */ /* 0x0003e8000c101d04 */
[----:B------:R1:W-:Y:S04]  /*2490*/  STG.E.128 [R12.64+0x100], RZ ;  /* 0x000100ff0c007986 */ /* 0x0003e8000c101d04 */
[----:B------:R1:W-:Y:S02]  /*24a0*/  STG.E.128 [R12.64+0x180], RZ ;  /* 0x000180ff0c007986 */ /* 0x0003e4000c101d04 */
.L_x_567:
[----:B------:R-:W-:Y:S05]  /*24b0*/  BSYNC B0 ;  /* 0x0000000000007941 */ /* 0x000fea0003800000 */
.L_x_566:
[----:B------:R-:W-:Y:S05]  /*24c0*/  @P0 BRA `(.L_x_568) ;  /* 0x000061a000000947 */ /* 0x000fea0003800000 */
[----:B------:R-:W-:Y:S02]  /*24d0*/  IADD3 R4, P0, R231, 0x20, RZ ;  /* 0x00000020e7047810 */ /* 0x000fe40007f1e0ff */
        /* <DEDUP_REMOVED lines=11> */
[----:B------:R2:W-:Y:S01]  /*2590*/  STG.E.128 [R4.64+0x180], RZ ;  /* 0x000180ff04007986 */ /* 0x0005e2000c101d04 */
[----:B------:R-:W-:Y:S05]  /*25a0*/  BRA `(.L_x_568) ;  /* 0x000060c000007947 */ /* 0x000fea0003800000 */
.L_x_559:
[----:B------:R-:W-:Y:S01]  /*25b0*/  ULDC.64 UR10, c[0x0][0x198] ;  /* 0x00006600000a7ab9 */ /* 0x000fe20000000a00 */
[----:B------:R-:W-:Y:S01]  /*25c0*/  IADD3 R8, R231, 0x20, RZ ;  /* 0x00000020e7087810 */ /* 0x000fe20007ffe0ff */
[----:B------:R-:W-:Y:S01]  /*25d0*/  ULDC.64 UR8, c[0x0][0x1a0] ;  /* 0x0000680000087ab9 */ /* 0x000fe20000000a00 */
[----:B------:R-:W-:Y:S01]  /*25e0*/  IMAD.MOV.U32 R7, RZ, RZ, 0x40 ;  /* 0x00000040ff077424 */ /* 0x000fe200078e00ff */
[----:B------:R-:W-:Y:S01]  /*25f0*/  UIMAD UR10, UR20, UR10, URZ ;  /* 0x0000000a140a72a4 */ /* 0x000fe2000f8e023f */
[----:B------:R-:W-:Y:S01]  /*2600*/  IMAD R11, R9, c[0x0][0x1b0], RZ ;  /* 0x00006c00090b7a24 */ /* 0x000fe200078e02ff */
[----:B------:R-:W-:Y:S01]  /*2610*/  UIMAD UR8, UR20, UR8, URZ ;  /* 0x00000008140872a4 */ /* 0x000fe2000f8e023f */
[----:B------:R-:W-:Y:S01]  /*2620*/  IMAD.WIDE.U32 R20, R7, c[0x0][0x370], RZ ;  /* 0x0000dc0007147a25 */ /* 0x000fe200078e00ff */
[----:B------:R-:W-:Y:S01]  /*2630*/  UIMAD UR11, UR23, UR11, UR10 ;  /* 0x0000000b170b72a4 */ /* 0x000fe2000f8e020a */
[----:B------:R-:W-:Y:S01]  /*2640*/  SHF.L.U32 R242, R229, 0x2, RZ ;  /* 0x00000002e5f27819 */ /* 0x000fe200000006ff */
[----:B------:R-:W-:Y:S01]  /*2650*/  UIMAD UR10, UR23, UR9, UR8 ;  /* 0x00000009170a72a4 */ /* 0x000fe2000f8e0208 */
[----:B------:R-:W-:Y:S01]  /*2660*/  IMAD R22, R16, c[0x0][0x1b4], R11 ;  /* 0x00006d0010167a24 */ /* 0x000fe200078e020b */
[----:B------:R-:W-:Y:S01]  /*2670*/  UIMAD UR8, UR7, -0x40, UR12 ;  /* 0xffffffc0070878a4 */ /* 0x000fe2000f8e020c */
[----:B------:R-:W-:Y:S01]  /*2680*/  IMAD R11, R7, c[0x0][0x374], RZ ;  /* 0x0000dd00070b7a24 */ /* 0x000fe200078e02ff */
[----:B------:R-:W-:Y:S01]  /*2690*/  UIMAD UR9, UR22, -0x40, UR6 ;  /* 0xffffffc0160978a4 */ /* 0x000fe2000f8e0206 */
[----:B------:R-:W-:Y:S01]  /*26a0*/  IMAD.U32 R15, RZ, RZ, UR23 ;  /* 0x00000017ff0f7e24 */ /* 0x000fe2000f8e00ff */
[----:B------:R-:W-:Y:S01]  /*26b0*/  MOV R6, UR11 ;  /* 0x0000000b00067c02 */ /* 0x000fe20008000f00 */
[----:B------:R-:W-:Y:S01]  /*26c0*/  IMAD.U32 R13, RZ, RZ, UR23 ;  /* 0x00000017ff0d7e24 */ /* 0x000fe2000f8e00ff */
[C---:B------:R-:W-:Y:S01]  /*26d0*/  ISETP.GE.AND P2, PT, R8.reuse, UR8, PT ;  /* 0x0000000808007c0c */ /* 0x040fe2000bf46270 */
[----:B------:R-:W-:Y:S01]  /*26e0*/  IMAD.WIDE.U32 R14, R15, c[0x0][0x198], R234 ;  /* 0x000066000f0e7a25 */ /* 0x000fe200078e00ea */
[----:B------:R-:W-:-:S02]  /*26f0*/  ISETP.GE.AND P0, PT, R8, UR9, PT ;  /* 0x0000000908007c0c */ /* 0x000fc4000bf06270 */
[----:B------:R-:W-:Y:S01]  /*2700*/  MOV R244, 0x7f800000 ;  /* 0x7f80000000f47802 */ /* 0x000fe20000000f00 */
[----:B------:R-:W-:Y:S01]  /*2710*/  IMAD.WIDE.U32 R12, R13, c[0x0][0x1a0], R234 ;  /* 0x000068000d0c7a25 */ /* 0x000fe200078e00ea */
[----:B------:R-:W-:-:S03]  /*2720*/  IADD3 R14, P3, R14, UR34, RZ ;  /* 0x000000220e0e7c10 */ /* 0x000fc6000ff7e0ff */
[----:B------:R-:W-:Y:S01]  /*2730*/  IMAD.WIDE.U32 R18, R7, c[0x0][0x190], RZ ;  /* 0x0000640007127a25 */ /* 0x000fe200078e00ff */
[----:B------:R-:W-:Y:S02]  /*2740*/  IADD3 R12, P1, R12, UR30, RZ ;  /* 0x0000001e0c0c7c10 */ /* 0x000fe4000ff3e0ff */
[----:B------:R-:W-:Y:S01]  /*2750*/  IADD3.X R15, R15, UR35, R6, P3, !PT ;  /* 0x000000230f0f7c10 */ /* 0x000fe20009ffe406 */
[----:B------:R-:W-:Y:S01]  /*2760*/  IMAD.U32 R4, RZ, RZ, UR10 ;  /* 0x0000000aff047e24 */ /* 0x000fe2000f8e00ff */
[----:B------:R-:W-:Y:S01]  /*2770*/  @!P2 IADD3 R20, P4, R248, R20, RZ ;  /* 0x00000014f814a210 */ /* 0x000fe20007f9e0ff */
[----:B------:R-:W-:Y:S01]  /*2780*/  IMAD R7, R7, c[0x0][0x194], RZ ;  /* 0x0000650007077a24 */ /* 0x000fe200078e02ff */
[----:B------:R-:W-:Y:S01]  /*2790*/  @!P2 IADD3 R18, P3, R250, R18, RZ ;  /* 0x00000012fa12a210 */ /* 0x000fe20007f7e0ff */
[----:B------:R-:W-:Y:S01]  /*27a0*/  IMAD R9, R9, c[0x0][0x1b8], RZ ;  /* 0x00006e0009097a24 */ /* 0x000fe200078e02ff */
[----:B------:R-:W-:Y:S01]  /*27b0*/  @!P2 IADD3.X R21, R249, R21, R11, P4, !PT ;  /* 0x00000015f915a210 */ /* 0x000fe200027fe40b */
[----:B------:R-:W-:Y:S01]  /*27c0*/  IMAD.WIDE.U32 R14, R16, c[0x0][0x1b0], R14 ;  /* 0x00006c00100e7a25 */ /* 0x000fe200078e000e */
[----:B------:R-:W-:-:S02]  /*27d0*/  PLOP3.LUT P4, PT, PT, PT, UP6, 0x80, 0x0 ;  /* 0x000000000000781c */ /* 0x000fc40003f8f068 */
[----:B------:R-:W-:Y:S01]  /*27e0*/  IADD3.X R13, R13, UR31, R4, P1, !PT ;  /* 0x0000001f0d0d7c10 */ /* 0x000fe20008ffe404 */
[C---:B------:R-:W-:Y:S01]  /*27f0*/  IMAD R9, R16.reuse, c[0x0][0x1bc], R9 ;  /* 0x00006f0010097a24 */ /* 0x040fe200078e0209 */
[----:B------:R-:W-:Y:S01]  /*2800*/  @!P2 IADD3.X R19, R251, R19, R7, P3, !PT ;  /* 0x00000013fb13a210 */ /* 0x000fe20001ffe407 */
[----:B------:R-:W-:Y:S01]  /*2810*/  IMAD.MOV.U32 R243, RZ, RZ, 0x7f800000 ;  /* 0x7f800000fff37424 */ /* 0x000fe200078e00ff */
[C---:B------:R-:W-:Y:S01]  /*2820*/  @!P0 IADD3 R8, P3, R231.reuse, 0x20, RZ ;  /* 0x00000020e7088810 */ /* 0x040fe20007f7e0ff */
[----:B------:R-:W-:Y:S01]  /*2830*/  IMAD.WIDE.U32 R16, R16, c[0x0][0x1b8], R12 ;  /* 0x00006e0010107a25 */ /* 0x000fe200078e000c */
[C---:B------:R-:W-:Y:S02]  /*2840*/  ISETP.GE.AND P1, PT, R231.reuse, UR9, PT ;  /* 0x00000009e7007c0c */ /* 0x040fe4000bf26270 */
[----:B------:R-:W-:Y:S02]  /*2850*/  @!P0 IADD3.X R13, RZ, R5, RZ, P3, !PT ;  /* 0x00000005ff0d8210 */ /* 0x000fe40001ffe4ff */
[----:B------:R-:W-:Y:S01]  /*2860*/  ISETP.GE.AND P3, PT, R231, UR8, PT ;  /* 0x00000008e7007c0c */ /* 0x000fe2000bf66270 */
[----:B------:R-:W-:Y:S01]  /*2870*/  @P4 BAR.SYNC.DEFER_BLOCKING 0x0 ;  /* 0x0000000000004b1d */ /* 0x000fe20000010000 */
[----:B------:R-:W-:Y:S01]  /*2880*/  IADD3 R23, R15, R22, RZ ;  /* 0x000000160f177210 */ /* 0x000fe20007ffe0ff */
[----:B------:R-:W-:Y:S01]  /*2890*/  @!P0 IMAD R13, R13, c[0x0][0x198], RZ ;  /* 0x000066000d0d8a24 */ /* 0x000fe200078e02ff */
[----:B------:R-:W-:-:S02]  /*28a0*/  @!P0 IADD3 R7, P5, R231, 0x20, RZ ;  /* 0x00000020e7078810 */ /* 0x000fc40007fbe0ff */
[----:B------:R-:W-:Y:S01]  /*28b0*/  IADD3 R17, R17, R9, RZ ;  /* 0x0000000911117210 */ /* 0x000fe20007ffe0ff */
[--C-:B------:R-:W-:Y:S02]  /*28c0*/  @!P0 IMAD.MOV.U32 R15, RZ, RZ, R23.reuse ;  /* 0x000000ffff0f8224 */ /* 0x100fe400078e0017 */
[----:B------:R-:W-:Y:S02]  /*28d0*/  @!P1 IMAD.MOV.U32 R22, RZ, RZ, R14 ;  /* 0x000000ffff169224 */ /* 0x000fe400078e000e */
[----:B------:R-:W-:Y:S02]  /*28e0*/  @!P1 IMAD R4, R5, c[0x0][0x198], RZ ;  /* 0x0000660005049a24 */ /* 0x000fe400078e02ff */
[----:B------:R-:W-:-:S04]  /*28f0*/  @!P1 IMAD.WIDE.U32 R22, R231, c[0x0][0x198], R22 ;  /* 0x00006600e7169a25 */ /* 0x000fc800078e0016 */
[----:B------:R-:W-:Y:S01]  /*2900*/  @!P1 IMAD R11, R231, c[0x0][0x19c], R4 ;  /* 0x00006700e70b9a24 */ /* 0x000fe200078e0204 */
[----:B------:R-:W-:Y:S01]  /*2910*/  IADD3 R4, R229, 0x8, RZ ;  /* 0x00000008e5047810 */ /* 0x000fe20007ffe0ff */
[----:B------:R-:W-:Y:S01]  /*2920*/  @!P0 IMAD.X R6, RZ, RZ, R5, P5 ;  /* 0x000000ffff068224 */ /* 0x000fe200028e0605 */
[----:B------:R-:W-:Y:S01]  /*2930*/  @!P1 LEA R12, P5, R22, c[0x0][0x168], 0x1 ;  /* 0x00005a00160c9a11 */ /* 0x000fe200078a08ff */
[----:B------:R-:W-:Y:S01]  /*2940*/  @!P1 IMAD.IADD R11, R23, 0x1, R11 ;  /* 0x00000001170b9824 */ /* 0x000fe200078e020b */
[----:B------:R-:W-:Y:S01]  /*2950*/  ISETP.GE.AND P6, PT, R4, UR8, PT ;  /* 0x0000000804007c0c */ /* 0x000fe2000bfc6270 */
[C---:B------:R-:W-:Y:S01]  /*2960*/  @!P0 IMAD R10, R8.reuse, c[0x0][0x19c], R13 ;  /* 0x00006700080a8a24 */ /* 0x040fe200078e020d */
[----:B------:R1:W-:Y:S01]  /*2970*/  @P3 STS.128 [R230+0x8000], RZ ;  /* 0x008000ffe6003388 */ /* 0x0003e20000000c00 */
[----:B------:R-:W-:Y:S01]  /*2980*/  @!P0 IMAD.WIDE.U32 R14, R8, c[0x0][0x198], R14 ;  /* 0x00006600080e8a25 */ /* 0x000fe200078e000e */
[----:B------:R-:W-:Y:S02]  /*2990*/  @!P1 LEA.HI.X R13, R22, c[0x0][0x16c], R11, 0x1, P5 ;  /* 0x00005b00160d9a11 */ /* 0x000fe400028f0c0b */
[----:B------:R1:W-:Y:S01]  /*29a0*/  @P3 STS.128 [R230+0xa000], RZ ;  /* 0x00a000ffe6003388 */ /* 0x0003e20000000c00 */
[----:B------:R-:W-:Y:S01]  /*29b0*/  @!P1 IMAD R4, R5, c[0x0][0x1a0], RZ ;  /* 0x0000680005049a24 */ /* 0x000fe200078e02ff */
[----:B------:R-:W-:Y:S01]  /*29c0*/  @!P0 MOV R22, R16 ;  /* 0x0000001000168202 */ /* 0x000fe20000000f00 */
[----:B------:R-:W-:Y:S01]  /*29d0*/  @!P0 IMAD.IADD R10, R15, 0x1, R10 ;  /* 0x000000010f0a8824 */ /* 0x000fe200078e020a */
[----:B------:R1:W-:Y:S01]  /*29e0*/  @P3 STS.128 [R230+0xc000], RZ ;  /* 0x00c000ffe6003388 */ /* 0x0003e20000000c00 */
[--C-:B------:R-:W-:Y:S01]  /*29f0*/  @!P0 IMAD.MOV.U32 R23, RZ, RZ, R17.reuse ;  /* 0x000000ffff178224 */ /* 0x100fe200078e0011 */
[C---:B------:R-:W-:Y:S01]  /*2a00*/  @!P0 LEA R8, P5, R14.reuse, c[0x0][0x168], 0x1 ;  /* 0x00005a000e088a11 */ /* 0x040fe200078a08ff */
[C---:B------:R-:W-:Y:S01]  /*2a10*/  @!P1 IMAD R4, R231.reuse, c[0x0][0x1a4], R4 ;  /* 0x00006900e7049a24 */ /* 0x040fe200078e0204 */
[----:B------:R1:W-:Y:S01]  /*2a20*/  @P3 STS.128 [R230+0xe000], RZ ;  /* 0x00e000ffe6003388 */ /* 0x0003e20000000c00 */
[----:B------:R-:W-:Y:S01]  /*2a30*/  @!P1 IMAD.WIDE.U32 R16, R231, c[0x0][0x1a0], R16 ;  /* 0x00006800e7109a25 */ /* 0x000fe200078e0010 */
[----:B------:R-:W-:-:S02]  /*2a40*/  @!P0 LEA.HI.X R9, R14, c[0x0][0x16c], R10, 0x1, P5 ;  /* 0x00005b000e098a11 */ /* 0x000fc400028f0c0a */
[----:B------:R-:W-:Y:S01]  /*2a50*/  @!PT LDS RZ, [RZ] ;  /* 0x00000000fffff984 */ /* 0x000fe20000000800 */
[----:B------:R-:W-:Y:S01]  /*2a60*/  @!PT LDS RZ, [RZ] ;  /* 0x00000000fffff984 */ /* 0x000fe20000000800 */
[----:B------:R-:W-:Y:S01]  /*2a70*/  @!PT LDS RZ, [RZ] ;  /* 0x00000000fffff984 */ /* 0x000fe20000000800 */
[----:B------:R1:W-:Y:S01]  /*2a80*/  @!P3 LDGSTS.E.BYPASS.LTC128B.128 [R230+0x8000], [R248.64] ;  /* 0x08000000f8e6bfae */ /* 0x0003e2000b901d44 */
[----:B------:R-:W-:Y:S01]  /*2a90*/  @!P0 IMAD R6, R6, c[0x0][0x1a0], RZ ;  /* 0x0000680006068a24 */ /* 0x000fe200078e02ff */
[----:B------:R-:W-:Y:S01]  /*2aa0*/  @!P1 IADD3 R4, R17, R4, RZ ;  /* 0x0000000411049210 */ /* 0x000fe20007ffe0ff */
[C---:B------:R-:W-:Y:S01]  /*2ab0*/  @!P0 IMAD.WIDE.U32 R22, R7.reuse, c[0x0][0x1a0], R22 ;  /* 0x0000680007168a25 */ /* 0x040fe200078e0016 */
[----:B------:R1:W-:Y:S01]  /*2ac0*/  @!P3 LDGSTS.E.BYPASS.LTC128B.128 [R230+0xa000], [R248.64+0x80] ;  /* 0x0a000080f8e6bfae */ /* 0x0003e2000b901d44 */
[C---:B------:R-:W-:Y:S02]  /*2ad0*/  @!P1 LEA R14, P5, R16.reuse, c[0x0][0x170], 0x1 ;  /* 0x00005c00100e9a11 */ /* 0x040fe400078a08ff */
[----:B------:R-:W-:Y:S01]  /*2ae0*/  @!P0 IMAD R6, R7, c[0x0][0x1a4], R6 ;  /* 0x0000690007068a24 */ /* 0x000fe200078e0206 */
[----:B------:R1:W-:Y:S01]  /*2af0*/  @!P3 LDGSTS.E.BYPASS.LTC128B.128 [R230+0xc000], [R248.64+0x100] ;  /* 0x0c000100f8e6bfae */ /* 0x0003e2000b901d44 */
[----:B------:R-:W-:Y:S02]  /*2b00*/  @!P1 LEA.HI.X R15, R16, c[0x0][0x174], R4, 0x1, P5 ;  /* 0x00005d00100f9a11 */ /* 0x000fe400028f0c04 */
[----:B------:R-:W-:Y:S01]  /*2b10*/  SHF.R.S32.HI R4, RZ, 0x1f, R229 ;  /* 0x0000001fff047819 */ /* 0x000fe200000114e5 */
[----:B------:R1:W-:Y:S01]  /*2b20*/  @!P3 LDGSTS.E.BYPASS.LTC128B.128 [R230+0xe000], [R248.64+0x180] ;  /* 0x0e000180f8e6bfae */ /* 0x0003e2000b901d44 */
[----:B------:R-:W-:Y:S01]  /*2b30*/  @!P0 IMAD.IADD R6, R23, 0x1, R6 ;  /* 0x0000000117068824 */ /* 0x000fe200078e0206 */
[----:B------:R-:W-:-:S02]  /*2b40*/  @!P0 LEA R10, P4, R22, c[0x0][0x170], 0x1 ;  /* 0x00005c00160a8a11 */ /* 0x000fc400078808ff */
[----:B------:R1:W-:Y:S01]  /*2b50*/  @P2 STS.128 [R230+0x9000], RZ ;  /* 0x009000ffe6002388 */ /* 0x0003e20000000c00 */
[C---:B------:R-:W-:Y:S02]  /*2b60*/  SHF.L.U64.HI R241, R229.reuse, 0x2, R4 ;  /* 0x00000002e5f17819 */ /* 0x040fe40000010204 */
[----:B------:R-:W-:Y:S01]  /*2b70*/  @!P0 LEA.HI.X R11, R22, c[0x0][0x174], R6, 0x1, P4 ;  /* 0x00005d00160b8a11 */ /* 0x000fe200020f0c06 */
        /* <DEDUP_REMOVED lines=66> */
[----:B------:R-:W-:-:S03]  /*2fa0*/  IADD3 R4, P1, R242, UR14, RZ ;  /* 0x0000000ef2047c10 */ /* 0x000fc6000ff3e0ff */
[----:B------:R1:W-:Y:S01]  /*2fb0*/  @P0 STS.128 [R230+0x19000], RZ ;  /* 0x019000ffe6000388 */ /* 0x0003e20000000c00 */
[----:B------:R-:W-:-:S03]  /*2fc0*/  IADD3.X R5, R241, UR13, RZ, P1, !PT ;  /* 0x0000000df1057c10 */ /* 0x000fc60008ffe4ff */
[----:B------:R1:W-:Y:S04]  /*2fd0*/  @P0 STS.128 [R230+0x1b000], RZ ;  /* 0x01b000ffe6000388 */ /* 0x0003e80000000c00 */
[----:B------:R1:W5:Y:S04]  /*2fe0*/  @!P2 LDG.E R243, [R4.64] ;  /* 0x0000000404f3a981 */ /* 0x000368000c1e1900 */
[----:B------:R1:W5:Y:S04]  /*2ff0*/  @!P6 LDG.E R244, [R4.64+0x20] ;  /* 0x0000200404f4e981 */ /* 0x000368000c1e1900 */
        /* <DEDUP_REMOVED lines=75> */
[----:B--2---:R-:W-:Y:S01]  /*34b0*/  CS2R R20, SRZ ;  /* 0x0000000000147805 */ /* 0x004fe2000001ff00 */
[----:B------:R-:W-:-:S02]  /*34c0*/  ULDC UR25, c[0x0][0x2e8] ;  /* 0x0000ba0000197ab9 */ /* 0x000fc40000000800 */
[----:B------:R-:W-:Y:S02]  /*34d0*/  UIADD3 UR20, UR23, 0x40, URZ ;  /* 0x0000004017147890 */ /* 0x000fe4000fffe03f */
[----:B------:R-:W-:Y:S02]  /*34e0*/  UIADD3 UR19, UR19, -UR25, URZ ;  /* 0x8000001913137290 */ /* 0x000fe4000fffe03f */
[----:B-1----:R-:W-:Y:S02]  /*34f0*/  ULDC UR10, c[0x0][0x2e4] ;  /* 0x0000b900000a7ab9 */ /* 0x002fe40000000800 */
.L_x_573:
        /* <DEDUP_REMOVED lines=124> */
[----:B------:R-:W-:Y:S01]  /*3cc0*/  UIADD3 UR11, UR10, UR18, -UR6 ;  /* 0x000000120a0b7290 */ /* 0x000fe2000fffe806 */
        /* <DEDUP_REMOVED lines=8> */
.L_x_569:
[----:B------:R-:W-:Y:S01]  /*3d50*/  IADD3 R87, R229, UR9, RZ ;  /* 0x00000009e5577c10 */ /* 0x000fe2000fffe0ff */
[----:B------:R-:W-:Y:S01]  /*3d60*/  UIADD3 UR11, UR6, 0x1, -UR12 ;  /* 0x00000001060b7890 */ /* 0x000fe2000fffe80c */
[----:B------:R-:W-:Y:S01]  /*3d70*/  IMAD.U32 R85, RZ, RZ, UR22 ;  /* 0x00000016ff557e24 */ /* 0x000fe2000f8e00ff */
[----:B------:R-:W-:Y:S01]  /*3d80*/  UIADD3 UR10, -UR8, UR6, -UR12 ;  /* 0x00000006080a7290 */ /* 0x000fe2000fffe90c */
[----:B------:R-:W-:Y:S01]  /*3d90*/  IADD3 R84, R87, 0x8, RZ ;  /* 0x0000000857547810 */ /* 0x000fe20007ffe0ff */
[----:B------:R-:W-:Y:S01]  /*3da0*/  UIADD3 UR9, UR11, UR41, URZ ;  /* 0x000000290b097290 */ /* 0x000fe2000fffe03f */
[----:B------:R-:W-:Y:S03]  /*3db0*/  IMAD R100, R85, 0x40, R228 ;  /* 0x0000004055647824 */ /* 0x000fe600078e02e4 */
[C---:B------:R-:W-:Y:S02]  /*3dc0*/  IADD3 R89, R87.reuse, UR10, RZ ;  /* 0x0000000a57597c10 */ /* 0x040fe4000fffe0ff */
[----:B------:R-:W-:Y:S02]  /*3dd0*/  IADD3 R87, R87, UR9, RZ ;  /* 0x0000000957577c10 */ /* 0x000fe4000fffe0ff */
[----:B------:R-:W-:Y:S02]  /*3de0*/  IMNMX R89, RZ, R89, !PT ;  /* 0x00000059ff597217 */ /* 0x000fe40007800200 */
[----:B------:R-:W-:Y:S02]  /*3df0*/  IADD3 R98, R100, 0x1, RZ ;  /* 0x0000000164627810 */ /* 0x000fe40007ffe0ff */
[----:B------:R-:W-:Y:S01]  /*3e00*/  IADD3 R85, R84, UR10, RZ ;  /* 0x0000000a54557c10 */ /* 0x000fe2000fffe0ff */
[----:B------:R-:W-:Y:S01]  /*3e10*/  UMOV UR10, UR8 ;  /* 0x00000008000a7c82 */ /* 0x000fe20008000000 */
        /* <DEDUP_REMOVED lines=58> */
.L_x_570:
        /* <DEDUP_REMOVED lines=9> */
[----:B------:R-:W-:Y:S02]  /*4250*/  FMUL.FTZ R4, R244, 1.4426950216293334961 ;  /* 0x3fb8aa3bf4047820 */ /* 0x000fe40000410000 */
[--C-:B------:R-:W-:Y:S02]  /*4260*/  FFMA.FTZ R115, R5, c[0x0][0x23c], -R84.reuse ;  /* 0x00008f0005737a23 */ /* 0x100fe40000010854 */
[--C-:B------:R-:W-:Y:S01]  /*4270*/  FFMA.FTZ R118, R8, c[0x0][0x23c], -R84.reuse ;  /* 0x00008f0008767a23 */ /* 0x100fe20000010854 */
[----:B------:R-:W-:Y:S01]  /*4280*/  FSEL R4, R4, RZ, P0 ;  /* 0x000000ff04047208 */ /* 0x000fe20000000000 */
[--C-:B------:R-:W-:Y:S01]  /*4290*/  FFMA.FTZ R119, R9, c[0x0][0x23c], -R84.reuse ;  /* 0x00008f0009777a23 */ /* 0x100fe20000010854 */
[----:B------:R-:W-:Y:S01]  /*42a0*/  MUFU.EX2 R114, R114 ;  /* 0x0000007200727308 */ /* 0x000fe20000000800 */
[----:B------:R-:W-:Y:S02]  /*42b0*/  FFMA.FTZ R122, R12, c[0x0][0x23c], -R84 ;  /* 0x00008f000c7a7a23 */ /* 0x000fe40000010854 */
[--C-:B------:R-:W-:Y:S02]  /*42c0*/  FFMA.FTZ R116, R6, c[0x0][0x23c], -R4.reuse ;  /* 0x00008f0006747a23 */ /* 0x100fe40000010804 */
[--C-:B------:R-:W-:Y:S02]  /*42d0*/  FFMA.FTZ R117, R7, c[0x0][0x23c], -R4.reuse ;  /* 0x00008f0007757a23 */ /* 0x100fe40000010804 */
[--C-:B------:R-:W-:Y:S02]  /*42e0*/  FFMA.FTZ R120, R10, c[0x0][0x23c], -R4.reuse ;  /* 0x00008f000a787a23 */ /* 0x100fe40000010804 */
[----:B------:R-:W-:Y:S01]  /*42f0*/  FFMA.FTZ R121, R11, c[0x0][0x23c], -R4 ;  /* 0x00008f000b797a23 */ /* 0x000fe20000010804 */
[----:B------:R-:W-:Y:S01]  /*4300*/  MUFU.EX2 R115, R115 ;  /* 0x0000007300737308 */ /* 0x000fe20000000800 */
[----:B------:R-:W-:Y:S02]  /*4310*/  FFMA.FTZ R123, R13, c[0x0][0x23c], -R84 ;  /* 0x00008f000d7b7a23 */ /* 0x000fe40000010854 */
[--C-:B------:R-:W-:Y:S02]  /*4320*/  FFMA.FTZ R124, R14, c[0x0][0x23c], -R4.reuse ;  /* 0x00008f000e7c7a23 */ /* 0x100fe40000010804 */
[----:B------:R-:W-:Y:S02]  /*4330*/  FFMA.FTZ R125, R15, c[0x0][0x23c], -R4 ;  /* 0x00008f000f7d7a23 */ /* 0x000fe40000010804 */
[----:B------:R-:W-:Y:S02]  /*4340*/  FFMA.FTZ R126, R16, c[0x0][0x23c], -R84 ;  /* 0x00008f00107e7a23 */ /* 0x000fe40000010854 */
[----:B------:R-:W-:Y:S01]  /*4350*/  FFMA.FTZ R128, R18, c[0x0][0x23c], -R4 ;  /* 0x00008f0012807a23 */ /* 0x000fe20000010804 */
[----:B------:R-:W-:Y:S01]  /*4360*/  MUFU.EX2 R116, R116 ;  /* 0x0000007400747308 */ /* 0x000fe20000000800 */
[----:B------:R-:W-:Y:S02]  /*4370*/  FFMA.FTZ R84, R17, c[0x0][0x23c], -R84 ;  /* 0x00008f0011547a23 */ /* 0x000fe40000010854 */
[----:B------:R-:W-:Y:S07]  /*4380*/  FFMA.FTZ R4, R19, c[0x0][0x23c], -R4 ;  /* 0x00008f0013047a23 */ /* 0x000fee0000010804 */
        /* <DEDUP_REMOVED lines=162> */
[----:B------:R-:W-:Y:S01]  /*4db0*/  FADD.FTZ R4, -R113, R13 ;  /* 0x0000000d71047221 */ /* 0x000fe20000010100 */
[----:B------:R-:W-:Y:S01]  /*4dc0*/  F2FP.BF16.PACK_AB R88, R10, R9 ;  /* 0x000000090a58723e */ /* 0x000fe200000010ff */
[----:B------:R-:W-:Y:S01]  /*4dd0*/  FADD.FTZ R13, -R112, R14 ;  /* 0x0000000e700d7221 */ /* 0x000fe20000010100 */
[----:B------:R-:W-:Y:S01]  /*4de0*/  F2FP.BF16.PACK_AB R14, R8, R7 ;  /* 0x00000007080e723e */ /* 0x000fe200000010ff */
[----:B------:R-:W-:Y:S02]  /*4df0*/  FADD.FTZ R6, -R112, R15 ;  /* 0x0000000f70067221 */ /* 0x000fe40000010100 */
[----:B------:R-:W-:Y:S01]  /*4e00*/  FMUL.FTZ R11, R122, R11 ;  /* 0x0000000b7a0b7220 */ /* 0x000fe20000410000 */
[----:B------:R-:W-:Y:S01]  /*4e10*/  STS [R239+0x20400], R88 ;  /* 0x02040058ef007388 */ /* 0x000fe20000000800 */
[----:B------:R-:W-:Y:S02]  /*4e20*/  FMUL.FTZ R4, R123, R4 ;  /* 0x000000047b047220 */ /* 0x000fe40000410000 */
[----:B------:R-:W-:Y:S02]  /*4e30*/  FMUL.FTZ R13, R124, R13 ;  /* 0x0000000d7c0d7220 */ /* 0x000fe40000410000 */
[----:B------:R-:W-:Y:S01]  /*4e40*/  FMUL.FTZ R6, R125, R6 ;  /* 0x000000067d067220 */ /* 0x000fe20000410000 */
[----:B------:R-:W-:Y:S01]  /*4e50*/  STS [R239+0x20000], R14 ;  /* 0x0200000eef007388 */ /* 0x000fe20000000800 */
[C---:B------:R-:W-:Y:S01]  /*4e60*/  FADD.FTZ R15, -R113.reuse, R16 ;  /* 0x00000010710f7221 */ /* 0x040fe20000010100 */
[----:B------:R-:W-:Y:S01]  /*4e70*/  F2FP.BF16.PACK_AB R93, R4, R11 ;  /* 0x0000000b045d723e */ /* 0x000fe200000010ff */
[----:B------:R-:W-:Y:S01]  /*4e80*/  FADD.FTZ R12, -R113, R17 ;  /* 0x00000011710c7221 */ /* 0x000fe20000010100 */
[----:B------:R-:W-:Y:S01]  /*4e90*/  F2FP.BF16.PACK_AB R95, R6, R13 ;  /* 0x0000000d065f723e */ /* 0x000fe200000010ff */
[C---:B------:R-:W-:Y:S02]  /*4ea0*/  FADD.FTZ R17, -R112.reuse, R18 ;  /* 0x0000001270117221 */ /* 0x040fe40000010100 */
[----:B------:R-:W-:Y:S01]  /*4eb0*/  FADD.FTZ R112, -R112, R19 ;  /* 0x0000001370707221 */ /* 0x000fe20000010100 */
[----:B------:R-:W-:Y:S01]  /*4ec0*/  STS [R238+0x20000], R93 ;  /* 0x0200005dee007388 */ /* 0x000fe20000000800 */
[----:B------:R-:W-:Y:S02]  /*4ed0*/  FMUL.FTZ R15, R126, R15 ;  /* 0x0000000f7e0f7220 */ /* 0x000fe40000410000 */
[----:B------:R-:W-:Y:S02]  /*4ee0*/  FMUL.FTZ R12, R127, R12 ;  /* 0x0000000c7f0c7220 */ /* 0x000fe40000410000 */
[----:B------:R-:W-:Y:S01]  /*4ef0*/  FMUL.FTZ R17, R128, R17 ;  /* 0x0000001180117220 */ /* 0x000fe20000410000 */
[----:B------:R-:W-:Y:S01]  /*4f00*/  STS [R238+0x20400], R95 ;  /* 0x0204005fee007388 */ /* 0x000fe20000000800 */
[----:B------:R-:W-:Y:S01]  /*4f10*/  FMUL.FTZ R112, R129, R112 ;  /* 0x0000007081707220 */ /* 0x000fe20000410000 */
[----:B------:R-:W-:Y:S04]  /*4f20*/  F2FP.BF16.PACK_AB R97, R12, R15 ;  /* 0x0000000f0c61723e */ /* 0x000fe800000010ff */
[----:B------:R-:W-:Y:S01]  /*4f30*/  F2FP.BF16.PACK_AB R99, R112, R17 ;  /* 0x000000117063723e */ /* 0x000fe200000010ff */
        /* <DEDUP_REMOVED lines=96> */
[----:B------:R-:W-:Y:S04]  /*5540*/  IMAD.MOV.U32 R7, RZ, RZ, c[0x0][0x370] ;  /* 0x0000dc00ff077624 */ /* 0x000fe800078e00ff */
[----:B------:R-:W-:Y:S05]  /*5550*/  IMAD.U32 R5, R7, -0x40, RZ ;  /* 0xffffffc007057824 */ /* 0x000fea00078e00ff */
[C---:B------:R-:W-:Y:S04]  /*5560*/  LEA R248, P0, R5.reuse, R248, 0x1 ;  /* 0x000000f805f87211 */ /* 0x040fe800078008ff */
[----:B------:R-:W-:Y:S01]  /*5570*/  LEA.HI.X.SX32 R249, R5, R249, 0x1, P0 ;  /* 0x000000f905f97211 */ /* 0x000fe200000f0eff */
[----:B------:R-:W-:Y:S01]  /*5580*/  IMAD.MOV.U32 R5, RZ, RZ, c[0x0][0x374] ;  /* 0x0000dd00ff057624 */ /* 0x000fe200078e00ff */
        /* <DEDUP_REMOVED lines=14> */
.L_x_571:
        /* <DEDUP_REMOVED lines=14> */
[----:B------:R-:W-:Y:S05]  /*5750*/  LDSM.16.MT88.4 R212, [R221+0x14800] ;  /* 0x01480000ddd4783b */ /* 0x000fea0000004200 */
        /* <DEDUP_REMOVED lines=25> */
[----:B------:R-:W-:Y:S07]  /*58f0*/  LDSM.16.M88.4 R196, [R218] ;  /* 0x00000000dac4783b */ /* 0x000fee0000000200 */
[-C--:B------:R-:W-:Y:S08]  /*5900*/  HMMA.16816.F32.BF16 R100, R200, R212.reuse, R100 ;  /* 0x000000d4c864723c */ /* 0x080ff00000041864 */
[C---:B------:R-:W-:Y:S08]  /*5910*/  HMMA.16816.F32.BF16 R104, R208.reuse, R212, R104 ;  /* 0x000000d4d068723c */ /* 0x040ff00000041868 */
[-C--:B------:R-:W-:Y:S08]  /*5920*/  HMMA.16816.F32.BF16 R108, R208, R214.reuse, R108 ;  /* 0x000000d6d06c723c */ /* 0x080ff0000004186c */
[C---:B------:R-:W-:Y:S01]  /*5930*/  HMMA.16816.F32.BF16 R112, R200.reuse, R214, R112 ;  /* 0x000000d6c870723c */ /* 0x040fe20000041870 */
[----:B------:R-:W1:Y:S07]  /*5940*/  LDSM.16.MT88.4 R212, [R221+0x11000] ;  /* 0x01100000ddd4783b */ /* 0x000e6e0000004200 */
[-C--:B--2---:R-:W-:Y:S08]  /*5950*/  HMMA.16816.F32.BF16 R116, R200, R204.reuse, R116 ;  /* 0x000000ccc874723c */ /* 0x084ff00000041874 */
[C---:B------:R-:W-:Y:S08]  /*5960*/  HMMA.16816.F32.BF16 R120, R208.reuse, R204, R120 ;  /* 0x000000ccd078723c */ /* 0x040ff00000041878 */
[-C--:B------:R-:W-:Y:S01]  /*5970*/  HMMA.16816.F32.BF16 R124, R208, R206.reuse, R124 ;  /* 0x000000ced07c723c */ /* 0x080fe2000004187c */
[----:B------:R-:W2:Y:S07]  /*5980*/  LDSM.16.M88.4 R208, [R218+0x1000] ;  /* 0x00100000dad0783b */ /* 0x000eae0000000200 */
[----:B------:R-:W-:Y:S01]  /*5990*/  HMMA.16816.F32.BF16 R128, R200, R206, R128 ;  /* 0x000000cec880723c */ /* 0x000fe20000041880 */
[----:B------:R-:W3:Y:S05]  /*59a0*/  LDSM.16.MT88.4 R200, [R221+0x13000] ;  /* 0x01300000ddc8783b */ /* 0x000eea0000004200 */
[----:B------:R-:W4:Y:S02]  /*59b0*/  LDSM.16.MT88.4 R204, [R221+0x15000] ;  /* 0x01500000ddcc783b */ /* 0x000f240000004200 */
        /* <DEDUP_REMOVED lines=9> */
[----:B------:R-:W-:Y:S07]  /*5a50*/  LDSM.16.M88.4 R200, [R217] ;  /* 0x00000000d9c8783b */ /* 0x000fee0000000200 */
[-C--:B----4-:R-:W-:Y:S08]  /*5a60*/  HMMA.16816.F32.BF16 R100, R196, R204.reuse, R100 ;  /* 0x000000ccc464723c */ /* 0x090ff00000041864 */
        /* <DEDUP_REMOVED lines=10> */
[----:B------:R-:W4:Y:S02]  /*5b10*/  LDSM.16.MT88.4 R212, [R221+0x15800] ;  /* 0x01580000ddd4783b */ /* 0x000f240000004200 */
[-C--:B--2---:R-:W-:Y:S08]  /*5b20*/  HMMA.16816.F32.BF16 R4, R200, R204.reuse, R4 ;  /* 0x000000ccc804723c */ /* 0x084ff00000041804 */
[C---:B-1----:R-:W-:Y:S08]  /*5b30*/  HMMA.16816.F32.BF16 R8, R208.reuse, R204, R8 ;  /* 0x000000ccd008723c */ /* 0x042ff00000041808 */
[-C--:B------:R-:W-:Y:S08]  /*5b40*/  HMMA.16816.F32.BF16 R12, R208, R206.reuse, R12 ;  /* 0x000000ced00c723c */ /* 0x080ff0000004180c */
[C---:B------:R-:W-:Y:S01]  /*5b50*/  HMMA.16816.F32.BF16 R16, R200.reuse, R206, R16 ;  /* 0x000000cec810723c */ /* 0x040fe20000041810 */
[----:B------:R-:W1:Y:S07]  /*5b60*/  LDSM.16.MT88.4 R204, [R221+0x17800] ;  /* 0x01780000ddcc783b */ /* 0x000e6e0000004200 */
[-C--:B---3--:R-:W-:Y:S08]  /*5b70*/  HMMA.16816.F32.BF16 R84, R200, R196.reuse, R84 ;  /* 0x000000c4c854723c */ /* 0x088ff00000041854 */
[C---:B------:R-:W-:Y:S08]  /*5b80*/  HMMA.16816.F32.BF16 R88, R208.reuse, R196, R88 ;  /* 0x000000c4d058723c */ /* 0x040ff00000041858 */
[-C--:B------:R-:W-:Y:S08]  /*5b90*/  HMMA.16816.F32.BF16 R92, R208, R198.reuse, R92 ;  /* 0x000000c6d05c723c */ /* 0x080ff0000004185c */
[C---:B------:R-:W-:Y:S08]  /*5ba0*/  HMMA.16816.F32.BF16 R96, R200.reuse, R198, R96 ;  /* 0x000000c6c860723c */ /* 0x040ff00000041860 */
[-C--:B----4-:R-:W-:Y:S08]  /*5bb0*/  HMMA.16816.F32.BF16 R100, R200, R212.reuse, R100 ;  /* 0x000000d4c864723c */ /* 0x090ff00000041864 */
        /* <DEDUP_REMOVED lines=10> */
[----:B------:R-:W-:Y:S05]  /*5c60*/  RED.E.ADD.F32.FTZ.RN.STRONG.GPU [R246.64], R4 ;  /* 0x00000004f600798e */ /* 0x000fea000c10e784 */
[C---:B------:R-:W-:Y:S07]  /*5c70*/  HMMA.16816.F32.BF16 R120, R208.reuse, R204, R120 ;  /* 0x000000ccd078723c */ /* 0x040fee0000041878 */
[----:B------:R-:W-:Y:S01]  /*5c80*/  IMAD.SHL.U32 R205, R245, 0x8, RZ ;  /* 0x00000008f5cd7824 */ /* 0x000fe200078e00ff */
[-C--:B------:R-:W-:Y:S07]  /*5c90*/  HMMA.16816.F32.BF16 R124, R208, R206.reuse, R124 ;  /* 0x000000ced07c723c */ /* 0x080fee000004187c */
[-C--:B------:R-:W-:Y:S01]  /*5ca0*/  LEA R210, P0, R205, R246.reuse, 0x2 ;  /* 0x000000f6cdd27211 */ /* 0x080fe200078010ff */
[----:B------:R-:W-:Y:S04]  /*5cb0*/  HMMA.16816.F32.BF16 R128, R200, R206, R128 ;  /* 0x000000cec880723c */ /* 0x000fe80000041880 */
[----:B------:R-:W-:Y:S01]  /*5cc0*/  IMAD.SHL.U32 R209, R245, 0x10, RZ ;  /* 0x00000010f5d17824 */ /* 0x000fe200078e00ff */
[-C--:B------:R-:W-:Y:S02]  /*5cd0*/  LEA.HI.X.SX32 R211, R205, R247.reuse, 0x2, P0 ;  /* 0x000000f7cdd37211 */ /* 0x080fe400000f16ff */
[----:B------:R-:W-:Y:S02]  /*5ce0*/  IMAD R201, R245, 0x18, RZ ;  /* 0x00000018f5c97824 */ /* 0x000fe400078e02ff */
[-C--:B------:R-:W-:Y:S01]  /*5cf0*/  LEA R198, P1, R209, R246.reuse, 0x2 ;  /* 0x000000f6d1c67211 */ /* 0x080fe200078210ff */
[----:B------:R1:W-:Y:S02]  /*5d00*/  RED.E.ADD.F32.FTZ.RN.STRONG.GPU [R210.64], R5 ;  /* 0x00000005d200798e */ /* 0x0003e4000c10e784 */
[-C--:B------:R-:W-:Y:S01]  /*5d10*/  LEA R214, P0, R201, R246.reuse, 0x2 ;  /* 0x000000f6c9d67211 */ /* 0x080fe200078010ff */
[----:B------:R-:W-:Y:S01]  /*5d20*/  IMAD.SHL.U32 R203, R245, 0x20, RZ ;  /* 0x00000020f5cb7824 */ /* 0x000fe200078e00ff */
[-C--:B------:R-:W-:Y:S01]  /*5d30*/  LEA.HI.X.SX32 R199, R209, R247.reuse, 0x2, P1 ;  /* 0x000000f7d1c77211 */ /* 0x080fe200008f16ff */
[----:B------:R-:W-:Y:S01]  /*5d40*/  IMAD R207, R245, 0x28, RZ ;  /* 0x00000028f5cf7824 */ /* 0x000fe200078e02ff */
[-C--:B------:R-:W-:Y:S01]  /*5d50*/  LEA.HI.X.SX32 R215, R201, R247.reuse, 0x2, P0 ;  /* 0x000000f7c9d77211 */ /* 0x080fe200000f16ff */
[----:B------:R-:W-:Y:S01]  /*5d60*/  IMAD R201, R245, 0x30, RZ ;  /* 0x00000030f5c97824 */ /* 0x000fe200078e02ff */
[-C--:B------:R-:W-:Y:S01]  /*5d70*/  LEA R202, P1, R203, R246.reuse, 0x2 ;  /* 0x000000f6cbca7211 */ /* 0x080fe200078210ff */
[----:B------:R-:W-:Y:S01]  /*5d80*/  RED.E.ADD.F32.FTZ.RN.STRONG.GPU [R198.64], R6 ;  /* 0x00000006c600798e */ /* 0x000fe2000c10e784 */
[-C--:B------:R-:W-:Y:S01]  /*5d90*/  LEA R206, P0, R207, R246.reuse, 0x2 ;  /* 0x000000f6cfce7211 */ /* 0x080fe200078010ff */
[----:B------:R-:W-:Y:S01]  /*5da0*/  IMAD R245, R245, 0x38, RZ ;  /* 0x00000038f5f57824 */ /* 0x000fe200078e02ff */
[-C--:B------:R-:W-:Y:S02]  /*5db0*/  LEA.HI.X.SX32 R203, R203, R247.reuse, 0x2, P1 ;  /* 0x000000f7cbcb7211 */ /* 0x080fe400008f16ff */
[----:B------:R3:W-:Y:S01]  /*5dc0*/  RED.E.ADD.F32.FTZ.RN.STRONG.GPU [R214.64], R7 ;  /* 0x00000007d600798e */ /* 0x0007e2000c10e784 */
[-C--:B------:R-:W-:Y:S02]  /*5dd0*/  LEA.HI.X.SX32 R207, R207, R247.reuse, 0x2, P0 ;  /* 0x000000f7cfcf7211 */ /* 0x080fe400000f16ff */
[-C--:B------:R-:W-:Y:S02]  /*5de0*/  LEA R200, P1, R201, R246.reuse, 0x2 ;  /* 0x000000f6c9c87211 */ /* 0x080fe400078210ff */
[----:B------:R4:W-:Y:S01]  /*5df0*/  RED.E.ADD.F32.FTZ.RN.STRONG.GPU [R202.64], R8 ;  /* 0x00000008ca00798e */ /* 0x0009e2000c10e784 */
[-C--:B--2---:R-:W-:Y:S02]  /*5e00*/  LEA R212, P0, R245, R246.reuse, 0x2 ;  /* 0x000000f6f5d47211 */ /* 0x084fe400078010ff */
[-C--:B------:R-:W-:Y:S02]  /*5e10*/  LEA.HI.X.SX32 R201, R201, R247.reuse, 0x2, P1 ;  /* 0x000000f7c9c97211 */ /* 0x080fe400008f16ff */
[----:B------:R-:W-:Y:S01]  /*5e20*/  RED.E.ADD.F32.FTZ.RN.STRONG.GPU [R206.64], R9 ;  /* 0x00000009ce00798e */ /* 0x000fe2000c10e784 */
[-C--:B------:R-:W-:Y:S02]  /*5e30*/  LEA.HI.X.SX32 R213, R245, R247.reuse, 0x2, P0 ;  /* 0x000000f7f5d57211 */ /* 0x080fe400000f16ff */
[----:B-1----:R-:W-:Y:S02]  /*5e40*/  IADD3 R5, R209, 0x20, RZ ;  /* 0x00000020d1057810 */ /* 0x002fe40007ffe0ff */
[----:B------:R1:W-:Y:S05]  /*5e50*/  RED.E.ADD.F32.FTZ.RN.STRONG.GPU [R200.64], R10 ;  /* 0x0000000ac800798e */ /* 0x0003ea000c10e784 */
[----:B------:R2:W-:Y:S05]  /*5e60*/  RED.E.ADD.F32.FTZ.RN.STRONG.GPU [R212.64], R11 ;  /* 0x0000000bd400798e */ /* 0x0005ea000c10e784 */
[----:B------:R2:W-:Y:S01]  /*5e70*/  RED.E.ADD.F32.FTZ.RN.STRONG.GPU [R246.64+0x80], R16 ;  /* 0x00008010f600798e */ /* 0x0005e2000c10e784 */
[-C--:B---3--:R-:W-:Y:S01]  /*5e80*/  LEA R214, P0, R5, R246.reuse, 0x2 ;  /* 0x000000f605d67211 */ /* 0x088fe200078010ff */
[----:B------:R-:W-:Y:S03]  /*5e90*/  IMAD.IADD R7, R205, 0x1, R5 ;  /* 0x00000001cd077824 */ /* 0x000fe600078e0205 */
[----:B------:R3:W-:Y:S01]  /*5ea0*/  RED.E.ADD.F32.FTZ.RN.STRONG.GPU [R210.64+0x80], R17 ;  /* 0x00008011d200798e */ /* 0x0007e2000c10e784 */
[-C--:B------:R-:W-:Y:S01]  /*5eb0*/  LEA.HI.X.SX32 R215, R5, R247.reuse, 0x2, P0 ;  /* 0x000000f705d77211 */ /* 0x080fe200000f16ff */
[----:B------:R-:W-:Y:S01]  /*5ec0*/  IMAD.IADD R5, R205, 0x1, R7 ;  /* 0x00000001cd057824 */ /* 0x000fe200078e0207 */
[CC--:B----4-:R-:W-:Y:S03]  /*5ed0*/  LEA R202, P0, R7.reuse, R246.reuse, 0x2 ;  /* 0x000000f607ca7211 */ /* 0x0d0fe600078010ff */
[----:B------:R4:W-:Y:S01]  /*5ee0*/  RED.E.ADD.F32.FTZ.RN.STRONG.GPU [R214.64], R18 ;  /* 0x00000012d600798e */ /* 0x0009e2000c10e784 */
[-C--:B------:R-:W-:Y:S01]  /*5ef0*/  LEA.HI.X.SX32 R203, R7, R247.reuse, 0x2, P0 ;  /* 0x000000f707cb7211 */ /* 0x080fe200000f16ff */
[----:B------:R-:W-:Y:S01]  /*5f00*/  IMAD.IADD R7, R205, 0x1, R5 ;  /* 0x00000001cd077824 */ /* 0x000fe200078e0205 */
[-C--:B-1----:R-:W-:Y:S03]  /*5f10*/  LEA R200, P1, R5, R246.reuse, 0x2 ;  /* 0x000000f605c87211 */ /* 0x082fe600078210ff */
[----:B------:R1:W-:Y:S01]  /*5f20*/  RED.E.ADD.F32.FTZ.RN.STRONG.GPU [R202.64], R19 ;  /* 0x00000013ca00798e */ /* 0x0003e2000c10e784 */
[-C--:B------:R-:W-:Y:S01]  /*5f30*/  LEA R6, P0, R7, R246.reuse, 0x2 ;  /* 0x000000f607067211 */ /* 0x080fe200078010ff */
[----:B------:R-:W-:Y:S01]  /*5f40*/  IMAD.IADD R9, R205, 0x1, R7 ;  /* 0x00000001cd097824 */ /* 0x000fe200078e0207 */
[-C--:B------:R-:W-:Y:S02]  /*5f50*/  LEA.HI.X.SX32 R201, R5, R247.reuse, 0x2, P1 ;  /* 0x000000f705c97211 */ /* 0x080fe400008f16ff */
[-C--:B------:R-:W-:Y:S01]  /*5f60*/  LEA.HI.X.SX32 R7, R7, R247.reuse, 0x2, P0 ;  /* 0x000000f707077211 */ /* 0x080fe200000f16ff */
[----:B------:R-:W-:Y:S01]  /*5f70*/  IMAD.IADD R5, R205, 0x1, R9 ;  /* 0x00000001cd057824 */ /* 0x000fe200078e0209 */
[CC--:B------:R-:W-:Y:S01]  /*5f80*/  LEA R10, P0, R9.reuse, R246.reuse, 0x2 ;  /* 0x000000f6090a7211 */ /* 0x0c0fe200078010ff */
[----:B------:R1:W-:Y:S03]  /*5f90*/  RED.E.ADD.F32.FTZ.RN.STRONG.GPU [R200.64], R12 ;  /* 0x0000000cc800798e */ /* 0x0003e6000c10e784 */
[-C--:B--2---:R-:W-:Y:S02]  /*5fa0*/  LEA.HI.X.SX32 R11, R9, R247.reuse, 0x2, P0 ;  /* 0x000000f7090b7211 */ /* 0x084fe400000f16ff */
[----:B------:R-:W-:Y:S01]  /*5fb0*/  RED.E.ADD.F32.FTZ.RN.STRONG.GPU [R6.64], R13 ;  /* 0x0000000d0600798e */ /* 0x000fe2000c10e784 */
[-C--:B------:R-:W-:Y:S02]  /*5fc0*/  LEA R16, P0, R5, R246.reuse, 0x2 ;  /* 0x000000f605107211 */ /* 0x080fe400078010ff */
[----:B------:R-:W-:Y:S02]  /*5fd0*/  IADD3 R9, R209, 0x40, RZ ;  /* 0x00000040d1097810 */ /* 0x000fe40007ffe0ff */
[----:B------:R2:W-:Y:S01]  /*5fe0*/  RED.E.ADD.F32.FTZ.RN.STRONG.GPU [R10.64], R14 ;  /* 0x0000000e0a00798e */ /* 0x0005e2000c10e784 */
[-C--:B---3--:R-:W-:Y:S02]  /*5ff0*/  LEA.HI.X.SX32 R17, R5, R247.reuse, 0x2, P0 ;  /* 0x000000f705117211 */ /* 0x088fe400000f16ff */
[-C--:B----4-:R-:W-:Y:S01]  /*6000*/  LEA R18, P0, R9, R246.reuse, 0x2 ;  /* 0x000000f609127211 */ /* 0x090fe200078010ff */
[----:B------:R-:W-:Y:S02]  /*6010*/  IMAD.IADD R5, R205, 0x1, R9 ;  /* 0x00000001cd057824 */ /* 0x000fe400078e0209 */
[----:B------:R3:W-:Y:S01]  /*6020*/  RED.E.ADD.F32.FTZ.RN.STRONG.GPU [R16.64], R15 ;  /* 0x0000000f1000798e */ /* 0x0007e2000c10e784 */
[-C--:B-1----:R-:W-:Y:S01]  /*6030*/  LEA.HI.X.SX32 R19, R9, R247.reuse, 0x2, P0 ;  /* 0x000000f709137211 */ /* 0x082fe200000f16ff */
[----:B------:R-:W-:Y:S03]  /*6040*/  IMAD.IADD R9, R205, 0x1, R5 ;  /* 0x00000001cd097824 */ /* 0x000fe600078e0205 */
[----:B------:R-:W-:Y:S05]  /*6050*/  RED.E.ADD.F32.FTZ.RN.STRONG.GPU [R246.64+0x100], R84 ;  /* 0x00010054f600798e */ /* 0x000fea000c10e784 */
[----:B------:R-:W-:Y:S01]  /*6060*/  RED.E.ADD.F32.FTZ.RN.STRONG.GPU [R210.64+0x100], R85 ;  /* 0x00010055d200798e */ /* 0x000fe2000c10e784 */
[CC--:B------:R-:W-:Y:S04]  /*6070*/  LEA R200, P0, R5.reuse, R246.reuse, 0x2 ;  /* 0x000000f605c87211 */ /* 0x0c0fe800078010ff */
[----:B------:R-:W-:Y:S01]  /*6080*/  RED.E.ADD.F32.FTZ.RN.STRONG.GPU [R18.64], R86 ;  /* 0x000000561200798e */ /* 0x000fe2000c10e784 */
[-C--:B------:R-:W-:Y:S01]  /*6090*/  LEA.HI.X.SX32 R201, R5, R247.reuse, 0x2, P0 ;  /* 0x000000f705c97211 */ /* 0x080fe200000f16ff */
[----:B------:R-:W-:Y:S01]  /*60a0*/  IMAD.IADD R5, R205, 0x1, R9 ;  /* 0x00000001cd057824 */ /* 0x000fe200078e0209 */
[-C--:B--2---:R-:W-:Y:S03]  /*60b0*/  LEA R10, P1, R9, R246.reuse, 0x2 ;  /* 0x000000f6090a7211 */ /* 0x084fe600078210ff */
[----:B------:R-:W-:Y:S01]  /*60c0*/  RED.E.ADD.F32.FTZ.RN.STRONG.GPU [R200.64], R87 ;  /* 0x00000057c800798e */ /* 0x000fe2000c10e784 */
[-C--:B------:R-:W-:Y:S01]  /*60d0*/  LEA R8, P0, R5, R246.reuse, 0x2 ;  /* 0x000000f605087211 */ /* 0x080fe200078010ff */
[----:B------:R-:W-:Y:S01]  /*60e0*/  IMAD.IADD R7, R205, 0x1, R5 ;  /* 0x00000001cd077824 */ /* 0x000fe200078e0205 */
[-C--:B------:R-:W-:Y:S02]  /*60f0*/  LEA.HI.X.SX32 R11, R9, R247.reuse, 0x2, P1 ;  /* 0x000000f7090b7211 */ /* 0x080fe400008f16ff */
[-C--:B------:R-:W-:Y:S01]  /*6100*/  LEA.HI.X.SX32 R9, R5, R247.reuse, 0x2, P0 ;  /* 0x000000f705097211 */ /* 0x080fe200000f16ff */
[----:B------:R-:W-:Y:S01]  /*6110*/  IMAD.IADD R5, R205, 0x1, R7 ;  /* 0x00000001cd057824 */ /* 0x000fe200078e0207 */
[CC--:B------:R-:W-:Y:S01]  /*6120*/  LEA R12, P0, R7.reuse, R246.reuse, 0x2 ;  /* 0x000000f6070c7211 */ /* 0x0c0fe200078010ff */
[----:B------:R1:W-:Y:S03]  /*6130*/  RED.E.ADD.F32.FTZ.RN.STRONG.GPU [R10.64], R88 ;  /* 0x000000580a00798e */ /* 0x0003e6000c10e784 */
[-C--:B------:R-:W-:Y:S02]  /*6140*/  LEA.HI.X.SX32 R13, R7, R247.reuse, 0x2, P0 ;  /* 0x000000f7070d7211 */ /* 0x080fe400000f16ff */
[----:B------:R2:W-:Y:S01]  /*6150*/  RED.E.ADD.F32.FTZ.RN.STRONG.GPU [R8.64], R89 ;  /* 0x000000590800798e */ /* 0x0005e2000c10e784 */
[-C--:B------:R-:W-:Y:S02]  /*6160*/  LEA R14, P0, R5, R246.reuse, 0x2 ;  /* 0x000000f6050e7211 */ /* 0x080fe400078010ff */
[----:B------:R-:W-:Y:S02]  /*6170*/  IADD3 R7, R209, 0x60, RZ ;  /* 0x00000060d1077810 */ /* 0x000fe40007ffe0ff */
[----:B------:R4:W-:Y:S01]  /*6180*/  RED.E.ADD.F32.FTZ.RN.STRONG.GPU [R12.64], R90 ;  /* 0x0000005a0c00798e */ /* 0x0009e2000c10e784 */
[-C--:B---3--:R-:W-:Y:S02]  /*6190*/  LEA.HI.X.SX32 R15, R5, R247.reuse, 0x2, P0 ;  /* 0x000000f7050f7211 */ /* 0x088fe400000f16ff */
[-C--:B------:R-:W-:Y:S01]  /*61a0*/  LEA R16, P0, R7, R246.reuse, 0x2 ;  /* 0x000000f607107211 */ /* 0x080fe200078010ff */
[----:B------:R-:W-:Y:S01]  /*61b0*/  IMAD.IADD R5, R205, 0x1, R7 ;  /* 0x00000001cd057824 */ /* 0x000fe200078e0207 */
[----:B------:R-:W-:Y:S02]  /*61c0*/  LDSM.16.MT88.4 R84, [R221+0x4000] ;  /* 0x00400000dd54783b */ /* 0x000fe40000004200 */
[-C--:B------:R-:W-:Y:S01]  /*61d0*/  LEA.HI.X.SX32 R17, R7, R247.reuse, 0x2, P0 ;  /* 0x000000f707117211 */ /* 0x080fe200000f16ff */
[----:B------:R-:W-:Y:S02]  /*61e0*/  IMAD.IADD R7, R205, 0x1, R5 ;  /* 0x00000001cd077824 */ /* 0x000fe400078e0205 */
[----:B------:R3:W-:Y:S05]  /*61f0*/  RED.E.ADD.F32.FTZ.RN.STRONG.GPU [R14.64], R91 ;  /* 0x0000005b0e00798e */ /* 0x0007ea000c10e784 */
[----:B------:R-:W-:Y:S01]  /*6200*/  RED.E.ADD.F32.FTZ.RN.STRONG.GPU [R246.64+0x180], R96 ;  /* 0x00018060f600798e */ /* 0x000fe2000c10e784 */
[CC--:B-1----:R-:W-:Y:S04]  /*6210*/  LEA R10, P0, R5.reuse, R246.reuse, 0x2 ;  /* 0x000000f6050a7211 */ /* 0x0c2fe800078010ff */
[----:B------:R-:W-:Y:S01]  /*6220*/  RED.E.ADD.F32.FTZ.RN.STRONG.GPU [R210.64+0x180], R97 ;  /* 0x00018061d200798e */ /* 0x000fe2000c10e784 */
[-C--:B------:R-:W-:Y:S01]  /*6230*/  LEA.HI.X.SX32 R11, R5, R247.reuse, 0x2, P0 ;  /* 0x000000f7050b7211 */ /* 0x080fe200000f16ff */
[C---:B------:R-:W-:Y:S03]  /*6240*/  IMAD.IADD R5, R205.reuse, 0x1, R7 ;  /* 0x00000001cd057824 */ /* 0x040fe600078e0207 */
[----:B------:R1:W-:Y:S01]  /*6250*/  RED.E.ADD.F32.FTZ.RN.STRONG.GPU [R16.64], R98 ;  /* 0x000000621000798e */ /* 0x0003e2000c10e784 */
[----:B--2---:R-:W-:Y:S01]  /*6260*/  IMAD.IADD R9, R205, 0x1, R5 ;  /* 0x00000001cd097824 */ /* 0x004fe200078e0205 */
[-C--:B----4-:R-:W-:Y:S02]  /*6270*/  LEA R12, P1, R7, R246.reuse, 0x2 ;  /* 0x000000f6070c7211 */ /* 0x090fe400078210ff */
[-C--:B------:R-:W-:Y:S01]  /*6280*/  LEA R6, P0, R5, R246.reuse, 0x2 ;  /* 0x000000f605067211 */ /* 0x080fe200078010ff */
[----:B------:R2:W-:Y:S01]  /*6290*/  RED.E.ADD.F32.FTZ.RN.STRONG.GPU [R10.64], R99 ;  /* 0x000000630a00798e */ /* 0x0005e2000c10e784 */
[-C--:B------:R-:W-:Y:S02]  /*62a0*/  LEA.HI.X.SX32 R13, R7, R247.reuse, 0x2, P1 ;  /* 0x000000f7070d7211 */ /* 0x080fe400008f16ff */
[-C--:B------:R-:W-:Y:S01]  /*62b0*/  LEA.HI.X.SX32 R7, R5, R247.reuse, 0x2, P0 ;  /* 0x000000f705077211 */ /* 0x080fe200000f16ff */
[----:B------:R-:W-:Y:S01]  /*62c0*/  IMAD.IADD R5, R205, 0x1, R9 ;  /* 0x00000001cd057824 */ /* 0x000fe200078e0209 */
[----:B------:R-:W-:Y:S01]  /*62d0*/  LDSM.16.MT88.4 R88, [R221+0x6000] ;  /* 0x00600000dd58783b */ /* 0x000fe20000004200 */
[CC--:B---3--:R-:W-:Y:S04]  /*62e0*/  LEA R14, P0, R9.reuse, R246.reuse, 0x2 ;  /* 0x000000f6090e7211 */ /* 0x0c8fe800078010ff */
[----:B------:R3:W-:Y:S01]  /*62f0*/  RED.E.ADD.F32.FTZ.RN.STRONG.GPU [R12.64], R92 ;  /* 0x0000005c0c00798e */ /* 0x0007e2000c10e784 */
[-C--:B------:R-:W-:Y:S02]  /*6300*/  LEA.HI.X.SX32 R15, R9, R247.reuse, 0x2, P0 ;  /* 0x000000f7090f7211 */ /* 0x080fe400000f16ff */
[----:B------:R-:W-:Y:S02]  /*6310*/  IADD3 R9, R209, 0x80, RZ ;  /* 0x00000080d1097810 */ /* 0x000fe40007ffe0ff */
[----:B------:R-:W-:Y:S05]  /*6320*/  RED.E.ADD.F32.FTZ.RN.STRONG.GPU [R6.64], R93 ;  /* 0x0000005d0600798e */ /* 0x000fea000c10e784 */
[----:B------:R4:W-:Y:S01]  /*6330*/  RED.E.ADD.F32.FTZ.RN.STRONG.GPU [R14.64], R94 ;  /* 0x0000005e0e00798e */ /* 0x0009e2000c10e784 */
[CC--:B-1----:R-:W-:Y:S04]  /*6340*/  LEA R16, P0, R5.reuse, R246.reuse, 0x2 ;  /* 0x000000f605107211 */ /* 0x0c2fe800078010ff */
[-C--:B------:R-:W-:Y:S01]  /*6350*/  LEA.HI.X.SX32 R17, R5, R247.reuse, 0x2, P0 ;  /* 0x000000f705117211 */ /* 0x080fe200000f16ff */
[----:B------:R-:W-:Y:S01]  /*6360*/  IMAD.IADD R5, R205, 0x1, R9 ;  /* 0x00000001cd057824 */ /* 0x000fe200078e0209 */
[CC--:B--2---:R-:W-:Y:S03]  /*6370*/  LEA R10, P0, R9.reuse, R246.reuse, 0x2 ;  /* 0x000000f6090a7211 */ /* 0x0c4fe600078010ff */
[----:B------:R1:W-:Y:S01]  /*6380*/  RED.E.ADD.F32.FTZ.RN.STRONG.GPU [R16.64], R95 ;  /* 0x0000005f1000798e */ /* 0x0003e2000c10e784 */
[-C--:B------:R-:W-:Y:S01]  /*6390*/  LEA.HI.X.SX32 R11, R9, R247.reuse, 0x2, P0 ;  /* 0x000000f7090b7211 */ /* 0x080fe200000f16ff */
[----:B------:R-:W-:Y:S03]  /*63a0*/  IMAD.IADD R9, R205, 0x1, R5 ;  /* 0x00000001cd097824 */ /* 0x000fe600078e0205 */
[----:B------:R-:W-:Y:S01]  /*63b0*/  RED.E.ADD.F32.FTZ.RN.STRONG.GPU [R246.64+0x200], R100 ;  /* 0x00020064f600798e */ /* 0x000fe2000c10e784 */
[CC--:B---3--:R-:W-:Y:S04]  /*63c0*/  LEA R12, P0, R5.reuse, R246.reuse, 0x2 ;  /* 0x000000f6050c7211 */ /* 0x0c8fe800078010ff */
[----:B------:R-:W-:Y:S01]  /*63d0*/  RED.E.ADD.F32.FTZ.RN.STRONG.GPU [R210.64+0x200], R101 ;  /* 0x00020065d200798e */ /* 0x000fe2000c10e784 */
[-C--:B------:R-:W-:Y:S01]  /*63e0*/  LEA.HI.X.SX32 R13, R5, R247.reuse, 0x2, P0 ;  /* 0x000000f7050d7211 */ /* 0x080fe200000f16ff */
[----:B------:R-:W-:Y:S03]  /*63f0*/  IMAD.IADD R5, R205, 0x1, R9 ;  /* 0x00000001cd057824 */ /* 0x000fe600078e0209 */
[----:B------:R2:W-:Y:S01]  /*6400*/  RED.E.ADD.F32.FTZ.RN.STRONG.GPU [R10.64], R102 ;  /* 0x000000660a00798e */ /* 0x0005e2000c10e784 */
[-C--:B----4-:R-:W-:Y:S01]  /*6410*/  LEA R14, P1, R9, R246.reuse, 0x2 ;  /* 0x000000f6090e7211 */ /* 0x090fe200078210ff */
[----:B------:R-:W-:Y:S01]  /*6420*/  IMAD.IADD R7, R205, 0x1, R5 ;  /* 0x00000001cd077824 */ /* 0x000fe200078e0205 */
[-C--:B------:R-:W-:Y:S02]  /*6430*/  LEA R8, P0, R5, R246.reuse, 0x2 ;  /* 0x000000f605087211 */ /* 0x080fe400078010ff */
[----:B------:R3:W-:Y:S01]  /*6440*/  RED.E.ADD.F32.FTZ.RN.STRONG.GPU [R12.64], R103 ;  /* 0x000000670c00798e */ /* 0x0007e2000c10e784 */
[-C--:B------:R-:W-:Y:S02]  /*6450*/  LEA.HI.X.SX32 R15, R9, R247.reuse, 0x2, P1 ;  /* 0x000000f7090f7211 */ /* 0x080fe400008f16ff */
[-C--:B------:R-:W-:Y:S01]  /*6460*/  LEA.HI.X.SX32 R9, R5, R247.reuse, 0x2, P0 ;  /* 0x000000f705097211 */ /* 0x080fe200000f16ff */
[----:B------:R-:W-:Y:S01]  /*6470*/  IMAD.IADD R5, R205, 0x1, R7 ;  /* 0x00000001cd057824 */ /* 0x000fe200078e0207 */
[----:B------:R-:W-:Y:S01]  /*6480*/  LDSM.16.MT88.4 R100, [R221+0x2800] ;  /* 0x00280000dd64783b */ /* 0x000fe20000004200 */
[CC--:B-1----:R-:W-:Y:S04]  /*6490*/  LEA R16, P0, R7.reuse, R246.reuse, 0x2 ;  /* 0x000000f607107211 */ /* 0x0c2fe800078010ff */
[----:B------:R1:W-:Y:S01]  /*64a0*/  RED.E.ADD.F32.FTZ.RN.STRONG.GPU [R14.64], R104 ;  /* 0x000000680e00798e */ /* 0x0003e2000c10e784 */
[-C--:B------:R-:W-:Y:S02]  /*64b0*/  LEA.HI.X.SX32 R17, R7, R247.reuse, 0x2, P0 ;  /* 0x000000f707117211 */ /* 0x080fe400000f16ff */
[----:B------:R-:W-:Y:S02]  /*64c0*/  IADD3 R7, R209, 0xa0, RZ ;  /* 0x000000a0d1077810 */ /* 0x000fe40007ffe0ff */
[----:B------:R-:W-:Y:S05]  /*64d0*/  RED.E.ADD.F32.FTZ.RN.STRONG.GPU [R8.64], R105 ;  /* 0x000000690800798e */ /* 0x000fea000c10e784 */
[----:B------:R4:W-:Y:S01]  /*64e0*/  RED.E.ADD.F32.FTZ.RN.STRONG.GPU [R16.64], R106 ;  /* 0x0000006a1000798e */ /* 0x0009e2000c10e784 */
[CC--:B--2---:R-:W-:Y:S04]  /*64f0*/  LEA R10, P0, R5.reuse, R246.reuse, 0x2 ;  /* 0x000000f6050a7211 */ /* 0x0c4fe800078010ff */
[-C--:B------:R-:W-:Y:S01]  /*6500*/  LEA.HI.X.SX32 R11, R5, R247.reuse, 0x2, P0 ;  /* 0x000000f7050b7211 */ /* 0x080fe200000f16ff */
[----:B------:R-:W-:Y:S01]  /*6510*/  IMAD.IADD R5, R205, 0x1, R7 ;  /* 0x00000001cd057824 */ /* 0x000fe200078e0207 */
[CC--:B---3--:R-:W-:Y:S03]  /*6520*/  LEA R12, P0, R7.reuse, R246.reuse, 0x2 ;  /* 0x000000f6070c7211 */ /* 0x0c8fe600078010ff */
[----:B------:R2:W-:Y:S01]  /*6530*/  RED.E.ADD.F32.FTZ.RN.STRONG.GPU [R10.64], R107 ;  /* 0x0000006b0a00798e */ /* 0x0005e2000c10e784 */
[-C--:B------:R-:W-:Y:S01]  /*6540*/  LEA.HI.X.SX32 R13, R7, R247.reuse, 0x2, P0 ;  /* 0x000000f7070d7211 */ /* 0x080fe200000f16ff */
[----:B------:R-:W-:Y:S03]  /*6550*/  IMAD.IADD R7, R205, 0x1, R5 ;  /* 0x00000001cd077824 */ /* 0x000fe600078e0205 */
[----:B------:R-:W-:Y:S01]  /*6560*/  RED.E.ADD.F32.FTZ.RN.STRONG.GPU [R246.64+0x280], R112 ;  /* 0x00028070f600798e */ /* 0x000fe2000c10e784 */
[CC--:B-1----:R-:W-:Y:S04]  /*6570*/  LEA R14, P0, R5.reuse, R246.reuse, 0x2 ;  /* 0x000000f6050e7211 */ /* 0x0c2fe800078010ff */
        /* <DEDUP_REMOVED lines=12> */
[CC--:B--2---:R-:W-:Y:S04]  /*6640*/  LEA R10, P0, R9.reuse, R246.reuse, 0x2 ;  /* 0x000000f6090a7211 */ /* 0x0c4fe800078010ff */
[----:B------:R2:W-:Y:S01]  /*6650*/  RED.E.ADD.F32.FTZ.RN.STRONG.GPU [R16.64], R108 ;  /* 0x0000006c1000798e */ /* 0x0005e2000c10e784 */
[-C--:B------:R-:W-:Y:S02]  /*6660*/  LEA.HI.X.SX32 R11, R9, R247.reuse, 0x2, P0 ;  /* 0x000000f7090b7211 */ /* 0x080fe400000f16ff */
[C---:B------:R-:W-:Y:S02]  /*6670*/  IADD3 R9, R209.reuse, 0xc0, RZ ;  /* 0x000000c0d1097810 */ /* 0x040fe40007ffe0ff */
[----:B------:R-:W-:Y:S01]  /*6680*/  RED.E.ADD.F32.FTZ.RN.STRONG.GPU [R6.64], R109 ;  /* 0x0000006d0600798e */ /* 0x000fe2000c10e784 */
[----:B------:R-:W-:Y:S04]  /*6690*/  IADD3 R209, R209, 0xe0, RZ ;  /* 0x000000e0d1d17810 */ /* 0x000fe80007ffe0ff */
[----:B------:R4:W-:Y:S01]  /*66a0*/  RED.E.ADD.F32.FTZ.RN.STRONG.GPU [R10.64], R110 ;  /* 0x0000006e0a00798e */ /* 0x0009e2000c10e784 */
[CC--:B-1----:R-:W-:Y:S04]  /*66b0*/  LEA R12, P0, R5.reuse, R246.reuse, 0x2 ;  /* 0x000000f6050c7211 */ /* 0x0c2fe800078010ff */
[-C--:B------:R-:W-:Y:S01]  /*66c0*/  LEA.HI.X.SX32 R13, R5, R247.reuse, 0x2, P0 ;  /* 0x000000f7050d7211 */ /* 0x080fe200000f16ff */
[----:B------:R-:W-:Y:S01]  /*66d0*/  IMAD.IADD R5, R205, 0x1, R9 ;  /* 0x00000001cd057824 */ /* 0x000fe200078e0209 */
[CC--:B---3--:R-:W-:Y:S03]  /*66e0*/  LEA R14, P0, R9.reuse, R246.reuse, 0x2 ;  /* 0x000000f6090e7211 */ /* 0x0c8fe600078010ff */
[----:B------:R1:W-:Y:S01]  /*66f0*/  RED.E.ADD.F32.FTZ.RN.STRONG.GPU [R12.64], R111 ;  /* 0x0000006f0c00798e */ /* 0x0003e2000c10e784 */
[-C--:B------:R-:W-:Y:S01]  /*6700*/  LEA.HI.X.SX32 R15, R9, R247.reuse, 0x2, P0 ;  /* 0x000000f7090f7211 */ /* 0x080fe200000f16ff */
[----:B------:R-:W-:Y:S03]  /*6710*/  IMAD.IADD R9, R205, 0x1, R5 ;  /* 0x00000001cd097824 */ /* 0x000fe600078e0205 */
[----:B------:R-:W-:Y:S01]  /*6720*/  RED.E.ADD.F32.FTZ.RN.STRONG.GPU [R246.64+0x300], R116 ;  /* 0x00030074f600798e */ /* 0x000fe2000c10e784 */
[CC--:B--2---:R-:W-:Y:S04]  /*6730*/  LEA R16, P0, R5.reuse, R246.reuse, 0x2 ;  /* 0x000000f605107211 */ /* 0x0c4fe800078010ff */
        /* <DEDUP_REMOVED lines=11> */
[CC--:B------:R-:W-:Y:S01]  /*67f0*/  LEA R6, P0, R7.reuse, R246.reuse, 0x2 ;  /* 0x000000f607067211 */ /* 0x0c0fe200078010ff */
[----:B------:R-:W-:Y:S03]  /*6800*/  RED.E.ADD.F32.FTZ.RN.STRONG.GPU [R10.64], R120 ;  /* 0x000000780a00798e */ /* 0x000fe6000c10e784 */
[-C--:B------:R-:W-:Y:S02]  /*6810*/  LEA.HI.X.SX32 R7, R7, R247.reuse, 0x2, P0 ;  /* 0x000000f707077211 */ /* 0x080fe400000f16ff */
[----:B------:R4:W-:Y:S01]  /*6820*/  RED.E.ADD.F32.FTZ.RN.STRONG.GPU [R8.64], R121 ;  /* 0x000000790800798e */ /* 0x0009e2000c10e784 */
[CC--:B-1----:R-:W-:Y:S04]  /*6830*/  LEA R12, P0, R5.reuse, R246.reuse, 0x2 ;  /* 0x000000f6050c7211 */ /* 0x0c2fe800078010ff */
[-C--:B------:R-:W-:Y:S01]  /*6840*/  LEA.HI.X.SX32 R13, R5, R247.reuse, 0x2, P0 ;  /* 0x000000f7050d7211 */ /* 0x080fe200000f16ff */
[C---:B------:R-:W-:Y:S01]  /*6850*/  IMAD.IADD R5, R205.reuse, 0x1, R209 ;  /* 0x00000001cd057824 */ /* 0x040fe200078e02d1 */
[----:B------:R-:W-:Y:S03]  /*6860*/  RED.E.ADD.F32.FTZ.RN.STRONG.GPU [R6.64], R122 ;  /* 0x0000007a0600798e */ /* 0x000fe6000c10e784 */
[----:B--2---:R-:W-:Y:S02]  /*6870*/  IMAD.IADD R15, R205, 0x1, R5 ;  /* 0x00000001cd0f7824 */ /* 0x004fe400078e0205 */
[----:B------:R-:W-:Y:S01]  /*6880*/  RED.E.ADD.F32.FTZ.RN.STRONG.GPU [R12.64], R123 ;  /* 0x0000007b0c00798e */ /* 0x000fe2000c10e784 */
[CC--:B---3--:R-:W-:Y:S04]  /*6890*/  LEA R16, P0, R209.reuse, R246.reuse, 0x2 ;  /* 0x000000f6d1107211 */ /* 0x0c8fe800078010ff */
[----:B------:R-:W-:Y:S01]  /*68a0*/  RED.E.ADD.F32.FTZ.RN.STRONG.GPU [R246.64+0x380], R128 ;  /* 0x00038080f600798e */ /* 0x000fe2000c10e784 */
[-C--:B------:R-:W-:Y:S02]  /*68b0*/  LEA.HI.X.SX32 R17, R209, R247.reuse, 0x2, P0 ;  /* 0x000000f7d1117211 */ /* 0x080fe400000f16ff */
[CC--:B------:R-:W-:Y:S02]  /*68c0*/  LEA R18, P0, R5.reuse, R246.reuse, 0x2 ;  /* 0x000000f605127211 */ /* 0x0c0fe400078010ff */
[----:B------:R-:W-:Y:S02]  /*68d0*/  RED.E.ADD.F32.FTZ.RN.STRONG.GPU [R210.64+0x380], R129 ;  /* 0x00038081d200798e */ /* 0x000fe4000c10e784 */
[-C--:B------:R-:W-:Y:S01]  /*68e0*/  LEA.HI.X.SX32 R19, R5, R247.reuse, 0x2, P0 ;  /* 0x000000f705137211 */ /* 0x080fe200000f16ff */
[----:B----4-:R-:W-:Y:S01]  /*68f0*/  IMAD.IADD R9, R205, 0x1, R15 ;  /* 0x00000001cd097824 */ /* 0x010fe200078e020f */
[-C--:B------:R-:W-:Y:S01]  /*6900*/  LEA R92, P0, R15, R246.reuse, 0x2 ;  /* 0x000000f60f5c7211 */ /* 0x080fe200078010ff */
[----:B------:R-:W-:Y:S02]  /*6910*/  RED.E.ADD.F32.FTZ.RN.STRONG.GPU [R16.64], R130 ;  /* 0x000000821000798e */ /* 0x000fe4000c10e784 */
[----:B------:R-:W-:Y:S01]  /*6920*/  IMAD.IADD R5, R205, 0x1, R9 ;  /* 0x00000001cd057824 */ /* 0x000fe200078e0209 */
[-C--:B------:R-:W-:Y:S02]  /*6930*/  LEA R98, P2, R9, R246.reuse, 0x2 ;  /* 0x000000f609627211 */ /* 0x080fe400078410ff */
[-C--:B------:R-:W-:Y:S01]  /*6940*/  LEA.HI.X.SX32 R93, R15, R247.reuse, 0x2, P0 ;  /* 0x000000f70f5d7211 */ /* 0x080fe200000f16ff */
        /* <DEDUP_REMOVED lines=10> */
[----:B------:R-:W2:Y:S05]  /*69f0*/  LDSM.16.MT88.4 R16, [R221+0x2000] ;  /* 0x00200000dd10783b */ /* 0x000eaa0000004200 */
[----:B------:R-:W-:Y:S05]  /*6a00*/  LDSM.16.MT88.4 R108, [R221+0x6800] ;  /* 0x00680000dd6c783b */ /* 0x000fea0000004200 */
        /* <DEDUP_REMOVED lines=85> */
[----:B------:R-:W-:Y:S04]  /*6f60*/  IMAD.MOV.U32 R7, RZ, RZ, c[0x0][0x190] ;  /* 0x00006400ff077624 */ /* 0x000fe800078e00ff */
[----:B------:R-:W-:Y:S05]  /*6f70*/  IMAD.U32 R5, R7, -0x40, RZ ;  /* 0xffffffc007057824 */ /* 0x000fea00078e00ff */
[C---:B------:R-:W-:Y:S04]  /*6f80*/  LEA R250, P0, R5.reuse, R250, 0x1 ;  /* 0x000000fa05fa7211 */ /* 0x040fe800078008ff */
[----:B------:R-:W-:Y:S01]  /*6f90*/  LEA.HI.X.SX32 R251, R5, R251, 0x1, P0 ;  /* 0x000000fb05fb7211 */ /* 0x000fe200000f0eff */
[----:B------:R-:W-:Y:S01]  /*6fa0*/  IMAD.MOV.U32 R5, RZ, RZ, c[0x0][0x194] ;  /* 0x00006500ff057624 */ /* 0x000fe200078e00ff */
[C---:B------:R-:W-:Y:S04]  /*6fb0*/  LEA R6, P0, R7.reuse, R250, 0x6 ;  /* 0x000000fa07067211 */ /* 0x040fe800078030ff */
[----:B------:R-:W-:Y:S01]  /*6fc0*/  LEA.HI.X R7, R7, R251, R5, 0x6, P0 ;  /* 0x000000fb07077211 */ /* 0x000fe200000f3405 */
[----:B------:R-:W-:Y:S01]  /*6fd0*/  @!PT LDS RZ, [RZ] ;  /* 0x00000000fffff984 */ /* 0x000fe20000000800 */
[----:B------:R-:W-:Y:S01]  /*6fe0*/  @!PT LDS RZ, [RZ] ;  /* 0x00000000fffff984 */ /* 0x000fe20000000800 */
[----:B------:R-:W-:Y:S01]  /*6ff0*/  @!PT LDS RZ, [RZ] ;  /* 0x00000000fffff984 */ /* 0x000fe20000000800 */
[----:B------:R1:W-:Y:S04]  /*7000*/  LDGSTS.E.BYPASS.LTC128B.128 [R230], [R250.64] ;  /* 0x00000000fae67fae */ /* 0x0003e8000b901d44 */
        /* <DEDUP_REMOVED lines=8> */
.L_x_572:
        /* <DEDUP_REMOVED lines=218> */
.L_x_574:
        /* <DEDUP_REMOVED lines=18> */
.L_x_575:
        /* <DEDUP_REMOVED lines=9> */
[----:B-1----:R-:W-:Y:S01]  /*7fe0*/  IMAD.WIDE.U32 R6, R4, c[0x0][0x3a0], R72 ;  /* 0x0000e80004067a25 */ /* 0x002fe200078e0048 */
        /* <DEDUP_REMOVED lines=8> */
[----:B------:R1:W2:Y:S01]  /*8070*/  LDS.128 R64, [R230+0x11000] ;  /* 0x01100000e6407984 */ /* 0x0002a20000000c00 */
[----:B------:R-:W-:Y:S01]  /*8080*/  IMAD.U32 R4, RZ, RZ, UR38 ;  /* 0x00000026ff047e24 */ /* 0x000fe2000f8e00ff */
[----:B------:R-:W-:Y:S02]  /*8090*/  UIMAD UR7, UR38, UR9, UR7 ;  /* 0x00000009260772a4 */ /* 0x000fe4000f8e0207 */
[----:B------:R1:W3:Y:S01]  /*80a0*/  LDS.128 R60, [R230+0x13000] ;  /* 0x01300000e63c7984 */ /* 0x0002e20000000c00 */
[----:B------:R-:W-:-:S03]  /*80b0*/  IMAD.WIDE.U32 R74, R4, c[0x0][0x3b8], R74 ;  /* 0x0000ee00044a7a25 */ /* 0x000fc600078e004a */
[----:B------:R1:W4:Y:S02]  /*80c0*/  LDS.128 R56, [R230+0x15000] ;  /* 0x01500000e6387984 */ /* 0x0003240000000c00 */
        /* <DEDUP_REMOVED lines=15> */
[----:B------:R-:W3:Y:S02]  /*81c0*/  LDS.128 R8, [R230+0x12000] ;  /* 0x01200000e6087984 */ /* 0x000ee40000000c00 */
[----:B------:R-:W-:-:S02]  /*81d0*/  IMAD R69, R231, c[0x0][0x3a4], R70 ;  /* 0x0000e900e7457a24 */ /* 0x000fc400078e0246 */
[----:B------:R-:W4:Y:S01]  /*81e0*/  LDS.128 R4, [R230+0x10000] ;  /* 0x01000000e6047984 */ /* 0x000f220000000c00 */
[----:B------:R-:W-:-:S03]  /*81f0*/  IMAD.WIDE.U32 R76, R231, c[0x0][0x3a0], R76 ;  /* 0x0000e800e74c7a25 */ /* 0x000fc600078e004c */
[----:B------:R-:W1:Y:S02]  /*8200*/  LDS.128 R16, [R230+0x16000] ;  /* 0x01600000e6107984 */ /* 0x000e640000000c00 */
[----:B------:R-:W-:Y:S02]  /*8210*/  IADD3 R69, R69, R77, RZ ;  /* 0x0000004d45457210 */ /* 0x000fe40007ffe0ff */
[----:B------:R-:W-:-:S04]  /*8220*/  LEA R78, P0, R76, c[0x0][0x340], 0x1 ;  /* 0x0000d0004c4e7a11 */ /* 0x000fc800078008ff */
[----:B------:R-:W-:-:S05]  /*8230*/  LEA.HI.X R79, R76, c[0x0][0x344], R69, 0x1, P0 ;  /* 0x0000d1004c4f7a11 */ /* 0x000fca00000f0c45 */
[----:B--2---:R2:W-:Y:S04]  /*8240*/  STG.E.128 [R78.64+0x100], R12 ;  /* 0x0001000c4e007986 */ /* 0x0045e8000c101d04 */
[----:B---3--:R2:W-:Y:S04]  /*8250*/  STG.E.128 [R78.64+0x80], R8 ;  /* 0x000080084e007986 */ /* 0x0085e8000c101d04 */
[----:B----4-:R2:W-:Y:S04]  /*8260*/  STG.E.128 [R78.64], R4 ;  /* 0x000000044e007986 */ /* 0x0105e8000c101d04 */
[----:B-1----:R2:W-:Y:S02]  /*8270*/  STG.E.128 [R78.64+0x180], R16 ;  /* 0x000180104e007986 */ /* 0x0025e4000c101d04 */
.L_x_577:
[----:B--23--:R-:W-:Y:S05]  /*8280*/  BSYNC B0 ;  /* 0x0000000000007941 */ /* 0x00cfea0003800000 */
.L_x_576:
        /* <DEDUP_REMOVED lines=13> */
[----:B------:R2:W-:Y:S04]  /*8360*/  STG.E.128 [R8.64], R64 ;  /* 0x0000004008007986 */ /* 0x0005e8000c101d04 */
[----:B------:R2:W-:Y:S04]  /*8370*/  STG.E.128 [R8.64+0x80], R60 ;  /* 0x0000803c08007986 */ /* 0x0005e8000c101d04 */
[----:B----4-:R2:W-:Y:S04]  /*8380*/  STG.E.128 [R8.64+0x100], R56 ;  /* 0x0001003808007986 */ /* 0x0105e8000c101d04 */
[----:B-1----:R2:W-:Y:S02]  /*8390*/  STG.E.128 [R8.64+0x180], R52 ;  /* 0x0001803408007986 */ /* 0x0025e4000c101d04 */
.L_x_579:
[----:B------:R-:W-:Y:S05]  /*83a0*/  BSYNC B0 ;  /* 0x0000000000007941 */ /* 0x000fea0003800000 */
.L_x_578:
        /* <DEDUP_REMOVED lines=16> */
[----:B--2---:R-:W-:Y:S01]  /*84b0*/  MOV R8, R6 ;  /* 0x0000000600087202 */ /* 0x004fe20000000f00 */
[----:B------:R-:W-:Y:S01]  /*84c0*/  IMAD R4, R68, c[0x0][0x3a8], RZ ;  /* 0x0000ea0044047a24 */ /* 0x000fe200078e02ff */
[----:B------:R-:W-:-:S03]  /*84d0*/  MOV R9, R5 ;  /* 0x0000000500097202 */ /* 0x000fc60000000f00 */
[C---:B------:R-:W-:Y:S02]  /*84e0*/  IMAD R4, R231.reuse, c[0x0][0x3ac], R4 ;  /* 0x0000eb00e7047a24 */ /* 0x040fe400078e0204 */
[----:B------:R-:W-:-:S05]  /*84f0*/  IMAD.WIDE.U32 R8, R231, c[0x0][0x3a8], R8 ;  /* 0x0000ea00e7087a25 */ /* 0x000fca00078e0008 */
[----:B------:R-:W-:Y:S02]  /*8500*/  IADD3 R4, R4, R9, RZ ;  /* 0x0000000904047210 */ /* 0x000fe40007ffe0ff */
[----:B------:R-:W-:-:S04]  /*8510*/  LEA R10, P0, R8, c[0x0][0x348], 0x1 ;  /* 0x0000d200080a7a11 */ /* 0x000fc800078008ff */
[----:B------:R-:W-:-:S05]  /*8520*/  LEA.HI.X R11, R8, c[0x0][0x34c], R4, 0x1, P0 ;  /* 0x0000d300080b7a11 */ /* 0x000fca00000f0c04 */
[----:B-1----:R1:W-:Y:S04]  /*8530*/  STG.E.128 [R10.64], R48 ;  /* 0x000000300a007986 */ /* 0x0023e8000c101d04 */
[----:B------:R1:W-:Y:S04]  /*8540*/  STG.E.128 [R10.64+0x80], R40 ;  /* 0x000080280a007986 */ /* 0x0003e8000c101d04 */
[----:B------:R1:W-:Y:S04]  /*8550*/  STG.E.128 [R10.64+0x100], R32 ;  /* 0x000100200a007986 */ /* 0x0003e8000c101d04 */
[----:B------:R1:W-:Y:S02]  /*8560*/  STG.E.128 [R10.64+0x180], R24 ;  /* 0x000180180a007986 */ /* 0x0003e4000c101d04 */
.L_x_581:
[----:B------:R-:W-:Y:S05]  /*8570*/  BSYNC B0 ;  /* 0x0000000000007941 */ /* 0x000fea0003800000 */
.L_x_580:
[----:B------:R-:W-:Y:S05]  /*8580*/  @P1 BRA `(.L_x_568) ;  /* 0x000000e000001947 */ /* 0x000fea0003800000 */
[----:B------:R-:W-:Y:S01]  /*8590*/  IADD3 R4, P0, R231, 0x20, RZ ;  /* 0x00000020e7047810 */ /* 0x000fe20007f1e0ff */
[----:B--2---:R-:W-:Y:S01]  /*85a0*/  IMAD.MOV.U32 R8, RZ, RZ, R6 ;  /* 0x000000ffff087224 */ /* 0x004fe200078e0006 */
[----:B------:R-:W-:-:S03]  /*85b0*/  MOV R9, R5 ;  /* 0x0000000500097202 */ /* 0x000fc60000000f00 */
[----:B------:R-:W-:Y:S02]  /*85c0*/  IMAD.X R7, RZ, RZ, R68, P0 ;  /* 0x000000ffff077224 */ /* 0x000fe400000e0644 */
[----:B------:R-:W-:-:S04]  /*85d0*/  IMAD.WIDE.U32 R8, R4, c[0x0][0x3a8], R8 ;  /* 0x0000ea0004087a25 */ /* 0x000fc800078e0008 */
[----:B------:R-:W-:-:S04]  /*85e0*/  IMAD R7, R7, c[0x0][0x3a8], RZ ;  /* 0x0000ea0007077a24 */ /* 0x000fc800078e02ff */
[----:B------:R-:W-:Y:S01]  /*85f0*/  IMAD R7, R4, c[0x0][0x3ac], R7 ;  /* 0x0000eb0004077a24 */ /* 0x000fe200078e0207 */
[----:B------:R-:W-:-:S04]  /*8600*/  LEA R4, P0, R8, c[0x0][0x348], 0x1 ;  /* 0x0000d20008047a11 */ /* 0x000fc800078008ff */
[----:B------:R-:W-:-:S04]  /*8610*/  IADD3 R7, R7, R9, RZ ;  /* 0x0000000907077210 */ /* 0x000fc80007ffe0ff */
[----:B------:R-:W-:-:S05]  /*8620*/  LEA.HI.X R5, R8, c[0x0][0x34c], R7, 0x1, P0 ;  /* 0x0000d30008057a11 */ /* 0x000fca00000f0c07 */
[----:B-1----:R1:W-:Y:S04]  /*8630*/  STG.E.128 [R4.64], R44 ;  /* 0x0000002c04007986 */ /* 0x0023e8000c101d04 */
[----:B------:R1:W-:Y:S04]  /*8640*/  STG.E.128 [R4.64+0x80], R36 ;  /* 0x0000802404007986 */ /* 0x0003e8000c101d04 */
[----:B------:R1:W-:Y:S04]  /*8650*/  STG.E.128 [R4.64+0x100], R28 ;  /* 0x0001001c04007986 */ /* 0x0003e8000c101d04 */
[----:B------:R1:W-:Y:S02]  /*8660*/  STG.E.128 [R4.64+0x180], R20 ;  /* 0x0001801404007986 */ /* 0x0003e4000c101d04 */
.L_x_568:
[----:B------:R-:W-:Y:S05]  /*8670*/  BSYNC B1 ;  /* 0x0000000000017941 */ /* 0x000fea0003800000 */
.L_x_554:
        /* <DEDUP_REMOVED lines=11> */
.L_x_582:
[----:B------:R-:W-:Y:S05]  /*8730*/  EXIT ;  /* 0x000000000000794d */ /* 0x000fea0003800000 */
.L_x_584:
        /* <DEDUP_REMOVED lines=12> */
.L_x_2016:


//--------------------- .text._ZN5flash44flash_bwd_dq_dk_dv_loop_seqk_parallel_kernelI23Flash_bwd_kernel_traitsILi256ELi64ELi64ELi8ELi4ELi2ELi2ELb0ELb1EN7cutlass10bfloat16_tE19Flash_kernel_traitsILi256ELi64ELi64ELi8ES3_EELb0ELb0ELb1ELb1ELb0ELb0ELb0EEEvNS_16Flash_bwd_paramsE --------------------------
	.section	.text._ZN5flash44flash_bwd_dq_dk_dv_loop_seqk_parallel_kernelI23Flash_bwd_kernel_traitsILi256ELi64ELi64ELi8ELi4ELi2ELi2ELb0ELb1EN7cutlass10bfloat16_tE19Flash_kernel_traitsILi256ELi64ELi64ELi8ES3_EELb0ELb0ELb1ELb1ELb0ELb0ELb0EEEvNS_16Flash_bwd_paramsE,"ax",@progbits
	.sectioninfo	@"SHI_REGISTERS=254"
	.align	128
        .global         _ZN5flash44flash_bwd_dq_dk_dv_loop_seqk_parallel_kernelI23Flash_bwd_kernel_traitsILi256ELi64ELi64ELi8ELi4ELi2ELi2ELb0ELb1EN7cutlass10bfloat16_tE19Flash_kernel_traitsILi256ELi64ELi64ELi8ES3_EELb0ELb0ELb1ELb1ELb0ELb0ELb0EEEvNS_16Flash_bwd_paramsE
        .type           _ZN5flash44flash_bwd_dq_dk_dv_loop_seqk_parallel_kernelI23Flash_bwd_kernel_traitsILi256ELi64ELi64ELi8ELi4ELi2ELi2ELb0ELb1EN7cutlass10bfloat16_tE19Flash_kernel_traitsILi256ELi64ELi64ELi8ES3_EELb0ELb0ELb1ELb1ELb0ELb0ELb0EEEvNS_16Flash_bwd_paramsE,@function
        .size           _ZN5flash44flash_bwd_dq_dk_dv_loop_seqk_parallel_kernelI23Flash_bwd_kernel_traitsILi256ELi64ELi64ELi8ELi4ELi2ELi2ELb0ELb1EN7cutlass10bfloat16_tE19Flash_kernel_traitsILi256ELi64ELi64ELi8ES3_EELb0ELb0ELb1ELb1ELb0ELb0ELb0EEEvNS_16Flash_bwd_paramsE,(.L_x_2017 - _ZN5flash44flash_bwd_dq_dk_dv_loop_seqk_parallel_kernelI23Flash_bwd_kernel_traitsILi256ELi64ELi64ELi8ELi4ELi2ELi2ELb0ELb1EN7cutlass10bfloat16_tE19Flash_kernel_traitsILi256ELi64ELi64ELi8ES3_EELb0ELb0ELb1ELb1ELb0ELb0ELb0EEEvNS_16Flash_bwd_paramsE)
        .other          _ZN5flash44flash_bwd_dq_dk_dv_loop_seqk_parallel_kernelI23Flash_bwd_kernel_traitsILi256ELi64ELi64ELi8ELi4ELi2ELi2ELb0ELb1EN7cutlass10bfloat16_tE19Flash_kernel_traitsILi256ELi64ELi64ELi8ES3_EELb0ELb0ELb1ELb1ELb0ELb0ELb0EEEvNS_16Flash_bwd_paramsE,@"STO_CUDA_ENTRY STV_DEFAULT"
_ZN5flash44flash_bwd_dq_dk_dv_loop_seqk_parallel_kernelI23Flash_bwd_kernel_traitsILi256ELi64ELi64ELi8ELi4ELi2ELi2ELb0ELb1EN7cutlass10bfloat16_tE19Flash_kernel_traitsILi256ELi64ELi64ELi8ES3_EELb0ELb0ELb1ELb1ELb0ELb0ELb0EEEvNS_16Flash_bwd_paramsE:
.text._ZN5flash44flash_bwd_dq_dk_dv_loop_seqk_parallel_kernelI23Flash_bwd_kernel_traitsILi256ELi64ELi64ELi8ELi4ELi2ELi2ELb0ELb1EN7cutlass10bfloat16_tE19Flash_kernel_traitsILi256ELi64ELi64ELi8ES3_EELb0ELb0ELb1ELb1ELb0ELb0ELb0EEEvNS_16Flash_bwd_paramsE:
        /* <DEDUP_REMOVED lines=88> */
[----:B------:R-:W-:Y:S01]  /*0580*/  ULDC.64 UR4, c[0x0][0x118] ;  /* 0x0000460000047ab9 */ /* 0x000fe20000000a00 */
[----:B------:R-:W-:Y:S01]  /*0590*/  ISETP.NE.U32.AND P0, PT, R0, 0x1, PT ;  /* 0x000000010000780c */ /* 0x000fe20003f05070 */
[----:B------:R-:W-:Y:S01]  /*05a0*/  ULOP3.LUT UR58, UR37, UR58, URZ, 0x3c, !UPT ;  /* 0x0000003a253a7292 */ /* 0x000fe2000f8e3c3f */
[----:B------:R-:W-:Y:S01]  /*05b0*/  LOP3.LUT R0, R8, 0x10, R15, 0xf8, !PT ;  /* 0x0000001008007812 */ /* 0x000fe200078ef80f */
[----:B------:R-:W-:Y:S01]  /*05c0*/  UISETP.NE.AND UP6, UPT, UR10, URZ, UPT ;  /* 0x0000003f0a00728c */ /* 0x000fe2000bfc5270 */
[----:B------:R-:W-:Y:S01]  /*05d0*/  LEA.HI R4, R4, R11, RZ, 0x2 ;  /* 0x0000000b04047211 */ /* 0x000fe200078f10ff */
[----:B------:R-:W-:Y:S01]  /*05e0*/  USHF.R.S32.HI UR59, URZ, 0x1f, UR37 ;  /* 0x0000001f3f3b7899 */ /* 0x000fe20008011425 */
[----:B------:R-:W-:Y:S01]  /*05f0*/  LOP3.LUT R10, R9, 0x38, R232, 0xf8, !PT ;  /* 0x00000038090a7812 */ /* 0x000fe200078ef8e8 */
[----:B------:R-:W-:Y:S01]  /*0600*/  USHF.R.S32.HI UR61, URZ, 0x1f, UR36 ;  /* 0x0000001f3f3d7899 */ /* 0x000fe20008011424 */
[----:B------:R-:W-:Y:S01]  /*0610*/  LOP3.LUT R222, R8, 0x8, R17, 0xf8, !PT ;  /* 0x0000000808de7812 */ /* 0x000fe200078ef811 */
[----:B------:R-:W-:Y:S01]  /*0620*/  USHF.R.S32.HI UR60, URZ, 0x1f, UR37 ;  /* 0x0000001f3f3c7899 */ /* 0x000fe20008011425 */
[----:B------:R-:W-:Y:S01]  /*0630*/  SHF.R.U32.HI R15, RZ, 0x3, R8 ;  /* 0x00000003ff0f7819 */ /* 0x000fe20000011608 */
[----:B------:R-:W-:Y:S01]  /*0640*/  UIMAD.WIDE.U32 UR44, UR38, UR46, URZ ;  /* 0x0000002e262c72a5 */ /* 0x000fe2000f8e003f */
[----:B------:R-:W-:Y:S01]  /*0650*/  SHF.R.U32.HI R9, RZ, 0x3, R9 ;  /* 0x00000003ff097819 */ /* 0x000fe20000011609 */
[----:B------:R-:W-:Y:S01]  /*0660*/  UIMAD UR53, UR39, UR46, URZ ;  /* 0x0000002e273572a4 */ /* 0x000fe2000f8e023f */
[CC--:B------:R-:W-:Y:S01]  /*0670*/  LEA.HI R11, R19.reuse, R224.reuse, RZ, 0x7 ;  /* 0x000000e0130b7211 */ /* 0x0c0fe200078f38ff */
[----:B------:R-:W-:Y:S01]  /*0680*/  USHF.R.S32.HI UR55, URZ, 0x1f, UR49 ;  /* 0x0000001f3f377899 */ /* 0x000fe20008011431 */
[----:B------:R-:W-:Y:S01]  /*0690*/  LEA.HI R8, R19, R224, RZ, 0x6 ;  /* 0x000000e013087211 */ /* 0x000fe200078f30ff */
[----:B------:R-:W-:Y:S01]  /*06a0*/  UIMAD UR52, UR6, UR52, URZ ;  /* 0x00000034063472a4 */ /* 0x000fe2000f8e023f */
[----:B------:R-:W-:Y:S01]  /*06b0*/  LOP3.LUT R9, R10, R9, RZ, 0x3c, !PT ;  /* 0x000000090a097212 */ /* 0x000fe200078e3cff */
[----:B------:R-:W-:Y:S01]  /*06c0*/  IMAD.SHL.U32 R10, R6, 0x200, RZ ;  /* 0x00000200060a7824 */ /* 0x000fe200078e00ff */
[----:B------:R-:W-:Y:S01]  /*06d0*/  SHF.R.S32.HI R11, RZ, 0x7, R11 ;  /* 0x00000007ff0b7819 */ /* 0x000fe2000001140b */
[----:B------:R-:W-:Y:S01]  /*06e0*/  @!UP5 UIMAD UR51, UR7, UR51, URZ ;  /* 0x000000330733d2a4 */ /* 0x000fe2000f8e023f */
[----:B------:R-:W-:Y:S01]  /*06f0*/  SHF.R.S32.HI R8, RZ, 0x6, R8 ;  /* 0x00000006ff087819 */ /* 0x000fe20000011408 */
[----:B------:R-:W-:Y:S01]  /*0700*/  USHF.R.S32.HI UR50, URZ, 0x1f, UR43 ;  /* 0x0000001f3f327899 */ /* 0x000fe2000801142b */
        /* <DEDUP_REMOVED lines=71> */
[----:B------:R-:W-:Y:S01]  /*0b80*/  IMAD.IADD R238, R235, 0x1, R6 ;  /* 0x00000001ebee7824 */ /* 0x000fe200078e0206 */
[----:B------:R-:W-:Y:S01]  /*0b90*/  ULDC UR42, c[0x0][0x2e8] ;  /* 0x0000ba00002a7ab9 */ /* 0x000fe20000000800 */
[----:B------:R-:W-:-:S02]  /*0ba0*/  IMAD.SHL.U32 R217, R217, 0x2, RZ ;  /* 0x00000002d9d97824 */ /* 0x000fc400078e00ff */
[----:B------:R-:W-:Y:S02]  /*0bb0*/  IMAD.IADD R239, R6, 0x1, R237 ;  /* 0x0000000106ef7824 */ /* 0x000fe400078e02ed */
[--C-:B------:R-:W-:Y:S02]  /*0bc0*/  IMAD.IADD R220, R223, 0x1, R4.reuse ;  /* 0x00000001dfdc7824 */ /* 0x100fe400078e0204 */
[----:B------:R-:W-:Y:S02]  /*0bd0*/  IMAD.IADD R219, R221, 0x1, R4 ;  /* 0x00000001dddb7824 */ /* 0x000fe400078e0204 */
[----:B------:R-:W-:Y:S02]  /*0be0*/  IMAD.IADD R213, R213, 0x1, R214 ;  /* 0x00000001d5d57824 */ /* 0x000fe400078e02d6 */
.L_x_631:
        /* <DEDUP_REMOVED lines=14> */
[----:B-1----:R-:W-:Y:S01]  /*0cd0*/  IMAD.U32 R12, RZ, RZ, UR6 ;  /* 0x00000006ff0c7e24 */ /* 0x002fe2000f8e00ff */
[----:B------:R-:W-:Y:S02]  /*0ce0*/  UISETP.NE.AND UP4, UPT, UR14, URZ, UPT ;  /* 0x0000003f0e00728c */ /* 0x000fe4000bf85270 */
[----:B------:R-:W-:Y:S01]  /*0cf0*/  UISETP.EQ.U32.AND UP2, UPT, URZ, UR8, UPT ;  /* 0x000000083f00728c */ /* 0x000fe2000bf42070 */
[----:B------:R-:W-:Y:S01]  /*0d00*/  IMAD.U32 R13, RZ, RZ, UR7 ;  /* 0x00000007ff0d7e24 */ /* 0x000fe2000f8e00ff */
[----:B------:R-:W-:-:S02]  /*0d10*/  @UP3 UIADD3 UR6, UP0, UR13, UR10, URZ ;  /* 0x0000000a0d063290 */ /* 0x000fc4000ff1e03f */
[----:B------:R-:W-:Y:S02]  /*0d20*/  UISETP.EQ.OR.EX UP2, UPT, URZ, UR9, !UP4, UP2 ;  /* 0x000000093f00728c */ /* 0x000fe4000e742720 */
[----:B------:R-:W-:Y:S01]  /*0d30*/  @UP3 UIADD3.X UR7, UR12, UR11, URZ, UP0, !UPT ;  /* 0x0000000b0c073290 */ /* 0x000fe200087fe43f */
[----:B--2---:R-:W2:Y:S01]  /*0d40*/  @P2 LDG.E R9, [R12.64] ;  /* 0x000000040c092981 */ /* 0x004ea2000c1e1900 */
[----:B------:R-:W-:Y:S02]  /*0d50*/  UIADD3 UR8, UP0, UR13, UR8, URZ ;  /* 0x000000080d087290 */ /* 0x000fe4000ff1e03f */
[----:B------:R-:W-:Y:S01]  /*0d60*/  PLOP3.LUT P1, PT, PT, PT, UP2, 0x80, 0x0 ;  /* 0x000000000000781c */ /* 0x000fe20003f2f028 */
[----:B---3--:R-:W3:Y:S01]  /*0d70*/  @P2 LDG.E R4, [R12.64+0x4] ;  /* 0x000004040c042981 */ /* 0x008ee2000c1e1900 */
[----:B------:R-:W-:Y:S01]  /*0d80*/  UIADD3.X UR9, UR12, UR9, URZ, UP0, !UPT ;  /* 0x000000090c097290 */ /* 0x000fe200087fe43f */
[----:B------:R-:W-:Y:S01]  /*0d90*/  PLOP3.LUT P0, PT, PT, PT, UP3, 0x80, 0x0 ;  /* 0x000000000000781c */ /* 0x000fe20003f0f038 */
[----:B------:R-:W-:-:S02]  /*0da0*/  IMAD.U32 R6, RZ, RZ, UR8 ;  /* 0x00000008ff067e24 */ /* 0x000fc4000f8e00ff */
[----:B------:R-:W-:Y:S02]  /*0db0*/  IMAD.U32 R10, RZ, RZ, UR6 ;  /* 0x00000006ff0a7e24 */ /* 0x000fe4000f8e00ff */
[----:B------:R-:W-:Y:S02]  /*0dc0*/  IMAD.U32 R7, RZ, RZ, UR9 ;  /* 0x00000009ff077e24 */ /* 0x000fe4000f8e00ff */
[----:B------:R-:W-:-:S03]  /*0dd0*/  IMAD.U32 R11, RZ, RZ, UR7 ;  /* 0x00000007ff0b7e24 */ /* 0x000fc6000f8e00ff */
[----:B------:R-:W4:Y:S04]  /*0de0*/  @!P1 LDG.E R8, [R6.64] ;  /* 0x0000000406089981 */ /* 0x000f28000c1e1900 */
        /* <DEDUP_REMOVED lines=11> */
[----:B--2---:R-:W1:Y:S08]  /*0ea0*/  @P2 R2UR UR16, R9 ;  /* 0x00000000091023c2 */ /* 0x004e7000000e0000 */
[----:B---3--:R-:W1:Y:S08]  /*0eb0*/  @P2 R2UR UR11, R4 ;  /* 0x00000000040b23c2 */ /* 0x008e7000000e0000 */
[----:B----4-:R2:W3:Y:S01]  /*0ec0*/  @!P1 R2UR UR30, R8 ;  /* 0x00000000081e93c2 */ /* 0x0104e200000e0000 */
[----:B------:R-:W-:-:S04]  /*0ed0*/  ISETP.NE.U32.AND P1, PT, RZ, c[0x0][0x248], PT ;  /* 0x00009200ff007a0c */ /* 0x000fc80003f25070 */
[----:B------:R-:W-:-:S03]  /*0ee0*/  ISETP.NE.AND.EX P1, PT, RZ, c[0x0][0x24c], PT, P1 ;  /* 0x00009300ff007a0c */ /* 0x000fc60003f25310 */
[----:B-----5:R2:W4:Y:S01]  /*0ef0*/  @P0 R2UR UR25, R5 ;  /* 0x00000000051903c2 */ /* 0x02052200000e0000 */
[----:B------:R-:W-:Y:S01]  /*0f00*/  IADD3 R12, P0, R230, UR6, RZ ;  /* 0x00000006e60c7c10 */ /* 0x000fe2000ff1e0ff */
[----:B-1----:R-:W-:Y:S01]  /*0f10*/  @UP1 UIADD3 UR11, UR11, -UR16, URZ ;  /* 0x800000100b0b1290 */ /* 0x002fe2000fffe03f */
[----:B------:R-:W-:-:S06]  /*0f20*/  SHF.R.S32.HI R4, RZ, 0x1f, R230 ;  /* 0x0000001fff047819 */ /* 0x000fcc00000114e6 */
[----:B------:R-:W-:Y:S01]  /*0f30*/  @!UP1 ULDC UR11, c[0x0][0x214] ;  /* 0x00008500000b9ab9 */ /* 0x000fe20000000800 */
[----:B------:R-:W-:Y:S01]  /*0f40*/  LEA.HI.X.SX32 R11, R11, R4, 0x1, P0 ;  /* 0x000000040b0b7211 */ /* 0x000fe200000f0eff */
[----:B------:R-:W-:Y:S05]  /*0f50*/  @!P1 BRA `(.L_x_585) ;  /* 0x0000007000009947 */ /* 0x000fea0003800000 */
[----:B---3--:R-:W-:-:S13]  /*0f60*/  PLOP3.LUT P0, PT, PT, PT, UP4, 0x80, 0x0 ;  /* 0x000000000000781c */ /* 0x008fda0003f0f048 */
[----:B--2---:R-:W2:Y:S04]  /*0f70*/  @P0 LDG.E R5, [R6.64+0x4] ;  /* 0x0000040406050981 */ /* 0x004ea8000c1e1900 */
[----:B------:R-:W3:Y:S01]  /*0f80*/  @!P0 LDG.E R8, [R6.64] ;  /* 0x0000000406088981 */ /* 0x000ee2000c1e1900 */
[----:B--2---:R-:W1:Y:S02]  /*0f90*/  @P0 R2UR UR6, R5 ;  /* 0x00000000050603c2 */ /* 0x004e6400000e0000 */
[----:B-1----:R-:W-:-:S11]  /*0fa0*/  @UP4 UIADD3 UR8, UR6, -UR30, URZ ;  /* 0x8000001e06084290 */ /* 0x002fd6000fffe03f */
[----:B---3--:R1:W2:Y:S01]  /*0fb0*/  @!P0 R2UR UR8, R8 ;  /* 0x00000000080883c2 */ /* 0x0082a200000e0000 */
[----:B------:R-:W-:-:S07]  /*0fc0*/  DEPBAR.LE SB1, 0x0, {2} ;  /* 0x000090040000791a */ /* 0x000fce0000000000 */
.L_x_585:
        /* <DEDUP_REMOVED lines=9> */
[----:B--2---:R-:W2:Y:S01]  /*1060*/  @P0 LDG.E R5, [R6.64] ;  /* 0x0000000406050981 */ /* 0x004ea2000c1e1900 */
[----:B------:R-:W-:Y:S02]  /*1070*/  @!UP2 UISETP.NE.U32.AND UP0, UPT, URZ, UR6, UPT ;  /* 0x000000063f00a28c */ /* 0x000fe4000bf05070 */
[----:B------:R-:W-:Y:S02]  /*1080*/  ULDC UR10, c[0x0][0x21c] ;  /* 0x00008700000a7ab9 */ /* 0x000fe40000000800 */
[----:B------:R-:W-:Y:S02]  /*1090*/  @!UP2 UISETP.NE.AND.EX UP0, UPT, URZ, UR7, UPT, UP0 ;  /* 0x000000073f00a28c */ /* 0x000fe4000bf05300 */
[----:B------:R-:W-:Y:S02]  /*10a0*/  USHF.L.U32 UR19, UR24, 0x6, URZ ;  /* 0x0000000618137899 */ /* 0x000fe4000800063f */
[----:B------:R-:W-:Y:S01]  /*10b0*/  @!UP2 USEL UR6, URZ, UR10, !UP0 ;  /* 0x0000000a3f06a287 */ /* 0x000fe2000c000000 */
[----:B--2---:R-:W1:Y:S02]  /*10c0*/  @P0 R2UR UR9, R5 ;  /* 0x00000000050903c2 */ /* 0x004e6400000e0000 */
[----:B-1--4-:R-:W-:-:S02]  /*10d0*/  @UP2 UIADD3 UR7, UR9, -UR25, URZ ;  /* 0x8000001909072290 */ /* 0x012fc4000fffe03f */
        /* <DEDUP_REMOVED lines=18> */
[----:B------:R-:W-:Y:S02]  /*1200*/  UISETP.NE.AND UP0, UPT, UR30, -0x1, UPT ;  /* 0xffffffff1e00788c */ /* 0x000fe4000bf05270 */
        /* <DEDUP_REMOVED lines=31> */
.L_x_587:
[----:B------:R-:W-:Y:S01]  /*1400*/  IABS R7, c[0x0][0x1c8] ;  /* 0x0000720000077a13 */ /* 0x000fe20000000000 */
[----:B------:R-:W-:Y:S01]  /*1410*/  @UP0 UIADD3 UR6, UR25, UR30, URZ ;  /* 0x0000001e19060290 */ /* 0x000fe2000fffe03f */
[----:B------:R-:W-:Y:S01]  /*1420*/  ISETP.LE.AND P0, PT, RZ, UR58, PT ;  /* 0x0000003aff007c0c */ /* 0x000fe2000bf03270 */
[----:B------:R-:W-:Y:S01]  /*1430*/  ULDC.64 UR12, c[0x0][0x1a0] ;  /* 0x00006800000c7ab9 */ /* 0x000fe20000000a00 */
[----:B------:R-:W1:Y:S01]  /*1440*/  I2F.RP R13, R7 ;  /* 0x00000007000d7306 */ /* 0x000e620000209400 */
[----:B------:R-:W-:-:S04]  /*1450*/  @UP0 UIMAD.WIDE.U32 UR8, UR6, UR12, URZ ;  /* 0x0000000c060802a5 */ /* 0x000fc8000f8e003f */
[----:B------:R-:W-:-:S03]  /*1460*/  @UP0 UIMAD UR26, UR6, UR13, UR9 ;  /* 0x0000000d061a02a4 */ /* 0x000fc6000f8e0209 */
[----:B------:R-:W-:Y:S01]  /*1470*/  @UP0 UMOV UR22, UR8 ;  /* 0x0000000800160c82 */ /* 0x000fe20008000000 */
[----:B-1----:R-:W1:Y:S02]  /*1480*/  MUFU.RCP R8, R13 ;  /* 0x0000000d00087308 */ /* 0x002e640000001000 */
[----:B-1----:R-:W-:-:S06]  /*1490*/  IADD3 R8, R8, 0xffffffe, RZ ;  /* 0x0ffffffe08087810 */ /* 0x002fcc0007ffe0ff */
[----:B------:R-:W1:Y:S02]  /*14a0*/  F2I.FTZ.U32.TRUNC.NTZ R9, R8 ;  /* 0x0000000800097305 */ /* 0x000e64000021f000 */
[----:B-1----:R-:W-:Y:S02]  /*14b0*/  IMAD.MOV R5, RZ, RZ, -R9 ;  /* 0x000000ffff057224 */ /* 0x002fe400078e0a09 */
[----:B------:R-:W-:Y:S02]  /*14c0*/  IMAD.MOV.U32 R8, RZ, RZ, RZ ;  /* 0x000000ffff087224 */ /* 0x000fe400078e00ff */
        /* <DEDUP_REMOVED lines=28> */
.L_x_588:
        /* <DEDUP_REMOVED lines=45> */
.L_x_589:
[----:B------:R-:W-:Y:S02]  /*1960*/  UMOV UR13, UR52 ;  /* 0x00000034000d7c82 */ /* 0x000fe40008000000 */
.L_x_590:
[----:B------:R-:W-:Y:S01]  /*1970*/  UIADD3 UR8, UP4, UP3, UR8, UR43, UR49 ;  /* 0x0000002b08087290 */ /* 0x000fe2000fb9e031 */
[----:B------:R-:W1:Y:S01]  /*1980*/  S2R R9, SR_TID.X ;  /* 0x0000000000097919 */ /* 0x000e620000002100 */
[----:B------:R-:W-:Y:S01]  /*1990*/  IMAD.U32 R6, RZ, RZ, UR5 ;  /* 0x00000005ff067e24 */ /* 0x000fe2000f8e00ff */
[----:B------:R-:W-:Y:S01]  /*19a0*/  UMOV UR16, 0x4 ;  /* 0x0000000400107882 */ /* 0x000fe20000000000 */
[----:B------:R-:W-:Y:S01]  /*19b0*/  IMAD.U32 R5, RZ, RZ, UR4 ;  /* 0x00000004ff057e24 */ /* 0x000fe2000f8e00ff */
[----:B------:R-:W-:Y:S01]  /*19c0*/  UIADD3 UR32, UP2, UP1, UR17, UR8, UR29 ;  /* 0x0000000811207290 */ /* 0x000fe2000f95e01d */
[--C-:B------:R-:W-:Y:S01]  /*19d0*/  SHF.R.S32.HI R233, RZ, 0x1f, R232.reuse ;  /* 0x0000001fffe97819 */ /* 0x100fe200000114e8 */
        /* <DEDUP_REMOVED lines=8> */
[----:B------:R-:W-:Y:S01]  /*1a60*/  ULDC.64 UR4, c[0x0][0x3c8] ;  /* 0x0000f20000047ab9 */ /* 0x000fe20000000a00 */
[----:B------:R-:W-:Y:S01]  /*1a70*/  IMAD.WIDE.U32 R22, R15, c[0x0][0x190], R232 ;  /* 0x000064000f167a25 */ /* 0x000fe200078e00e8 */
[----:B------:R-:W-:Y:S01]  /*1a80*/  UIMAD UR12, UR37, UR9, UR6 ;  /* 0x00000009250c72a4 */ /* 0x000fe2000f8e0206 */
[----:B------:R-:W-:Y:S02]  /*1a90*/  BSSY B1, `(.L_x_586) ;  /* 0x000089f000017945 */ /* 0x000fe40003800000 */
[----:B------:R-:W-:Y:S01]  /*1aa0*/  ULDC.64 UR8, c[0x0][0x370] ;  /* 0x0000dc0000087ab9 */ /* 0x000fe20000000a00 */
[----:B------:R-:W-:Y:S01]  /*1ab0*/  IMAD.WIDE.U32 R20, R20, c[0x0][0x370], R16 ;  /* 0x0000dc0014147a25 */ /* 0x000fe200078e0010 */
[----:B------:R-:W-:-:S03]  /*1ac0*/  UIMAD UR6, UR34, UR8, URZ ;  /* 0x00000008220672a4 */ /* 0x000fc6000f8e023f */
[----:B------:R-:W-:Y:S01]  /*1ad0*/  IMAD.U32 R16, RZ, RZ, UR37 ;  /* 0x00000025ff107e24 */ /* 0x000fe2000f8e00ff */
[----:B------:R-:W-:-:S03]  /*1ae0*/  UIMAD UR14, UR15, UR9, UR6 ;  /* 0x000000090f0e72a4 */ /* 0x000fc6000f8e0206 */
[----:B------:R-:W-:Y:S02]  /*1af0*/  ULDC.64 UR8, c[0x0][0x378] ;  /* 0x0000de0000087ab9 */ /* 0x000fe40000000a00 */
[----:B------:R-:W-:Y:S01]  /*1b00*/  UIMAD UR6, UR59, UR8, URZ ;  /* 0x000000083b0672a4 */ /* 0x000fe2000f8e023f */
[----:B------:R-:W-:Y:S01]  /*1b10*/  IADD3 R21, R21, UR14, RZ ;  /* 0x0000000e15157c10 */ /* 0x000fe2000fffe0ff */
[----:B------:R-:W-:Y:S02]  /*1b20*/  UIADD3 UR8, UR15, UR13, URZ ;  /* 0x0000000d0f087290 */ /* 0x000fe4000fffe03f */
[----:B------:R-:W-:Y:S02]  /*1b30*/  UIMAD UR10, UR37, UR9, UR6 ;  /* 0x00000009250a72a4 */ /* 0x000fe4000f8e0206 */
[----:B------:R-:W-:Y:S01]  /*1b40*/  UIMAD.WIDE UR8, UR8, UR16, UR4 ;  /* 0x00000010080872a5 */ /* 0x000fe2000f8e0204 */
[----:B------:R-:W-:Y:S01]  /*1b50*/  IMAD.WIDE.U32 R16, R16, c[0x0][0x378], R20 ;  /* 0x0000de0010107a25 */ /* 0x000fe200078e0014 */
[----:B------:R-:W-:-:S02]  /*1b60*/  UIADD3 UR6, -UR7, UR11, UR19 ;  /* 0x0000000b07067290 */ /* 0x000fc4000fffe113 */
[----:B------:R-:W-:Y:S01]  /*1b70*/  ULDC.64 UR4, c[0x0][0x200] ;  /* 0x0000800000047ab9 */ /* 0x000fe20000000a00 */
[----:B------:R-:W-:Y:S01]  /*1b80*/  IMAD.U32 R20, RZ, RZ, UR37 ;  /* 0x00000025ff147e24 */ /* 0x000fe2000f8e00ff */
[----:B------:R-:W-:Y:S01]  /*1b90*/  ULDC UR13, c[0x0][0x2e8] ;  /* 0x0000ba00000d7ab9 */ /* 0x000fe20000000800 */
[----:B------:R-:W-:Y:S01]  /*1ba0*/  IADD3 R17, R17, UR10, RZ ;  /* 0x0000000a11117c10 */ /* 0x000fe2000fffe0ff */
[----:B------:R-:W-:Y:S02]  /*1bb0*/  UMOV UR18, UR8 ;  /* 0x0000000800127c82 */ /* 0x000fe40008000000 */
[----:B------:R-:W-:Y:S02]  /*1bc0*/  UIADD3 UR8, UR15, UR20, URZ ;  /* 0x000000140f087290 */ /* 0x000fe4000fffe03f */
[----:B------:R-:W-:Y:S01]  /*1bd0*/  UMOV UR17, UR9 ;  /* 0x0000000900117c82 */ /* 0x000fe20008000000 */
[----:B------:R-:W-:Y:S01]  /*1be0*/  IMAD.WIDE.U32 R16, R230, c[0x0][0x370], R16 ;  /* 0x0000dc00e6107a25 */ /* 0x000fe200078e0010 */
[----:B------:R-:W-:Y:S01]  /*1bf0*/  UIMAD.WIDE UR8, UR8, UR16, UR4 ;  /* 0x00000010080872a5 */ /* 0x000fe2000f8e0204 */
[----:B------:R1:W2:Y:S01]  /*1c00*/  R2UR UR5, R6 ;  /* 0x00000000060573c2 */ /* 0x0002a200000e0000 */
[----:B------:R-:W-:-:S02]  /*1c10*/  UIADD3 UR6, UR6, -UR13, URZ ;  /* 0x8000000d06067290 */ /* 0x000fc4000fffe03f */
[----:B------:R-:W-:Y:S02]  /*1c20*/  LEA R244, P3, R16, c[0x0][0x330], 0x1 ;  /* 0x0000cc0010f47a11 */ /* 0x000fe400078608ff */
[----:B------:R-:W-:Y:S02]  /*1c30*/  USHF.R.S32.HI UR20, URZ, 0x1f, UR6 ;  /* 0x0000001f3f147899 */ /* 0x000fe40008011406 */
[----:B------:R-:W-:Y:S01]  /*1c40*/  UMOV UR16, UR8 ;  /* 0x0000000800107c82 */ /* 0x000fe20008000000 */
[----:B------:R3:W4:Y:S01]  /*1c50*/  R2UR UR4, R5 ;  /* 0x00000000050473c2 */ /* 0x00072200000e0000 */
[----:B------:R-:W-:Y:S02]  /*1c60*/  ULEA.HI UR20, UR20, UR6, URZ, 0x6 ;  /* 0x0000000614147291 */ /* 0x000fe4000f8f303f */
[----:B------:R-:W-:Y:S02]  /*1c70*/  UMOV UR15, UR9 ;  /* 0x00000009000f7c82 */ /* 0x000fe40008000000 */
[----:B------:R-:W-:-:S02]  /*1c80*/  USHF.R.S32.HI UR20, URZ, 0x6, UR20 ;  /* 0x000000063f147899 */ /* 0x000fc40008011414 */
[----:B------:R-:W-:Y:S02]  /*1c90*/  UIADD3 UR8, UR35, -0x1, URZ ;  /* 0xffffffff23087890 */ /* 0x000fe4000fffe03f */
[----:B------:R-:W-:-:S04]  /*1ca0*/  UISETP.LT.AND UP1, UPT, URZ, UR20, UPT ;  /* 0x000000143f00728c */ /* 0x000fc8000bf21270 */
[----:B------:R-:W-:Y:S01]  /*1cb0*/  USEL UR20, URZ, UR20, !UP1 ;  /* 0x000000143f147287 */ /* 0x000fe2000c800000 */
[----:B-1----:R-:W-:-:S03]  /*1cc0*/  SHF.R.S32.HI R6, RZ, 0x1f, R9 ;  /* 0x0000001fff067819 */ /* 0x002fc60000011409 */
[----:B------:R-:W-:Y:S01]  /*1cd0*/  UISETP.GT.AND UP1, UPT, UR35, UR20, UPT ;  /* 0x000000142300728c */ /* 0x000fe2000bf24270 */
[----:B------:R-:W-:-:S04]  /*1ce0*/  LEA.HI R7, R6, R9, RZ, 0x5 ;  /* 0x0000000906077211 */ /* 0x000fc800078f28ff */
[----:B------:R-:W-:Y:S02]  /*1cf0*/  LOP3.LUT R6, R7, 0xffffffe0, RZ, 0xc0, !PT ;  /* 0xffffffe007067812 */ /* 0x000fe400078ec0ff */
[----:B------:R-:W-:Y:S02]  /*1d00*/  SHF.R.S32.HI R7, RZ, 0x5, R7 ;  /* 0x00000005ff077819 */ /* 0x000fe40000011407 */
[C---:B---3--:R-:W-:Y:S01]  /*1d10*/  IADD3.X R5, R4.reuse, UR34, RZ, P0, !PT ;  /* 0x0000002204057c10 */ /* 0x048fe200087fe4ff */
[----:B------:R-:W-:Y:S02]  /*1d20*/  IMAD.IADD R6, R9, 0x1, -R6 ;  /* 0x0000000109067824 */ /* 0x000fe400078e0a06 */
[----:B------:R-:W-:Y:S02]  /*1d30*/  IMAD R9, R4, c[0x0][0x370], RZ ;  /* 0x0000dc0004097a24 */ /* 0x000fe400078e02ff */
[----:B------:R-:W-:Y:S02]  /*1d40*/  IMAD R6, R7, UR48, R6 ;  /* 0x0000003007067c24 */ /* 0x000fe4000f8e0206 */
[----:B------:R-:W-:-:S02]  /*1d50*/  IMAD R18, R5, c[0x0][0x190], RZ ;  /* 0x0000640005127a24 */ /* 0x000fc400078e02ff */
[----:B------:R-:W-:Y:S01]  /*1d60*/  IMAD R9, R230, c[0x0][0x374], R9 ;  /* 0x0000dd00e6097a24 */ /* 0x000fe200078e0209 */
[C---:B------:R-:W-:Y:S01]  /*1d70*/  IADD3 R7, P0, R6.reuse, UR32, RZ ;  /* 0x0000002006077c10 */ /* 0x040fe2000ff1e0ff */
[----:B------:R-:W-:Y:S02]  /*1d80*/  IMAD R18, R15, c[0x0][0x194], R18 ;  /* 0x000065000f127a24 */ /* 0x000fe400078e0212 */
[----:B------:R-:W-:Y:S01]  /*1d90*/  IMAD.IADD R9, R17, 0x1, R9 ;  /* 0x0000000111097824 */ /* 0x000fe200078e0209 */
[----:B------:R-:W-:Y:S02]  /*1da0*/  LEA.HI.X.SX32 R6, R6, UR29, 0x1, P0 ;  /* 0x0000001d06067c11 */ /* 0x000fe400080f0eff */
[----:B------:R-:W-:Y:S02]  /*1db0*/  IADD3 R22, P0, R22, UR33, RZ ;  /* 0x0000002116167c10 */ /* 0x000fe4000ff1e0ff */
[----:B------:R-:W-:Y:S02]  /*1dc0*/  LEA R250, P2, R7, c[0x0][0x350], 0x2 ;  /* 0x0000d40007fa7a11 */ /* 0x000fe400078410ff */
[----:B------:R-:W-:-:S02]  /*1dd0*/  IADD3.X R23, R23, UR31, R18, P0, !PT ;  /* 0x0000001f17177c10 */ /* 0x000fc400087fe412 */
        /* <DEDUP_REMOVED lines=26> */
.L_x_592:
        /* <DEDUP_REMOVED lines=18> */
.L_x_593:
        /* <DEDUP_REMOVED lines=34> */
.L_x_595:
[----:B------:R-:W-:Y:S05]  /*22c0*/  BSYNC B0 ;  /* 0x0000000000007941 */ /* 0x000fea0003800000 */
.L_x_594:
        /* <DEDUP_REMOVED lines=21> */
.L_x_597:
[----:B------:R-:W-:Y:S05]  /*2420*/  BSYNC B0 ;  /* 0x0000000000007941 */ /* 0x000fea0003800000 */
.L_x_596:
        /* <DEDUP_REMOVED lines=31> */
.L_x_599:
[----:B------:R-:W-:Y:S05]  /*2620*/  BSYNC B0 ;  /* 0x0000000000007941 */ /* 0x000fea0003800000 */
.L_x_598:
[----:B------:R-:W-:Y:S05]  /*2630*/  @P4 BRA `(.L_x_600) ;  /* 0x00007e4000004947 */ /* 0x000fea0003800000 */
[----:B------:R-:W-:Y:S02]  /*2640*/  IADD3 R6, P0, R230, 0x20, RZ ;  /* 0x00000020e6067810 */ /* 0x000fe40007f1e0ff */
[----:B------:R-:W-:-:S02]  /*2650*/  ISETP.GE.AND P2, PT, R232, c[0x0][0x220], PT ;  /* 0x00008800e8007a0c */ /* 0x000fc40003f46270 */
[----:B------:R-:W-:Y:S01]  /*2660*/  ISETP.GE.AND P1, PT, R229, c[0x0][0x220], PT ;  /* 0x00008800e5007a0c */ /* 0x000fe20003f26270 */
[----:B------:R-:W-:Y:S01]  /*2670*/  IMAD.X R4, RZ, RZ, R4, P0 ;  /* 0x000000ffff047224 */ /* 0x000fe200000e0604 */
[----:B------:R-:W-:-:S03]  /*2680*/  ISETP.GE.AND P0, PT, R228, c[0x0][0x220], PT ;  /* 0x00008800e4007a0c */ /* 0x000fc60003f06270 */
[----:B------:R-:W-:Y:S02]  /*2690*/  IMAD R7, R4, c[0x0][0x3a8], RZ ;  /* 0x0000ea0004077a24 */ /* 0x000fe400078e02ff */
[----:B------:R-:W-:Y:S02]  /*26a0*/  IMAD.MOV.U32 R4, RZ, RZ, R8 ;  /* 0x000000ffff047224 */ /* 0x000fe400078e0008 */
[C---:B------:R-:W-:Y:S02]  /*26b0*/  IMAD R7, R6.reuse, c[0x0][0x3ac], R7 ;  /* 0x0000eb0006077a24 */ /* 0x040fe400078e0207 */
[----:B------:R-:W-:-:S04]  /*26c0*/  IMAD.WIDE.U32 R4, R6, c[0x0][0x3a8], R4 ;  /* 0x0000ea0006047a25 */ /* 0x000fc800078e0004 */
[----:B------:R-:W-:Y:S01]  /*26d0*/  IMAD.IADD R7, R5, 0x1, R7 ;  /* 0x0000000105077824 */ /* 0x000fe200078e0207 */
        /* <DEDUP_REMOVED lines=9> */
.L_x_591:
        /* <DEDUP_REMOVED lines=10> */
[----:B------:R-:W-:Y:S01]  /*2810*/  IMAD R6, R5, c[0x0][0x370], RZ ;  /* 0x0000dc0005067a24 */ /* 0x000fe200078e02ff */
[----:B------:R-:W-:Y:S01]  /*2820*/  ISETP.GE.AND P4, PT, R232, c[0x0][0x220], PT ;  /* 0x00008800e8007a0c */ /* 0x000fe20003f86270 */
[----:B------:R-:W-:Y:S01]  /*2830*/  IMAD.U32 R22, RZ, RZ, UR21 ;  /* 0x00000015ff167e24 */ /* 0x000fe2000f8e00ff */
[----:B------:R-:W-:Y:S01]  /*2840*/  ISETP.GE.AND P3, PT, R229, c[0x0][0x220], PT ;  /* 0x00008800e5007a0c */ /* 0x000fe20003f66270 */
[----:B------:R-:W-:Y:S01]  /*2850*/  IMAD.U32 R23, RZ, RZ, UR23 ;  /* 0x00000017ff177e24 */ /* 0x000fe2000f8e00ff */
[----:B------:R-:W-:Y:S01]  /*2860*/  ISETP.GE.AND P2, PT, R228, c[0x0][0x220], PT ;  /* 0x00008800e4007a0c */ /* 0x000fe20003f46270 */
[----:B------:R-:W-:Y:S01]  /*2870*/  IMAD R5, R15, c[0x0][0x374], R6 ;  /* 0x0000dd000f057a24 */ /* 0x000fe200078e0206 */
[----:B------:R-:W-:Y:S01]  /*2880*/  ISETP.GE.AND P1, PT, R227, c[0x0][0x220], PT ;  /* 0x00008800e3007a0c */ /* 0x000fe20003f26270 */
[----:B------:R-:W-:-:S04]  /*2890*/  IMAD.WIDE.U32 R6, R15, c[0x0][0x370], R22 ;  /* 0x0000dc000f067a25 */ /* 0x000fc800078e0016 */
[----:B------:R-:W-:Y:S01]  /*28a0*/  IMAD.MOV.U32 R22, RZ, RZ, R6 ;  /* 0x000000ffff167224 */ /* 0x000fe200078e0006 */
[----:B------:R-:W-:Y:S01]  /*28b0*/  IADD3 R23, R7, R5, RZ ;  /* 0x0000000507177210 */ /* 0x000fe20007ffe0ff */
[----:B------:R-:W-:Y:S01]  /*28c0*/  IMAD.U32 R5, RZ, RZ, UR37 ;  /* 0x00000025ff057e24 */ /* 0x000fe2000f8e00ff */
[----:B------:R-:W-:Y:S01]  /*28d0*/  MOV R7, 0x2 ;  /* 0x0000000200077802 */ /* 0x000fe20000000f00 */
        /* <DEDUP_REMOVED lines=26> */
.L_x_602:
[----:B------:R-:W-:Y:S05]  /*2a80*/  BSYNC B0 ;  /* 0x0000000000007941 */ /* 0x000fea0003800000 */
.L_x_601:
[----:B--23--:R-:W-:Y:S01]  /*2a90*/  IADD3 R6, R230, 0x20, RZ ;  /* 0x00000020e6067810 */ /* 0x00cfe20007ffe0ff */
        /* <DEDUP_REMOVED lines=18> */
[----:B------:R-:W-:Y:S02]  /*2bc0*/  @!P2 LEA R24, P1, R7, c[0x0][0x330], 0x1 ;  /* 0x0000cc000718aa11 */ /* 0x000fe400078208ff */
        /* <DEDUP_REMOVED lines=22> */
[----:B---3--:R-:W-:-:S04]  /*2d30*/  LEA R22, P0, R7, c[0x0][0x330], 0x1 ;  /* 0x0000cc0007167a11 */ /* 0x008fc800078008ff */
[----:B------:R-:W-:-:S05]  /*2d40*/  LEA.HI.X R23, R7, c[0x0][0x334], R16, 0x1, P0 ;  /* 0x0000cd0007177a11 */ /* 0x000fca00000f0c10 */
[----:B------:R-:W-:Y:S01]  /*2d50*/  @!PT LDS RZ, [RZ] ;  /* 0x00000000fffff984 */ /* 0x000fe20000000800 */
[----:B------:R-:W-:Y:S01]  /*2d60*/  @!PT LDS RZ, [RZ] ;  /* 0x00000000fffff984 */ /* 0x000fe20000000800 */
[----:B------:R-:W-:Y:S01]  /*2d70*/  @!PT LDS RZ, [RZ] ;  /* 0x00000000fffff984 */ /* 0x000fe20000000800 */
[----:B------:R3:W-:Y:S04]  /*2d80*/  LDGSTS.E.BYPASS.LTC128B.128 [R226+0xf000], [R22.64+0x180] ;  /* 0x0f00018016e27fae */ /* 0x0007e8000b901d44 */
.L_x_604:
[----:B------:R-:W-:Y:S05]  /*2d90*/  BSYNC B0 ;  /* 0x0000000000007941 */ /* 0x000fea0003800000 */
.L_x_603:
[----:B------:R4:W-:Y:S01]  /*2da0*/  @P6 STS.128 [R226], RZ ;  /* 0x000000ffe2006388 */ /* 0x0009e20000000c00 */
[----:B------:R-:W-:Y:S03]  /*2db0*/  BSSY B0, `(.L_x_605) ;  /* 0x000002a000007945 */ /* 0x000fe60003800000 */
[----:B------:R4:W-:Y:S04]  /*2dc0*/  @P6 STS.128 [R226+0x2000], RZ ;  /* 0x002000ffe2006388 */ /* 0x0009e80000000c00 */
[----:B------:R4:W-:Y:S04]  /*2dd0*/  @P6 STS.128 [R226+0x4000], RZ ;  /* 0x004000ffe2006388 */ /* 0x0009e80000000c00 */
[----:B------:R4:W-:Y:S01]  /*2de0*/  @P6 STS.128 [R226+0x6000], RZ ;  /* 0x006000ffe2006388 */ /* 0x0009e20000000c00 */
[----:B------:R-:W-:Y:S05]  /*2df0*/  @P6 BRA `(.L_x_606) ;  /* 0x0000025000006947 */ /* 0x000fea0003800000 */
[----:B------:R-:W-:Y:S01]  /*2e00*/  IMAD.U32 R16, RZ, RZ, UR33 ;  /* 0x00000021ff107e24 */ /* 0x000fe2000f8e00ff */
[----:B------:R-:W-:Y:S01]  /*2e10*/  ISETP.GE.AND P3, PT, R232, c[0x0][0x220], PT ;  /* 0x00008800e8007a0c */ /* 0x000fe20003f66270 */
[----:B------:R-:W-:Y:S01]  /*2e20*/  IMAD.U32 R17, RZ, RZ, UR31 ;  /* 0x0000001fff117e24 */ /* 0x000fe2000f8e00ff */
[----:B------:R-:W-:Y:S01]  /*2e30*/  MOV R7, UR37 ;  /* 0x0000002500077c02 */ /* 0x000fe20008000f00 */
[----:B------:R-:W-:Y:S01]  /*2e40*/  IMAD.MOV.U32 R9, RZ, RZ, 0x2 ;  /* 0x00000002ff097424 */ /* 0x000fe200078e00ff */
[----:B------:R-:W-:Y:S01]  /*2e50*/  ISETP.GE.AND P2, PT, R229, c[0x0][0x220], PT ;  /* 0x00008800e5007a0c */ /* 0x000fe20003f46270 */
[----:B------:R-:W-:Y:S01]  /*2e60*/  IMAD.WIDE.U32 R14, R15, c[0x0][0x190], R16 ;  /* 0x000064000f0e7a25 */ /* 0x000fe200078e0010 */
[----:B------:R-:W-:-:S02]  /*2e70*/  ISETP.GE.AND P1, PT, R228, c[0x0][0x220], PT ;  /* 0x00008800e4007a0c */ /* 0x000fc40003f26270 */
[----:B------:R-:W-:Y:S01]  /*2e80*/  ISETP.GE.AND P0, PT, R227, c[0x0][0x220], PT ;  /* 0x00008800e3007a0c */ /* 0x000fe20003f06270 */
[----:B------:R-:W-:Y:S02]  /*2e90*/  IMAD.IADD R15, R18, 0x1, R15 ;  /* 0x00000001120f7824 */ /* 0x000fe400078e020f */
[----:B------:R-:W-:Y:S02]  /*2ea0*/  IMAD.WIDE R16, R232, R9, c[0x0][0x160] ;  /* 0x00005800e8107625 */ /* 0x000fe400078e0209 */
[----:B------:R-:W-:Y:S01]  /*2eb0*/  @!P3 MOV R240, R242 ;  /* 0x000000f200f0b202 */ /* 0x000fe20000000f00 */
[----:B------:R1:W-:Y:S01]  /*2ec0*/  @P3 STS.128 [R226], RZ ;  /* 0x000000ffe2003388 */ /* 0x0003e20000000c00 */
[----:B------:R-:W-:-:S03]  /*2ed0*/  IMAD.WIDE.U32 R14, R7, c[0x0][0x1a8], R14 ;  /* 0x00006a00070e7a25 */ /* 0x000fc600078e000e */
[----:B------:R-:W-:Y:S01]  /*2ee0*/  @!PT LDS RZ, [RZ] ;  /* 0x00000000fffff984 */ /* 0x000fe20000000800 */
[----:B------:R-:W-:Y:S01]  /*2ef0*/  @!PT LDS RZ, [RZ] ;  /* 0x00000000fffff984 */ /* 0x000fe20000000800 */
[----:B------:R-:W-:Y:S01]  /*2f00*/  @!PT LDS RZ, [RZ] ;  /* 0x00000000fffff984 */ /* 0x000fe20000000800 */
[----:B------:R1:W-:Y:S02]  /*2f10*/  @!P3 LDGSTS.E.BYPASS.LTC128B.128 [R226], [R240.64] ;  /* 0x00000000f0e2bfae */ /* 0x0003e4000b901d44 */
[----:B------:R-:W-:Y:S02]  /*2f20*/  IADD3 R7, R15, UR12, RZ ;  /* 0x0000000c0f077c10 */ /* 0x000fe4000fffe0ff */
[C---:B------:R-:W-:Y:S01]  /*2f30*/  LEA R16, P4, R14.reuse, R16, 0x1 ;  /* 0x000000100e107211 */ /* 0x040fe200078808ff */
[----:B------:R1:W-:Y:S03]  /*2f40*/  @P2 STS.128 [R226+0x2000], RZ ;  /* 0x002000ffe2002388 */ /* 0x0003e60000000c00 */
        /* <DEDUP_REMOVED lines=16> */
.L_x_606:
[----:B------:R-:W-:Y:S05]  /*3050*/  BSYNC B0 ;  /* 0x0000000000007941 */ /* 0x000fea0003800000 */
.L_x_605:
        /* <DEDUP_REMOVED lines=17> */
[C---:B------:R-:W-:Y:S02]  /*3170*/  @!P4 LEA R18, P0, R7.reuse, R242, 0x6 ;  /* 0x000000f20712c211 */ /* 0x040fe400078030ff */
        /* <DEDUP_REMOVED lines=27> */
.L_x_608:
[----:B------:R-:W-:Y:S05]  /*3330*/  BSYNC B0 ;  /* 0x0000000000007941 */ /* 0x000fea0003800000 */
.L_x_607:
[C---:B------:R-:W-:Y:S01]  /*3340*/  IADD3 R5, R225.reuse, 0x8, RZ ;  /* 0x00000008e1057810 */ /* 0x040fe20007ffe0ff */
[C---:B------:R-:W-:Y:S01]  /*3350*/  IMAD.SHL.U32 R247, R225.reuse, 0x4, RZ ;  /* 0x00000004e1f77824 */ /* 0x040fe200078e00ff */
[----:B------:R-:W-:Y:S01]  /*3360*/  ISETP.GE.AND P2, PT, R225, UR6, PT ;  /* 0x00000006e1007c0c */ /* 0x000fe2000bf46270 */
[----:B------:R-:W-:Y:S01]  /*3370*/  IMAD.MOV.U32 R248, RZ, RZ, 0x7f800000 ;  /* 0x7f800000fff87424 */ /* 0x000fe200078e00ff */
[----:B------:R-:W-:Y:S01]  /*3380*/  ISETP.GE.AND P1, PT, R5, UR6, PT ;  /* 0x0000000605007c0c */ /* 0x000fe2000bf26270 */
[----:B------:R-:W-:Y:S01]  /*3390*/  IMAD.MOV.U32 R249, RZ, RZ, 0x7f800000 ;  /* 0x7f800000fff97424 */ /* 0x000fe200078e00ff */
[----:B------:R-:W-:Y:S01]  /*33a0*/  SHF.R.S32.HI R246, RZ, 0x1f, R225 ;  /* 0x0000001ffff67819 */ /* 0x000fe200000114e1 */
[----:B------:R-:W-:Y:S01]  /*33b0*/  USHF.R.S32.HI UR9, URZ, 0x1f, UR19 ;  /* 0x0000001f3f097899 */ /* 0x000fe20008011413 */
[----:B-1----:R-:W-:Y:S01]  /*33c0*/  IADD3 R18, P0, R247, UR16, RZ ;  /* 0x00000010f7127c10 */ /* 0x002fe2000ff1e0ff */
[----:B------:R-:W-:Y:S01]  /*33d0*/  ULDC.64 UR12, c[0x0][0x198] ;  /* 0x00006600000c7ab9 */ /* 0x000fe20000000a00 */
[----:B------:R-:W-:Y:S01]  /*33e0*/  SHF.L.U64.HI R246, R225, 0x2, R246 ;  /* 0x00000002e1f67819 */ /* 0x000fe200000102f6 */
[----:B------:R-:W-:-:S02]  /*33f0*/  UIADD3 UR6, -UR19, UR7, URZ ;  /* 0x0000000713067290 */ /* 0x000fc4000fffe13f */
[----:B------:R-:W-:Y:S01]  /*3400*/  UIMAD UR10, UR9, UR12, URZ ;  /* 0x0000000c090a72a4 */ /* 0x000fe2000f8e023f */
[----:B------:R-:W-:-:S03]  /*3410*/  IADD3.X R19, R246, UR15, RZ, P0, !PT ;  /* 0x0000000ff6137c10 */ /* 0x000fc600087fe4ff */
[----:B------:R-:W-:Y:S01]  /*3420*/  ISETP.GE.AND P5, PT, R230, UR6, PT ;  /* 0x00000006e6007c0c */ /* 0x000fe2000bfa6270 */
[----:B------:R-:W-:Y:S01]  /*3430*/  IMAD.U32 R5, RZ, RZ, UR19 ;  /* 0x00000013ff057e24 */ /* 0x000fe2000f8e00ff */
[----:B------:R1:W5:Y:S01]  /*3440*/  @!P2 LDG.E R248, [R18.64] ;  /* 0x0000000412f8a981 */ /* 0x000362000c1e1900 */
[----:B------:R-:W-:-:S03]  /*3450*/  UIMAD UR10, UR19, UR13, UR10 ;  /* 0x0000000d130a72a4 */ /* 0x000fc6000f8e020a */
[----:B------:R1:W5:Y:S01]  /*3460*/  @!P1 LDG.E R249, [R18.64+0x20] ;  /* 0x0000200412f99981 */ /* 0x000362000c1e1900 */
[----:B------:R-:W-:-:S04]  /*3470*/  IMAD.WIDE.U32 R14, R5, c[0x0][0x198], R232 ;  /* 0x00006600050e7a25 */ /* 0x000fc800078e00e8 */
[----:B------:R-:W-:Y:S02]  /*3480*/  IMAD.U32 R7, RZ, RZ, UR10 ;  /* 0x0000000aff077e24 */ /* 0x000fe4000f8e00ff */
[----:B------:R1:W-:Y:S04]  /*3490*/  @P5 STS.128 [R226+0x10000], RZ ;  /* 0x010000ffe2005388 */ /* 0x0003e80000000c00 */
[----:B------:R1:W-:Y:S04]  /*34a0*/  @P5 STS.128 [R226+0x12000], RZ ;  /* 0x012000ffe2005388 */ /* 0x0003e80000000c00 */
[----:B------:R1:W-:Y:S04]  /*34b0*/  @P5 STS.128 [R226+0x14000], RZ ;  /* 0x014000ffe2005388 */ /* 0x0003e80000000c00 */
[----:B------:R1:W-:Y:S01]  /*34c0*/  @P5 STS.128 [R226+0x16000], RZ ;  /* 0x016000ffe2005388 */ /* 0x0003e20000000c00 */
[----:B------:R-:W-:-:S04]  /*34d0*/  IADD3 R16, P0, R14, UR27, RZ ;  /* 0x0000001b0e107c10 */ /* 0x000fc8000ff1e0ff */
[----:B------:R-:W-:Y:S01]  /*34e0*/  IADD3.X R17, R15, UR28, R7, P0, !PT ;  /* 0x0000001c0f117c10 */ /* 0x000fe200087fe407 */
[----:B------:R-:W-:Y:S01]  /*34f0*/  IMAD R7, R8, c[0x0][0x1b0], RZ ;  /* 0x00006c0008077a24 */ /* 0x000fe200078e02ff */
[----:B------:R-:W-:Y:S03]  /*3500*/  BSSY B0, `(.L_x_609) ;  /* 0x0000033000007945 */ /* 0x000fe60003800000 */
[C---:B------:R-:W-:Y:S02]  /*3510*/  IMAD R14, R10.reuse, c[0x0][0x1b4], R7 ;  /* 0x00006d000a0e7a24 */ /* 0x040fe400078e0207 */
[----:B------:R-:W-:-:S04]  /*3520*/  IMAD.WIDE.U32 R16, R10, c[0x0][0x1b0], R16 ;  /* 0x00006c000a107a25 */ /* 0x000fc800078e0010 */
[----:B------:R-:W-:Y:S01]  /*3530*/  IMAD.IADD R9, R17, 0x1, R14 ;  /* 0x0000000111097824 */ /* 0x000fe200078e020e */
[----:B------:R-:W-:Y:S05]  /*3540*/  @P5 BRA `(.L_x_610) ;  /* 0x000002e000005947 */ /* 0x000fea0003800000 */
[----:B------:R-:W-:Y:S01]  /*3550*/  ISETP.GE.AND P3, PT, R232, c[0x0][0x220], PT ;  /* 0x00008800e8007a0c */ /* 0x000fe20003f66270 */
[----:B------:R-:W-:Y:S01]  /*3560*/  IMAD R7, R11, c[0x0][0x198], RZ ;  /* 0x000066000b077a24 */ /* 0x000fe200078e02ff */
[----:B-1----:R-:W-:Y:S02]  /*3570*/  MOV R18, UR27 ;  /* 0x0000001b00127c02 */ /* 0x002fe40008000f00 */
[----:B------:R-:W-:Y:S01]  /*3580*/  MOV R19, UR28 ;  /* 0x0000001c00137c02 */ /* 0x000fe20008000f00 */
[C---:B------:R-:W-:Y:S01]  /*3590*/  IMAD R20, R12.reuse, c[0x0][0x19c], R7 ;  /* 0x000067000c147a24 */ /* 0x040fe200078e0207 */
        /* <DEDUP_REMOVED lines=15> */
[----:B---3--:R-:W-:Y:S01]  /*3690*/  @!P3 LEA R24, P6, R18, c[0x0][0x168], 0x1 ;  /* 0x00005a001218ba11 */ /* 0x008fe200078c08ff */
        /* <DEDUP_REMOVED lines=25> */
.L_x_610:
[----:B------:R-:W-:Y:S05]  /*3830*/  BSYNC B0 ;  /* 0x0000000000007941 */ /* 0x000fea0003800000 */
.L_x_609:
        /* <DEDUP_REMOVED lines=30> */
[----:B---3--:R-:W-:Y:S01]  /*3a20*/  IMAD.WIDE R22, R232, R7, c[0x0][0x168] ;  /* 0x00005a00e8167625 */ /* 0x008fe200078e0207 */
        /* <DEDUP_REMOVED lines=24> */
.L_x_612:
[----:B------:R-:W-:Y:S05]  /*3bb0*/  BSYNC B0 ;  /* 0x0000000000007941 */ /* 0x000fea0003800000 */
.L_x_611:
        /* <DEDUP_REMOVED lines=26> */
[----:B------:R-:W-:Y:S01]  /*3d60*/  @!P3 IMAD.MOV.U32 R6, RZ, RZ, R14 ;  /* 0x000000ffff06b224 */ /* 0x000fe200078e000e */
[----:B------:R3:W-:Y:S01]  /*3d70*/  @P3 STS.128 [R226+0x18000], RZ ;  /* 0x018000ffe2003388 */ /* 0x0007e20000000c00 */
[----:B------:R-:W-:Y:S01]  /*3d80*/  @!P3 IMAD R9, R4, c[0x0][0x1a0], RZ ;  /* 0x000068000409ba24 */ /* 0x000fe200078e02ff */
[----:B------:R-:W-:Y:S01]  /*3d90*/  IADD3 R19, R17, R18, RZ ;  /* 0x0000001211137210 */ /* 0x000fe20007ffe0ff */
[----:B------:R-:W-:Y:S01]  /*3da0*/  IMAD.MOV.U32 R5, RZ, RZ, 0x2 ;  /* 0x00000002ff057424 */ /* 0x000fe200078e00ff */
[----:B------:R-:W-:Y:S01]  /*3db0*/  MOV R18, R16 ;  /* 0x0000001000127202 */ /* 0x000fe20000000f00 */
[----:B------:R-:W-:-:S04]  /*3dc0*/  @!P3 IMAD.WIDE.U32 R16, R230, c[0x0][0x1a0], R6 ;  /* 0x00006800e610ba25 */ /* 0x000fc800078e0006 */
[----:B------:R-:W-:Y:S01]  /*3dd0*/  @!P3 IMAD R6, R230, c[0x0][0x1a4], R9 ;  /* 0x00006900e606ba24 */ /* 0x000fe200078e0209 */
[----:B------:R-:W-:Y:S01]  /*3de0*/  @!P3 LEA R22, P6, R16, c[0x0][0x170], 0x1 ;  /* 0x00005c001016ba11 */ /* 0x000fe200078c08ff */
[----:B------:R-:W-:-:S03]  /*3df0*/  IMAD.WIDE.U32 R18, R10, c[0x0][0x1b8], R18 ;  /* 0x00006e000a127a25 */ /* 0x000fc600078e0012 */
[----:B------:R-:W-:Y:S01]  /*3e00*/  @!P3 IADD3 R6, R17, R6, RZ ;  /* 0x000000061106b210 */ /* 0x000fe20007ffe0ff */
        /* <DEDUP_REMOVED lines=25> */
.L_x_614:
[----:B------:R-:W-:Y:S05]  /*3fa0*/  BSYNC B0 ;  /* 0x0000000000007941 */ /* 0x000fea0003800000 */
.L_x_613:
        /* <DEDUP_REMOVED lines=14> */
[----:B------:R-:W-:Y:S01]  /*4090*/  MOV R6, R14 ;  /* 0x0000000e00067202 */ /* 0x000fe20000000f00 */
[----:B------:R-:W-:Y:S01]  /*40a0*/  IMAD R4, R4, c[0x0][0x1a0], RZ ;  /* 0x0000680004047a24 */ /* 0x000fe200078e02ff */
[----:B------:R-:W-:Y:S01]  /*40b0*/  ISETP.GE.AND P2, PT, R229, c[0x0][0x220], PT ;  /* 0x00008800e5007a0c */ /* 0x000fe20003f46270 */
[----:B------:R-:W-:Y:S01]  /*40c0*/  IMAD.WIDE.U32 R16, R12, c[0x0][0x1a0], R16 ;  /* 0x000068000c107a25 */ /* 0x000fe200078e0010 */
[----:B------:R-:W-:-:S02]  /*40d0*/  ISETP.GE.AND P1, PT, R228, c[0x0][0x220], PT ;  /* 0x00008800e4007a0c */ /* 0x000fc40003f26270 */
[----:B------:R-:W-:Y:S01]  /*40e0*/  ISETP.GE.AND P0, PT, R227, c[0x0][0x220], PT ;  /* 0x00008800e3007a0c */ /* 0x000fe20003f06270 */
[----:B------:R-:W-:Y:S02]  /*40f0*/  IMAD R11, R12, c[0x0][0x1a4], R11 ;  /* 0x000069000c0b7a24 */ /* 0x000fe400078e020b */
[C---:B------:R-:W-:Y:S02]  /*4100*/  IMAD.WIDE.U32 R6, R5.reuse, c[0x0][0x1a0], R6 ;  /* 0x0000680005067a25 */ /* 0x040fe400078e0006 */
[----:B------:R1:W-:Y:S02]  /*4110*/  @P3 STS.128 [R226+0x19000], RZ ;  /* 0x019000ffe2003388 */ /* 0x0003e40000000c00 */
[----:B------:R-:W-:Y:S01]  /*4120*/  IMAD R4, R5, c[0x0][0x1a4], R4 ;  /* 0x0000690005047a24 */ /* 0x000fe200078e0204 */
[----:B------:R-:W-:Y:S01]  /*4130*/  @!P3 LEA R14, P5, R6, c[0x0][0x170], 0x1 ;  /* 0x00005c00060eba11 */ /* 0x000fe200078a08ff */
[----:B------:R-:W-:Y:S02]  /*4140*/  IMAD.IADD R17, R17, 0x1, R11 ;  /* 0x0000000111117824 */ /* 0x000fe400078e020b */
[----:B------:R-:W-:-:S02]  /*4150*/  IMAD.MOV.U32 R5, RZ, RZ, 0x2 ;  /* 0x00000002ff057424 */ /* 0x000fc400078e00ff */
        /* <DEDUP_REMOVED lines=27> */
.L_x_616:
[----:B------:R-:W-:Y:S05]  /*4310*/  BSYNC B0 ;  /* 0x0000000000007941 */ /* 0x000fea0003800000 */
.L_x_615:
        /* <DEDUP_REMOVED lines=15> */
[----:B------:R-:W-:-:S05]  /*4410*/  IMAD.U32 R7, RZ, RZ, UR23 ;  /* 0x00000017ff077e24 */ /* 0x000fca000f8e00ff */
[----:B-12---:R-:W2:Y:S01]  /*4420*/  @P0 LDG.E R5, [R6.64] ;  /* 0x0000000406050981 */ /* 0x006ea2000c1e1900 */
[----:B------:R-:W2:Y:S01]  /*4430*/  @P0 MUFU.RCP R4, c[0x0][0x238] ;  /* 0x00008e0000040b08 */ /* 0x000ea20000001000 */
        /* <DEDUP_REMOVED lines=66> */
[----:B------:R-:W-:-:S02]  /*4860*/  ULDC UR14, c[0x0][0x2e8] ;  /* 0x0000ba00000e7ab9 */ /* 0x000fc40000000800 */
[----:B------:R-:W-:Y:S02]  /*4870*/  UMOV UR6, URZ ;  /* 0x0000003f00067c82 */ /* 0x000fe40008000000 */
[----:B------:R-:W-:Y:S02]  /*4880*/  ULDC UR13, c[0x0][0x2e4] ;  /* 0x0000b900000d7ab9 */ /* 0x000fe40000000800 */
[----:B------:R-:W-:Y:S01]  /*4890*/  UIADD3 UR21, UR9, -UR14, URZ ;  /* 0x8000000e09157290 */ /* 0x000fe2000fffe03f */
[----:B--2---:R-:W-:Y:S01]  /*48a0*/  @P0 FMUL.FTZ R4, R5, R4 ;  /* 0x0000000405040220 */ /* 0x004fe20000410000 */
[----:B------:R-:W-:-:S03]  /*48b0*/  MOV R5, UR24 ;  /* 0x0000001800057c02 */ /* 0x000fc60008000f00 */
[----:B------:R-:W1:Y:S02]  /*48c0*/  @P0 R2UR UR10, R4 ;  /* 0x00000000040a03c2 */ /* 0x000e6400000e0000 */
[----:B------:R-:W-:-:S05]  /*48d0*/  IMAD R240, R5, 0x40, R224 ;  /* 0x0000004005f07824 */ /* 0x000fca00078e02e0 */
[----:B------:R-:W-:-:S04]  /*48e0*/  IADD3 R240, R225, -UR11, -R240 ;  /* 0x8000000be1f07c10 */ /* 0x000fc8000fffe8f0 */
[----:B------:R-:W-:Y:S01]  /*48f0*/  IADD3 R240, R240, UR7, RZ ;  /* 0x00000007f0f07c10 */ /* 0x000fe2000fffe0ff */
[----:B-1----:R-:W-:Y:S02]  /*4900*/  @UP1 UMOV UR6, UR10 ;  /* 0x0000000a00061c82 */ /* 0x002fe40008000000 */
.L_x_621:
[----:B------:R-:W0:Y:S01]  /*4910*/  LDGDEPBAR ;  /* 0x00000000000079af */ /* 0x000e220000000000 */
[----:B------:R-:W-:Y:S01]  /*4920*/  IADD3 R118, P0, R247, UR18, RZ ;  /* 0x00000012f7767c10 */ /* 0x000fe2000ff1e0ff */
[----:B------:R-:W-:Y:S02]  /*4930*/  USHF.L.U32 UR9, UR8, 0x6, URZ ;  /* 0x0000000608097899 */ /* 0x000fe4000800063f */
[----:B------:R-:W-:Y:S01]  /*4940*/  ULDC UR10, c[0x0][0x2e4] ;  /* 0x0000b900000a7ab9 */ /* 0x000fe20000000800 */
[----:B------:R-:W-:Y:S01]  /*4950*/  IADD3.X R119, R246, UR17, RZ, P0, !PT ;  /* 0x00000011f6777c10 */ /* 0x000fe200087fe4ff */
[----:B------:R-:W-:Y:S01]  /*4960*/  UISETP.GE.AND UP0, UPT, UR9, UR21, UPT ;  /* 0x000000150900728c */ /* 0x000fe2000bf06270 */
        /* <DEDUP_REMOVED lines=8> */
[----:B------:R-:W-:Y:S05]  /*49f0*/  LDSM.16.M88.4 R108, [R3+0x10000] ;  /* 0x01000000036c783b */ /* 0x000fea0000000200 */
[----:B------:R-:W-:Y:S05]  /*4a00*/  LDSM.16.M88.4 R112, [R3+0x10800] ;  /* 0x010800000370783b */ /* 0x000fea0000000200 */
[----:B-----5:R3:W5:Y:S01]  /*4a10*/  LDG.E R117, [R118.64] ;  /* 0x0000000476757981 */ /* 0x020762000c1e1900 */
[C---:B-1----:R-:W-:Y:S04]  /*4a20*/  HMMA.16816.F32.BF16 R4, R84.reuse, R88, RZ ;  /* 0x000000585404723c */ /* 0x042fe800000418ff */
[----:B------:R3:W5:Y:S04]  /*4a30*/  LDG.E R116, [R118.64+0x20] ;  /* 0x0000200476747981 */ /* 0x000768000c1e1900 */
[C---:B------:R-:W-:Y:S01]  /*4a40*/  HMMA.16816.F32.BF16 R8, R84.reuse, R90, RZ ;  /* 0x0000005a5408723c */ /* 0x040fe200000418ff */
[----:B------:R-:W1:Y:S07]  /*4a50*/  LDSM.16.M88.4 R88, [R220] ;  /* 0x00000000dc58783b */ /* 0x000e6e0000000200 */
[C---:B--2---:R-:W-:Y:S08]  /*4a60*/  HMMA.16816.F32.BF16 R12, R84.reuse, R92, RZ ;  /* 0x0000005c540c723c */ /* 0x044ff000000418ff */
[----:B------:R-:W-:Y:S01]  /*4a70*/  HMMA.16816.F32.BF16 R16, R84, R94, RZ ;  /* 0x0000005e5410723c */ /* 0x000fe200000418ff */
[----:B------:R-:W-:Y:S03]  /*4a80*/  LDSM.16.M88.4 R84, [R219] ;  /* 0x00000000db54783b */ /* 0x000fe60000000200 */
[----:B---3--:R-:W-:Y:S02]  /*4a90*/  IADD3 R118, R240, UR9, RZ ;  /* 0x00000009f0767c10 */ /* 0x008fe4000fffe0ff */
[----:B------:R-:W2:Y:S02]  /*4aa0*/  LDSM.16.M88.4 R92, [R2+0x10000] ;  /* 0x01000000025c783b */ /* 0x000ea40000000200 */
[C---:B------:R-:W-:Y:S05]  /*4ab0*/  HMMA.16816.F32.BF16 R4, R96.reuse, R100, R4 ;  /* 0x000000646004723c */ /* 0x040fea0000041804 */
[C---:B------:R-:W-:Y:S02]  /*4ac0*/  IADD3 R120, R118.reuse, 0x7, RZ ;  /* 0x0000000776787810 */ /* 0x040fe40007ffe0ff */
[----:B------:R-:W-:Y:S01]  /*4ad0*/  IADD3 R121, R118, 0x8, RZ ;  /* 0x0000000876797810 */ /* 0x000fe20007ffe0ff */
[C---:B------:R-:W-:Y:S01]  /*4ae0*/  HMMA.16816.F32.BF16 R8, R96.reuse, R102, R8 ;  /* 0x000000666008723c */ /* 0x040fe20000041808 */
[----:B------:R-:W3:Y:S02]  /*4af0*/  LDSM.16.M88.4 R100, [R2+0x10800] ;  /* 0x010800000264783b */ /* 0x000ee40000000200 */
[----:B------:R-:W-:Y:S02]  /*4b00*/  ISETP.GE.AND P0, PT, R120, RZ, PT ;  /* 0x000000ff7800720c */ /* 0x000fe40003f06270 */
[----:B------:R-:W-:Y:S02]  /*4b10*/  ISETP.GE.AND P1, PT, R121, RZ, PT ;  /* 0x000000ff7900720c */ /* 0x000fe40003f26270 */
[C---:B------:R-:W-:Y:S01]  /*4b20*/  IADD3 R123, R118.reuse, -0x8, RZ ;  /* 0xfffffff8767b7810 */ /* 0x040fe20007ffe0ff */
[C---:B----4-:R-:W-:Y:S04]  /*4b30*/  HMMA.16816.F32.BF16 R12, R96.reuse, R104, R12 ;  /* 0x00000068600c723c */ /* 0x050fe8000004180c */
[C---:B------:R-:W-:Y:S02]  /*4b40*/  IADD3 R122, R118.reuse, -0x1, RZ ;  /* 0xffffffff767a7810 */ /* 0x040fe40007ffe0ff */
[C---:B------:R-:W-:Y:S02]  /*4b50*/  IADD3 R125, R118.reuse, -0x10, RZ ;  /* 0xfffffff0767d7810 */ /* 0x040fe40007ffe0ff */
[----:B------:R-:W-:Y:S01]  /*4b60*/  HMMA.16816.F32.BF16 R16, R96, R106, R16 ;  /* 0x0000006a6010723c */ /* 0x000fe20000041810 */
[----:B------:R-:W-:Y:S03]  /*4b70*/  LDSM.16.M88.4 R96, [R223+0x2000] ;  /* 0x00200000df60783b */ /* 0x000fe60000000200 */
[C---:B------:R-:W-:Y:S02]  /*4b80*/  @!P0 IADD3 R120, -R118.reuse, -0x7, RZ ;  /* 0xfffffff976788810 */ /* 0x040fe40007ffe1ff */
[----:B------:R-:W4:Y:S01]  /*4b90*/  LDSM.16.M88.4 R104, [R222+0x12000] ;  /* 0x01200000de68783b */ /* 0x000f220000000200 */
[----:B------:R-:W-:Y:S01]  /*4ba0*/  ISETP.GE.AND P0, PT, R123, RZ, PT ;  /* 0x000000ff7b00720c */ /* 0x000fe20003f06270 */
[C---:B-1----:R-:W-:Y:S02]  /*4bb0*/  HMMA.16816.F32.BF16 R4, R88.reuse, R108, R4 ;  /* 0x0000006c5804723c */ /* 0x042fe40000041804 */
[----:B------:R-:W-:Y:S03]  /*4bc0*/  I2F R120, R120 ;  /* 0x0000007800787306 */ /* 0x000fe60000201400 */
[----:B------:R-:W-:Y:S02]  /*4bd0*/  @!P1 IADD3 R121, -R118, -0x8, RZ ;  /* 0xfffffff876799810 */ /* 0x000fe40007ffe1ff */
[----:B------:R-:W-:Y:S01]  /*4be0*/  ISETP.GE.AND P1, PT, R122, RZ, PT ;  /* 0x000000ff7a00720c */ /* 0x000fe20003f26270 */
[C---:B------:R-:W-:Y:S01]  /*4bf0*/  HMMA.16816.F32.BF16 R8, R88.reuse, R110, R8 ;  /* 0x0000006e5808723c */ /* 0x040fe20000041808 */
[----:B------:R-:W1:Y:S03]  /*4c00*/  LDSM.16.M88.4 R108, [R222+0x12800] ;  /* 0x01280000de6c783b */ /* 0x000e660000000200 */
[C---:B------:R-:W-:Y:S01]  /*4c10*/  IADD3 R124, R118.reuse, -0x9, RZ ;  /* 0xfffffff7767c7810 */ /* 0x040fe20007ffe0ff */
[----:B------:R-:W1:Y:S01]  /*4c20*/  I2F R121, R121 ;  /* 0x0000007900797306 */ /* 0x000e620000201400 */
[C---:B------:R-:W-:Y:S02]  /*4c30*/  @!P0 IADD3 R123, -R118.reuse, 0x8, RZ ;  /* 0x00000008767b8810 */ /* 0x040fe40007ffe1ff */
[C---:B------:R-:W-:Y:S03]  /*4c40*/  HMMA.16816.F32.BF16 R12, R88.reuse, R112, R12 ;  /* 0x00000070580c723c */ /* 0x040fe6000004180c */
[----:B------:R-:W-:Y:S02]  /*4c50*/  ISETP.GE.AND P0, PT, R125, RZ, PT ;  /* 0x000000ff7d00720c */ /* 0x000fe40003f06270 */
[----:B------:R-:W-:Y:S02]  /*4c60*/  @!P1 IADD3 R122, -R118, 0x1, RZ ;  /* 0x00000001767a9810 */ /* 0x000fe40007ffe1ff */
[----:B------:R-:W-:Y:S01]  /*4c70*/  ISETP.GE.AND P1, PT, R124, RZ, PT ;  /* 0x000000ff7c00720c */ /* 0x000fe20003f26270 */
[----:B------:R-:W-:Y:S01]  /*4c80*/  HMMA.16816.F32.BF16 R16, R88, R114, R16 ;  /* 0x000000725810723c */ /* 0x000fe20000041810 */
[----:B------:R-:W-:Y:S01]  /*4c90*/  LDSM.16.M88.4 R88, [R221+0x2000] ;  /* 0x00200000dd58783b */ /* 0x000fe20000000200 */
[----:B------:R-:W-:Y:S02]  /*4ca0*/  I2F R123, R123 ;  /* 0x0000007b007b7306 */ /* 0x000fe40000201400 */
[C---:B------:R-:W-:Y:S02]  /*4cb0*/  IADD3 R126, R118.reuse, -0x19, RZ ;  /* 0xffffffe7767e7810 */ /* 0x040fe40007ffe0ff */
[----:B------:R-:W-:Y:S01]  /*4cc0*/  LDSM.16.M88.4 R112, [R212+0x12800] ;  /* 0x01280000d470783b */ /* 0x000fe20000000200 */
[C---:B------:R-:W-:Y:S01]  /*4cd0*/  IADD3 R127, R118.reuse, -0x11, RZ ;  /* 0xffffffef767f7810 */ /* 0x040fe20007ffe0ff */
[C---:B--2---:R-:W-:Y:S04]  /*4ce0*/  HMMA.16816.F32.BF16 R4, R84.reuse, R92, R4 ;  /* 0x0000005c5404723c */ /* 0x044fe80000041804 */
[----:B------:R-:W2:Y:S01]  /*4cf0*/  I2F R122, R122 ;  /* 0x0000007a007a7306 */ /* 0x000ea20000201400 */
[C---:B------:R-:W-:Y:S02]  /*4d00*/  IADD3 R128, R118.reuse, -0x18, RZ ;  /* 0xffffffe876807810 */ /* 0x040fe40007ffe0ff */
[----:B------:R-:W-:Y:S01]  /*4d10*/  @!P0 IADD3 R125, -R118, 0x10, RZ ;  /* 0x00000010767d8810 */ /* 0x000fe20007ffe1ff */
[C---:B------:R-:W-:Y:S01]  /*4d20*/  HMMA.16816.F32.BF16 R8, R84.reuse, R94, R8 ;  /* 0x0000005e5408723c */ /* 0x040fe20000041808 */
[----:B------:R-:W2:Y:S02]  /*4d30*/  LDSM.16.M88.4 R92, [R212+0x12000] ;  /* 0x01200000d45c783b */ /* 0x000ea40000000200 */
[----:B------:R-:W-:Y:S02]  /*4d40*/  ISETP.GE.AND P0, PT, R126, RZ, PT ;  /* 0x000000ff7e00720c */ /* 0x000fe40003f06270 */
[----:B------:R-:W-:Y:S01]  /*4d50*/  @!P1 IADD3 R124, -R118, 0x9, RZ ;  /* 0x00000009767c9810 */ /* 0x000fe20007ffe1ff */
[----:B------:R-:W-:Y:S01]  /*4d60*/  I2F R125, R125 ;  /* 0x0000007d007d7306 */ /* 0x000fe20000201400 */
[----:B------:R-:W-:Y:S01]  /*4d70*/  ISETP.GE.AND P2, PT, R127, RZ, PT ;  /* 0x000000ff7f00720c */ /* 0x000fe20003f46270 */
[C---:B---3--:R-:W-:Y:S03]  /*4d80*/  HMMA.16816.F32.BF16 R12, R84.reuse, R100, R12 ;  /* 0x00000064540c723c */ /* 0x048fe6000004180c */
[----:B------:R-:W-:Y:S02]  /*4d90*/  ISETP.GE.AND P1, PT, R128, RZ, PT ;  /* 0x000000ff8000720c */ /* 0x000fe40003f26270 */
[----:B------:R-:W-:Y:S03]  /*4da0*/  IABS R119, R118 ;  /* 0x0000007600777213 */ /* 0x000fe60000000000 */
[----:B------:R-:W-:Y:S01]  /*4db0*/  HMMA.16816.F32.BF16 R16, R84, R102, R16 ;  /* 0x000000665410723c */ /* 0x000fe20000041810 */
[----:B------:R-:W-:Y:S01]  /*4dc0*/  LDSM.16.M88.4 R84, [R220+0x2000] ;  /* 0x00200000dc54783b */ /* 0x000fe20000000200 */
[----:B------:R-:W-:Y:S02]  /*4dd0*/  I2F R124, R124 ;  /* 0x0000007c007c7306 */ /* 0x000fe40000201400 */
[C---:B------:R-:W-:Y:S02]  /*4de0*/  @!P0 IADD3 R126, -R118.reuse, 0x19, RZ ;  /* 0x00000019767e8810 */ /* 0x040fe40007ffe1ff */
[----:B------:R-:W3:Y:S01]  /*4df0*/  LDSM.16.M88.4 R100, [R3+0x12000] ;  /* 0x012000000364783b */ /* 0x000ee20000000200 */
[C---:B------:R-:W-:Y:S01]  /*4e00*/  @!P2 IADD3 R127, -R118.reuse, 0x11, RZ ;  /* 0x00000011767fa810 */ /* 0x040fe20007ffe1ff */
[C---:B----4-:R-:W-:Y:S01]  /*4e10*/  HMMA.16816.F32.BF16 R4, R96.reuse, R104, R4 ;  /* 0x000000686004723c */ /* 0x050fe20000041804 */
[----:B------:R-:W-:Y:S03]  /*4e20*/  PLOP3.LUT P0, PT, PT, PT, UP0, 0x80, 0x0 ;  /* 0x000000000000781c */ /* 0x000fe60003f0f008 */
[----:B------:R-:W4:Y:S01]  /*4e30*/  I2F R119, R119 ;  /* 0x0000007700777306 */ /* 0x000f220000201400 */
[----:B------:R-:W-:Y:S03]  /*4e40*/  @!P1 IADD3 R128, -R118, 0x18, RZ ;  /* 0x0000001876809810 */ /* 0x000fe60007ffe1ff */
[C---:B------:R-:W-:Y:S01]  /*4e50*/  HMMA.16816.F32.BF16 R8, R96.reuse, R106, R8 ;  /* 0x0000006a6008723c */ /* 0x040fe20000041808 */
[----:B------:R-:W-:Y:S05]  /*4e60*/  LDSM.16.M88.4 R104, [R2+0x12000] ;  /* 0x012000000268783b */ /* 0x000fea0000000200 */
[----:B------:R-:W3:Y:S02]  /*4e70*/  I2F R130, R127 ;  /* 0x0000007f00827306 */ /* 0x000ee40000201400 */
[C---:B-1----:R-:W-:Y:S08]  /*4e80*/  HMMA.16816.F32.BF16 R12, R96.reuse, R108, R12 ;  /* 0x0000006c600c723c */ /* 0x042ff0000004180c */
[----:B------:R-:W-:Y:S01]  /*4e90*/  HMMA.16816.F32.BF16 R16, R96, R110, R16 ;  /* 0x0000006e6010723c */ /* 0x000fe20000041810 */
[----:B------:R-:W1:Y:S01]  /*4ea0*/  LDSM.16.M88.4 R96, [R3+0x12800] ;  /* 0x012800000360783b */ /* 0x000e620000000200 */
[----:B------:R-:W1:Y:S04]  /*4eb0*/  I2F R129, R128 ;  /* 0x0000008000817306 */ /* 0x000e680000201400 */
[----:B------:R-:W-:Y:S02]  /*4ec0*/  LDSM.16.M88.4 R108, [R222+0x14000] ;  /* 0x01400000de6c783b */ /* 0x000fe40000000200 */
[C---:B--2---:R-:W-:Y:S04]  /*4ed0*/  HMMA.16816.F32.BF16 R4, R88.reuse, R92, R4 ;  /* 0x0000005c5804723c */ /* 0x044fe80000041804 */
[----:B------:R-:W2:Y:S04]  /*4ee0*/  I2F R126, R126 ;  /* 0x0000007e007e7306 */ /* 0x000ea80000201400 */
[C---:B------:R-:W-:Y:S01]  /*4ef0*/  HMMA.16816.F32.BF16 R8, R88.reuse, R94, R8 ;  /* 0x0000005e5808723c */ /* 0x040fe20000041808 */
[----:B------:R-:W2:Y:S07]  /*4f00*/  LDSM.16.M88.4 R92, [R219+0x2000] ;  /* 0x00200000db5c783b */ /* 0x000eae0000000200 */
[C---:B------:R-:W-:Y:S08]  /*4f10*/  HMMA.16816.F32.BF16 R12, R88.reuse, R112, R12 ;  /* 0x00000070580c723c */ /* 0x040ff0000004180c */
[----:B------:R-:W-:Y:S01]  /*4f20*/  HMMA.16816.F32.BF16 R16, R88, R114, R16 ;  /* 0x000000725810723c */ /* 0x000fe20000041810 */
[----:B------:R-:W4:Y:S07]  /*4f30*/  LDSM.16.M88.4 R88, [R2+0x12800] ;  /* 0x012800000258783b */ /* 0x000f2e0000000200 */
[C---:B---3--:R-:W-:Y:S08]  /*4f40*/  HMMA.16816.F32.BF16 R4, R84.reuse, R100, R4 ;  /* 0x000000645404723c */ /* 0x048ff00000041804 */
[C---:B------:R-:W-:Y:S01]  /*4f50*/  HMMA.16816.F32.BF16 R8, R84.reuse, R102, R8 ;  /* 0x000000665408723c */ /* 0x040fe20000041808 */
[----:B------:R-:W3:Y:S07]  /*4f60*/  LDSM.16.M88.4 R100, [R223+0x4000] ;  /* 0x00400000df64783b */ /* 0x000eee0000000200 */
[C---:B-1----:R-:W-:Y:S08]  /*4f70*/  HMMA.16816.F32.BF16 R12, R84.reuse, R96, R12 ;  /* 0x00000060540c723c */ /* 0x042ff0000004180c */
[----:B------:R-:W-:Y:S01]  /*4f80*/  HMMA.16816.F32.BF16 R16, R84, R98, R16 ;  /* 0x000000625410723c */ /* 0x000fe20000041810 */
[----:B------:R-:W1:Y:S05]  /*4f90*/  LDSM.16.M88.4 R84, [R222+0x14800] ;  /* 0x01480000de54783b */ /* 0x000e6a0000000200 */
[----:B------:R-:W-:Y:S02]  /*4fa0*/  LDSM.16.M88.4 R96, [R221+0x4000] ;  /* 0x00400000dd60783b */ /* 0x000fe40000000200 */
[C---:B--2---:R-:W-:Y:S08]  /*4fb0*/  HMMA.16816.F32.BF16 R4, R92.reuse, R104, R4 ;  /* 0x000000685c04723c */ /* 0x044ff00000041804 */
[C---:B------:R-:W-:Y:S01]  /*4fc0*/  HMMA.16816.F32.BF16 R8, R92.reuse, R106, R8 ;  /* 0x0000006a5c08723c */ /* 0x040fe20000041808 */
[----:B------:R-:W2:Y:S07]  /*4fd0*/  LDSM.16.M88.4 R104, [R212+0x14000] ;  /* 0x01400000d468783b */ /* 0x000eae0000000200 */
[C---:B----4-:R-:W-:Y:S08]  /*4fe0*/  HMMA.16816.F32.BF16 R12, R92.reuse, R88, R12 ;  /* 0x000000585c0c723c */ /* 0x050ff0000004180c */
[----:B------:R-:W-:Y:S01]  /*4ff0*/  HMMA.16816.F32.BF16 R16, R92, R90, R16 ;  /* 0x0000005a5c10723c */ /* 0x000fe20000041810 */
[----:B------:R-:W4:Y:S05]  /*5000*/  LDSM.16.M88.4 R88, [R212+0x14800] ;  /* 0x01480000d458783b */ /* 0x000f2a0000000200 */
[----:B------:R-:W-:Y:S02]  /*5010*/  LDSM.16.M88.4 R92, [R220+0x4000] ;  /* 0x00400000dc5c783b */ /* 0x000fe40000000200 */
        /* <DEDUP_REMOVED lines=29> */
[C---:B------:R-:W-:Y:S08]  /*51f0*/  HMMA.16816.F32.BF16 R8, R96.reuse, R110, R8 ;  /* 0x0000006e6008723c */ /* 0x040ff00000041808 */
[C---:B-1----:R-:W-:Y:S08]  /*5200*/  HMMA.16816.F32.BF16 R12, R96.reuse, R84, R12 ;  /* 0x00000054600c723c */ /* 0x042ff0000004180c */
[----:B------:R-:W-:Y:S01]  /*5210*/  HMMA.16816.F32.BF16 R16, R96, R86, R16 ;  /* 0x000000566010723c */ /* 0x000fe20000041810 */
[----:B------:R-:W-:Y:S05]  /*5220*/  LDSM.16.M88.4 R84, [R220+0x6000] ;  /* 0x00600000dc54783b */ /* 0x000fea0000000200 */
[----:B------:R-:W1:Y:S02]  /*5230*/  LDSM.16.M88.4 R96, [R3+0x16000] ;  /* 0x016000000360783b */ /* 0x000e640000000200 */
[C---:B--2---:R-:W-:Y:S08]  /*5240*/  HMMA.16816.F32.BF16 R4, R92.reuse, R104, R4 ;  /* 0x000000685c04723c */ /* 0x044ff00000041804 */
[C---:B------:R-:W-:Y:S08]  /*5250*/  HMMA.16816.F32.BF16 R8, R92.reuse, R106, R8 ;  /* 0x0000006a5c08723c */ /* 0x040ff00000041808 */
[C---:B----4-:R-:W-:Y:S08]  /*5260*/  HMMA.16816.F32.BF16 R12, R92.reuse, R88, R12 ;  /* 0x000000585c0c723c */ /* 0x050ff0000004180c */
[----:B------:R-:W-:Y:S01]  /*5270*/  HMMA.16816.F32.BF16 R16, R92, R90, R16 ;  /* 0x0000005a5c10723c */ /* 0x000fe20000041810 */
[----:B------:R-:W-:Y:S05]  /*5280*/  LDSM.16.M88.4 R88, [R219+0x6000] ;  /* 0x00600000db58783b */ /* 0x000fea0000000200 */
[----:B------:R-:W2:Y:S02]  /*5290*/  LDSM.16.M88.4 R92, [R2+0x16000] ;  /* 0x01600000025c783b */ /* 0x000ea40000000200 */
[C---:B-1----:R-:W-:Y:S08]  /*52a0*/  HMMA.16816.F32.BF16 R4, R84.reuse, R96, R4 ;  /* 0x000000605404723c */ /* 0x042ff00000041804 */
[C---:B------:R-:W-:Y:S01]  /*52b0*/  HMMA.16816.F32.BF16 R8, R84.reuse, R98, R8 ;  /* 0x000000625408723c */ /* 0x040fe20000041808 */
[----:B------:R-:W1:Y:S07]  /*52c0*/  LDSM.16.M88.4 R96, [R2+0x16800] ;  /* 0x016800000260783b */ /* 0x000e6e0000000200 */
[C---:B------:R-:W-:Y:S08]  /*52d0*/  HMMA.16816.F32.BF16 R12, R84.reuse, R100, R12 ;  /* 0x00000064540c723c */ /* 0x040ff0000004180c */
[----:B------:R-:W-:Y:S08]  /*52e0*/  HMMA.16816.F32.BF16 R16, R84, R102, R16 ;  /* 0x000000665410723c */ /* 0x000ff00000041810 */
[C---:B--2---:R-:W-:Y:S08]  /*52f0*/  HMMA.16816.F32.BF16 R4, R88.reuse, R92, R4 ;  /* 0x0000005c5804723c */ /* 0x044ff00000041804 */
[C---:B------:R-:W-:Y:S08]  /*5300*/  HMMA.16816.F32.BF16 R8, R88.reuse, R94, R8 ;  /* 0x0000005e5808723c */ /* 0x040ff00000041808 */
[C---:B-1----:R-:W-:Y:S08]  /*5310*/  HMMA.16816.F32.BF16 R12, R88.reuse, R96, R12 ;  /* 0x00000060580c723c */ /* 0x042ff0000004180c */
[----:B------:R-:W-:Y:S01]  /*5320*/  FFMA.FTZ R6, R121, -UR6, R6 ;  /* 0x8000000679067c23 */ /* 0x000fe20008010006 */
[----:B------:R-:W-:Y:S03]  /*5330*/  HMMA.16816.F32.BF16 R16, R88, R98, R16 ;  /* 0x000000625810723c */ /* 0x000fe60000041810 */
[----:B------:R-:W-:Y:S02]  /*5340*/  FFMA.FTZ R7, R120, -UR6, R7 ;  /* 0x8000000678077c23 */ /* 0x000fe40008010007 */
[C---:B------:R-:W-:Y:S02]  /*5350*/  FFMA.FTZ R5, R122.reuse, -UR6, R5 ;  /* 0x800000067a057c23 */ /* 0x040fe40008010005 */
[C---:B------:R-:W-:Y:S02]  /*5360*/  FFMA.FTZ R4, R119.reuse, -UR6, R4 ;  /* 0x8000000677047c23 */ /* 0x040fe40008010004 */
[----:B------:R-:W-:Y:S03]  /*5370*/  FFMA.FTZ R11, R122, -UR6, R11 ;  /* 0x800000067a0b7c23 */ /* 0x000fe6000801000b */
[----:B------:R-:W-:Y:S02]  /*5380*/  FFMA.FTZ R10, R119, -UR6, R10 ;  /* 0x80000006770a7c23 */ /* 0x000fe4000801000a */
[C---:B------:R-:W-:Y:S02]  /*5390*/  FFMA.FTZ R8, R123.reuse, -UR6, R8 ;  /* 0x800000067b087c23 */ /* 0x040fe40008010008 */
[C---:B------:R-:W-:Y:S02]  /*53a0*/  FFMA.FTZ R9, R124.reuse, -UR6, R9 ;  /* 0x800000067c097c23 */ /* 0x040fe40008010009 */
[----:B------:R-:W-:Y:S02]  /*53b0*/  FFMA.FTZ R14, R123, -UR6, R14 ;  /* 0x800000067b0e7c23 */ /* 0x000fe4000801000e */
[----:B------:R-:W-:Y:S02]  /*53c0*/  FFMA.FTZ R15, R124, -UR6, R15 ;  /* 0x800000067c0f7c23 */ /* 0x000fe4000801000f */
[C---:B------:R-:W-:Y:S02]  /*53d0*/  FFMA.FTZ R12, R125.reuse, -UR6, R12 ;  /* 0x800000067d0c7c23 */ /* 0x040fe4000801000c */
[C---:B------:R-:W-:Y:S02]  /*53e0*/  FFMA.FTZ R13, R130.reuse, -UR6, R13 ;  /* 0x80000006820d7c23 */ /* 0x040fe4000801000d */
[----:B------:R-:W-:Y:S02]  /*53f0*/  FFMA.FTZ R18, R125, -UR6, R18 ;  /* 0x800000067d127c23 */ /* 0x000fe40008010012 */
[----:B------:R-:W-:Y:S02]  /*5400*/  FFMA.FTZ R19, R130, -UR6, R19 ;  /* 0x8000000682137c23 */ /* 0x000fe40008010013 */
[----:B------:R-:W-:Y:S02]  /*5410*/  FFMA.FTZ R16, R129, -UR6, R16 ;  /* 0x8000000681107c23 */ /* 0x000fe40008010010 */
[----:B------:R-:W-:Y:S01]  /*5420*/  FFMA.FTZ R17, R126, -UR6, R17 ;  /* 0x800000067e117c23 */ /* 0x000fe20008010011 */
[----:B------:R-:W-:-:S05]  /*5430*/  @!P0 BRA `(.L_x_617) ;  /* 0x000000c000008947 */ /* 0x000fca0003800000 */
        /* <DEDUP_REMOVED lines=12> */
.L_x_617:
[----:B------:R-:W-:Y:S01]  /*5500*/  IADD3 R89, R225, UR9, RZ ;  /* 0x00000009e1597c10 */ /* 0x000fe2000fffe0ff */
[----:B------:R-:W-:Y:S01]  /*5510*/  UIADD3 UR13, UR7, 0x1, -UR11 ;  /* 0x00000001070d7890 */ /* 0x000fe2000fffe80b */
[----:B------:R-:W-:Y:S01]  /*5520*/  IMAD.U32 R87, RZ, RZ, UR24 ;  /* 0x00000018ff577e24 */ /* 0x000fe2000f8e00ff */
[----:B------:R-:W-:Y:S01]  /*5530*/  UIADD3 UR12, -UR10, UR7, -UR11 ;  /* 0x000000070a0c7290 */ /* 0x000fe2000fffe90b */
[----:B------:R-:W-:Y:S01]  /*5540*/  IADD3 R85, R89, 0x8, RZ ;  /* 0x0000000859557810 */ /* 0x000fe20007ffe0ff */
[----:B------:R-:W-:Y:S01]  /*5550*/  UIADD3 UR9, UR13, UR42, URZ ;  /* 0x0000002a0d097290 */ /* 0x000fe2000fffe03f */
[----:B------:R-:W-:Y:S02]  /*5560*/  IMAD R84, R87, 0x40, R224 ;  /* 0x0000004057547824 */ /* 0x000fe400078e02e0 */
[----:B------:R-:W-:Y:S01]  /*5570*/  UMOV UR13, UR10 ;  /* 0x0000000a000d7c82 */ /* 0x000fe20008000000 */
[C---:B------:R-:W-:Y:S02]  /*5580*/  IADD3 R91, R89.reuse, UR12, RZ ;  /* 0x0000000c595b7c10 */ /* 0x040fe4000fffe0ff */
[----:B------:R-:W-:Y:S02]  /*5590*/  IADD3 R89, R89, UR9, RZ ;  /* 0x0000000959597c10 */ /* 0x000fe4000fffe0ff */
[----:B------:R-:W-:Y:S02]  /*55a0*/  IMNMX R91, RZ, R91, !PT ;  /* 0x0000005bff5b7217 */ /* 0x000fe40007800200 */
[C---:B------:R-:W-:Y:S02]  /*55b0*/  IADD3 R98, R84.reuse, 0x1, RZ ;  /* 0x0000000154627810 */ /* 0x040fe40007ffe0ff */
        /* <DEDUP_REMOVED lines=59> */
.L_x_618:
        /* <DEDUP_REMOVED lines=171> */
[C---:B------:R-:W-:Y:S02]  /*6420*/  FADD.FTZ R7, -R116.reuse, R7 ;  /* 0x0000000774077221 */ /* 0x040fe40000010100 */
[----:B------:R-:W-:Y:S04]  /*6430*/  FADD.FTZ R4, -R117, R4 ;  /* 0x0000000475047221 */ /* 0x000fe80000010100 */
[----:B------:R-:W-:Y:S02]  /*6440*/  FADD.FTZ R6, -R116, R6 ;  /* 0x0000000674067221 */ /* 0x000fe40000010100 */
[----:B------:R-:W-:Y:S02]  /*6450*/  FMUL.FTZ R5, R128, R5 ;  /* 0x0000000580057220 */ /* 0x000fe40000410000 */
[----:B------:R-:W-:Y:S02]  /*6460*/  FMUL.FTZ R7, R120, R7 ;  /* 0x0000000778077220 */ /* 0x000fe40000410000 */
[----:B------:R-:W-:Y:S02]  /*6470*/  FMUL.FTZ R4, R129, R4 ;  /* 0x0000000481047220 */ /* 0x000fe40000410000 */
[----:B------:R-:W-:Y:S02]  /*6480*/  FMUL.FTZ R6, R121, R6 ;  /* 0x0000000679067220 */ /* 0x000fe40000410000 */
[----:B------:R-:W-:Y:S01]  /*6490*/  FADD.FTZ R8, -R117, R8 ;  /* 0x0000000875087221 */ /* 0x000fe20000010100 */
        /* <DEDUP_REMOVED lines=196> */
.L_x_619:
        /* <DEDUP_REMOVED lines=104> */
[----:B------:R-:W-:Y:S01]  /*7760*/  RED.E.ADD.F32.FTZ.RN.STRONG.GPU [R250.64], R4 ;  /* 0x00000004fa00798e */ /* 0x000fe2000c10e784 */
        /* <DEDUP_REMOVED lines=11> */
[C---:B-1----:R-:W-:Y:S03]  /*7820*/  IMAD R205, R243.reuse, 0x28, RZ ;  /* 0x00000028f3cd7824 */ /* 0x042fe600078e02ff */
[----:B------:R1:W-:Y:S01]  /*7830*/  RED.E.ADD.F32.FTZ.RN.STRONG.GPU [R210.64], R8 ;  /* 0x00000008d200798e */ /* 0x0003e2000c10e784 */
[----:B------:R-:W-:Y:S01]  /*7840*/  IMAD R243, R243, 0x38, RZ ;  /* 0x00000038f3f37824 */ /* 0x000fe200078e02ff */
[-C--:B------:R-:W-:Y:S02]  /*7850*/  LEA.HI.X.SX32 R207, R207, R251.reuse, 0x2, P2 ;  /* 0x000000fbcfcf7211 */ /* 0x080fe400010f16ff */
[CC--:B------:R-:W-:Y:S04]  /*7860*/  LEA R204, P0, R205.reuse, R250.reuse, 0x2 ;  /* 0x000000facdcc7211 */ /* 0x0c0fe800078010ff */
[-C--:B------:R-:W-:Y:S02]  /*7870*/  LEA.HI.X.SX32 R205, R205, R251.reuse, 0x2, P0 ;  /* 0x000000fbcdcd7211 */ /* 0x080fe400000f16ff */
[----:B--2---:R-:W-:Y:S03]  /*7880*/  IADD3 R5, R203, 0x20, RZ ;  /* 0x00000020cb057810 */ /* 0x004fe60007ffe0ff */
[----:B------:R2:W-:Y:S05]  /*7890*/  RED.E.ADD.F32.FTZ.RN.STRONG.GPU [R204.64], R9 ;  /* 0x00000009cc00798e */ /* 0x0005ea000c10e784 */
[----:B------:R-:W-:Y:S01]  /*78a0*/  RED.E.ADD.F32.FTZ.RN.STRONG.GPU [R206.64], R10 ;  /* 0x0000000ace00798e */ /* 0x000fe2000c10e784 */
[----:B---3--:R-:W-:Y:S01]  /*78b0*/  IMAD.IADD R7, R201, 0x1, R5 ;  /* 0x00000001c9077824 */ /* 0x008fe200078e0205 */
        /* <DEDUP_REMOVED lines=279> */
[----:B------:R-:W-:Y:S01]  /*8a30*/  IMAD.MOV.U32 R4, RZ, RZ, c[0x0][0x194] ;  /* 0x00006500ff047624 */ /* 0x000fe200078e00ff */
[----:B------:R-:W-:Y:S02]  /*8a40*/  ISETP.GE.AND P2, PT, R227, c[0x0][0x220], PT ;  /* 0x00008800e3007a0c */ /* 0x000fe40003f46270 */
[-C--:B------:R-:W-:Y:S02]  /*8a50*/  LEA R10, P0, R7, R242.reuse, 0x1 ;  /* 0x000000f2070a7211 */ /* 0x080fe400078008ff */
[----:B------:R-:W-:Y:S02]  /*8a60*/  LEA R6, P1, R5, R7, 0x5 ;  /* 0x0000000705067211 */ /* 0x000fe400078228ff */
[----:B------:R-:W-:Y:S02]  /*8a70*/  LEA.HI.X.SX32 R11, R7, R243, 0x1, P0 ;  /* 0x000000f3070b7211 */ /* 0x000fe400000f0eff */
        /* <DEDUP_REMOVED lines=53> */
.L_x_620:
        /* <DEDUP_REMOVED lines=218> */
.L_x_622:
        /* <DEDUP_REMOVED lines=18> */
.L_x_623:
        /* <DEDUP_REMOVED lines=55> */
.L_x_625:
[----:B---34-:R-:W-:Y:S05]  /*a000*/  BSYNC B0 ;  /* 0x0000000000007941 */ /* 0x018fea0003800000 */
.L_x_624:
        /* <DEDUP_REMOVED lines=21> */
.L_x_627:
[----:B------:R-:W-:Y:S05]  /*a160*/  BSYNC B0 ;  /* 0x0000000000007941 */ /* 0x000fea0003800000 */
.L_x_626:
        /* <DEDUP_REMOVED lines=30> */
.L_x_629:
[----:B------:R-:W-:Y:S05]  /*a350*/  BSYNC B0 ;  /* 0x0000000000007941 */ /* 0x000fea0003800000 */
.L_x_628:
        /* <DEDUP_REMOVED lines=18> */
.L_x_600:
[----:B------:R-:W-:Y:S05]  /*a480*/  BSYNC B1 ;  /* 0x0000000000017941 */ /* 0x000fea0003800000 */
.L_x_586:
        /* <DEDUP_REMOVED lines=12> */
.L_x_630:
[----:B------:R-:W-:Y:S05]  /*a550*/  EXIT ;  /* 0x000000000000794d */ /* 0x000fea0003800000 */
.L_x_632:
        /* <DEDUP_REMOVED lines=10> */
.L_x_2017:


//--------------------- .text._ZN5flash44flash_bwd_dq_dk_dv_loop_seqk_parallel_kernelI23Flash_bwd_kernel_traitsILi256ELi64ELi64ELi8ELi4ELi2ELi2ELb0ELb0EN7cutlass10bfloat16_tE19Flash_kernel_traitsILi256ELi64ELi64ELi8ES3_EELb0ELb0ELb0ELb0ELb0ELb0ELb0EEEvNS_16Flash_bwd_paramsE --------------------------
	.section	.text._ZN5flash44flash_bwd_dq_dk_dv_loop_seqk_parallel_kernelI23Flash_bwd_kernel_traitsILi256ELi64ELi64ELi8ELi4ELi2ELi2ELb0ELb0EN7cutlass10bfloat16_tE19Flash_kernel_traitsILi256ELi64ELi64ELi8ES3_EELb0ELb0ELb0ELb0ELb0ELb0ELb0EEEvNS_16Flash_bwd_paramsE,"ax",@progbits
	.sectioninfo	@"SHI_REGISTERS=255"
	.align	128
        .global         _ZN5flash44flash_bwd_dq_dk_dv_loop_seqk_parallel_kernelI23Flash_bwd_kernel_traitsILi256ELi64ELi64ELi8ELi4ELi2ELi2ELb0ELb0EN7cutlass10bfloat16_tE19Flash_kernel_traitsILi256ELi64ELi64ELi8ES3_EELb0ELb0ELb0ELb0ELb0ELb0ELb0EEEvNS_16Flash_bwd_paramsE
        .type           _ZN5flash44flash_bwd_dq_dk_dv_loop_seqk_parallel_kernelI23Flash_bwd_kernel_traitsILi256ELi64ELi64ELi8ELi4ELi2ELi2ELb0ELb0EN7cutlass10bfloat16_tE19Flash_kernel_traitsILi256ELi64ELi64ELi8ES3_EELb0ELb0ELb0ELb0ELb0ELb0ELb0EEEvNS_16Flash_bwd_paramsE,@function
        .size           _ZN5flash44flash_bwd_dq_dk_dv_loop_seqk_parallel_kernelI23Flash_bwd_kernel_traitsILi256ELi64ELi64ELi8ELi4ELi2ELi2ELb0ELb0EN7cutlass10bfloat16_tE19Flash_kernel_traitsILi256ELi64ELi64ELi8ES3_EELb0ELb0ELb0ELb0ELb0ELb0ELb0EEEvNS_16Flash_bwd_paramsE,(.L_x_2018 - _ZN5flash44flash_bwd_dq_dk_dv_loop_seqk_parallel_kernelI23Flash_bwd_kernel_traitsILi256ELi64ELi64ELi8ELi4ELi2ELi2ELb0ELb0EN7cutlass10bfloat16_tE19Flash_kernel_traitsILi256ELi64ELi64ELi8ES3_EELb0ELb0ELb0ELb0ELb0ELb0ELb0EEEvNS_16Flash_bwd_paramsE)
        .other          _ZN5flash44flash_bwd_dq_dk_dv_loop_seqk_parallel_kernelI23Flash_bwd_kernel_traitsILi256ELi64ELi64ELi8ELi4ELi2ELi2ELb0ELb0EN7cutlass10bfloat16_tE19Flash_kernel_traitsILi256ELi64ELi64ELi8ES3_EELb0ELb0ELb0ELb0ELb0ELb0ELb0EEEvNS_16Flash_bwd_paramsE,@"STO_CUDA_ENTRY STV_DEFAULT"
_ZN5flash44flash_bwd_dq_dk_dv_loop_seqk_parallel_kernelI23Flash_bwd_kernel_traitsILi256ELi64ELi64ELi8ELi4ELi2ELi2ELb0ELb0EN7cutlass10bfloat16_tE19Flash_kernel_traitsILi256ELi64ELi64ELi8ES3_EELb0ELb0ELb0ELb0ELb0ELb0ELb0EEEvNS_16Flash_bwd_paramsE:
.text._ZN5flash44flash_bwd_dq_dk_dv_loop_seqk_parallel_kernelI23Flash_bwd_kernel_traitsILi256ELi64ELi64ELi8ELi4ELi2ELi2ELb0ELb0EN7cutlass10bfloat16_tE19Flash_kernel_traitsILi256ELi64ELi64ELi8ES3_EELb0ELb0ELb0ELb0ELb0ELb0ELb0EEEvNS_16Flash_bwd_paramsE:
[----:B------:R-:W-:Y:S02]  /*0000*/  MOV R1, c[0x0][0x28] ;  /* 0x00000a0000017a02 */ /* 0x000fe40000000f00 */
[----:B------:R-:W1:Y:S01]  /*0010*/  S2UR UR20, SR_CTAID.X ;  /* 0x00000000001479c3 */ /* 0x000e620000002500 */
[----:B------:R-:W-:Y:S01]  /*0020*/  ULDC UR4, c[0x0][0x218] ;  /* 0x0000860000047ab9 */ /* 0x000fe20000000800 */
[----:B------:R-:W-:Y:S01]  /*0030*/  IADD3 R1, R1, -0x58, RZ ;  /* 0xffffffa801017810 */ /* 0x000fe20007ffe0ff */
        /* <DEDUP_REMOVED lines=13> */
[----:B------:R-:W-:Y:S01]  /*0110*/  ULDC.U8 UR9, c[0x0][0x328] ;  /* 0x0000ca0000097ab9 */ /* 0x000fe20000000000 */
[----:B------:R-:W-:Y:S01]  /*0120*/  IMAD.MOV.U32 R248, RZ, RZ, -0x10 ;  /* 0xfffffff0fff87424 */ /* 0x000fe200078e00ff */
        /* <DEDUP_REMOVED lines=21> */
[----:B------:R-:W-:Y:S01]  /*0280*/  UIMAD UR55, UR8, UR6, UR55 ;  /* 0x00000006083772a4 */ /* 0x000fe2000f8e0237 */
[----:B------:R-:W-:Y:S01]  /*0290*/  LEA.HI R3, R3, R0, RZ, 0x2 ;  /* 0x0000000003037211 */ /* 0x000fe200078f10ff */
[----:B------:R-:W-:Y:S01]  /*02a0*/  UIMAD UR52, UR7, UR33, URZ ;  /* 0x00000021073472a4 */ /* 0x000fe2000f8e023f */
[----:B------:R-:W-:Y:S01]  /*02b0*/  LOP3.LUT R2, R2, 0xfffffffe, RZ, 0xc0, !PT ;  /* 0xfffffffe02027812 */ /* 0x000fe200078ec0ff */
[----:B------:R-:W-:Y:S01]  /*02c0*/  UIMAD UR6, UR33, UR11, UR35 ;  /* 0x0000000b210672a4 */ /* 0x000fe2000f8e0223 */
[----:B------:R-:W-:Y:S01]  /*02d0*/  LOP3.LUT R3, R3, 0xfffffffc, RZ, 0xc0, !PT ;  /* 0xfffffffc03037812 */ /* 0x000fe200078ec0ff */
[----:B------:R-:W-:Y:S01]  /*02e0*/  @!UP1 UIMAD UR7, UR33, UR13, UR35 ;  /* 0x0000000d210792a4 */ /* 0x000fe2000f8e0223 */
[CC--:B------:R-:W-:Y:S01]  /*02f0*/  LEA.HI R15, R13.reuse, R14.reuse, RZ, 0x2 ;  /* 0x0000000e0d0f7211 */ /* 0x0c0fe200078f10ff */
[C---:B------:R-:W-:Y:S01]  /*0300*/  IMAD.IADD R227, R0.reuse, 0x1, -R2 ;  /* 0x0000000100e37824 */ /* 0x040fe200078e0a02 */
[CC--:B------:R-:W-:Y:S01]  /*0310*/  LEA.HI R11, R13.reuse, R14.reuse, RZ, 0x3 ;  /* 0x0000000e0d0b7211 */ /* 0x0c0fe200078f18ff */
[----:B------:R-:W-:Y:S01]  /*0320*/  IMAD.IADD R233, R0, 0x1, -R3 ;  /* 0x0000000100e97824 */ /* 0x000fe200078e0a03 */
[----:B------:R-:W-:Y:S01]  /*0330*/  SHF.R.S32.HI R3, RZ, 0x4, R4 ;  /* 0x00000004ff037819 */ /* 0x000fe20000011404 */
[----:B------:R-:W-:Y:S01]  /*0340*/  USHF.L.U32 UR41, UR46, 0x6, URZ ;  /* 0x000000062e297899 */ /* 0x000fe2000800063f */
[--C-:B------:R-:W-:Y:S01]  /*0350*/  SHF.R.S32.HI R5, RZ, 0x2, R15.reuse ;  /* 0x00000002ff057819 */ /* 0x100fe2000001140f */
[----:B------:R-:W-:Y:S01]  /*0360*/  ULDC UR49, c[0x0][0x214] ;  /* 0x0000850000317ab9 */ /* 0x000fe20000000800 */
[----:B------:R-:W-:Y:S01]  /*0370*/  SHF.R.S32.HI R0, RZ, 0x1f, R15 ;  /* 0x0000001fff007819 */ /* 0x000fe2000001140f */
[----:B------:R-:W-:Y:S01]  /*0380*/  ULDC UR56, c[0x0][0x1c8] ;  /* 0x0000720000387ab9 */ /* 0x000fe20000000800 */
[----:B------:R-:W-:Y:S01]  /*0390*/  LEA.HI R2, R4, R3, RZ, 0x1 ;  /* 0x0000000304027211 */ /* 0x000fe200078f08ff */
[----:B------:R-:W-:Y:S01]  /*03a0*/  ULDC.U8 UR10, c[0x0][0x3d0] ;  /* 0x0000f400000a7ab9 */ /* 0x000fe20000000000 */
[----:B------:R-:W-:Y:S01]  /*03b0*/  LEA.HI R0, R0, R5, RZ, 0x3 ;  /* 0x0000000500007211 */ /* 0x000fe200078f18ff */
[----:B------:R-:W-:Y:S01]  /*03c0*/  ULDC UR50, c[0x0][0x224] ;  /* 0x0000890000327ab9 */ /* 0x000fe20000000800 */
[----:B------:R-:W-:Y:S01]  /*03d0*/  LOP3.LUT R2, R2, 0xfffffffe, RZ, 0xc0, !PT ;  /* 0xfffffffe02027812 */ /* 0x000fe200078ec0ff */
[----:B------:R-:W-:Y:S01]  /*03e0*/  @UP1 UIMAD UR54, UR33, UR49, URZ ;  /* 0x00000031213612a4 */ /* 0x000fe2000f8e023f */
[----:B------:R-:W-:Y:S01]  /*03f0*/  LOP3.LUT R0, R0, 0xfffffff8, RZ, 0xc0, !PT ;  /* 0xfffffff800007812 */ /* 0x000fe200078ec0ff */
[----:B------:R-:W-:Y:S01]  /*0400*/  UMOV UR39, URZ ;  /* 0x0000003f00277c82 */ /* 0x000fe20008000000 */
[----:B------:R-:W-:Y:S01]  /*0410*/  LEA.HI R6, R13, R14, RZ, 0x7 ;  /* 0x0000000e0d067211 */ /* 0x000fe200078f38ff */
[----:B------:R-:W-:Y:S01]  /*0420*/  IMAD.IADD R9, R3, 0x1, -R2 ;  /* 0x0000000103097824 */ /* 0x000fe200078e0a02 */
[----:B------:R-:W-:Y:S01]  /*0430*/  LOP3.LUT R2, R4, 0xfffffff0, RZ, 0xc0, !PT ;  /* 0xfffffff004027812 */ /* 0x000fe200078ec0ff */
[----:B------:R-:W-:Y:S01]  /*0440*/  IMAD.IADD R7, R5, 0x1, -R0 ;  /* 0x0000000105077824 */ /* 0x000fe200078e0a00 */
[----:B------:R-:W-:Y:S01]  /*0450*/  SHF.R.S32.HI R3, RZ, 0x3, R11 ;  /* 0x00000003ff037819 */ /* 0x000fe2000001140b */
[----:B------:R-:W-:Y:S01]  /*0460*/  ULDC.64 UR4, c[0x0][0x118] ;  /* 0x0000460000047ab9 */ /* 0x000fe20000000a00 */
[----:B------:R-:W-:Y:S01]  /*0470*/  LOP3.LUT R0, R11, 0xfffffff8, RZ, 0xc0, !PT ;  /* 0xfffffff80b007812 */ /* 0x000fe200078ec0ff */
[C---:B------:R-:W-:Y:S01]  /*0480*/  IMAD.IADD R2, R14.reuse, 0x1, -R2 ;  /* 0x000000010e027824 */ /* 0x040fe200078e0a02 */
[----:B------:R-:W-:Y:S01]  /*0490*/  SHF.R.S32.HI R6, RZ, 0x7, R6 ;  /* 0x00000007ff067819 */ /* 0x000fe20000011406 */
[----:B------:R-:W-:Y:S01]  /*04a0*/  IMAD.SHL.U32 R3, R3, 0x40, RZ ;  /* 0x0000004003037824 */ /* 0x000fe200078e00ff */
[----:B------:R-:W-:Y:S01]  /*04b0*/  ULOP3.LUT UR56, UR35, UR56, URZ, 0x3c, !UPT ;  /* 0x0000003823387292 */ /* 0x000fe2000f8e3c3f */
[----:B------:R-:W-:Y:S01]  /*04c0*/  IMAD.IADD R0, R14, 0x1, -R0 ;  /* 0x000000010e007824 */ /* 0x000fe200078e0a00 */
[----:B------:R-:W-:Y:S01]  /*04d0*/  SHF.R.S32.HI R4, RZ, 0x1f, R2 ;  /* 0x0000001fff047819 */ /* 0x000fe20000011402 */
[----:B------:R-:W-:Y:S01]  /*04e0*/  UISETP.NE.AND UP2, UPT, UR10, URZ, UPT ;  /* 0x0000003f0a00728c */ /* 0x000fe2000bf45270 */
[----:B------:R-:W-:Y:S01]  /*04f0*/  LOP3.LUT R3, R3, 0x1c0, RZ, 0xc0, !PT ;  /* 0x000001c003037812 */ /* 0x000fe200078ec0ff */
[----:B------:R-:W-:Y:S01]  /*0500*/  IMAD.SHL.U32 R240, R0, 0x8, RZ ;  /* 0x0000000800f07824 */ /* 0x000fe200078e00ff */
[----:B------:R-:W-:Y:S01]  /*0510*/  LEA.HI R10, R4, R2, RZ, 0x3 ;  /* 0x00000002040a7211 */ /* 0x000fe200078f18ff */
[----:B------:R-:W-:Y:S01]  /*0520*/  USHF.R.S32.HI UR61, URZ, 0x1f, UR35 ;  /* 0x0000001f3f3d7899 */ /* 0x000fe20008011423 */
[----:B------:R-:W-:Y:S01]  /*0530*/  SHF.R.U32.HI R5, RZ, 0x3, R3 ;  /* 0x00000003ff057819 */ /* 0x000fe20000011603 */
[----:B------:R-:W-:Y:S01]  /*0540*/  USHF.R.S32.HI UR60, URZ, 0x1f, UR33 ;  /* 0x0000001f3f3c7899 */ /* 0x000fe20008011421 */
        /* <DEDUP_REMOVED lines=15> */
[----:B------:R-:W-:Y:S01]  /*0640*/  UIMAD.WIDE.U32 UR42, UR36, UR44, URZ ;  /* 0x0000002c242a72a5 */ /* 0x000fe2000f8e003f */
[C-C-:B------:R-:W-:Y:S01]  /*0650*/  LOP3.LUT R3, R0.reuse, 0x8, R11.reuse, 0xf8, !PT ;  /* 0x0000000800037812 */ /* 0x140fe200078ef80b */
[----:B------:R-:W-:Y:S01]  /*0660*/  UIMAD UR51, UR37, UR44, URZ ;  /* 0x0000002c253372a4 */ /* 0x000fe2000f8e023f */
[----:B------:R-:W-:Y:S01]  /*0670*/  SHF.R.U32.HI R220, RZ, 0x3, R0 ;  /* 0x00000003ffdc7819 */ /* 0x000fe20000011600 */
[----:B------:R-:W-:Y:S01]  /*0680*/  USHF.R.S32.HI UR53, URZ, 0x1f, UR47 ;  /* 0x0000001f3f357899 */ /* 0x000fe2000801142f */
[----:B------:R-:W-:Y:S01]  /*0690*/  LOP3.LUT R2, R0, 0x10, R2, 0xf8, !PT ;  /* 0x0000001000027812 */ /* 0x000fe200078ef802 */
[----:B------:R-:W-:Y:S01]  /*06a0*/  IMAD R0, R6, 0x800, R4 ;  /* 0x0000080006007824 */ /* 0x000fe200078e0204 */
[----:B------:R-:W-:Y:S01]  /*06b0*/  LOP3.LUT R3, R3, R220, RZ, 0x3c, !PT ;  /* 0x000000dc03037212 */ /* 0x000fe200078e3cff */
[----:B------:R-:W-:Y:S01]  /*06c0*/  UIMAD UR50, UR6, UR50, URZ ;  /* 0x00000032063272a4 */ /* 0x000fe2000f8e023f */
[----:B------:R-:W-:Y:S01]  /*06d0*/  LEA.HI R5, R13, R14, RZ, 0x6 ;  /* 0x0000000e0d057211 */ /* 0x000fe200078f30ff */
[----:B------:R-:W-:Y:S01]  /*06e0*/  @!UP1 UIMAD UR49, UR7, UR49, URZ ;  /* 0x00000031073192a4 */ /* 0x000fe2000f8e023f */
[----:B------:R-:W-:Y:S01]  /*06f0*/  LOP3.LUT R2, R2, 0x8, R11, 0xf8, !PT ;  /* 0x0000000802027812 */ /* 0x000fe200078ef80b */
[----:B------:R-:W-:Y:S01]  /*0700*/  IMAD.IADD R3, R0, 0x1, R3 ;  /* 0x0000000100037824 */ /* 0x000fe200078e0203 */
[----:B------:R-:W-:Y:S01]  /*0710*/  SHF.R.S32.HI R0, RZ, 0x6, R5 ;  /* 0x00000006ff007819 */ /* 0x000fe20000011405 */
[----:B------:R-:W-:Y:S01]  /*0720*/  IMAD.U32 R11, RZ, RZ, UR14 ;  /* 0x0000000eff0b7e24 */ /* 0x000fe2000f8e00ff */
[----:B------:R-:W-:Y:S01]  /*0730*/  LOP3.LUT R220, R4, R2, R220, 0xf6, !PT ;  /* 0x0000000204dc7212 */ /* 0x000fe200078ef6dc */
[----:B------:R-:W-:Y:S01]  /*0740*/  IMAD.SHL.U32 R3, R3, 0x2, RZ ;  /* 0x0000000203037824 */ /* 0x000fe200078e00ff */
[----:B------:R-:W-:Y:S01]  /*0750*/  LOP3.LUT R2, R15, 0x7ffffffc, RZ, 0xc0, !PT ;  /* 0x7ffffffc0f027812 */ /* 0x000fe200078ec0ff */
[C---:B------:R-:W-:Y:S01]  /*0760*/  IMAD R4, R0.reuse, 0x200, R8 ;  /* 0x0000020000047824 */ /* 0x040fe200078e0208 */
[C---:B------:R-:W-:Y:S01]  /*0770*/  R2P PR, R7.reuse, 0x6 ;  /* 0x0000000607007804 */ /* 0x040fe20000000000 */
[----:B------:R-:W-:Y:S01]  /*0780*/  IMAD.SHL.U32 R5, R0, 0x8, RZ ;  /* 0x0000000800057824 */ /* 0x000fe200078e00ff */
[----:B------:R-:W-:Y:S01]  /*0790*/  SEL R216, R216, 0xffffffe0, !P3 ;  /* 0xffffffe0d8d87807 */ /* 0x000fe20005800000 */
[----:B------:R-:W-:Y:S01]  /*07a0*/  IMAD.SHL.U32 R0, R7, 0x40, RZ ;  /* 0x0000004007007824 */ /* 0x000fe200078e00ff */
[----:B------:R1:W-:Y:S01]  /*07b0*/  STL [R1+0x54], R4 ;  /* 0x0000540401007387 */ /* 0x0003e20000100800 */
[C---:B------:R-:W-:Y:S01]  /*07c0*/  IMAD.IADD R7, R14.reuse, 0x1, -R2 ;  /* 0x000000010e077824 */ /* 0x040fe200078e0a02 */
[----:B------:R-:W-:Y:S01]  /*07d0*/  LOP3.LUT R2, R5, 0x18, RZ, 0xc0, !PT ;  /* 0x0000001805027812 */ /* 0x000fe200078ec0ff */
[----:B------:R-:W-:Y:S01]  /*07e0*/  IMAD.SHL.U32 R14, R14, 0x2, RZ ;  /* 0x000000020e0e7824 */ /* 0x000fe200078e00ff */
[----:B------:R-:W-:Y:S01]  /*07f0*/  LOP3.LUT R0, R0, 0x1c0, RZ, 0xc0, !PT ;  /* 0x000001c000007812 */ /* 0x000fe200078ec0ff */
[----:B------:R-:W-:Y:S01]  /*0800*/  IMAD.IADD R216, R3, 0x1, R216 ;  /* 0x0000000103d87824 */ /* 0x000fe200078e02d8 */
[----:B------:R-:W-:Y:S01]  /*0810*/  SEL R217, R217, 0xffffffc0, !P4 ;  /* 0xffffffc0d9d97807 */ /* 0x000fe20006000000 */
[----:B------:R-:W-:Y:S01]  /*0820*/  IMAD.SHL.U32 R221, R220, 0x2, RZ ;  /* 0x00000002dcdd7824 */ /* 0x000fe200078e00ff */
[----:B------:R-:W-:Y:S01]  /*0830*/  SHF.R.U32.HI R5, RZ, 0x3, R0 ;  /* 0x00000003ff057819 */ /* 0x000fe20000011600 */
[----:B------:R-:W-:Y:S01]  /*0840*/  USHF.R.S32.HI UR48, URZ, 0x1f, UR41 ;  /* 0x0000001f3f307899 */ /* 0x000fe20008011429 */
[----:B------:R-:W-:Y:S01]  /*0850*/  SEL R248, R248, 0x10, !P0 ;  /* 0x00000010f8f87807 */ /* 0x000fe20004000000 */
[--C-:B------:R-:W-:Y:S01]  /*0860*/  IMAD R220, R220, 0x2, R217.reuse ;  /* 0x00000002dcdc7824 */ /* 0x100fe200078e02d9 */
[----:B------:R-:W-:Y:S01]  /*0870*/  UMOV UR40, 0xffff8000 ;  /* 0xffff800000287882 */ /* 0x000fe20000000000 */
[----:B------:R-:W-:-:S02]  /*0880*/  IMAD.IADD R218, R3, 0x1, R217 ;  /* 0x0000000103da7824 */ /* 0x000fc400078e02d9 */
[----:B------:R-:W-:Y:S02]  /*0890*/  IMAD.IADD R217, R217, 0x1, R216 ;  /* 0x00000001d9d97824 */ /* 0x000fe400078e02d8 */
[----:B-1----:R-:W-:Y:S02]  /*08a0*/  IMAD.SHL.U32 R4, R6, 0x20, RZ ;  /* 0x0000002006047824 */ /* 0x002fe400078e00ff */
[----:B------:R-:W-:-:S03]  /*08b0*/  IMAD.SHL.U32 R6, R9, 0x20, RZ ;  /* 0x0000002009067824 */ /* 0x000fc600078e00ff */
[----:B------:R-:W-:Y:S02]  /*08c0*/  LOP3.LUT R11, R4, 0x6, R14, 0xf8, !PT ;  /* 0x00000006040b7812 */ /* 0x000fe400078ef80e */
[----:B------:R-:W-:Y:S02]  /*08d0*/  LOP3.LUT R8, R2, 0x20, R6, 0xf8, !PT ;  /* 0x0000002002087812 */ /* 0x000fe400078ef806 */
[----:B------:R-:W-:Y:S01]  /*08e0*/  LOP3.LUT R4, R0, 0x20, R4, 0xf8, !PT ;  /* 0x0000002000047812 */ /* 0x000fe200078ef804 */
[----:B------:R1:W-:Y:S01]  /*08f0*/  STL [R1+0x50], R11 ;  /* 0x0000500b01007387 */ /* 0x0003e20000100800 */
[----:B------:R-:W-:Y:S01]  /*0900*/  LOP3.LUT R6, R5, R0, R2, 0x1e, !PT ;  /* 0x0000000005067212 */ /* 0x000fe200078e1e02 */
[----:B------:R-:W-:Y:S01]  /*0910*/  IMAD.SHL.U32 R0, R7, 0x2, RZ ;  /* 0x0000000207007824 */ /* 0x000fe200078e00ff */
[----:B------:R-:W-:Y:S01]  /*0920*/  LOP3.LUT R5, R4, R5, RZ, 0x3c, !PT ;  /* 0x0000000504057212 */ /* 0x000fe200078e3cff */
[----:B------:R-:W-:Y:S02]  /*0930*/  IMAD.SHL.U32 R4, R12, 0x40, RZ ;  /* 0x000000400c047824 */ /* 0x000fe400078e00ff */
[----:B------:R-:W-:-:S02]  /*0940*/  IMAD R2, R233, 0x400, R0 ;  /* 0x00000400e9027824 */ /* 0x000fc400078e0200 */
[----:B------:R-:W-:Y:S02]  /*0950*/  IMAD R0, R227, 0x400, R0 ;  /* 0x00000400e3007824 */ /* 0x000fe400078e0200 */
[----:B------:R-:W-:Y:S01]  /*0960*/  IMAD.IADD R246, R2, 0x1, R5 ;  /* 0x0000000102f67824 */ /* 0x000fe200078e0205 */
[----:B------:R-:W-:Y:S01]  /*0970*/  LOP3.LUT R2, R4, 0x1c0, RZ, 0xc0, !PT ;  /* 0x000001c004027812 */ /* 0x000fe200078ec0ff */
[----:B------:R-:W-:Y:S02]  /*0980*/  IMAD.IADD R7, R0, 0x1, R6 ;  /* 0x0000000100077824 */ /* 0x000fe400078e0206 */
[----:B------:R-:W-:Y:S01]  /*0990*/  IMAD.SHL.U32 R0, R9, 0x8, RZ ;  /* 0x0000000809007824 */ /* 0x000fe200078e00ff */
[----:B------:R-:W-:Y:S01]  /*09a0*/  SHF.R.U32.HI R4, RZ, 0x3, R2 ;  /* 0x00000003ff047819 */ /* 0x000fe20000011602 */
[----:B------:R-:W-:Y:S02]  /*09b0*/  IMAD.SHL.U32 R5, R10, 0x40, RZ ;  /* 0x000000400a057824 */ /* 0x000fe400078e00ff */
[----:B------:R-:W-:Y:S01]  /*09c0*/  IMAD.SHL.U32 R246, R246, 0x2, RZ ;  /* 0x00000002f6f67824 */ /* 0x000fe200078e00ff */
[----:B------:R-:W-:-:S02]  /*09d0*/  LOP3.LUT R6, R2, 0x8, R0, 0xf8, !PT ;  /* 0x0000000802067812 */ /* 0x000fc400078ef800 */
[----:B------:R-:W-:Y:S01]  /*09e0*/  LOP3.LUT R0, R5, 0xfffffe00, RZ, 0xc0, !PT ;  /* 0xfffffe0005007812 */ /* 0x000fe200078ec0ff */
[----:B------:R-:W-:Y:S01]  /*09f0*/  IMAD.IADD R249, R246, 0x1, R248 ;  /* 0x00000001f6f97824 */ /* 0x000fe200078e02f8 */
[----:B------:R-:W-:Y:S02]  /*0a00*/  LOP3.LUT R2, R4, R8, R2, 0x1e, !PT ;  /* 0x0000000804027212 */ /* 0x000fe400078e1e02 */
[----:B-1----:R-:W-:Y:S01]  /*0a10*/  LEA R11, R7, 0x18000, 0x1 ;  /* 0x00018000070b7811 */ /* 0x002fe200078e08ff */
[--C-:B------:R-:W-:Y:S01]  /*0a20*/  IMAD R233, R233, 0x400, R0.reuse ;  /* 0x00000400e9e97824 */ /* 0x100fe200078e0200 */
[----:B------:R-:W-:Y:S01]  /*0a30*/  LOP3.LUT R232, R2, R0, RZ, 0xfc, !PT ;  /* 0x0000000002e87212 */ /* 0x000fe200078efcff */
[----:B------:R-:W-:Y:S01]  /*0a40*/  IMAD R227, R227, 0x400, R0 ;  /* 0x00000400e3e37824 */ /* 0x000fe200078e0200 */
[C---:B------:R-:W-:Y:S01]  /*0a50*/  IADD3 R0, R11.reuse, 0x40, RZ ;  /* 0x000000400b007810 */ /* 0x040fe20007ffe0ff */
[----:B------:R1:W-:Y:S01]  /*0a60*/  STL [R1+0x48], R11 ;  /* 0x0000480b01007387 */ /* 0x0003e20000100800 */
[----:B------:R-:W-:-:S02]  /*0a70*/  @P2 IADD3 R0, R11, -0x40, RZ ;  /* 0xffffffc00b002810 */ /* 0x000fc40007ffe0ff */
[----:B------:R-:W-:Y:S02]  /*0a80*/  LOP3.LUT R4, R6, R4, RZ, 0x3c, !PT ;  /* 0x0000000406047212 */ /* 0x000fe400078e3cff */
[C---:B------:R-:W-:Y:S01]  /*0a90*/  IADD3 R247, R246.reuse, 0x20, RZ ;  /* 0x00000020f6f77810 */ /* 0x040fe20007ffe0ff */
[----:B------:R1:W-:Y:S01]  /*0aa0*/  STL [R1+0x4c], R0 ;  /* 0x00004c0001007387 */ /* 0x0003e20000100800 */
[----:B------:R-:W-:Y:S01]  /*0ab0*/  @P1 IADD3 R247, R246, -0x20, RZ ;  /* 0xffffffe0f6f71810 */ /* 0x000fe20007ffe0ff */
[----:B------:R-:W-:Y:S02]  /*0ac0*/  IMAD.IADD R227, R4, 0x1, R227 ;  /* 0x0000000104e37824 */ /* 0x000fe400078e02e3 */
[----:B------:R-:W-:Y:S02]  /*0ad0*/  IMAD.IADD R233, R233, 0x1, R4 ;  /* 0x00000001e9e97824 */ /* 0x000fe400078e0204 */
[----:B------:R-:W-:Y:S01]  /*0ae0*/  IMAD.IADD R248, R248, 0x1, R247 ;  /* 0x00000001f8f87824 */ /* 0x000fe200078e02f7 */
[----:B------:R-:W-:-:S02]  /*0af0*/  LEA R227, R227, 0x28000, 0x1 ;  /* 0x00028000e3e37811 */ /* 0x000fc400078e08ff */
.L_x_679:
        /* <DEDUP_REMOVED lines=14> */
[----:B-12---:R-:W-:Y:S01]  /*0be0*/  IMAD.U32 R4, RZ, RZ, UR6 ;  /* 0x00000006ff047e24 */ /* 0x006fe2000f8e00ff */
[----:B------:R-:W-:-:S02]  /*0bf0*/  UISETP.NE.AND UP4, UPT, UR14, URZ, UPT ;  /* 0x0000003f0e00728c */ /* 0x000fc4000bf85270 */
[----:B------:R-:W-:Y:S01]  /*0c00*/  UISETP.EQ.U32.AND UP6, UPT, URZ, UR8, UPT ;  /* 0x000000083f00728c */ /* 0x000fe2000bfc2070 */
[----:B------:R-:W-:Y:S01]  /*0c10*/  IMAD.U32 R5, RZ, RZ, UR7 ;  /* 0x00000007ff057e24 */ /* 0x000fe2000f8e00ff */
[----:B------:R-:W-:Y:S02]  /*0c20*/  @UP3 UIADD3 UR6, UP0, UR13, UR10, URZ ;  /* 0x0000000a0d063290 */ /* 0x000fe4000ff1e03f */
[----:B------:R-:W-:Y:S02]  /*0c30*/  UISETP.EQ.OR.EX UP6, UPT, URZ, UR9, !UP4, UP6 ;  /* 0x000000093f00728c */ /* 0x000fe4000e7c2760 */
[----:B------:R-:W-:Y:S01]  /*0c40*/  @UP3 UIADD3.X UR7, UR12, UR11, URZ, UP0, !UPT ;  /* 0x0000000b0c073290 */ /* 0x000fe200087fe43f */
[----:B------:R2:W3:Y:S01]  /*0c50*/  @P2 LDG.E R8, [R4.64] ;  /* 0x0000000404082981 */ /* 0x0004e2000c1e1900 */
[----:B------:R-:W-:Y:S02]  /*0c60*/  UIADD3 UR8, UP0, UR13, UR8, URZ ;  /* 0x000000080d087290 */ /* 0x000fe4000ff1e03f */
[----:B------:R-:W-:Y:S01]  /*0c70*/  PLOP3.LUT P1, PT, PT, PT, UP6, 0x80, 0x0 ;  /* 0x000000000000781c */ /* 0x000fe20003f2f068 */
[----:B----4-:R2:W4:Y:S01]  /*0c80*/  @P2 LDG.E R2, [R4.64+0x4] ;  /* 0x0000040404022981 */ /* 0x010522000c1e1900 */
[----:B------:R-:W-:Y:S01]  /*0c90*/  UIADD3.X UR9, UR12, UR9, URZ, UP0, !UPT ;  /* 0x000000090c097290 */ /* 0x000fe200087fe43f */
[----:B------:R-:W-:Y:S01]  /*0ca0*/  PLOP3.LUT P0, PT, PT, PT, UP3, 0x80, 0x0 ;  /* 0x000000000000781c */ /* 0x000fe20003f0f038 */
[----:B------:R-:W-:-:S02]  /*0cb0*/  IMAD.U32 R6, RZ, RZ, UR6 ;  /* 0x00000006ff067e24 */ /* 0x000fc4000f8e00ff */
[----:B------:R-:W-:-:S10]  /*0cc0*/  IMAD.U32 R7, RZ, RZ, UR7 ;  /* 0x00000007ff077e24 */ /* 0x000fd4000f8e00ff */
[----:B-----5:R-:W5:Y:S01]  /*0cd0*/  @P0 LDG.E R6, [R6.64] ;  /* 0x0000000406060981 */ /* 0x020f62000c1e1900 */
[----:B--2---:R-:W-:Y:S02]  /*0ce0*/  IMAD.U32 R4, RZ, RZ, UR8 ;  /* 0x00000008ff047e24 */ /* 0x004fe4000f8e00ff */
[----:B------:R-:W-:-:S05]  /*0cf0*/  IMAD.U32 R5, RZ, RZ, UR9 ;  /* 0x00000009ff057e24 */ /* 0x000fca000f8e00ff */
[----:B-1----:R-:W2:Y:S01]  /*0d00*/  @!P1 LDG.E R0, [R4.64] ;  /* 0x0000000404009981 */ /* 0x002ea2000c1e1900 */
[----:B------:R-:W1:Y:S01]  /*0d10*/  S2UR UR16, SR_CTAID.X ;  /* 0x00000000001079c3 */ /* 0x000e620000002500 */
[----:B------:R-:W-:Y:S02]  /*0d20*/  UMOV UR15, 0xffffffff ;  /* 0xffffffff000f7882 */ /* 0x000fe40000000000 */
[----:B------:R-:W1:Y:S01]  /*0d30*/  S2R R27, SR_TID.X ;  /* 0x00000000001b7919 */ /* 0x000e620000002100 */
[----:B------:R-:W-:Y:S02]  /*0d40*/  UMOV UR25, 0xffffffff ;  /* 0xffffffff00197882 */ /* 0x000fe40000000000 */
[----:B------:R-:W-:Y:S02]  /*0d50*/  ULDC UR8, c[0x0][0xc] ;  /* 0x0000030000087ab9 */ /* 0x000fe40000000800 */
[----:B------:R-:W-:Y:S02]  /*0d60*/  USHF.L.U32 UR8, UR8, 0x6, URZ ;  /* 0x0000000608087899 */ /* 0x000fe4000800063f */
[----:B------:R-:W-:-:S02]  /*0d70*/  UMOV UR17, URZ ;  /* 0x0000003f00117c82 */ /* 0x000fc40008000000 */
[----:B-1----:R-:W-:Y:S01]  /*0d80*/  USHF.L.U32 UR6, UR16, 0x6, URZ ;  /* 0x0000000610067899 */ /* 0x002fe2000800063f */
[----:B------:R-:W-:-:S03]  /*0d90*/  SHF.R.S32.HI R26, RZ, 0x1f, R27 ;  /* 0x0000001fff1a7819 */ /* 0x000fc6000001141b */
[----:B------:R-:W-:-:S03]  /*0da0*/  UIMAD UR6, UR8, UR39, UR6 ;  /* 0x00000027080672a4 */ /* 0x000fc6000f8e0206 */
[----:B------:R-:W-:Y:S01]  /*0db0*/  ULDC UR8, c[0x0][0x218] ;  /* 0x0000860000087ab9 */ /* 0x000fe20000000800 */
[----:B---3--:R-:W1:Y:S08]  /*0dc0*/  @P2 R2UR UR15, R8 ;  /* 0x00000000080f23c2 */ /* 0x008e7000000e0000 */
[----:B----4-:R-:W1:Y:S08]  /*0dd0*/  @P2 R2UR UR7, R2 ;  /* 0x00000000020723c2 */ /* 0x010e7000000e0000 */
[----:B-----5:R3:W4:Y:S08]  /*0de0*/  @P0 R2UR UR17, R6 ;  /* 0x00000000061103c2 */ /* 0x02073000000e0000 */
[----:B--2---:R2:W3:Y:S01]  /*0df0*/  @!P1 R2UR UR25, R0 ;  /* 0x00000000001993c2 */ /* 0x0044e200000e0000 */
[----:B------:R-:W-:-:S04]  /*0e00*/  ISETP.NE.U32.AND P1, PT, RZ, c[0x0][0x248], PT ;  /* 0x00009200ff007a0c */ /* 0x000fc80003f25070 */
[----:B------:R-:W-:Y:S01]  /*0e10*/  ISETP.NE.AND.EX P1, PT, RZ, c[0x0][0x24c], PT, P1 ;  /* 0x00009300ff007a0c */ /* 0x000fe20003f25310 */
[----:B-1----:R-:W-:-:S07]  /*0e20*/  @UP5 UIADD3 UR32, UR7, -UR15, URZ ;  /* 0x8000000f07205290 */ /* 0x002fce000fffe03f */
[----:B------:R-:W-:Y:S01]  /*0e30*/  @!UP5 ULDC UR32, c[0x0][0x214] ;  /* 0x000085000020dab9 */ /* 0x000fe20000000800 */
[----:B--2---:R-:W-:-:S04]  /*0e40*/  LEA.HI R0, R26, R27, RZ, 0x3 ;  /* 0x0000001b1a007211 */ /* 0x004fc800078f18ff */
[----:B------:R-:W-:Y:S01]  /*0e50*/  SHF.R.S32.HI R14, RZ, 0x3, R0 ;  /* 0x00000003ff0e7819 */ /* 0x000fe20000011400 */
[----:B------:R-:W-:-:S03]  /*0e60*/  IMAD.U32 R0, RZ, RZ, UR6 ;  /* 0x00000006ff007e24 */ /* 0x000fc6000f8e00ff */
[----:B------:R-:W-:Y:S02]  /*0e70*/  IADD3 R19, P0, R14, UR6, RZ ;  /* 0x000000060e137c10 */ /* 0x000fe4000ff1e0ff */
[----:B------:R-:W-:-:S04]  /*0e80*/  SHF.R.S32.HI R24, RZ, 0x1f, R14 ;  /* 0x0000001fff187819 */ /* 0x000fc8000001140e */
[----:B------:R-:W-:Y:S01]  /*0e90*/  LEA.HI.X.SX32 R20, R0, R24, 0x1, P0 ;  /* 0x0000001800147211 */ /* 0x000fe200000f0eff */
[----:B------:R-:W-:Y:S05]  /*0ea0*/  @!P1 BRA `(.L_x_633) ;  /* 0x0000007000009947 */ /* 0x000fea0003800000 */
[----:B---34-:R-:W-:-:S13]  /*0eb0*/  PLOP3.LUT P0, PT, PT, PT, UP4, 0x80, 0x0 ;  /* 0x000000000000781c */ /* 0x018fda0003f0f048 */
[----:B------:R-:W2:Y:S04]  /*0ec0*/  @P0 LDG.E R0, [R4.64+0x4] ;  /* 0x0000040404000981 */ /* 0x000ea8000c1e1900 */
[----:B------:R-:W3:Y:S01]  /*0ed0*/  @!P0 LDG.E R4, [R4.64] ;  /* 0x0000000404048981 */ /* 0x000ee2000c1e1900 */
[----:B--2---:R-:W1:Y:S02]  /*0ee0*/  @P0 R2UR UR6, R0 ;  /* 0x00000000000603c2 */ /* 0x004e6400000e0000 */
[----:B-1----:R-:W-:-:S11]  /*0ef0*/  @UP4 UIADD3 UR8, UR6, -UR25, URZ ;  /* 0x8000001906084290 */ /* 0x002fd6000fffe03f */
[----:B---3--:R1:W2:Y:S01]  /*0f00*/  @!P0 R2UR UR8, R4 ;  /* 0x00000000040883c2 */ /* 0x0082a200000e0000 */
[----:B------:R-:W-:-:S07]  /*0f10*/  DEPBAR.LE SB1, 0x0, {2} ;  /* 0x000090040000791a */ /* 0x000fce0000000000 */
.L_x_633:
[----:B---34-:R-:W-:Y:S02]  /*0f20*/  ULDC.64 UR6, c[0x0][0x258] ;  /* 0x0000960000067ab9 */ /* 0x018fe40000000a00 */
        /* <DEDUP_REMOVED lines=15> */
[----:B-1----:R-:W-:-:S02]  /*1020*/  @UP3 UIADD3 UR6, UR9, -UR17, URZ ;  /* 0x8000001109063290 */ /* 0x002fc4000fffe03f */
[----:B------:R-:W-:-:S04]  /*1030*/  @!UP3 UIADD3 UR6, UR7, UR8, -UR17 ;  /* 0x000000080706b290 */ /* 0x000fc8000fffe811 */
[----:B------:R-:W-:-:S06]  /*1040*/  UISETP.GT.AND UP0, UPT, UR6, UR24, UPT ;  /* 0x000000180600728c */ /* 0x000fcc000bf04270 */
[----:B------:R-:W-:-:S13]  /*1050*/  PLOP3.LUT P0, PT, PT, PT, UP0, 0x80, 0x0 ;  /* 0x000000000000781c */ /* 0x000fda0003f0f008 */
[----:B------:R-:W-:Y:S05]  /*1060*/  @!P0 BRA `(.L_x_634) ;  /* 0x00009ff000008947 */ /* 0x000fea0003800000 */
[----:B------:R-:W-:Y:S02]  /*1070*/  ULDC.64 UR10, c[0x0][0x178] ;  /* 0x00005e00000a7ab9 */ /* 0x000fe40000000a00 */
[----:B------:R-:W-:Y:S02]  /*1080*/  UISETP.NE.AND UP0, UPT, UR25, -0x1, UPT ;  /* 0xffffffff1900788c */ /* 0x000fe4000bf05270 */
[----:B------:R-:W-:Y:S02]  /*1090*/  UIADD3 UR7, UR32, 0x3f, URZ ;  /* 0x0000003f20077890 */ /* 0x000fe4000fffe03f */
[----:B------:R-:W-:Y:S02]  /*10a0*/  UIMAD UR12, UR38, UR10, URZ ;  /* 0x0000000a260c72a4 */ /* 0x000fe4000f8e023f */
[----:B------:R-:W-:Y:S01]  /*10b0*/  UIMAD.WIDE.U32 UR8, UR33, UR10, URZ ;  /* 0x0000000a210872a5 */ /* 0x000fe2000f8e003f */
[----:B------:R-:W-:Y:S01]  /*10c0*/  PLOP3.LUT P0, PT, PT, PT, UP0, 0x80, 0x0 ;  /* 0x000000000000781c */ /* 0x000fe20003f0f008 */
[----:B------:R-:W-:-:S02]  /*10d0*/  USHF.R.S32.HI UR10, URZ, 0x1f, UR7 ;  /* 0x0000001f3f0a7899 */ /* 0x000fc40008011407 */
[----:B------:R-:W-:Y:S02]  /*10e0*/  UIMAD UR14, UR33, UR11, UR12 ;  /* 0x0000000b210e72a4 */ /* 0x000fe4000f8e020c */
[----:B------:R-:W-:Y:S02]  /*10f0*/  ULEA.HI UR34, UR10, UR7, URZ, 0x6 ;  /* 0x000000070a227291 */ /* 0x000fe4000f8f303f */
[----:B------:R-:W-:Y:S02]  /*1100*/  ULDC.64 UR12, c[0x0][0x190] ;  /* 0x00006400000c7ab9 */ /* 0x000fe40000000a00 */
[----:B------:R-:W-:Y:S02]  /*1110*/  UISETP.NE.AND UP3, UPT, UR15, -0x1, UPT ;  /* 0xffffffff0f00788c */ /* 0x000fe4000bf65270 */
[----:B------:R-:W-:Y:S02]  /*1120*/  UIMAD.WIDE.U32 UR10, UR15, UR12, URZ ;  /* 0x0000000c0f0a72a5 */ /* 0x000fe4000f8e003f */
[----:B------:R-:W-:-:S02]  /*1130*/  @UP0 UIADD3 UR7, UR17, UR25, URZ ;  /* 0x0000001911070290 */ /* 0x000fc4000fffe03f */
[----:B------:R-:W-:Y:S02]  /*1140*/  ULDC.64 UR18, c[0x0][0x198] ;  /* 0x0000660000127ab9 */ /* 0x000fe40000000a00 */
[----:B------:R-:W-:Y:S02]  /*1150*/  UIADD3 UR29, UR9, UR14, URZ ;  /* 0x0000000e091d7290 */ /* 0x000fe4000fffe03f */
[----:B------:R-:W-:Y:S02]  /*1160*/  USEL UR30, UR8, UR10, !UP3 ;  /* 0x0000000a081e7287 */ /* 0x000fe4000d800000 */
[----:B------:R-:W-:-:S04]  /*1170*/  @UP0 UIMAD.WIDE.U32 UR8, UR7, UR18, URZ ;  /* 0x00000012070802a5 */ /* 0x000fc8000f8e003f */
[----:B------:R-:W-:Y:S02]  /*1180*/  @UP0 UIMAD UR27, UR7, UR19, UR9 ;  /* 0x00000013071b02a4 */ /* 0x000fe4000f8e0209 */
[----:B------:R-:W-:Y:S02]  /*1190*/  ULOP3.LUT UR9, UR34, 0xffffffc0, URZ, 0xc0, !UPT ;  /* 0xffffffc022097892 */ /* 0x000fe4000f8ec03f */
[----:B------:R-:W-:Y:S02]  /*11a0*/  UIMAD UR7, UR15, UR13, URZ ;  /* 0x0000000d0f0772a4 */ /* 0x000fe4000f8e023f */
[----:B------:R-:W-:Y:S02]  /*11b0*/  UIADD3 UR18, UR9, -0x40, URZ ;  /* 0xffffffc009127890 */ /* 0x000fe4000fffe03f */
[----:B------:R-:W-:Y:S02]  /*11c0*/  @UP3 UIADD3 UR29, UR11, UR7, URZ ;  /* 0x000000070b1d3290 */ /* 0x000fe4000fffe03f */
        /* <DEDUP_REMOVED lines=15> */
.L_x_635:
[----:B------:R-:W-:Y:S01]  /*12c0*/  IABS R6, c[0x0][0x1c8] ;  /* 0x0000720000067a13 */ /* 0x000fe20000000000 */
[----:B------:R-:W-:Y:S01]  /*12d0*/  @UP0 UIADD3 UR7, UR17, UR25, URZ ;  /* 0x0000001911070290 */ /* 0x000fe2000fffe03f */
[----:B------:R-:W-:Y:S01]  /*12e0*/  IABS R2, UR35 ;  /* 0x0000002300027c13 */ /* 0x000fe20008000000 */
        /* <DEDUP_REMOVED lines=11> */
[----:B------:R-:W-:-:S04]  /*13a0*/  IMAD R0, R0, R6, RZ ;  /* 0x0000000600007224 */ /* 0x000fc800078e02ff */
        /* <DEDUP_REMOVED lines=27> */
.L_x_636:
        /* <DEDUP_REMOVED lines=45> */
.L_x_637:
[----:B------:R-:W-:-:S03]  /*1830*/  UMOV UR12, UR50 ;  /* 0x00000032000c7c82 */ /* 0x000fc60008000000 */
.L_x_638:
[----:B------:R-:W-:Y:S01]  /*1840*/  LEA.HI R23, R26, R27, RZ, 0x5 ;  /* 0x0000001b1a177211 */ /* 0x000fe200078f28ff */
[----:B------:R-:W-:Y:S01]  /*1850*/  UIADD3 UR8, UP5, UP4, UR8, UR41, UR47 ;  /* 0x0000002908087290 */ /* 0x000fe2000fcbe02f */
[----:B------:R-:W-:Y:S01]  /*1860*/  SHF.R.S32.HI R241, RZ, 0x1f, R240 ;  /* 0x0000001ffff17819 */ /* 0x000fe200000114f0 */
[----:B------:R-:W-:Y:S01]  /*1870*/  IMAD.U32 R2, RZ, RZ, UR18 ;  /* 0x00000012ff027e24 */ /* 0x000fe2000f8e00ff */
[----:B------:R-:W-:Y:S01]  /*1880*/  LOP3.LUT R0, R23, 0xffffffe0, RZ, 0xc0, !PT ;  /* 0xffffffe017007812 */ /* 0x000fe200078ec0ff */
[----:B------:R-:W-:Y:S01]  /*1890*/  UIADD3 UR15, UP3, UP0, UR16, UR8, UR28 ;  /* 0x00000008100f7290 */ /* 0x000fe2000f87e01c */
[----:B------:R-:W-:Y:S01]  /*18a0*/  SHF.R.S32.HI R21, RZ, 0x5, R23 ;  /* 0x00000005ff157819 */ /* 0x000fe20000011417 */
[----:B------:R-:W-:Y:S01]  /*18b0*/  UIADD3.X UR7, UR10, UR48, UR53, UP5, UP4 ;  /* 0x000000300a077290 */ /* 0x000fe2000afe8435 */
[----:B------:R-:W-:Y:S01]  /*18c0*/  IADD3 R4, P1, R240, UR19, RZ ;  /* 0x00000013f0047c10 */ /* 0x000fe2000ff3e0ff */
[----:B------:R-:W-:Y:S01]  /*18d0*/  IMAD.IADD R18, R27, 0x1, -R0 ;  /* 0x000000011b127824 */ /* 0x000fe200078e0a00 */
[----:B------:R-:W-:Y:S01]  /*18e0*/  IADD3 R12, P0, R14, UR18, RZ ;  /* 0x000000120e0c7c10 */ /* 0x000fe2000ff1e0ff */
[----:B------:R-:W-:Y:S01]  /*18f0*/  UIADD3.X UR11, UR11, UR7, UR13, UP3, UP0 ;  /* 0x000000070b0b7290 */ /* 0x000fe20009fe040d */
[----:B------:R-:W-:Y:S01]  /*1900*/  IADD3.X R5, R241, UR22, RZ, P1, !PT ;  /* 0x00000016f1057c10 */ /* 0x000fe20008ffe4ff */
[----:B------:R-:W-:Y:S01]  /*1910*/  IMAD R0, R21, UR46, R18 ;  /* 0x0000002e15007c24 */ /* 0x000fe2000f8e0212 */
[----:B------:R-:W-:Y:S01]  /*1920*/  IADD3.X R13, R24, UR31, RZ, P0, !PT ;  /* 0x0000001f180d7c10 */ /* 0x000fe200087fe4ff */
[----:B------:R-:W-:Y:S01]  /*1930*/  ULDC.64 UR8, c[0x0][0x370] ;  /* 0x0000dc0000087ab9 */ /* 0x000fe20000000a00 */
[----:B------:R-:W-:Y:S01]  /*1940*/  IMAD.U32 R8, RZ, RZ, UR35 ;  /* 0x00000023ff087e24 */ /* 0x000fe2000f8e00ff */
[----:B------:R-:W-:Y:S01]  /*1950*/  UISETP.GE.AND UP0, UPT, UR32, 0x1, UPT ;  /* 0x000000012000788c */ /* 0x000fe2000bf06270 */
[----:B------:R-:W-:Y:S01]  /*1960*/  IADD3 R10, P0, R0, UR15, RZ ;  /* 0x0000000f000a7c10 */ /* 0x000fe2000ff1e0ff */
[----:B------:R-:W-:Y:S01]  /*1970*/  IMAD.WIDE.U32 R4, R2, c[0x0][0x370], R4 ;  /* 0x0000dc0002047a25 */ /* 0x000fe200078e0004 */
[----:B------:R-:W-:Y:S01]  /*1980*/  UIMAD UR7, UR31, UR8, URZ ;  /* 0x000000081f0772a4 */ /* 0x000fe2000f8e023f */
[----:B------:R-:W-:Y:S01]  /*1990*/  BSSY B1, `(.L_x_634) ;  /* 0x000096c000017945 */ /* 0x000fe20003800000 */
[----:B------:R-:W-:Y:S01]  /*19a0*/  LEA.HI.X.SX32 R2, R0, UR11, 0x1, P0 ;  /* 0x0000000b00027c11 */ /* 0x000fe200080f0eff */
[----:B------:R-:W-:Y:S01]  /*19b0*/  IMAD R0, R13, c[0x0][0x190], RZ ;  /* 0x000064000d007a24 */ /* 0x000fe200078e02ff */
[----:B------:R-:W-:Y:S01]  /*19c0*/  LEA R234, P0, R10, c[0x0][0x350], 0x2 ;  /* 0x0000d4000aea7a11 */ /* 0x000fe200078010ff */
[----:B------:R-:W-:Y:S01]  /*19d0*/  UIMAD UR10, UR18, UR9, UR7 ;  /* 0x00000009120a72a4 */ /* 0x000fe2000f8e0207 */
[----:B------:R-:W-:Y:S01]  /*19e0*/  IMAD.WIDE.U32 R6, R12, c[0x0][0x190], R240 ;  /* 0x000064000c067a25 */ /* 0x000fe200078e00f0 */
[----:B------:R-:W-:Y:S01]  /*19f0*/  UIADD3 UR14, UR18, UR14, URZ ;  /* 0x0000000e120e7290 */ /* 0x000fe2000fffe03f */
[----:B------:R-:W-:Y:S01]  /*1a00*/  LEA.HI.X R235, R10, c[0x0][0x354], R2, 0x2, P0 ;  /* 0x0000d5000aeb7a11 */ /* 0x000fe200000f1402 */
[----:B------:R-:W-:Y:S01]  /*1a10*/  ULDC.64 UR8, c[0x0][0x378] ;  /* 0x0000de0000087ab9 */ /* 0x000fe20000000a00 */
[----:B------:R-:W-:Y:S01]  /*1a20*/  PLOP3.LUT P0, PT, PT, PT, UP0, 0x80, 0x0 ;  /* 0x000000000000781c */ /* 0x000fe20003f0f008 */
[----:B------:R-:W-:Y:S01]  /*1a30*/  UIMAD UR7, UR61, UR8, URZ ;  /* 0x000000083d0772a4 */ /* 0x000fe2000f8e023f */
[----:B------:R-:W-:Y:S01]  /*1a40*/  IADD3 R5, R5, UR10, RZ ;  /* 0x0000000a05057c10 */ /* 0x000fe2000fffe0ff */
[----:B------:R-:W-:Y:S01]  /*1a50*/  UIADD3 UR8, UR18, UR12, URZ ;  /* 0x0000000c12087290 */ /* 0x000fe2000fffe03f */
[----:B------:R-:W-:Y:S01]  /*1a60*/  IMAD R15, R12, c[0x0][0x194], R0 ;  /* 0x000065000c0f7a24 */ /* 0x000fe200078e0200 */
[----:B------:R-:W-:-:S02]  /*1a70*/  UIMAD UR16, UR35, UR9, UR7 ;  /* 0x00000009231072a4 */ /* 0x000fc4000f8e0207 */
[----:B------:R-:W-:Y:S01]  /*1a80*/  IMAD.WIDE.U32 R4, R8, c[0x0][0x378], R4 ;  /* 0x0000de0008047a25 */ /* 0x000fe200078e0004 */
[----:B------:R-:W-:Y:S01]  /*1a90*/  UMOV UR38, 0x4 ;  /* 0x0000000400267882 */ /* 0x000fe20000000000 */
[----:B------:R-:W-:Y:S01]  /*1aa0*/  IADD3 R8, P1, R6, UR30, RZ ;  /* 0x0000001e06087c10 */ /* 0x000fe2000ff3e0ff */
[----:B------:R-:W-:Y:S02]  /*1ab0*/  ULDC.64 UR12, c[0x0][0x3c8] ;  /* 0x0000f200000c7ab9 */ /* 0x000fe40000000a00 */
[----:B------:R-:W-:Y:S01]  /*1ac0*/  ULDC.64 UR10, c[0x0][0x200] ;  /* 0x00008000000a7ab9 */ /* 0x000fe20000000a00 */
[----:B------:R-:W-:Y:S01]  /*1ad0*/  IADD3 R5, R5, UR16, RZ ;  /* 0x0000001005057c10 */ /* 0x000fe2000fffe0ff */
[----:B------:R-:W-:Y:S01]  /*1ae0*/  ULEA.HI.SX32 UR7, UR34, 0xffffffff, 0x1a ;  /* 0xffffffff22077891 */ /* 0x000fe2000f8fd23f */
[----:B------:R-:W-:Y:S01]  /*1af0*/  IADD3.X R9, R7, UR29, R15, P1, !PT ;  /* 0x0000001d07097c10 */ /* 0x000fe20008ffe40f */
[----:B------:R-:W-:Y:S02]  /*1b00*/  UIMAD.WIDE UR8, UR8, UR38, UR12 ;  /* 0x00000026080872a5 */ /* 0x000fe4000f8e020c */
[----:B------:R-:W-:Y:S01]  /*1b10*/  UIMAD.WIDE UR14, UR14, UR38, UR10 ;  /* 0x000000260e0e72a5 */ /* 0x000fe2000f8e020a */
[----:B------:R-:W-:Y:S05]  /*1b20*/  @!P0 BRA `(.L_x_639) ;  /* 0x00008b7000008947 */ /* 0x000fea0003800000 */
[----:B------:R-:W2:Y:S01]  /*1b30*/  LDL R30, [R1+0x54] ;  /* 0x00005400011e7983 */ /* 0x000ea20000100800 */
[----:B------:R-:W-:Y:S01]  /*1b40*/  PLOP3.LUT P0, PT, PT, PT, UP2, 0x80, 0x0 ;  /* 0x000000000000781c */ /* 0x000fe20003f0f028 */
[----:B------:R-:W-:Y:S01]  /*1b50*/  UMOV UR12, UR8 ;  /* 0x00000008000c7c82 */ /* 0x000fe20008000000 */
[C---:B------:R-:W-:Y:S01]  /*1b60*/  IADD3 R29, R240.reuse, 0x40, RZ ;  /* 0x00000040f01d7810 */ /* 0x040fe20007ffe0ff */
[----:B------:R-:W-:Y:S01]  /*1b70*/  UMOV UR11, UR9 ;  /* 0x00000009000b7c82 */ /* 0x000fe20008000000 */
[----:B------:R-:W-:Y:S01]  /*1b80*/  IADD3 R28, R240, 0xc0, RZ ;  /* 0x000000c0f01c7810 */ /* 0x000fe20007ffe0ff */
[----:B------:R-:W-:Y:S01]  /*1b90*/  ULDC.64 UR8, c[0x0][0x1a8] ;  /* 0x00006a0000087ab9 */ /* 0x000fe20000000a00 */
[----:B------:R-:W-:Y:S01]  /*1ba0*/  IMAD.U32 R10, RZ, RZ, UR35 ;  /* 0x00000023ff0a7e24 */ /* 0x000fe2000f8e00ff */
[----:B------:R-:W-:Y:S01]  /*1bb0*/  UIMAD UR13, UR61, UR8, URZ ;  /* 0x000000083d0d72a4 */ /* 0x000fe2000f8e023f */
[----:B------:R1:W-:Y:S01]  /*1bc0*/  STL [R1], R29 ;  /* 0x0000001d01007387 */ /* 0x0003e20000100800 */
[----:B------:R-:W-:Y:S01]  /*1bd0*/  ULEA.HI UR8, UR7, UR7, URZ, 0x1 ;  /* 0x0000000707087291 */ /* 0x000fe2000f8f083f */
[----:B------:R-:W-:Y:S01]  /*1be0*/  IMAD R0, R24, c[0x0][0x370], RZ ;  /* 0x0000dc0018007a24 */ /* 0x000fe200078e02ff */
[----:B------:R-:W-:Y:S01]  /*1bf0*/  UIMAD UR13, UR35, UR9, UR13 ;  /* 0x00000009230d72a4 */ /* 0x000fe2000f8e020d */
[----:B------:R1:W-:Y:S01]  /*1c00*/  STL [R1+0x4], R28 ;  /* 0x0000041c01007387 */ /* 0x0003e20000100800 */
[----:B------:R-:W-:Y:S01]  /*1c10*/  ULOP3.LUT UR8, UR8, 0xfffffffe, URZ, 0xc0, !UPT ;  /* 0xfffffffe08087892 */ /* 0x000fe2000f8ec03f */
[----:B------:R-:W-:Y:S01]  /*1c20*/  IMAD.WIDE.U32 R6, R14, c[0x0][0x370], R4 ;  /* 0x0000dc000e067a25 */ /* 0x000fe200078e0004 */
[----:B------:R-:W-:Y:S01]  /*1c30*/  UMOV UR10, UR14 ;  /* 0x0000000e000a7c82 */ /* 0x000fe20008000000 */
[----:B------:R-:W-:Y:S01]  /*1c40*/  @P0 BAR.SYNC.DEFER_BLOCKING 0x0 ;  /* 0x0000000000000b1d */ /* 0x000fe20000010000 */
[----:B------:R-:W-:Y:S01]  /*1c50*/  UIADD3 UR8, UR7, -UR8, URZ ;  /* 0x8000000807087290 */ /* 0x000fe2000fffe03f */
[----:B------:R-:W-:Y:S01]  /*1c60*/  IMAD.WIDE.U32 R10, R10, c[0x0][0x1a8], R8 ;  /* 0x00006a000a0a7a25 */ /* 0x000fe200078e0008 */
[----:B------:R-:W-:-:S02]  /*1c70*/  LEA R242, P0, R6, c[0x0][0x330], 0x1 ;  /* 0x0000cc0006f27a11 */ /* 0x000fc400078008ff */
[----:B------:R-:W-:Y:S01]  /*1c80*/  UISETP.NE.AND UP0, UPT, UR8, 0x1, UPT ;  /* 0x000000010800788c */ /* 0x000fe2000bf05270 */
[----:B------:R-:W-:Y:S01]  /*1c90*/  IMAD R0, R14, c[0x0][0x374], R0 ;  /* 0x0000dd000e007a24 */ /* 0x000fe200078e0200 */
[----:B------:R-:W-:Y:S01]  /*1ca0*/  UIMAD UR8, UR7, -0x40, UR32 ;  /* 0xffffffc0070878a4 */ /* 0x000fe2000f8e0220 */
[----:B------:R-:W-:Y:S01]  /*1cb0*/  LEA R243, P1, R10, c[0x0][0x160], 0x1 ;  /* 0x000058000af37a11 */ /* 0x000fe200078208ff */
[----:B------:R-:W-:Y:S01]  /*1cc0*/  UMOV UR9, UR15 ;  /* 0x0000000f00097c82 */ /* 0x000fe20008000000 */
[----:B------:R-:W-:Y:S01]  /*1cd0*/  IMAD.IADD R2, R7, 0x1, R0 ;  /* 0x0000000107027824 */ /* 0x000fe200078e0200 */
[----:B------:R-:W-:Y:S01]  /*1ce0*/  IADD3 R17, R11, UR13, RZ ;  /* 0x0000000d0b117c10 */ /* 0x000fe2000fffe0ff */
[----:B------:R-:W-:Y:S01]  /*1cf0*/  BSSY B0, `(.L_x_640) ;  /* 0x0000033000007945 */ /* 0x000fe20003800000 */
[----:B------:R-:W-:Y:S02]  /*1d00*/  ISETP.GE.AND P6, PT, R14, UR8, PT ;  /* 0x000000080e007c0c */ /* 0x000fe4000bfc6270 */
[----:B------:R-:W-:-:S02]  /*1d10*/  IADD3 R252, R240, 0x80, RZ ;  /* 0x00000080f0fc7810 */ /* 0x000fc40007ffe0ff */
[----:B------:R-:W-:Y:S02]  /*1d20*/  LEA.HI.X R245, R6, c[0x0][0x334], R2, 0x1, P0 ;  /* 0x0000cd0006f57a11 */ /* 0x000fe400000f0c02 */
[----:B------:R-:W-:Y:S01]  /*1d30*/  LEA.HI.X R244, R10, c[0x0][0x164], R17, 0x1, P1 ;  /* 0x000059000af47a11 */ /* 0x000fe200008f0c11 */
[----:B--2---:R-:W-:-:S06]  /*1d40*/  IMAD.SHL.U32 R237, R30, 0x2, RZ ;  /* 0x000000021eed7824 */ /* 0x004fcc00078e00ff */
[----:B------:R1:W-:Y:S04]  /*1d50*/  @P6 STS.128 [R237+0x10000], RZ ;  /* 0x010000ffed006388 */ /* 0x0003e80000000c00 */
[----:B------:R1:W-:Y:S04]  /*1d60*/  @P6 STS.128 [R237+0x12000], RZ ;  /* 0x012000ffed006388 */ /* 0x0003e80000000c00 */
[----:B------:R1:W-:Y:S04]  /*1d70*/  @P6 STS.128 [R237+0x14000], RZ ;  /* 0x014000ffed006388 */ /* 0x0003e80000000c00 */
[----:B------:R1:W-:Y:S01]  /*1d80*/  @P6 STS.128 [R237+0x16000], RZ ;  /* 0x016000ffed006388 */ /* 0x0003e20000000c00 */
[----:B------:R-:W-:Y:S05]  /*1d90*/  @P6 BRA `(.L_x_641) ;  /* 0x0000028000006947 */ /* 0x000fea0003800000 */
[----:B------:R-:W-:Y:S01]  /*1da0*/  MOV R5, UR22 ;  /* 0x0000001600057c02 */ /* 0x000fe20008000f00 */
[----:B------:R-:W-:Y:S01]  /*1db0*/  IMAD R0, R13, c[0x0][0x370], RZ ;  /* 0x0000dc000d007a24 */ /* 0x000fe200078e02ff */
[----:B------:R-:W-:Y:S01]  /*1dc0*/  MOV R8, UR35 ;  /* 0x0000002300087c02 */ /* 0x000fe20008000f00 */
[----:B------:R-:W-:Y:S01]  /*1dd0*/  IMAD.U32 R4, RZ, RZ, UR19 ;  /* 0x00000013ff047e24 */ /* 0x000fe2000f8e00ff */
[----:B------:R-:W-:Y:S01]  /*1de0*/  ISETP.GE.AND P4, PT, R240, c[0x0][0x220], PT ;  /* 0x00008800f0007a0c */ /* 0x000fe20003f86270 */
[C---:B------:R-:W-:Y:S01]  /*1df0*/  IMAD R0, R12.reuse, c[0x0][0x374], R0 ;  /* 0x0000dd000c007a24 */ /* 0x040fe200078e0200 */
[----:B------:R-:W-:Y:S01]  /*1e00*/  ISETP.GE.AND P3, PT, R29, c[0x0][0x220], PT ;  /* 0x000088001d007a0c */ /* 0x000fe20003f66270 */
[----:B------:R-:W-:Y:S01]  /*1e10*/  IMAD.WIDE.U32 R4, R12, c[0x0][0x370], R4 ;  /* 0x0000dc000c047a25 */ /* 0x000fe200078e0004 */
[----:B------:R-:W-:-:S02]  /*1e20*/  ISETP.GE.AND P2, PT, R252, c[0x0][0x220], PT ;  /* 0x00008800fc007a0c */ /* 0x000fc40003f46270 */
[----:B------:R-:W-:Y:S01]  /*1e30*/  ISETP.GE.AND P1, PT, R28, c[0x0][0x220], PT ;  /* 0x000088001c007a0c */ /* 0x000fe20003f26270 */
[----:B------:R-:W-:Y:S02]  /*1e40*/  IMAD.IADD R5, R5, 0x1, R0 ;  /* 0x0000000105057824 */ /* 0x000fe400078e0200 */
[----:B------:R-:W-:Y:S02]  /*1e50*/  IMAD.MOV.U32 R0, RZ, RZ, 0x2 ;  /* 0x00000002ff007424 */ /* 0x000fe400078e00ff */
[----:B------:R-:W-:Y:S02]  /*1e60*/  IMAD.WIDE.U32 R8, R8, c[0x0][0x378], R4 ;  /* 0x0000de0008087a25 */ /* 0x000fe400078e0004 */
[----:B------:R2:W-:Y:S02]  /*1e70*/  @P4 STS.128 [R237+0x10000], RZ ;  /* 0x010000ffed004388 */ /* 0x0005e40000000c00 */
[----:B------:R-:W-:Y:S01]  /*1e80*/  IMAD.WIDE R4, R240, R0, c[0x0][0x330] ;  /* 0x0000cc00f0047625 */ /* 0x000fe200078e0200 */
[----:B------:R-:W-:-:S03]  /*1e90*/  IADD3 R0, R9, UR16, RZ ;  /* 0x0000001009007c10 */ /* 0x000fc6000fffe0ff */
        /* <DEDUP_REMOVED lines=24> */
.L_x_641:
[----:B------:R-:W-:Y:S05]  /*2020*/  BSYNC B0 ;  /* 0x0000000000007941 */ /* 0x000fea0003800000 */
.L_x_640:
        /* <DEDUP_REMOVED lines=10> */
[----:B--2---:R-:W-:Y:S01]  /*20d0*/  IMAD.WIDE.U32 R8, R231, c[0x0][0x370], RZ ;  /* 0x0000dc00e7087a25 */ /* 0x004fe200078e00ff */
[----:B------:R-:W-:-:S02]  /*20e0*/  ISETP.GE.AND P3, PT, R29, c[0x0][0x220], PT ;  /* 0x000088001d007a0c */ /* 0x000fc40003f66270 */
[----:B------:R-:W-:Y:S02]  /*20f0*/  ISETP.GE.AND P2, PT, R252, c[0x0][0x220], PT ;  /* 0x00008800fc007a0c */ /* 0x000fe40003f46270 */
[----:B------:R-:W-:Y:S01]  /*2100*/  IADD3 R0, P1, R6, R8, RZ ;  /* 0x0000000806007210 */ /* 0x000fe20007f3e0ff */
[----:B------:R-:W-:-:S05]  /*2110*/  IMAD R6, R231, c[0x0][0x374], RZ ;  /* 0x0000dd00e7067a24 */ /* 0x000fca00078e02ff */
[----:B------:R-:W-:Y:S01]  /*2120*/  IADD3.X R2, R2, R9, R6, P1, !PT ;  /* 0x0000000902027210 */ /* 0x000fe20000ffe406 */
[----:B---3--:R-:W-:Y:S01]  /*2130*/  @!P4 IMAD.MOV.U32 R4, RZ, RZ, c[0x0][0x370] ;  /* 0x0000dc00ff04c624 */ /* 0x008fe200078e00ff */
        /* <DEDUP_REMOVED lines=31> */
.L_x_643:
[----:B------:R-:W-:Y:S05]  /*2330*/  BSYNC B0 ;  /* 0x0000000000007941 */ /* 0x000fea0003800000 */
.L_x_642:
[----:B------:R-:W-:Y:S01]  /*2340*/  PLOP3.LUT P0, PT, PT, PT, UP0, 0x80, 0x0 ;  /* 0x000000000000781c */ /* 0x000fe20003f0f008 */
[----:B------:R-:W-:Y:S01]  /*2350*/  BSSY B0, `(.L_x_644) ;  /* 0x0000048000007945 */ /* 0x000fe20003800000 */
[----:B------:R-:W-:-:S04]  /*2360*/  IADD3 R0, R30, 0x4000, RZ ;  /* 0x000040001e007810 */ /* 0x000fc80007ffe0ff */
[----:B------:R-:W-:-:S05]  /*2370*/  SEL R0, R0, R30, !P0 ;  /* 0x0000001e00007207 */ /* 0x000fca0004000000 */
[----:B------:R-:W-:Y:S01]  /*2380*/  IMAD.SHL.U32 R236, R0, 0x2, RZ ;  /* 0x0000000200ec7824 */ /* 0x000fe200078e00ff */
[----:B------:R-:W-:Y:S05]  /*2390*/  @!P6 BRA `(.L_x_645) ;  /* 0x000001100000e947 */ /* 0x000fea0003800000 */
[----:B------:R1:W-:Y:S04]  /*23a0*/  STS [R236], RZ ;  /* 0x000000ffec007388 */ /* 0x0003e80000000800 */
[----:B------:R1:W-:Y:S04]  /*23b0*/  STS [R236+0x4], RZ ;  /* 0x000004ffec007388 */ /* 0x0003e80000000800 */
        /* <DEDUP_REMOVED lines=13> */
[----:B------:R1:W-:Y:S01]  /*2490*/  STS [R236+0x600c], RZ ;  /* 0x00600cffec007388 */ /* 0x0003e20000000800 */
[----:B------:R-:W-:Y:S05]  /*24a0*/  BRA `(.L_x_646) ;  /* 0x0000032000007947 */ /* 0x000fea0003800000 */
.L_x_645:
[----:B--23--:R-:W-:Y:S01]  /*24b0*/  IMAD.U32 R4, RZ, RZ, UR30 ;  /* 0x0000001eff047e24 */ /* 0x00cfe2000f8e00ff */
[----:B------:R-:W-:Y:S01]  /*24c0*/  ISETP.GE.AND P1, PT, R240, c[0x0][0x220], PT ;  /* 0x00008800f0007a0c */ /* 0x000fe20003f26270 */
[----:B------:R-:W-:Y:S01]  /*24d0*/  IMAD.U32 R5, RZ, RZ, UR29 ;  /* 0x0000001dff057e24 */ /* 0x000fe2000f8e00ff */
[----:B------:R-:W-:Y:S01]  /*24e0*/  MOV R0, 0x2 ;  /* 0x0000000200007802 */ /* 0x000fe20000000f00 */
[----:B------:R-:W-:Y:S01]  /*24f0*/  IMAD.U32 R6, RZ, RZ, UR35 ;  /* 0x00000023ff067e24 */ /* 0x000fe2000f8e00ff */
[----:B------:R-:W-:Y:S01]  /*2500*/  ISETP.GE.AND P3, PT, R29, c[0x0][0x220], PT ;  /* 0x000088001d007a0c */ /* 0x000fe20003f66270 */
[----:B------:R-:W-:Y:S01]  /*2510*/  IMAD.WIDE.U32 R4, R12, c[0x0][0x190], R4 ;  /* 0x000064000c047a25 */ /* 0x000fe200078e0004 */
[----:B------:R-:W-:-:S04]  /*2520*/  ISETP.GE.AND P2, PT, R252, c[0x0][0x220], PT ;  /* 0x00008800fc007a0c */ /* 0x000fc80003f46270 */
[----:B------:R-:W-:-:S03]  /*2530*/  IADD3 R5, R15, R5, RZ ;  /* 0x000000050f057210 */ /* 0x000fc60007ffe0ff */
[----:B------:R-:W-:Y:S01]  /*2540*/  @!P1 IMAD.MOV.U32 R8, RZ, RZ, R243 ;  /* 0x000000ffff089224 */ /* 0x000fe200078e00f3 */
[----:B------:R-:W-:Y:S01]  /*2550*/  @!P1 MOV R9, R244 ;  /* 0x000000f400099202 */ /* 0x000fe20000000f00 */
[----:B------:R-:W-:Y:S01]  /*2560*/  IMAD.WIDE.U32 R6, R6, c[0x0][0x1a8], R4 ;  /* 0x00006a0006067a25 */ /* 0x000fe200078e0004 */
[----:B------:R2:W-:Y:S03]  /*2570*/  @P1 STS [R236], RZ ;  /* 0x000000ffec001388 */ /* 0x0005e60000000800 */
[----:B------:R-:W-:Y:S01]  /*2580*/  IMAD.WIDE R4, R240, R0, c[0x0][0x160] ;  /* 0x00005800f0047625 */ /* 0x000fe200078e0200 */
[----:B------:R2:W-:Y:S01]  /*2590*/  @P1 STS [R236+0x4], RZ ;  /* 0x000004ffec001388 */ /* 0x0005e20000000800 */
[----:B------:R-:W-:-:S03]  /*25a0*/  IADD3 R0, R7, UR13, RZ ;  /* 0x0000000d07007c10 */ /* 0x000fc6000fffe0ff */
[----:B------:R2:W-:Y:S01]  /*25b0*/  @P1 STS [R236+0x8], RZ ;  /* 0x000008ffec001388 */ /* 0x0005e20000000800 */
[----:B------:R-:W-:-:S03]  /*25c0*/  LEA R4, P4, R6, R4, 0x1 ;  /* 0x0000000406047211 */ /* 0x000fc600078808ff */
[----:B------:R2:W-:Y:S01]  /*25d0*/  @P1 STS [R236+0xc], RZ ;  /* 0x00000cffec001388 */ /* 0x0005e20000000800 */
[----:B------:R-:W-:-:S03]  /*25e0*/  LEA.HI.X R5, R6, R5, R0, 0x1, P4 ;  /* 0x0000000506057211 */ /* 0x000fc600020f0c00 */
[----:B------:R-:W-:Y:S01]  /*25f0*/  @!PT LDS RZ, [RZ] ;  /* 0x00000000fffff984 */ /* 0x000fe20000000800 */
[----:B------:R-:W-:Y:S01]  /*2600*/  @!PT LDS RZ, [RZ] ;  /* 0x00000000fffff984 */ /* 0x000fe20000000800 */
[----:B------:R-:W-:Y:S01]  /*2610*/  @!PT LDS RZ, [RZ] ;  /* 0x00000000fffff984 */ /* 0x000fe20000000800 */
[----:B------:R2:W-:Y:S01]  /*2620*/  @!P1 LDGSTS.E.BYPASS.LTC128B.128 [R236], [R8.64] ;  /* 0x0000000008ec9fae */ /* 0x0005e2000b901d44 */
[----:B------:R-:W-:-:S03]  /*2630*/  ISETP.GE.AND P1, PT, R28, c[0x0][0x220], PT ;  /* 0x000088001c007a0c */ /* 0x000fc60003f26270 */
[----:B------:R2:W-:Y:S04]  /*2640*/  @P3 STS [R236+0x2000], RZ ;  /* 0x002000ffec003388 */ /* 0x0005e80000000800 */
[----:B------:R2:W-:Y:S04]  /*2650*/  @P3 STS [R236+0x2004], RZ ;  /* 0x002004ffec003388 */ /* 0x0005e80000000800 */
[----:B------:R2:W-:Y:S04]  /*2660*/  @P3 STS [R236+0x2008], RZ ;  /* 0x002008ffec003388 */ /* 0x0005e80000000800 */
[----:B------:R2:W-:Y:S04]  /*2670*/  @P3 STS [R236+0x200c], RZ ;  /* 0x00200cffec003388 */ /* 0x0005e80000000800 */
[----:B------:R-:W-:Y:S01]  /*2680*/  @!PT LDS RZ, [RZ] ;  /* 0x00000000fffff984 */ /* 0x000fe20000000800 */
[----:B------:R-:W-:Y:S01]  /*2690*/  @!PT LDS RZ, [RZ] ;  /* 0x00000000fffff984 */ /* 0x000fe20000000800 */
[----:B------:R-:W-:Y:S01]  /*26a0*/  @!PT LDS RZ, [RZ] ;  /* 0x00000000fffff984 */ /* 0x000fe20000000800 */
[----:B------:R2:W-:Y:S04]  /*26b0*/  @!P3 LDGSTS.E.BYPASS.LTC128B.128 [R236+0x2000], [R4.64+0x80] ;  /* 0x0200008004ecbfae */ /* 0x0005e8000b901d44 */
        /* <DEDUP_REMOVED lines=11> */
[----:B------:R2:W-:Y:S01]  /*2770*/  @P1 STS [R236+0x600c], RZ ;  /* 0x00600cffec001388 */ /* 0x0005e20000000800 */
[----:B------:R-:W-:Y:S05]  /*2780*/  @P1 BRA `(.L_x_646) ;  /* 0x0000004000001947 */ /* 0x000fea0003800000 */
[----:B------:R-:W-:Y:S01]  /*2790*/  @!PT LDS RZ, [RZ] ;  /* 0x00000000fffff984 */ /* 0x000fe20000000800 */
[----:B------:R-:W-:Y:S01]  /*27a0*/  @!PT LDS RZ, [RZ] ;  /* 0x00000000fffff984 */ /* 0x000fe20000000800 */
[----:B------:R-:W-:Y:S01]  /*27b0*/  @!PT LDS RZ, [RZ] ;  /* 0x00000000fffff984 */ /* 0x000fe20000000800 */
[----:B------:R3:W-:Y:S02]  /*27c0*/  LDGSTS.E.BYPASS.LTC128B.128 [R236+0x6000], [R4.64+0x180] ;  /* 0x0600018004ec7fae */ /* 0x0007e4000b901d44 */
.L_x_646:
[----:B------:R-:W-:Y:S05]  /*27d0*/  BSYNC B0 ;  /* 0x0000000000007941 */ /* 0x000fea0003800000 */
.L_x_644:
[----:B------:R-:W-:Y:S01]  /*27e0*/  BSSY B0, `(.L_x_647) ;  /* 0x0000046000007945 */ /* 0x000fe20003800000 */
[----:B------:R-:W-:-:S02]  /*27f0*/  IMAD R2, R231, c[0x0][0x194], RZ ;  /* 0x00006500e7027a24 */ /* 0x000fc400078e02ff */
[----:B--2---:R-:W-:Y:S01]  /*2800*/  IMAD.WIDE.U32 R6, R231, c[0x0][0x190], RZ ;  /* 0x00006400e7067a25 */ /* 0x004fe200078e00ff */
[----:B------:R-:W-:Y:S05]  /*2810*/  @!P5 BRA `(.L_x_648) ;  /* 0x000001100000d947 */ /* 0x000fea0003800000 */
        /* <DEDUP_REMOVED lines=17> */
.L_x_648:
[----:B------:R-:W-:Y:S02]  /*2930*/  ISETP.GE.AND P4, PT, R240, c[0x0][0x220], PT ;  /* 0x00008800f0007a0c */ /* 0x000fe40003f86270 */
[----:B------:R-:W-:-:S02]  /*2940*/  ISETP.GE.AND P2, PT, R252, c[0x0][0x220], PT ;  /* 0x00008800fc007a0c */ /* 0x000fc40003f46270 */
[----:B------:R-:W-:Y:S02]  /*2950*/  ISETP.GE.AND P3, PT, R29, c[0x0][0x220], PT ;  /* 0x000088001d007a0c */ /* 0x000fe40003f66270 */
[----:B------:R-:W-:-:S04]  /*2960*/  IADD3 R0, P5, R10, R6, RZ ;  /* 0x000000060a007210 */ /* 0x000fc80007fbe0ff */
[----:B------:R-:W-:-:S03]  /*2970*/  IADD3.X R2, R17, R7, R2, P5, !PT ;  /* 0x0000000711027210 */ /* 0x000fc60002ffe402 */
[----:B---3--:R-:W-:Y:S01]  /*2980*/  @!P4 IMAD.MOV.U32 R4, RZ, RZ, c[0x0][0x190] ;  /* 0x00006400ff04c624 */ /* 0x008fe200078e00ff */
[----:B------:R2:W-:Y:S01]  /*2990*/  @P4 STS [R236+0x1000], RZ ;  /* 0x001000ffec004388 */ /* 0x0005e20000000800 */
[----:B------:R-:W-:Y:S02]  /*29a0*/  @!P4 IMAD.MOV.U32 R5, RZ, RZ, c[0x0][0x194] ;  /* 0x00006500ff05c624 */ /* 0x000fe400078e00ff */
[----:B------:R-:W-:Y:S01]  /*29b0*/  @!P3 LEA R6, P5, R0, c[0x0][0x160], 0x1 ;  /* 0x000058000006ba11 */ /* 0x000fe200078a08ff */
[----:B------:R2:W-:Y:S01]  /*29c0*/  @P4 STS [R236+0x1004], RZ ;  /* 0x001004ffec004388 */ /* 0x0005e20000000800 */
[----:B------:R-:W-:Y:S02]  /*29d0*/  @!P4 LEA R8, P1, R4, R243, 0x6 ;  /* 0x000000f30408c211 */ /* 0x000fe400078230ff */
[----:B------:R-:W-:Y:S01]  /*29e0*/  @!P3 LEA.HI.X R7, R0, c[0x0][0x164], R2, 0x1, P5 ;  /* 0x000059000007ba11 */ /* 0x000fe200028f0c02 */
[----:B------:R2:W-:Y:S01]  /*29f0*/  @P4 STS [R236+0x1008], RZ ;  /* 0x001008ffec004388 */ /* 0x0005e20000000800 */
[----:B------:R-:W-:-:S02]  /*2a00*/  @!P4 LEA.HI.X R9, R4, R244, R5, 0x6, P1 ;  /* 0x000000f40409c211 */ /* 0x000fc400008f3405 */
[C---:B------:R-:W-:Y:S01]  /*2a10*/  @!P2 LEA R4, P1, R0.reuse, c[0x0][0x160], 0x1 ;  /* 0x000058000004aa11 */ /* 0x040fe200078208ff */
[----:B------:R2:W-:Y:S03]  /*2a20*/  @P4 STS [R236+0x100c], RZ ;  /* 0x00100cffec004388 */ /* 0x0005e60000000800 */
[----:B------:R-:W-:Y:S01]  /*2a30*/  @!P2 LEA.HI.X R5, R0, c[0x0][0x164], R2, 0x1, P1 ;  /* 0x000059000005aa11 */ /* 0x000fe200008f0c02 */
[----:B------:R-:W-:Y:S01]  /*2a40*/  @!PT LDS RZ, [RZ] ;  /* 0x00000000fffff984 */ /* 0x000fe20000000800 */
[----:B------:R-:W-:Y:S01]  /*2a50*/  @!PT LDS RZ, [RZ] ;  /* 0x00000000fffff984 */ /* 0x000fe20000000800 */
[----:B------:R-:W-:Y:S01]  /*2a60*/  @!PT LDS RZ, [RZ] ;  /* 0x00000000fffff984 */ /* 0x000fe20000000800 */
[----:B------:R2:W-:Y:S01]  /*2a70*/  @!P4 LDGSTS.E.BYPASS.LTC128B.128 [R236+0x1000], [R8.64] ;  /* 0x0100000008eccfae */ /* 0x0005e2000b901d44 */
        /* <DEDUP_REMOVED lines=22> */
[----:B--2---:R-:W-:-:S04]  /*2be0*/  LEA R4, P1, R0, c[0x0][0x160], 0x1 ;  /* 0x0000580000047a11 */ /* 0x004fc800078208ff */
[----:B------:R-:W-:-:S05]  /*2bf0*/  LEA.HI.X R5, R0, c[0x0][0x164], R2, 0x1, P1 ;  /* 0x0000590000057a11 */ /* 0x000fca00008f0c02 */
[----:B------:R-:W-:Y:S01]  /*2c00*/  @!PT LDS RZ, [RZ] ;  /* 0x00000000fffff984 */ /* 0x000fe20000000800 */
[----:B------:R-:W-:Y:S01]  /*2c10*/  @!PT LDS RZ, [RZ] ;  /* 0x00000000fffff984 */ /* 0x000fe20000000800 */
[----:B------:R-:W-:Y:S01]  /*2c20*/  @!PT LDS RZ, [RZ] ;  /* 0x00000000fffff984 */ /* 0x000fe20000000800 */
[----:B------:R2:W-:Y:S04]  /*2c30*/  LDGSTS.E.BYPASS.LTC128B.128 [R236+0x7000], [R4.64+0x180] ;  /* 0x0700018004ec7fae */ /* 0x0005e8000b901d44 */
.L_x_649:
[----:B------:R-:W-:Y:S05]  /*2c40*/  BSYNC B0 ;  /* 0x0000000000007941 */ /* 0x000fea0003800000 */
.L_x_647:
        /* <DEDUP_REMOVED lines=13> */
[C---:B--23--:R-:W-:Y:S01]  /*2d20*/  IMAD.SHL.U32 R5, R0.reuse, 0x4, RZ ;  /* 0x0000000400057824 */ /* 0x04cfe200078e00ff */
[C---:B------:R-:W-:Y:S02]  /*2d30*/  IADD3 R2, R0.reuse, 0x8, RZ ;  /* 0x0000000800027810 */ /* 0x040fe40007ffe0ff */
[----:B------:R-:W-:Y:S02]  /*2d40*/  SHF.R.S32.HI R4, RZ, 0x1f, R0 ;  /* 0x0000001fff047819 */ /* 0x000fe40000011400 */
[----:B------:R-:W-:Y:S01]  /*2d50*/  ISETP.GE.AND P3, PT, R0, UR8, PT ;  /* 0x0000000800007c0c */ /* 0x000fe2000bf66270 */
[----:B------:R2:W-:Y:S01]  /*2d60*/  STL [R1+0x44], R5 ;  /* 0x0000440501007387 */ /* 0x0005e20000100800 */
[----:B------:R-:W-:Y:S01]  /*2d70*/  ISETP.GE.AND P2, PT, R2, UR8, PT ;  /* 0x0000000802007c0c */ /* 0x000fe2000bf46270 */
[----:B------:R-:W-:Y:S01]  /*2d80*/  USHF.R.S32.HI UR8, URZ, 0x1f, UR24 ;  /* 0x0000001f3f087899 */ /* 0x000fe20008011418 */
[----:B------:R-:W-:Y:S02]  /*2d90*/  SHF.L.U64.HI R6, R0, 0x2, R4 ;  /* 0x0000000200067819 */ /* 0x000fe40000010204 */
[----:B------:R-:W-:Y:S01]  /*2da0*/  IADD3 R4, P1, R5, UR10, RZ ;  /* 0x0000000a05047c10 */ /* 0x000fe2000ff3e0ff */
[----:B------:R-:W-:Y:S01]  /*2db0*/  UIMAD UR14, UR8, UR14, URZ ;  /* 0x0000000e080e72a4 */ /* 0x000fe2000f8e023f */
[----:B------:R-:W-:Y:S01]  /*2dc0*/  IMAD.U32 R18, RZ, RZ, UR24 ;  /* 0x00000018ff127e24 */ /* 0x000fe2000f8e00ff */
[----:B------:R3:W-:Y:S02]  /*2dd0*/  STL [R1+0x40], R6 ;  /* 0x0000400601007387 */ /* 0x0007e40000100800 */
[----:B------:R-:W-:-:S02]  /*2de0*/  UIMAD UR14, UR24, UR15, UR14 ;  /* 0x0000000f180e72a4 */ /* 0x000fc4000f8e020e */
[----:B------:R3:W-:Y:S04]  /*2df0*/  @P6 STS.128 [R237+0x18000], RZ ;  /* 0x018000ffed006388 */ /* 0x0007e80000000c00 */
[----:B------:R3:W-:Y:S04]  /*2e00*/  @P6 STS.128 [R237+0x1a000], RZ ;  /* 0x01a000ffed006388 */ /* 0x0007e80000000c00 */
[----:B------:R3:W-:Y:S01]  /*2e10*/  @P6 STS.128 [R237+0x1c000], RZ ;  /* 0x01c000ffed006388 */ /* 0x0007e20000000c00 */
[----:B--2---:R-:W-:-:S03]  /*2e20*/  IADD3.X R5, R6, UR9, RZ, P1, !PT ;  /* 0x0000000906057c10 */ /* 0x004fc60008ffe4ff */
[----:B------:R3:W-:Y:S04]  /*2e30*/  @P6 STS.128 [R237+0x1e000], RZ ;  /* 0x01e000ffed006388 */ /* 0x0007e80000000c00 */
[----:B------:R2:W5:Y:S04]  /*2e40*/  @!P3 LDG.E R250, [R4.64] ;  /* 0x0000000404fab981 */ /* 0x000568000c1e1900 */
[----:B------:R2:W5:Y:S01]  /*2e50*/  @!P2 LDG.E R251, [R4.64+0x20] ;  /* 0x0000200404fba981 */ /* 0x000562000c1e1900 */
[----:B------:R-:W-:Y:S01]  /*2e60*/  IMAD.U32 R0, RZ, RZ, UR14 ;  /* 0x0000000eff007e24 */ /* 0x000fe2000f8e00ff */
[----:B------:R-:W-:Y:S01]  /*2e70*/  BSSY B0, `(.L_x_650) ;  /* 0x0000036000007945 */ /* 0x000fe20003800000 */
[----:B--2---:R-:W-:-:S05]  /*2e80*/  IMAD.WIDE.U32 R4, R18, c[0x0][0x198], R240 ;  /* 0x0000660012047a25 */ /* 0x004fca00078e00f0 */
[----:B------:R-:W-:-:S04]  /*2e90*/  IADD3 R4, P1, R4, UR26, RZ ;  /* 0x0000001a04047c10 */ /* 0x000fc8000ff3e0ff */
[----:B------:R-:W-:Y:S01]  /*2ea0*/  IADD3.X R5, R5, UR27, R0, P1, !PT ;  /* 0x0000001b05057c10 */ /* 0x000fe20008ffe400 */
[----:B------:R-:W-:-:S04]  /*2eb0*/  IMAD R0, R22, c[0x0][0x1b0], RZ ;  /* 0x00006c0016007a24 */ /* 0x000fc800078e02ff */
[C---:B------:R-:W-:Y:S02]  /*2ec0*/  IMAD R15, R16.reuse, c[0x0][0x1b4], R0 ;  /* 0x00006d00100f7a24 */ /* 0x040fe400078e0200 */
[----:B------:R-:W-:-:S04]  /*2ed0*/  IMAD.WIDE.U32 R10, R16, c[0x0][0x1b0], R4 ;  /* 0x00006c00100a7a25 */ /* 0x000fc800078e0004 */
[----:B------:R-:W-:Y:S01]  /*2ee0*/  IMAD.IADD R17, R11, 0x1, R15 ;  /* 0x000000010b117824 */ /* 0x000fe200078e020f */
[----:B------:R-:W-:Y:S05]  /*2ef0*/  @P6 BRA `(.L_x_651) ;  /* 0x000002d000006947 */ /* 0x000fea0003800000 */
[----:B---3--:R-:W-:Y:S01]  /*2f00*/  ISETP.GE.AND P4, PT, R240, c[0x0][0x220], PT ;  /* 0x00008800f0007a0c */ /* 0x008fe20003f86270 */
[----:B------:R-:W-:Y:S01]  /*2f10*/  IMAD.U32 R4, RZ, RZ, UR26 ;  /* 0x0000001aff047e24 */ /* 0x000fe2000f8e00ff */
[----:B------:R-:W-:Y:S01]  /*2f20*/  ISETP.GE.AND P3, PT, R29, c[0x0][0x220], PT ;  /* 0x000088001d007a0c */ /* 0x000fe20003f66270 */
[----:B------:R-:W-:Y:S01]  /*2f30*/  IMAD.U32 R5, RZ, RZ, UR27 ;  /* 0x0000001bff057e24 */ /* 0x000fe2000f8e00ff */
[----:B------:R-:W-:Y:S01]  /*2f40*/  ISETP.GE.AND P2, PT, R252, c[0x0][0x220], PT ;  /* 0x00008800fc007a0c */ /* 0x000fe20003f46270 */
[----:B------:R-:W-:Y:S02]  /*2f50*/  IMAD R0, R20, c[0x0][0x198], RZ ;  /* 0x0000660014007a24 */ /* 0x000fe400078e02ff */
[----:B------:R-:W-:-:S04]  /*2f60*/  IMAD.WIDE.U32 R4, R19, c[0x0][0x198], R4 ;  /* 0x0000660013047a25 */ /* 0x000fc800078e0004 */
[----:B------:R-:W-:Y:S02]  /*2f70*/  IMAD R2, R19, c[0x0][0x19c], R0 ;  /* 0x0000670013027a24 */ /* 0x000fe400078e0200 */
[----:B------:R-:W-:Y:S01]  /*2f80*/  @!P4 MOV R6, R10 ;  /* 0x0000000a0006c202 */ /* 0x000fe20000000f00 */
[----:B------:R-:W-:Y:S01]  /*2f90*/  @!P4 IMAD R0, R24, c[0x0][0x198], RZ ;  /* 0x000066001800ca24 */ /* 0x000fe200078e02ff */
[----:B------:R2:W-:Y:S01]  /*2fa0*/  @P4 STS.128 [R237+0x18000], RZ ;  /* 0x018000ffed004388 */ /* 0x0005e20000000c00 */
[----:B------:R-:W-:Y:S01]  /*2fb0*/  @!P4 IMAD.MOV.U32 R7, RZ, RZ, R17 ;  /* 0x000000ffff07c224 */ /* 0x000fe200078e0011 */
[----:B------:R-:W-:Y:S01]  /*2fc0*/  IADD3 R5, R5, R2, RZ ;  /* 0x0000000205057210 */ /* 0x000fe20007ffe0ff */
[C---:B------:R-:W-:Y:S02]  /*2fd0*/  @!P4 IMAD R0, R14.reuse, c[0x0][0x19c], R0 ;  /* 0x000067000e00ca24 */ /* 0x040fe400078e0200 */
[----:B------:R-:W-:-:S04]  /*2fe0*/  @!P4 IMAD.WIDE.U32 R8, R14, c[0x0][0x198], R6 ;  /* 0x000066000e08ca25 */ /* 0x000fc800078e0006 */
[----:B------:R-:W-:Y:S01]  /*2ff0*/  IMAD.MOV.U32 R2, RZ, RZ, 0x2 ;  /* 0x00000002ff027424 */ /* 0x000fe200078e00ff */
[----:B------:R-:W-:Y:S01]  /*3000*/  @!P4 IADD3 R0, R9, R0, RZ ;  /* 0x000000000900c210 */ /* 0x000fe20007ffe0ff */
[----:B------:R-:W-:Y:S01]  /*3010*/  IMAD.WIDE.U32 R6, R16, c[0x0][0x1b0], R4 ;  /* 0x00006c0010067a25 */ /* 0x000fe200078e0004 */
[----:B------:R-:W-:-:S03]  /*3020*/  @!P4 LEA R12, P1, R8, c[0x0][0x168], 0x1 ;  /* 0x00005a00080cca11 */ /* 0x000fc600078208ff */
[----:B------:R-:W-:Y:S01]  /*3030*/  IMAD.WIDE R4, R240, R2, c[0x0][0x168] ;  /* 0x00005a00f0047625 */ /* 0x000fe200078e0202 */
[----:B------:R-:W-:Y:S02]  /*3040*/  @!P4 LEA.HI.X R13, R8, c[0x0][0x16c], R0, 0x1, P1 ;  /* 0x00005b00080dca11 */ /* 0x000fe400008f0c00 */
[----:B------:R-:W-:Y:S02]  /*3050*/  ISETP.GE.AND P1, PT, R28, c[0x0][0x220], PT ;  /* 0x000088001c007a0c */ /* 0x000fe40003f26270 */
[----:B------:R-:W-:Y:S01]  /*3060*/  IADD3 R0, R15, R7, RZ ;  /* 0x000000070f007210 */ /* 0x000fe20007ffe0ff */
[----:B------:R-:W-:Y:S01]  /*3070*/  @!PT LDS RZ, [RZ] ;  /* 0x00000000fffff984 */ /* 0x000fe20000000800 */
[----:B------:R-:W-:Y:S01]  /*3080*/  @!PT LDS RZ, [RZ] ;  /* 0x00000000fffff984 */ /* 0x000fe20000000800 */
[----:B------:R-:W-:Y:S01]  /*3090*/  @!PT LDS RZ, [RZ] ;  /* 0x00000000fffff984 */ /* 0x000fe20000000800 */
[----:B------:R2:W-:Y:S01]  /*30a0*/  @!P4 LDGSTS.E.BYPASS.LTC128B.128 [R237+0x18000], [R12.64] ;  /* 0x180000000cedcfae */ /* 0x0005e2000b901d44 */
        /* <DEDUP_REMOVED lines=18> */
.L_x_651:
[----:B---3--:R-:W-:Y:S05]  /*31d0*/  BSYNC B0 ;  /* 0x0000000000007941 */ /* 0x008fea0003800000 */
.L_x_650:
        /* <DEDUP_REMOVED lines=8> */
[----:B--2---:R-:W-:Y:S01]  /*3260*/  IMAD.U32 R5, RZ, RZ, UR27 ;  /* 0x0000001bff057e24 */ /* 0x004fe2000f8e00ff */
[----:B------:R-:W-:Y:S01]  /*3270*/  MOV R4, UR26 ;  /* 0x0000001a00047c02 */ /* 0x000fe20008000f00 */
[----:B------:R-:W-:Y:S01]  /*3280*/  IMAD.MOV.U32 R11, RZ, RZ, R17 ;  /* 0x000000ffff0b7224 */ /* 0x000fe200078e0011 */
[----:B------:R-:W-:Y:S01]  /*3290*/  ISETP.GE.AND P4, PT, R240, c[0x0][0x220], PT ;  /* 0x00008800f0007a0c */ /* 0x000fe20003f86270 */
[----:B------:R-:W-:Y:S01]  /*32a0*/  IMAD.X R2, RZ, RZ, R20, P1 ;  /* 0x000000ffff027224 */ /* 0x000fe200008e0614 */
[----:B------:R-:W-:Y:S01]  /*32b0*/  MOV R8, 0x2 ;  /* 0x0000000200087802 */ /* 0x000fe20000000f00 */
[----:B------:R-:W-:Y:S01]  /*32c0*/  IMAD.WIDE.U32 R4, R0, c[0x0][0x198], R4 ;  /* 0x0000660000047a25 */ /* 0x000fe200078e0004 */
[----:B------:R-:W-:-:S03]  /*32d0*/  ISETP.GE.AND P3, PT, R29, c[0x0][0x220], PT ;  /* 0x000088001d007a0c */ /* 0x000fc60003f66270 */
[----:B------:R-:W-:-:S04]  /*32e0*/  IMAD R2, R2, c[0x0][0x198], RZ ;  /* 0x0000660002027a24 */ /* 0x000fc800078e02ff */
[----:B------:R-:W-:Y:S01]  /*32f0*/  IMAD R2, R0, c[0x0][0x19c], R2 ;  /* 0x0000670000027a24 */ /* 0x000fe200078e0202 */
[----:B------:R-:W-:Y:S01]  /*3300*/  IADD3 R0, P1, R14, 0x20, RZ ;  /* 0x000000200e007810 */ /* 0x000fe20007f3e0ff */
[----:B------:R2:W-:Y:S03]  /*3310*/  @P4 STS.128 [R237+0x19000], RZ ;  /* 0x019000ffed004388 */ /* 0x0005e60000000c00 */
[----:B------:R-:W-:Y:S01]  /*3320*/  IADD3 R5, R5, R2, RZ ;  /* 0x0000000205057210 */ /* 0x000fe20007ffe0ff */
[----:B------:R-:W-:Y:S02]  /*3330*/  IMAD.X R2, RZ, RZ, R24, P1 ;  /* 0x000000ffff027224 */ /* 0x000fe400008e0618 */
[----:B------:R-:W-:-:S04]  /*3340*/  IMAD.WIDE.U32 R10, R0, c[0x0][0x198], R10 ;  /* 0x00006600000a7a25 */ /* 0x000fc800078e000a */
[----:B------:R-:W-:Y:S02]  /*3350*/  IMAD R2, R2, c[0x0][0x198], RZ ;  /* 0x0000660002027a24 */ /* 0x000fe400078e02ff */
[----:B------:R-:W-:-:S04]  /*3360*/  IMAD.WIDE.U32 R6, R16, c[0x0][0x1b0], R4 ;  /* 0x00006c0010067a25 */ /* 0x000fc800078e0004 */
[----:B------:R-:W-:Y:S01]  /*3370*/  IMAD.WIDE R4, R240, R8, c[0x0][0x168] ;  /* 0x00005a00f0047625 */ /* 0x000fe200078e0208 */
[----:B------:R-:W-:-:S03]  /*3380*/  @!P4 LEA R8, P1, R10, c[0x0][0x168], 0x1 ;  /* 0x00005a000a08ca11 */ /* 0x000fc600078208ff */
[----:B------:R-:W-:Y:S01]  /*3390*/  IMAD R0, R0, c[0x0][0x19c], R2 ;  /* 0x0000670000007a24 */ /* 0x000fe200078e0202 */
[----:B------:R-:W-:Y:S02]  /*33a0*/  IADD3 R2, R15, R7, RZ ;  /* 0x000000070f027210 */ /* 0x000fe40007ffe0ff */
[----:B------:R-:W-:Y:S01]  /*33b0*/  LEA R4, P2, R6, R4, 0x1 ;  /* 0x0000000406047211 */ /* 0x000fe200078408ff */
[----:B------:R-:W-:-:S03]  /*33c0*/  IMAD.IADD R0, R11, 0x1, R0 ;  /* 0x000000010b007824 */ /* 0x000fc600078e0200 */
[----:B------:R-:W-:Y:S02]  /*33d0*/  LEA.HI.X R5, R6, R5, R2, 0x1, P2 ;  /* 0x0000000506057211 */ /* 0x000fe400010f0c02 */
[----:B------:R-:W-:Y:S02]  /*33e0*/  ISETP.GE.AND P2, PT, R252, c[0x0][0x220], PT ;  /* 0x00008800fc007a0c */ /* 0x000fe40003f46270 */
[----:B------:R-:W-:Y:S02]  /*33f0*/  @!P4 LEA.HI.X R9, R10, c[0x0][0x16c], R0, 0x1, P1 ;  /* 0x00005b000a09ca11 */ /* 0x000fe400008f0c00 */
[----:B------:R-:W-:-:S03]  /*3400*/  ISETP.GE.AND P1, PT, R28, c[0x0][0x220], PT ;  /* 0x000088001c007a0c */ /* 0x000fc60003f26270 */
        /* <DEDUP_REMOVED lines=20> */
.L_x_653:
[----:B------:R-:W-:Y:S05]  /*3550*/  BSYNC B0 ;  /* 0x0000000000007941 */ /* 0x000fea0003800000 */
.L_x_652:
[----:B------:R-:W-:Y:S01]  /*3560*/  ULDC.64 UR14, c[0x0][0x1a0] ;  /* 0x00006800000e7ab9 */ /* 0x000fe20000000a00 */
[----:B------:R1:W-:Y:S01]  /*3570*/  @P6 STS.128 [R237+0x20000], RZ ;  /* 0x020000ffed006388 */ /* 0x0003e20000000c00 */
[----:B------:R-:W-:Y:S01]  /*3580*/  UIMAD UR8, UR8, UR14, URZ ;  /* 0x0000000e080872a4 */ /* 0x000fe2000f8e023f */
[----:B-12---:R-:W-:Y:S01]  /*3590*/  IMAD.WIDE.U32 R4, R18, c[0x0][0x1a0], R240 ;  /* 0x0000680012047a25 */ /* 0x006fe200078e00f0 */
        /* <DEDUP_REMOVED lines=58> */
.L_x_655:
[----:B------:R-:W-:Y:S05]  /*3940*/  BSYNC B0 ;  /* 0x0000000000007941 */ /* 0x000fea0003800000 */
.L_x_654:
[----:B------:R1:W-:Y:S01]  /*3950*/  @P5 STS.128 [R237+0x21000], RZ ;  /* 0x021000ffed005388 */ /* 0x0003e20000000c00 */
[----:B------:R-:W-:Y:S03]  /*3960*/  BSSY B0, `(.L_x_656) ;  /* 0x0000035000007945 */ /* 0x000fe60003800000 */
[----:B------:R1:W-:Y:S04]  /*3970*/  @P5 STS.128 [R237+0x23000], RZ ;  /* 0x023000ffed005388 */ /* 0x0003e80000000c00 */
[----:B------:R1:W-:Y:S04]  /*3980*/  @P5 STS.128 [R237+0x25000], RZ ;  /* 0x025000ffed005388 */ /* 0x0003e80000000c00 */
[----:B------:R1:W-:Y:S01]  /*3990*/  @P5 STS.128 [R237+0x27000], RZ ;  /* 0x027000ffed005388 */ /* 0x0003e20000000c00 */
[----:B------:R-:W-:Y:S05]  /*39a0*/  @P5 BRA `(.L_x_657) ;  /* 0x0000030000005947 */ /* 0x000fea0003800000 */
[----:B------:R-:W-:Y:S01]  /*39b0*/  IADD3 R0, P1, R19, 0x20, RZ ;  /* 0x0000002013007810 */ /* 0x000fe20007f3e0ff */
[----:B-12---:R-:W-:Y:S01]  /*39c0*/  IMAD.U32 R5, RZ, RZ, UR23 ;  /* 0x00000017ff057e24 */ /* 0x006fe2000f8e00ff */
        /* <DEDUP_REMOVED lines=15> */
[----:B------:R-:W-:-:S04]  /*3ac0*/  IMAD.WIDE.U32 R10, R2, c[0x0][0x1a0], R10 ;  /* 0x00006800020a7a25 */ /* 0x000fc800078e000a */
[----:B------:R-:W-:Y:S01]  /*3ad0*/  IMAD R0, R2, c[0x0][0x1a4], R6 ;  /* 0x0000690002007a24 */ /* 0x000fe200078e0206 */
[----:B------:R-:W-:Y:S01]  /*3ae0*/  @!P4 LEA R8, P6, R10, c[0x0][0x170], 0x1 ;  /* 0x00005c000a08ca11 */ /* 0x000fe200078c08ff */
[----:B------:R-:W-:Y:S02]  /*3af0*/  IMAD.MOV.U32 R2, RZ, RZ, 0x2 ;  /* 0x00000002ff027424 */ /* 0x000fe400078e00ff */
[----:B------:R-:W-:Y:S01]  /*3b00*/  IMAD.WIDE.U32 R6, R16, c[0x0][0x1b8], R4 ;  /* 0x00006e0010067a25 */ /* 0x000fe200078e0004 */
[----:B------:R-:W-:-:S03]  /*3b10*/  IADD3 R0, R11, R0, RZ ;  /* 0x000000000b007210 */ /* 0x000fc60007ffe0ff */
[----:B------:R-:W-:Y:S01]  /*3b20*/  IMAD.WIDE R4, R240, R2, c[0x0][0x170] ;  /* 0x00005c00f0047625 */ /* 0x000fe200078e0202 */
[----:B------:R-:W-:-:S03]  /*3b30*/  @!P4 LEA.HI.X R9, R10, c[0x0][0x174], R0, 0x1, P6 ;  /* 0x00005d000a09ca11 */ /* 0x000fc600030f0c00 */
        /* <DEDUP_REMOVED lines=23> */
.L_x_657:
[----:B------:R-:W-:Y:S05]  /*3cb0*/  BSYNC B0 ;  /* 0x0000000000007941 */ /* 0x000fea0003800000 */
.L_x_656:
[----:B------:R-:W-:Y:S01]  /*3cc0*/  LEA.HI R0, R26, R27, RZ, 0x4 ;  /* 0x0000001b1a007211 */ /* 0x000fe200078f20ff */
[----:B------:R-:W0:Y:S01]  /*3cd0*/  LDGDEPBAR ;  /* 0x00000000000079af */ /* 0x000e220000000000 */
[----:B------:R-:W-:Y:S01]  /*3ce0*/  MOV R226, 0x40 ;  /* 0x0000004000e27802 */ /* 0x000fe20000000f00 */
[----:B------:R-:W-:Y:S01]  /*3cf0*/  IMAD.SHL.U32 R222, R233, 0x2, RZ ;  /* 0x00000002e9de7824 */ /* 0x000fe200078e00ff */
[----:B------:R-:W-:Y:S01]  /*3d00*/  LOP3.LUT R0, R0, 0xfffffff0, RZ, 0xc0, !PT ;  /* 0xfffffff000007812 */ /* 0x000fe200078ec0ff */
[----:B------:R-:W-:Y:S01]  /*3d10*/  UIADD3 UR8, UR24, 0x40, URZ ;  /* 0x0000004018087890 */ /* 0x000fe2000fffe03f */
[----:B------:R-:W-:Y:S01]  /*3d20*/  IMAD.MOV.U32 R238, RZ, RZ, R236 ;  /* 0x000000ffffee7224 */ /* 0x000fe200078e00ec */
[----:B------:R-:W-:Y:S01]  /*3d30*/  CS2R R190, SRZ ;  /* 0x0000000000be7805 */ /* 0x000fe2000001ff00 */
[----:B------:R-:W-:Y:S01]  /*3d40*/  CS2R R188, SRZ ;  /* 0x0000000000bc7805 */ /* 0x000fe2000001ff00 */
[----:B------:R-:W-:Y:S01]  /*3d50*/  IMAD.IADD R0, R27, 0x1, -R0 ;  /* 0x000000011b007824 */ /* 0x000fe200078e0a00 */
[----:B------:R-:W-:Y:S01]  /*3d60*/  CS2R R194, SRZ ;  /* 0x0000000000c27805 */ /* 0x000fe2000001ff00 */
[----:B------:R-:W-:Y:S01]  /*3d70*/  CS2R R192, SRZ ;  /* 0x0000000000c07805 */ /* 0x000fe2000001ff00 */
[----:B------:R-:W-:Y:S01]  /*3d80*/  CS2R R186, SRZ ;  /* 0x0000000000ba7805 */ /* 0x000fe2000001ff00 */
[----:B------:R-:W-:Y:S01]  /*3d90*/  CS2R R184, SRZ ;  /* 0x0000000000b87805 */ /* 0x000fe2000001ff00 */
[----:B------:R-:W-:Y:S01]  /*3da0*/  SHF.R.S32.HI R2, RZ, 0x1f, R0 ;  /* 0x0000001fff027819 */ /* 0x000fe20000011400 */
[----:B------:R-:W-:Y:S01]  /*3db0*/  CS2R R182, SRZ ;  /* 0x0000000000b67805 */ /* 0x000fe2000001ff00 */
[----:B------:R-:W-:Y:S01]  /*3dc0*/  CS2R R180, SRZ ;  /* 0x0000000000b47805 */ /* 0x000fe2000001ff00 */
[----:B------:R-:W-:Y:S01]  /*3dd0*/  CS2R R174, SRZ ;  /* 0x0000000000ae7805 */ /* 0x000fe2000001ff00 */
[----:B------:R-:W-:Y:S01]  /*3de0*/  LEA.HI R2, R2, R0, RZ, 0x3 ;  /* 0x0000000002027211 */ /* 0x000fe200078f18ff */
[----:B------:R-:W-:Y:S01]  /*3df0*/  CS2R R172, SRZ ;  /* 0x0000000000ac7805 */ /* 0x000fe2000001ff00 */
[----:B------:R-:W-:Y:S01]  /*3e00*/  CS2R R178, SRZ ;  /* 0x0000000000b27805 */ /* 0x000fe2000001ff00 */
[----:B------:R-:W-:Y:S01]  /*3e10*/  CS2R R176, SRZ ;  /* 0x0000000000b07805 */ /* 0x000fe2000001ff00 */
[----:B------:R-:W-:Y:S01]  /*3e20*/  LOP3.LUT R2, R2, 0xfffffff8, RZ, 0xc0, !PT ;  /* 0xfffffff802027812 */ /* 0x000fe200078ec0ff */
[----:B------:R-:W-:Y:S01]  /*3e30*/  CS2R R170, SRZ ;  /* 0x0000000000aa7805 */ /* 0x000fe2000001ff00 */
[----:B------:R-:W-:Y:S01]  /*3e40*/  CS2R R168, SRZ ;  /* 0x0000000000a87805 */ /* 0x000fe2000001ff00 */
[----:B------:R-:W-:Y:S01]  /*3e50*/  CS2R R166, SRZ ;  /* 0x0000000000a67805 */ /* 0x000fe2000001ff00 */
[----:B------:R-:W-:Y:S01]  /*3e60*/  CS2R R164, SRZ ;  /* 0x0000000000a47805 */ /* 0x000fe2000001ff00 */
[----:B------:R-:W-:Y:S01]  /*3e70*/  IMAD.IADD R0, R0, 0x1, -R2 ;  /* 0x0000000100007824 */ /* 0x000fe200078e0a02 */
[----:B------:R-:W-:Y:S01]  /*3e80*/  IADD3 R2, R233, 0x4000, RZ ;  /* 0x00004000e9027810 */ /* 0x000fe20007ffe0ff */
[----:B------:R-:W-:Y:S01]  /*3e90*/  CS2R R158, SRZ ;  /* 0x00000000009e7805 */ /* 0x000fe2000001ff00 */
[----:B------:R-:W-:Y:S01]  /*3ea0*/  CS2R R156, SRZ ;  /* 0x00000000009c7805 */ /* 0x000fe2000001ff00 */
[----:B------:R-:W-:Y:S01]  /*3eb0*/  CS2R R162, SRZ ;  /* 0x0000000000a27805 */ /* 0x000fe2000001ff00 */
[----:B------:R-:W-:Y:S01]  /*3ec0*/  R2P PR, R0, 0x6 ;  /* 0x0000000600007804 */ /* 0x000fe20000000000 */
[----:B------:R-:W-:Y:S01]  /*3ed0*/  CS2R R160, SRZ ;  /* 0x0000000000a07805 */ /* 0x000fe2000001ff00 */
[----:B------:R-:W-:Y:S01]  /*3ee0*/  IADD3 R0, R232, 0x4000, RZ ;  /* 0x00004000e8007810 */ /* 0x000fe20007ffe0ff */
[----:B------:R-:W-:Y:S01]  /*3ef0*/  CS2R R154, SRZ ;  /* 0x00000000009a7805 */ /* 0x000fe2000001ff00 */
[----:B------:R-:W-:Y:S01]  /*3f00*/  SEL R2, R2, R233, !P0 ;  /* 0x000000e902027207 */ /* 0x000fe20004000000 */
[----:B------:R-:W-:Y:S01]  /*3f10*/  CS2R R152, SRZ ;  /* 0x0000000000987805 */ /* 0x000fe2000001ff00 */
[----:B------:R-:W-:Y:S01]  /*3f20*/  SEL R0, R0, R232, !P0 ;  /* 0x000000e800007207 */ /* 0x000fe20004000000 */
[----:B------:R-:W-:Y:S01]  /*3f30*/  CS2R R150, SRZ ;  /* 0x0000000000967805 */ /* 0x000fe2000001ff00 */
[----:B------:R-:W-:Y:S01]  /*3f40*/  SEL R231, R231, 0xffffffe0, !P1 ;  /* 0xffffffe0e7e77807 */ /* 0x000fe20004800000 */
[----:B------:R-:W-:Y:S01]  /*3f50*/  IMAD.SHL.U32 R219, R2, 0x2, RZ ;  /* 0x0000000202db7824 */ /* 0x000fe200078e00ff */
[----:B------:R-:W-:Y:S01]  /*3f60*/  SHF.L.U32 R2, R0, 0x1, RZ ;  /* 0x0000000100027819 */ /* 0x000fe200000006ff */
[----:B------:R-:W-:Y:S01]  /*3f70*/  IMAD.MOV.U32 R0, RZ, RZ, c[0x0][0x22c] ;  /* 0x00008b00ff007624 */ /* 0x000fe200078e00ff */
[----:B------:R-:W-:Y:S01]  /*3f80*/  SEL R226, R226, 0xffffffc0, !P2 ;  /* 0xffffffc0e2e27807 */ /* 0x000fe20005000000 */
[----:B------:R-:W-:Y:S01]  /*3f90*/  IMAD.IADD R223, R231, 0x1, R222 ;  /* 0x00000001e7df7824 */ /* 0x000fe200078e02de */
[----:B------:R-:W-:Y:S01]  /*3fa0*/  IADD3 R228, R227, R231, RZ ;  /* 0x000000e7e3e47210 */ /* 0x000fe20007ffe0ff */
[----:B------:R-:W-:Y:S01]  /*3fb0*/  IMAD R0, R0, c[0x0][0x1c0], RZ ;  /* 0x0000700000007a24 */ /* 0x000fe200078e02ff */
[----:B------:R-:W-:Y:S01]  /*3fc0*/  CS2R R148, SRZ ;  /* 0x0000000000947805 */ /* 0x000fe2000001ff00 */
[----:B------:R-:W-:Y:S01]  /*3fd0*/  CS2R R142, SRZ ;  /* 0x00000000008e7805 */ /* 0x000fe2000001ff00 */
[----:B------:R-:W-:Y:S01]  /*3fe0*/  CS2R R140, SRZ ;  /* 0x00000000008c7805 */ /* 0x000fe2000001ff00 */
[C---:B------:R-:W-:Y:S01]  /*3ff0*/  IMAD.SHL.U32 R239, R0.reuse, 0x8, RZ ;  /* 0x0000000800ef7824 */ /* 0x040fe200078e00ff */
[----:B------:R-:W-:Y:S01]  /*4000*/  SHF.L.U32 R10, R0, 0x4, RZ ;  /* 0x00000004000a7819 */ /* 0x000fe200000006ff */
[----:B------:R-:W-:Y:S01]  /*4010*/  CS2R R146, SRZ ;  /* 0x0000000000927805 */ /* 0x000fe2000001ff00 */
[----:B------:R-:W-:Y:S01]  /*4020*/  CS2R R144, SRZ ;  /* 0x0000000000907805 */ /* 0x000fe2000001ff00 */
[----:B------:R-:W-:Y:S01]  /*4030*/  CS2R R138, SRZ ;  /* 0x00000000008a7805 */ /* 0x000fe2000001ff00 */
[C---:B-1----:R-:W-:Y:S01]  /*4040*/  IADD3 R9, R10.reuse, 0x20, RZ ;  /* 0x000000200a097810 */ /* 0x042fe20007ffe0ff */
[----:B------:R-:W-:Y:S01]  /*4050*/  CS2R R136, SRZ ;  /* 0x0000000000887805 */ /* 0x000fe2000001ff00 */
[C---:B------:R-:W-:Y:S01]  /*4060*/  IADD3 R8, R10.reuse, 0x40, RZ ;  /* 0x000000400a087810 */ /* 0x040fe20007ffe0ff */
[----:B------:R-:W-:Y:S01]  /*4070*/  CS2R R134, SRZ ;  /* 0x0000000000867805 */ /* 0x000fe2000001ff00 */
[C---:B------:R-:W-:Y:S01]  /*4080*/  IADD3 R7, R10.reuse, 0x60, RZ ;  /* 0x000000600a077810 */ /* 0x040fe20007ffe0ff */
[C---:B------:R-:W-:Y:S01]  /*4090*/  IMAD.IADD R9, R239.reuse, 0x1, R9 ;  /* 0x00000001ef097824 */ /* 0x040fe200078e0209 */
[C---:B------:R-:W-:Y:S01]  /*40a0*/  IADD3 R6, R10.reuse, 0x80, RZ ;  /* 0x000000800a067810 */ /* 0x040fe20007ffe0ff */
[----:B------:R-:W-:Y:S01]  /*40b0*/  CS2R R132, SRZ ;  /* 0x0000000000847805 */ /* 0x000fe2000001ff00 */
[C---:B--2---:R-:W-:Y:S01]  /*40c0*/  IADD3 R5, R10.reuse, 0xa0, RZ ;  /* 0x000000a00a057810 */ /* 0x044fe20007ffe0ff */
[C---:B------:R-:W-:Y:S01]  /*40d0*/  IMAD.IADD R7, R239.reuse, 0x1, R7 ;  /* 0x00000001ef077824 */ /* 0x040fe200078e0207 */
[C---:B------:R-:W-:Y:S01]  /*40e0*/  IADD3 R4, R10.reuse, 0xc0, RZ ;  /* 0x000000c00a047810 */ /* 0x040fe20007ffe0ff */
[C---:B------:R-:W-:Y:S01]  /*40f0*/  IMAD.IADD R6, R239.reuse, 0x1, R6 ;  /* 0x00000001ef067824 */ /* 0x040fe200078e0206 */
[C---:B------:R-:W-:Y:S01]  /*4100*/  IADD3 R8, R239.reuse, R8, RZ ;  /* 0x00000008ef087210 */ /* 0x040fe20007ffe0ff */
[C---:B------:R-:W-:Y:S01]  /*4110*/  IMAD.IADD R7, R239.reuse, 0x1, R7 ;  /* 0x00000001ef077824 */ /* 0x040fe200078e0207 */
[----:B------:R-:W-:Y:S01]  /*4120*/  IADD3 R0, R10, 0xe0, RZ ;  /* 0x000000e00a007810 */ /* 0x000fe20007ffe0ff */
[C---:B------:R-:W-:Y:S01]  /*4130*/  IMAD.IADD R4, R239.reuse, 0x1, R4 ;  /* 0x00000001ef047824 */ /* 0x040fe200078e0204 */
[C---:B------:R-:W-:Y:S01]  /*4140*/  IADD3 R5, R239.reuse, R5, RZ ;  /* 0x00000005ef057210 */ /* 0x040fe20007ffe0ff */
        /* <DEDUP_REMOVED lines=9> */
[----:B------:R-:W-:Y:S01]  /*41e0*/  CS2R R78, SRZ ;  /* 0x00000000004e7805 */ /* 0x000fe2000001ff00 */
[C---:B------:R-:W-:Y:S01]  /*41f0*/  IMAD.IADD R8, R239.reuse, 0x1, R8 ;  /* 0x00000001ef087824 */ /* 0x040fe200078e0208 */
[----:B------:R-:W-:Y:S01]  /*4200*/  CS2R R76, SRZ ;  /* 0x00000000004c7805 */ /* 0x000fe2000001ff00 */
[C---:B------:R-:W-:Y:S01]  /*4210*/  IMAD.IADD R6, R239.reuse, 0x1, R6 ;  /* 0x00000001ef067824 */ /* 0x040fe200078e0206 */
[C---:B------:R-:W-:Y:S01]  /*4220*/  IADD3 R4, R239.reuse, R4, RZ ;  /* 0x00000004ef047210 */ /* 0x040fe20007ffe0ff */
[C---:B------:R-:W-:Y:S01]  /*4230*/  IMAD.IADD R5, R239.reuse, 0x1, R5 ;  /* 0x00000001ef057824 */ /* 0x040fe200078e0205 */
[C---:B------:R-:W-:Y:S01]  /*4240*/  IADD3 R8, R239.reuse, R8, RZ ;  /* 0x00000008ef087210 */ /* 0x040fe20007ffe0ff */
[C---:B------:R-:W-:Y:S01]  /*4250*/  IMAD.IADD R9, R239.reuse, 0x1, R9 ;  /* 0x00000001ef097824 */ /* 0x040fe200078e0209 */
[----:B------:R-:W-:Y:S01]  /*4260*/  CS2R R82, SRZ ;  /* 0x0000000000527805 */ /* 0x000fe2000001ff00 */
[C---:B------:R-:W-:Y:S01]  /*4270*/  IMAD.IADD R7, R239.reuse, 0x1, R7 ;  /* 0x00000001ef077824 */ /* 0x040fe200078e0207 */
[C---:B------:R-:W-:Y:S01]  /*4280*/  IADD3 R5, R239.reuse, R5, RZ ;  /* 0x00000005ef057210 */ /* 0x040fe20007ffe0ff */
[C---:B------:R-:W-:Y:S01]  /*4290*/  IMAD.IADD R6, R239.reuse, 0x1, R6 ;  /* 0x00000001ef067824 */ /* 0x040fe200078e0206 */
[----:B------:R1:W-:Y:S01]  /*42a0*/  STL [R1+0x20], R9 ;  /* 0x0000200901007387 */ /* 0x0003e20000100800 */
[C---:B------:R-:W-:Y:S01]  /*42b0*/  IMAD.IADD R0, R239.reuse, 0x1, R0 ;  /* 0x00000001ef007824 */ /* 0x040fe200078e0200 */
[----:B------:R-:W-:Y:S01]  /*42c0*/  CS2R R80, SRZ ;  /* 0x0000000000507805 */ /* 0x000fe2000001ff00 */
[C---:B------:R-:W-:Y:S01]  /*42d0*/  IMAD.IADD R4, R239.reuse, 0x1, R4 ;  /* 0x00000001ef047824 */ /* 0x040fe200078e0204 */
[----:B------:R2:W-:Y:S01]  /*42e0*/  STL [R1+0x1c], R8 ;  /* 0x00001c0801007387 */ /* 0x0005e20000100800 */
[C---:B------:R-:W-:Y:S01]  /*42f0*/  IMAD.IADD R0, R239.reuse, 0x1, R0 ;  /* 0x00000001ef007824 */ /* 0x040fe200078e0200 */
[----:B------:R-:W-:Y:S01]  /*4300*/  CS2R R74, SRZ ;  /* 0x00000000004a7805 */ /* 0x000fe2000001ff00 */
[----:B------:R-:W-:Y:S01]  /*4310*/  CS2R R72, SRZ ;  /* 0x0000000000487805 */ /* 0x000fe2000001ff00 */
[----:B------:R3:W-:Y:S01]  /*4320*/  STL [R1+0x18], R7 ;  /* 0x0000180701007387 */ /* 0x0007e20000100800 */
[----:B------:R-:W-:Y:S01]  /*4330*/  CS2R R70, SRZ ;  /* 0x0000000000467805 */ /* 0x000fe2000001ff00 */
        /* <DEDUP_REMOVED lines=15> */
[C---:B-1----:R-:W-:Y:S01]  /*4430*/  IADD3 R9, R239.reuse, R9, RZ ;  /* 0x00000009ef097210 */ /* 0x042fe20007ffe0ff */
[----:B------:R-:W-:Y:S01]  /*4440*/  CS2R R42, SRZ ;  /* 0x00000000002a7805 */ /* 0x000fe2000001ff00 */
[----:B------:R-:W-:Y:S01]  /*4450*/  CS2R R40, SRZ ;  /* 0x0000000000287805 */ /* 0x000fe2000001ff00 */
[----:B------:R-:W-:Y:S01]  /*4460*/  CS2R R38, SRZ ;  /* 0x0000000000267805 */ /* 0x000fe2000001ff00 */
[C---:B--2---:R-:W-:Y:S01]  /*4470*/  IMAD.IADD R8, R239.reuse, 0x1, R8 ;  /* 0x00000001ef087824 */ /* 0x044fe200078e0208 */
[----:B------:R-:W-:Y:S01]  /*4480*/  STL [R1+0x3c], R9 ;  /* 0x00003c0901007387 */ /* 0x000fe20000100800 */
[----:B------:R-:W-:Y:S01]  /*4490*/  CS2R R36, SRZ ;  /* 0x0000000000247805 */ /* 0x000fe2000001ff00 */
[----:B------:R-:W-:Y:S01]  /*44a0*/  CS2R R30, SRZ ;  /* 0x00000000001e7805 */ /* 0x000fe2000001ff00 */
[C---:B---3--:R-:W-:Y:S01]  /*44b0*/  IADD3 R7, R239.reuse, R7, RZ ;  /* 0x00000007ef077210 */ /* 0x048fe20007ffe0ff */
[----:B------:R1:W-:Y:S01]  /*44c0*/  STL [R1+0xc], R4 ;  /* 0x00000c0401007387 */ /* 0x0003e20000100800 */
[----:B------:R-:W-:Y:S01]  /*44d0*/  CS2R R28, SRZ ;  /* 0x00000000001c7805 */ /* 0x000fe2000001ff00 */
[----:B------:R-:W-:Y:S01]  /*44e0*/  CS2R R34, SRZ ;  /* 0x0000000000227805 */ /* 0x000fe2000001ff00 */
[C---:B----4-:R-:W-:Y:S01]  /*44f0*/  IMAD.IADD R6, R239.reuse, 0x1, R6 ;  /* 0x00000001ef067824 */ /* 0x050fe200078e0206 */
[----:B------:R-:W-:Y:S01]  /*4500*/  STL [R1+0x38], R8 ;  /* 0x0000380801007387 */ /* 0x000fe20000100800 */
[----:B------:R-:W-:Y:S01]  /*4510*/  CS2R R32, SRZ ;  /* 0x0000000000207805 */ /* 0x000fe2000001ff00 */
[----:B------:R-:W-:Y:S01]  /*4520*/  CS2R R26, SRZ ;  /* 0x00000000001a7805 */ /* 0x000fe2000001ff00 */
[----:B------:R-:W-:Y:S01]  /*4530*/  IADD3 R5, R239, R5, RZ ;  /* 0x00000005ef057210 */ /* 0x000fe20007ffe0ff */
[----:B------:R2:W-:Y:S01]  /*4540*/  STL [R1+0x8], R0 ;  /* 0x0000080001007387 */ /* 0x0005e20000100800 */
[----:B------:R-:W-:Y:S01]  /*4550*/  CS2R R24, SRZ ;  /* 0x0000000000187805 */ /* 0x000fe2000001ff00 */
[----:B------:R-:W-:Y:S01]  /*4560*/  CS2R R22, SRZ ;  /* 0x0000000000167805 */ /* 0x000fe2000001ff00 */
[----:B------:R-:W-:Y:S01]  /*4570*/  CS2R R20, SRZ ;  /* 0x0000000000147805 */ /* 0x000fe2000001ff00 */
[----:B------:R3:W-:Y:S01]  /*4580*/  STL [R1+0x34], R7 ;  /* 0x0000340701007387 */ /* 0x0007e20000100800 */
[----:B------:R-:W-:Y:S01]  /*4590*/  IMAD.IADD R229, R227, 0x1, R226 ;  /* 0x00000001e3e57824 */ /* 0x000fe200078e02e2 */
[C---:B------:R-:W-:Y:S01]  /*45a0*/  IADD3 R225, R226.reuse, R222, RZ ;  /* 0x000000dee2e17210 */ /* 0x040fe20007ffe0ff */
[C---:B------:R-:W-:Y:S01]  /*45b0*/  IMAD.IADD R230, R226.reuse, 0x1, R228 ;  /* 0x00000001e2e67824 */ /* 0x040fe200078e02e4 */
[----:B------:R3:W-:Y:S01]  /*45c0*/  STL [R1+0x30], R6 ;  /* 0x0000300601007387 */ /* 0x0007e20000100800 */
[----:B------:R-:W-:Y:S01]  /*45d0*/  IMAD.IADD R224, R226, 0x1, R223 ;  /* 0x00000001e2e07824 */ /* 0x000fe200078e02df */
[----:B------:R-:W-:-:S02]  /*45e0*/  UISETP.GE.AND UP0, UPT, UR8, UR6, UPT ;  /* 0x000000060800728c */ /* 0x000fc4000bf06270 */
[----:B------:R3:W-:Y:S01]  /*45f0*/  STL [R1+0x2c], R5 ;  /* 0x00002c0501007387 */ /* 0x0007e20000100800 */
[C---:B-1----:R-:W-:Y:S01]  /*4600*/  IMAD.IADD R4, R239.reuse, 0x1, R4 ;  /* 0x00000001ef047824 */ /* 0x042fe200078e0204 */
[----:B--2---:R-:W-:-:S05]  /*4610*/  IADD3 R0, R239, R0, RZ ;  /* 0x00000000ef007210 */ /* 0x004fca0007ffe0ff */
[----:B------:R3:W-:Y:S04]  /*4620*/  STL [R1+0x24], R0 ;  /* 0x0000240001007387 */ /* 0x0007e80000100800 */
[----:B------:R3:W-:Y:S02]  /*4630*/  STL [R1+0x28], R4 ;  /* 0x0000280401007387 */ /* 0x0007e40000100800 */
.L_x_660:
[----:B------:R-:W0:Y:S01]  /*4640*/  LDGDEPBAR ;  /* 0x00000000000079af */ /* 0x000e220000000000 */
[C---:B------:R-:W-:Y:S01]  /*4650*/  IMAD.IADD R109, R219.reuse, 0x1, R231 ;  /* 0x00000001db6d7824 */ /* 0x040fe200078e02e7 */
[----:B------:R-:W-:Y:S01]  /*4660*/  PLOP3.LUT P0, PT, PT, PT, UP0, 0x80, 0x0 ;  /* 0x000000000000781c */ /* 0x000fe20003f0f008 */
[--C-:B------:R-:W-:Y:S01]  /*4670*/  IMAD.IADD R108, R219, 0x1, R226.reuse ;  /* 0x00000001db6c7824 */ /* 0x100fe200078e02e2 */
[----:B------:R-:W-:Y:S01]  /*4680*/  PLOP3.LUT P5, PT, PT, PT, UP0, 0x80, 0x0 ;  /* 0x000000000000781c */ /* 0x000fe20003faf008 */
[----:B---3--:R-:W-:Y:S01]  /*4690*/  IMAD.IADD R0, R109, 0x1, R226 ;  /* 0x000000016d007824 */ /* 0x008fe200078e02e2 */
[----:B------:R-:W2:Y:S01]  /*46a0*/  LDL R110, [R1+0x50] ;  /* 0x00005000016e7983 */ /* 0x000ea20000100800 */
[C---:B-----5:R-:W-:Y:S01]  /*46b0*/  FSETP.NEU.FTZ.AND P2, PT, R250.reuse, -INF , PT ;  /* 0xff800000fa00780b */ /* 0x060fe20003f5d000 */
[----:B------:R-:W-:Y:S01]  /*46c0*/  UISETP.GE.AND UP5, UPT, UR7, 0x1, UPT ;  /* 0x000000010700788c */ /* 0x000fe2000bfa6270 */
[----:B------:R-:W-:Y:S02]  /*46d0*/  PLOP3.LUT P1, PT, PT, PT, UP0, 0x80, 0x0 ;  /* 0x000000000000781c */ /* 0x000fe40003f2f008 */
[----:B------:R-:W-:Y:S01]  /*46e0*/  PLOP3.LUT P4, PT, PT, PT, UP0, 0x80, 0x0 ;  /* 0x000000000000781c */ /* 0x000fe20003f8f008 */
[----:B------:R-:W3:Y:S01]  /*46f0*/  LDL R112, [R1+0x40] ;  /* 0x0000400001707983 */ /* 0x000ee20000100800 */
[----:B------:R-:W-:Y:S02]  /*4700*/  PLOP3.LUT P3, PT, PT, PT, UP0, 0x80, 0x0 ;  /* 0x000000000000781c */ /* 0x000fe40003f6f008 */
[----:B------:R-:W-:Y:S01]  /*4710*/  PLOP3.LUT P6, PT, PT, PT, UP0, 0x80, 0x0 ;  /* 0x000000000000781c */ /* 0x000fe20003fcf008 */
[----:B------:R-:W-:Y:S04]  /*4720*/  DEPBAR.LE SB0, 0x0 ;  /* 0x000080000000791a */ /* 0x000fe80000000000 */
[----:B------:R-:W-:Y:S06]  /*4730*/  BAR.SYNC.DEFER_BLOCKING 0x0 ;  /* 0x0000000000007b1d */ /* 0x000fec0000010000 */
[----:B------:R-:W-:Y:S05]  /*4740*/  LDSM.16.M88.4 R16, [R219] ;  /* 0x00000000db10783b */ /* 0x000fea0000000200 */
[----:B------:R-:W1:Y:S05]  /*4750*/  LDSM.16.M88.4 R8, [R3+0x18000] ;  /* 0x018000000308783b */ /* 0x000e6a0000000200 */
[----:B------:R-:W4:Y:S05]  /*4760*/  LDSM.16.M88.4 R84, [R3+0x18800] ;  /* 0x018800000354783b */ /* 0x000f2a0000000200 */
[----:B------:R-:W-:Y:S05]  /*4770*/  LDSM.16.M88.4 R88, [R109] ;  /* 0x000000006d58783b */ /* 0x000fea0000000200 */
[----:B------:R-:W4:Y:S05]  /*4780*/  LDSM.16.M88.4 R92, [R216+0x18000] ;  /* 0x01800000d85c783b */ /* 0x000f2a0000000200 */
[----:B------:R-:W4:Y:S05]  /*4790*/  LDSM.16.M88.4 R96, [R216+0x18800] ;  /* 0x01880000d860783b */ /* 0x000f2a0000000200 */
[----:B------:R-:W-:Y:S05]  /*47a0*/  LDSM.16.M88.4 R100, [R218+0x18000] ;  /* 0x01800000da64783b */ /* 0x000fea0000000200 */
[----:B------:R-:W-:Y:S01]  /*47b0*/  LDSM.16.M88.4 R104, [R218+0x18800] ;  /* 0x01880000da68783b */ /* 0x000fe20000000200 */
[C---:B-1----:R-:W-:Y:S08]  /*47c0*/  HMMA.16816.F32.BF16 R4, R16.reuse, R8, RZ ;  /* 0x000000081004723c */ /* 0x042ff000000418ff */
[C---:B------:R-:W-:Y:S08]  /*47d0*/  HMMA.16816.F32.BF16 R8, R16.reuse, R10, RZ ;  /* 0x0000000a1008723c */ /* 0x040ff000000418ff */
[C---:B----4-:R-:W-:Y:S08]  /*47e0*/  HMMA.16816.F32.BF16 R12, R16.reuse, R84, RZ ;  /* 0x00000054100c723c */ /* 0x050ff000000418ff */
[----:B------:R-:W-:Y:S01]  /*47f0*/  HMMA.16816.F32.BF16 R16, R16, R86, RZ ;  /* 0x000000561010723c */ /* 0x000fe200000418ff */
[----:B------:R-:W1:Y:S07]  /*4800*/  LDSM.16.M88.4 R84, [R108] ;  /* 0x000000006c54783b */ /* 0x000e6e0000000200 */
[C---:B------:R-:W-:Y:S08]  /*4810*/  HMMA.16816.F32.BF16 R4, R88.reuse, R92, R4 ;  /* 0x0000005c5804723c */ /* 0x040ff00000041804 */
[C---:B------:R-:W-:Y:S01]  /*4820*/  HMMA.16816.F32.BF16 R8, R88.reuse, R94, R8 ;  /* 0x0000005e5808723c */ /* 0x040fe20000041808 */
[----:B------:R-:W-:Y:S07]  /*4830*/  LDSM.16.M88.4 R92, [R217+0x18000] ;  /* 0x01800000d95c783b */ /* 0x000fee0000000200 */
[C---:B------:R-:W-:Y:S08]  /*4840*/  HMMA.16816.F32.BF16 R12, R88.reuse, R96, R12 ;  /* 0x00000060580c723c */ /* 0x040ff0000004180c */
[----:B------:R-:W-:Y:S01]  /*4850*/  HMMA.16816.F32.BF16 R16, R88, R98, R16 ;  /* 0x000000625810723c */ /* 0x000fe20000041810 */
[----:B------:R-:W4:Y:S05]  /*4860*/  LDSM.16.M88.4 R88, [R0] ;  /* 0x000000000058783b */ /* 0x000f2a0000000200 */
[----:B------:R-:W4:Y:S02]  /*4870*/  LDSM.16.M88.4 R96, [R217+0x18800] ;  /* 0x01880000d960783b */ /* 0x000f240000000200 */
[C---:B-1----:R-:W-:Y:S08]  /*4880*/  HMMA.16816.F32.BF16 R4, R84.reuse, R100, R4 ;  /* 0x000000645404723c */ /* 0x042ff00000041804 */
[C---:B------:R-:W-:Y:S01]  /*4890*/  HMMA.16816.F32.BF16 R8, R84.reuse, R102, R8 ;  /* 0x000000665408723c */ /* 0x040fe20000041808 */
[----:B------:R-:W-:Y:S07]  /*48a0*/  LDSM.16.M88.4 R100, [R3+0x1a000] ;  /* 0x01a000000364783b */ /* 0x000fee0000000200 */
[C---:B------:R-:W-:Y:S08]  /*48b0*/  HMMA.16816.F32.BF16 R12, R84.reuse, R104, R12 ;  /* 0x00000068540c723c */ /* 0x040ff0000004180c */
[----:B------:R-:W-:Y:S01]  /*48c0*/  HMMA.16816.F32.BF16 R16, R84, R106, R16 ;  /* 0x0000006a5410723c */ /* 0x000fe20000041810 */
[----:B------:R-:W1:Y:S05]  /*48d0*/  LDSM.16.M88.4 R84, [R219+0x2000] ;  /* 0x00200000db54783b */ /* 0x000e6a0000000200 */
[----:B------:R-:W1:Y:S02]  /*48e0*/  LDSM.16.M88.4 R104, [R3+0x1a800] ;  /* 0x01a800000368783b */ /* 0x000e640000000200 */
[C---:B----4-:R-:W-:Y:S08]  /*48f0*/  HMMA.16816.F32.BF16 R4, R88.reuse, R92, R4 ;  /* 0x0000005c5804723c */ /* 0x050ff00000041804 */
[C---:B------:R-:W-:Y:S01]  /*4900*/  HMMA.16816.F32.BF16 R8, R88.reuse, R94, R8 ;  /* 0x0000005e5808723c */ /* 0x040fe20000041808 */
[----:B------:R-:W-:Y:S07]  /*4910*/  LDSM.16.M88.4 R92, [R216+0x1a000] ;  /* 0x01a00000d85c783b */ /* 0x000fee0000000200 */
[C---:B------:R-:W-:Y:S08]  /*4920*/  HMMA.16816.F32.BF16 R12, R88.reuse, R96, R12 ;  /* 0x00000060580c723c */ /* 0x040ff0000004180c */
[----:B------:R-:W-:Y:S01]  /*4930*/  HMMA.16816.F32.BF16 R16, R88, R98, R16 ;  /* 0x000000625810723c */ /* 0x000fe20000041810 */
[----:B------:R-:W4:Y:S05]  /*4940*/  LDSM.16.M88.4 R88, [R109+0x2000] ;  /* 0x002000006d58783b */ /* 0x000f2a0000000200 */
[----:B------:R-:W4:Y:S02]  /*4950*/  LDSM.16.M88.4 R96, [R216+0x1a800] ;  /* 0x01a80000d860783b */ /* 0x000f240000000200 */
[C---:B-1----:R-:W-:Y:S08]  /*4960*/  HMMA.16816.F32.BF16 R4, R84.reuse, R100, R4 ;  /* 0x000000645404723c */ /* 0x042ff00000041804 */
[C---:B------:R-:W-:Y:S01]  /*4970*/  HMMA.16816.F32.BF16 R8, R84.reuse, R102, R8 ;  /* 0x000000665408723c */ /* 0x040fe20000041808 */
[----:B------:R-:W-:Y:S07]  /*4980*/  LDSM.16.M88.4 R100, [R218+0x1a000] ;  /* 0x01a00000da64783b */ /* 0x000fee0000000200 */
[C---:B------:R-:W-:Y:S08]  /*4990*/  HMMA.16816.F32.BF16 R12, R84.reuse, R104, R12 ;  /* 0x00000068540c723c */ /* 0x040ff0000004180c */
[----:B------:R-:W-:Y:S01]  /*49a0*/  HMMA.16816.F32.BF16 R16, R84, R106, R16 ;  /* 0x0000006a5410723c */ /* 0x000fe20000041810 */
[----:B------:R-:W1:Y:S05]  /*49b0*/  LDSM.16.M88.4 R84, [R108+0x2000] ;  /* 0x002000006c54783b */ /* 0x000e6a0000000200 */
[----:B------:R-:W2:Y:S02]  /*49c0*/  LDSM.16.M88.4 R104, [R218+0x1a800] ;  /* 0x01a80000da68783b */ /* 0x000ea40000000200 */
[C---:B----4-:R-:W-:Y:S08]  /*49d0*/  HMMA.16816.F32.BF16 R4, R88.reuse, R92, R4 ;  /* 0x0000005c5804723c */ /* 0x050ff00000041804 */
[C---:B------:R-:W-:Y:S01]  /*49e0*/  HMMA.16816.F32.BF16 R8, R88.reuse, R94, R8 ;  /* 0x0000005e5808723c */ /* 0x040fe20000041808 */
[----:B------:R-:W-:Y:S07]  /*49f0*/  LDSM.16.M88.4 R92, [R217+0x1a000] ;  /* 0x01a00000d95c783b */ /* 0x000fee0000000200 */
[C---:B------:R-:W-:Y:S08]  /*4a00*/  HMMA.16816.F32.BF16 R12, R88.reuse, R96, R12 ;  /* 0x00000060580c723c */ /* 0x040ff0000004180c */
[----:B------:R-:W-:Y:S01]  /*4a10*/  HMMA.16816.F32.BF16 R16, R88, R98, R16 ;  /* 0x000000625810723c */ /* 0x000fe20000041810 */
[----:B------:R-:W4:Y:S05]  /*4a20*/  LDSM.16.M88.4 R88, [R0+0x2000] ;  /* 0x002000000058783b */ /* 0x000f2a0000000200 */
[----:B------:R-:W3:Y:S02]  /*4a30*/  LDSM.16.M88.4 R96, [R217+0x1a800] ;  /* 0x01a80000d960783b */ /* 0x000ee40000000200 */
[C---:B-1----:R-:W-:Y:S08]  /*4a40*/  HMMA.16816.F32.BF16 R4, R84.reuse, R100, R4 ;  /* 0x000000645404723c */ /* 0x042ff00000041804 */
[C---:B------:R-:W-:Y:S01]  /*4a50*/  HMMA.16816.F32.BF16 R8, R84.reuse, R102, R8 ;  /* 0x000000665408723c */ /* 0x040fe20000041808 */
[----:B------:R-:W-:Y:S07]  /*4a60*/  LDSM.16.M88.4 R100, [R3+0x1c000] ;  /* 0x01c000000364783b */ /* 0x000fee0000000200 */
[C---:B--2---:R-:W-:Y:S08]  /*4a70*/  HMMA.16816.F32.BF16 R12, R84.reuse, R104, R12 ;  /* 0x00000068540c723c */ /* 0x044ff0000004180c */
[----:B------:R-:W-:Y:S01]  /*4a80*/  HMMA.16816.F32.BF16 R16, R84, R106, R16 ;  /* 0x0000006a5410723c */ /* 0x000fe20000041810 */
[----:B------:R-:W1:Y:S05]  /*4a90*/  LDSM.16.M88.4 R84, [R219+0x4000] ;  /* 0x00400000db54783b */ /* 0x000e6a0000000200 */
[----:B------:R-:W2:Y:S02]  /*4aa0*/  LDSM.16.M88.4 R104, [R3+0x1c800] ;  /* 0x01c800000368783b */ /* 0x000ea40000000200 */
[C---:B----4-:R-:W-:Y:S08]  /*4ab0*/  HMMA.16816.F32.BF16 R4, R88.reuse, R92, R4 ;  /* 0x0000005c5804723c */ /* 0x050ff00000041804 */
[C---:B------:R-:W-:Y:S01]  /*4ac0*/  HMMA.16816.F32.BF16 R8, R88.reuse, R94, R8 ;  /* 0x0000005e5808723c */ /* 0x040fe20000041808 */
[----:B------:R-:W-:Y:S07]  /*4ad0*/  LDSM.16.M88.4 R92, [R216+0x1c000] ;  /* 0x01c00000d85c783b */ /* 0x000fee0000000200 */
[C---:B---3--:R-:W-:Y:S08]  /*4ae0*/  HMMA.16816.F32.BF16 R12, R88.reuse, R96, R12 ;  /* 0x00000060580c723c */ /* 0x048ff0000004180c */
[----:B------:R-:W-:Y:S01]  /*4af0*/  HMMA.16816.F32.BF16 R16, R88, R98, R16 ;  /* 0x000000625810723c */ /* 0x000fe20000041810 */
[----:B------:R-:W3:Y:S05]  /*4b00*/  LDSM.16.M88.4 R88, [R109+0x4000] ;  /* 0x004000006d58783b */ /* 0x000eea0000000200 */
[----:B------:R-:W4:Y:S02]  /*4b10*/  LDSM.16.M88.4 R96, [R216+0x1c800] ;  /* 0x01c80000d860783b */ /* 0x000f240000000200 */
[C---:B-1----:R-:W-:Y:S08]  /*4b20*/  HMMA.16816.F32.BF16 R4, R84.reuse, R100, R4 ;  /* 0x000000645404723c */ /* 0x042ff00000041804 */
[C---:B------:R-:W-:Y:S01]  /*4b30*/  HMMA.16816.F32.BF16 R8, R84.reuse, R102, R8 ;  /* 0x000000665408723c */ /* 0x040fe20000041808 */
[----:B------:R-:W-:Y:S07]  /*4b40*/  LDSM.16.M88.4 R100, [R218+0x1c000] ;  /* 0x01c00000da64783b */ /* 0x000fee0000000200 */
[C---:B--2---:R-:W-:Y:S08]  /*4b50*/  HMMA.16816.F32.BF16 R12, R84.reuse, R104, R12 ;  /* 0x00000068540c723c */ /* 0x044ff0000004180c */
[----:B------:R-:W-:Y:S01]  /*4b60*/  HMMA.16816.F32.BF16 R16, R84, R106, R16 ;  /* 0x0000006a5410723c */ /* 0x000fe20000041810 */
[----:B------:R-:W1:Y:S05]  /*4b70*/  LDSM.16.M88.4 R84, [R108+0x4000] ;  /* 0x004000006c54783b */ /* 0x000e6a0000000200 */
[----:B------:R-:W2:Y:S02]  /*4b80*/  LDSM.16.M88.4 R104, [R218+0x1c800] ;  /* 0x01c80000da68783b */ /* 0x000ea40000000200 */
[C---:B---3--:R-:W-:Y:S08]  /*4b90*/  HMMA.16816.F32.BF16 R4, R88.reuse, R92, R4 ;  /* 0x0000005c5804723c */ /* 0x048ff00000041804 */
[C---:B------:R-:W-:Y:S01]  /*4ba0*/  HMMA.16816.F32.BF16 R8, R88.reuse, R94, R8 ;  /* 0x0000005e5808723c */ /* 0x040fe20000041808 */
[----:B------:R-:W-:Y:S07]  /*4bb0*/  LDSM.16.M88.4 R92, [R217+0x1c000] ;  /* 0x01c00000d95c783b */ /* 0x000fee0000000200 */
[C---:B----4-:R-:W-:Y:S08]  /*4bc0*/  HMMA.16816.F32.BF16 R12, R88.reuse, R96, R12 ;  /* 0x00000060580c723c */ /* 0x050ff0000004180c */
        /* <DEDUP_REMOVED lines=22> */
[----:B------:R-:W1:Y:S07]  /*4d30*/  LDSM.16.M88.4 R84, [R108+0x6000] ;  /* 0x006000006c54783b */ /* 0x000e6e0000000200 */
[C---:B---3--:R-:W-:Y:S08]  /*4d40*/  HMMA.16816.F32.BF16 R4, R88.reuse, R92, R4 ;  /* 0x0000005c5804723c */ /* 0x048ff00000041804 */
[C---:B------:R-:W-:Y:S01]  /*4d50*/  HMMA.16816.F32.BF16 R8, R88.reuse, R94, R8 ;  /* 0x0000005e5808723c */ /* 0x040fe20000041808 */
[----:B------:R-:W2:Y:S07]  /*4d60*/  LDSM.16.M88.4 R92, [R218+0x1e800] ;  /* 0x01e80000da5c783b */ /* 0x000eae0000000200 */
[C---:B----4-:R-:W-:Y:S08]  /*4d70*/  HMMA.16816.F32.BF16 R12, R88.reuse, R96, R12 ;  /* 0x00000060580c723c */ /* 0x050ff0000004180c */
[----:B------:R-:W-:Y:S01]  /*4d80*/  HMMA.16816.F32.BF16 R16, R88, R98, R16 ;  /* 0x000000625810723c */ /* 0x000fe20000041810 */
[----:B------:R-:W-:Y:S05]  /*4d90*/  LDSM.16.M88.4 R88, [R0+0x6000] ;  /* 0x006000000058783b */ /* 0x000fea0000000200 */
[----:B------:R-:W3:Y:S02]  /*4da0*/  LDSM.16.M88.4 R96, [R217+0x1e000] ;  /* 0x01e00000d960783b */ /* 0x000ee40000000200 */
[C---:B-1----:R-:W-:Y:S08]  /*4db0*/  HMMA.16816.F32.BF16 R4, R84.reuse, R100, R4 ;  /* 0x000000645404723c */ /* 0x042ff00000041804 */
[C---:B------:R-:W-:Y:S08]  /*4dc0*/  HMMA.16816.F32.BF16 R8, R84.reuse, R102, R8 ;  /* 0x000000665408723c */ /* 0x040ff00000041808 */
[C---:B--2---:R-:W-:Y:S07]  /*4dd0*/  HMMA.16816.F32.BF16 R12, R84.reuse, R92, R12 ;  /* 0x0000005c540c723c */ /* 0x044fee000004180c */
[----:B------:R-:W-:Y:S01]  /*4de0*/  FMUL.FTZ R92, R250, 1.4426950216293334961 ;  /* 0x3fb8aa3bfa5c7820 */ /* 0x000fe20000410000 */
[----:B------:R-:W-:Y:S01]  /*4df0*/  HMMA.16816.F32.BF16 R16, R84, R94, R16 ;  /* 0x0000005e5410723c */ /* 0x000fe20000041810 */
[----:B------:R-:W2:Y:S03]  /*4e00*/  LDL R94, [R1+0x44] ;  /* 0x00004400015e7983 */ /* 0x000ea60000100800 */
[----:B------:R-:W-:Y:S01]  /*4e10*/  FSEL R92, R92, RZ, P2 ;  /* 0x000000ff5c5c7208 */ /* 0x000fe20001000000 */
[----:B------:R-:W-:Y:S01]  /*4e20*/  IMAD.U32 R93, RZ, RZ, UR20 ;  /* 0x00000014ff5d7e24 */ /* 0x000fe2000f8e00ff */
[----:B------:R-:W1:Y:S01]  /*4e30*/  LDSM.16.M88.4 R84, [R217+0x1e800] ;  /* 0x01e80000d954783b */ /* 0x000e620000000200 */
[----:B------:R-:W-:Y:S02]  /*4e40*/  FSETP.NEU.FTZ.AND P2, PT, R251, -INF , PT ;  /* 0xff800000fb00780b */ /* 0x000fe40003f5d000 */
[----:B------:R-:W-:Y:S01]  /*4e50*/  @P0 IMAD R93, R93, 0x40, R110 ;  /* 0x000000405d5d0824 */ /* 0x000fe200078e026e */
[----:B------:R-:W-:Y:S01]  /*4e60*/  PLOP3.LUT P0, PT, PT, PT, UP0, 0x80, 0x0 ;  /* 0x000000000000781c */ /* 0x000fe20003f0f008 */
[C---:B---3--:R-:W-:Y:S05]  /*4e70*/  HMMA.16816.F32.BF16 R4, R88.reuse, R96, R4 ;  /* 0x000000605804723c */ /* 0x048fea0000041804 */
[C---:B------:R-:W-:Y:S02]  /*4e80*/  @P5 ISETP.GE.AND P5, PT, R93.reuse, UR6, PT ;  /* 0x000000065d005c0c */ /* 0x040fe4000bfa6270 */
[----:B------:R-:W-:Y:S01]  /*4e90*/  @P1 IADD3 R0, R93, 0x1, RZ ;  /* 0x000000015d001810 */ /* 0x000fe20007ffe0ff */
[C---:B------:R-:W-:Y:S01]  /*4ea0*/  HMMA.16816.F32.BF16 R8, R88.reuse, R98, R8 ;  /* 0x000000625808723c */ /* 0x040fe20000041808 */
[----:B------:R-:W-:Y:S02]  /*4eb0*/  PLOP3.LUT P1, PT, PT, PT, UP0, 0x80, 0x0 ;  /* 0x000000000000781c */ /* 0x000fe40003f2f008 */
[----:B------:R-:W-:Y:S01]  /*4ec0*/  @P4 ISETP.GE.AND P4, PT, R0, UR6, PT ;  /* 0x0000000600004c0c */ /* 0x000fe2000bf86270 */
[----:B------:R-:W-:Y:S05]  /*4ed0*/  FMUL.FTZ R0, R251, 1.4426950216293334961 ;  /* 0x3fb8aa3bfb007820 */ /* 0x000fea0000410000 */
[----:B------:R-:W-:Y:S02]  /*4ee0*/  FSEL R0, R0, RZ, P2 ;  /* 0x000000ff00007208 */ /* 0x000fe40001000000 */
[----:B------:R-:W-:Y:S05]  /*4ef0*/  PLOP3.LUT P2, PT, PT, PT, UP0, 0x80, 0x0 ;  /* 0x000000000000781c */ /* 0x000fea0003f4f008 */
[----:B------:R-:W-:Y:S02]  /*4f00*/  @P0 FSEL R4, R4, -INF , !P5 ;  /* 0xff80000004040808 */ /* 0x000fe40006800000 */
[----:B------:R-:W-:Y:S02]  /*4f10*/  PLOP3.LUT P0, PT, PT, PT, UP0, 0x80, 0x0 ;  /* 0x000000000000781c */ /* 0x000fe40003f0f008 */
[----:B------:R-:W-:Y:S01]  /*4f20*/  @P1 FSEL R5, R5, -INF , !P4 ;  /* 0xff80000005051808 */ /* 0x000fe20006000000 */
[--C-:B------:R-:W-:Y:S01]  /*4f30*/  FFMA.FTZ R4, R4, c[0x0][0x23c], -R92.reuse ;  /* 0x00008f0004047a23 */ /* 0x100fe2000001085c */
[----:B------:R-:W-:Y:S01]  /*4f40*/  PLOP3.LUT P1, PT, PT, PT, UP0, 0x80, 0x0 ;  /* 0x000000000000781c */ /* 0x000fe20003f2f008 */
[C---:B-1----:R-:W-:Y:S02]  /*4f50*/  HMMA.16816.F32.BF16 R12, R88.reuse, R84, R12 ;  /* 0x00000054580c723c */ /* 0x042fe4000004180c */
[----:B------:R1:W-:Y:S01]  /*4f60*/  MUFU.EX2 R104, R4 ;  /* 0x0000000400687308 */ /* 0x0003e20000000800 */
[----:B------:R-:W-:Y:S05]  /*4f70*/  FFMA.FTZ R5, R5, c[0x0][0x23c], -R92 ;  /* 0x00008f0005057a23 */ /* 0x000fea000001085c */
[----:B------:R-:W-:Y:S01]  /*4f80*/  @P0 FSEL R6, R6, -INF , !P5 ;  /* 0xff80000006060808 */ /* 0x000fe20006800000 */
[----:B------:R-:W-:Y:S01]  /*4f90*/  HMMA.16816.F32.BF16 R16, R88, R86, R16 ;  /* 0x000000565810723c */ /* 0x000fe20000041810 */
[----:B------:R-:W-:Y:S02]  /*4fa0*/  PLOP3.LUT P0, PT, PT, PT, UP0, 0x80, 0x0 ;  /* 0x000000000000781c */ /* 0x000fe40003f0f008 */
[----:B------:R-:W-:Y:S01]  /*4fb0*/  PLOP3.LUT P5, PT, PT, PT, UP0, 0x80, 0x0 ;  /* 0x000000000000781c */ /* 0x000fe20003faf008 */
[--C-:B------:R-:W-:Y:S01]  /*4fc0*/  FFMA.FTZ R6, R6, c[0x0][0x23c], -R0.reuse ;  /* 0x00008f0006067a23 */ /* 0x100fe20000010800 */
[----:B------:R-:W-:Y:S01]  /*4fd0*/  @P1 FSEL R7, R7, -INF , !P4 ;  /* 0xff80000007071808 */ /* 0x000fe20006000000 */
[----:B------:R-:W3:Y:S01]  /*4fe0*/  MUFU.EX2 R109, R5 ;  /* 0x00000005006d7308 */ /* 0x000ee20000000800 */
[----:B------:R-:W-:Y:S02]  /*4ff0*/  PLOP3.LUT P1, PT, PT, PT, UP0, 0x80, 0x0 ;  /* 0x000000000000781c */ /* 0x000fe40003f2f008 */
[----:B------:R-:W-:Y:S03]  /*5000*/  PLOP3.LUT P4, PT, PT, PT, UP0, 0x80, 0x0 ;  /* 0x000000000000781c */ /* 0x000fe60003f8f008 */
[----:B------:R-:W-:Y:S04]  /*5010*/  FFMA.FTZ R7, R7, c[0x0][0x23c], -R0 ;  /* 0x00008f0007077a23 */ /* 0x000fe80000010800 */
[----:B------:R-:W-:Y:S01]  /*5020*/  MUFU.EX2 R111, R6 ;  /* 0x00000006006f7308 */ /* 0x000fe20000000800 */
[C---:B-1----:R-:W-:Y:S02]  /*5030*/  @P3 IADD3 R4, R93.reuse, 0x8, RZ ;  /* 0x000000085d043810 */ /* 0x042fe40007ffe0ff */
[----:B------:R-:W-:Y:S02]  /*5040*/  PLOP3.LUT P3, PT, PT, PT, UP0, 0x80, 0x0 ;  /* 0x000000000000781c */ /* 0x000fe40003f6f008 */
[----:B------:R-:W-:Y:S02]  /*5050*/  @P6 ISETP.GE.AND P6, PT, R4, UR6, PT ;  /* 0x0000000604006c0c */ /* 0x000fe4000bfc6270 */
[----:B------:R-:W-:Y:S02]  /*5060*/  @P2 IADD3 R4, R93, 0x9, RZ ;  /* 0x000000095d042810 */ /* 0x000fe40007ffe0ff */
[----:B------:R-:W-:Y:S01]  /*5070*/  PLOP3.LUT P2, PT, PT, PT, UP0, 0x80, 0x0 ;  /* 0x000000000000781c */ /* 0x000fe20003f4f008 */
[----:B------:R-:W1:Y:S01]  /*5080*/  MUFU.EX2 R110, R7 ;  /* 0x00000007006e7308 */ /* 0x000e620000000800 */
[----:B---3--:R-:W-:Y:S05]  /*5090*/  F2FP.BF16.PACK_AB R5, R109, R104 ;  /* 0x000000686d05723e */ /* 0x008fea00000010ff */
[----:B------:R-:W-:Y:S02]  /*50a0*/  @P3 ISETP.GE.AND P3, PT, R4, UR6, PT ;  /* 0x0000000604003c0c */ /* 0x000fe4000bf66270 */
[----:B------:R-:W-:Y:S01]  /*50b0*/  @P0 FSEL R8, R8, -INF , !P6 ;  /* 0xff80000008080808 */ /* 0x000fe20007000000 */
[----:B------:R3:W-:Y:S01]  /*50c0*/  STS [R246+0x2a000], R5 ;  /* 0x02a00005f6007388 */ /* 0x0007e20000000800 */
[----:B------:R-:W-:Y:S02]  /*50d0*/  PLOP3.LUT P0, PT, PT, PT, UP0, 0x80, 0x0 ;  /* 0x000000000000781c */ /* 0x000fe40003f0f008 */
[C---:B------:R-:W-:Y:S01]  /*50e0*/  @P4 IADD3 R4, R93.reuse, 0x10, RZ ;  /* 0x000000105d044810 */ /* 0x040fe20007ffe0ff */
        /* <DEDUP_REMOVED lines=13> */
[----:B------:R-:W-:Y:S04]  /*51c0*/  MUFU.EX2 R105, R9 ;  /* 0x0000000900697308 */ /* 0x000fe80000000800 */
[----:B------:R-:W-:Y:S02]  /*51d0*/  @P1 FSEL R11, R11, -INF , !P3 ;  /* 0xff8000000b0b1808 */ /* 0x000fe40005800000 */
[----:B------:R-:W-:Y:S02]  /*51e0*/  PLOP3.LUT P1, PT, PT, PT, UP0, 0x80, 0x0 ;  /* 0x000000000000781c */ /* 0x000fe40003f2f008 */
        /* <DEDUP_REMOVED lines=8> */
[----:B------:R-:W-:Y:S01]  /*5270*/  @P2 FSEL R13, R13, -INF , !P6 ;  /* 0xff8000000d0d2808 */ /* 0x000fe20007000000 */
[----:B------:R-:W4:Y:S01]  /*5280*/  MUFU.EX2 R107, R11 ;  /* 0x0000000b006b7308 */ /* 0x000f220000000800 */
[----:B------:R-:W-:Y:S01]  /*5290*/  PLOP3.LUT P2, PT, PT, PT, UP0, 0x80, 0x0 ;  /* 0x000000000000781c */ /* 0x000fe20003f4f008 */
[----:B------:R-:W-:Y:S01]  /*52a0*/  FFMA.FTZ R14, R14, c[0x0][0x23c], -R0 ;  /* 0x00008f000e0e7a23 */ /* 0x000fe20000010800 */
[----:B------:R-:W-:Y:S01]  /*52b0*/  PLOP3.LUT P1, PT, PT, PT, UP0, 0x80, 0x0 ;  /* 0x000000000000781c */ /* 0x000fe20003f2f008 */
[----:B------:R-:W-:Y:S01]  /*52c0*/  FFMA.FTZ R13, R13, c[0x0][0x23c], -R92 ;  /* 0x00008f000d0d7a23 */ /* 0x000fe2000001085c */
[C---:B------:R-:W-:Y:S02]  /*52d0*/  @P3 IADD3 R4, R93.reuse, 0x18, RZ ;  /* 0x000000185d043810 */ /* 0x040fe40007ffe0ff */
[----:B------:R-:W-:Y:S02]  /*52e0*/  @P4 IADD3 R93, R93, 0x19, RZ ;  /* 0x000000195d5d4810 */ /* 0x000fe40007ffe0ff */
[----:B------:R-:W-:Y:S01]  /*52f0*/  @P0 FSEL R15, R15, -INF , !P6 ;  /* 0xff8000000f0f0808 */ /* 0x000fe20007000000 */
[----:B------:R-:W-:Y:S01]  /*5300*/  MUFU.EX2 R102, R12 ;  /* 0x0000000c00667308 */ /* 0x000fe20000000800 */
[----:B------:R-:W-:Y:S03]  /*5310*/  PLOP3.LUT P0, PT, PT, PT, UP0, 0x80, 0x0 ;  /* 0x000000000000781c */ /* 0x000fe60003f0f008 */
[----:B------:R-:W-:Y:S01]  /*5320*/  @P2 ISETP.GE.AND P3, PT, R4, UR6, PT ;  /* 0x0000000604002c0c */ /* 0x000fe2000bf66270 */
[----:B------:R-:W-:Y:S01]  /*5330*/  FFMA.FTZ R15, R15, c[0x0][0x23c], -R0 ;  /* 0x00008f000f0f7a23 */ /* 0x000fe20000010800 */
[----:B------:R-:W-:Y:S02]  /*5340*/  @P1 ISETP.GE.AND P1, PT, R93, UR6, PT ;  /* 0x000000065d001c0c */ /* 0x000fe4000bf26270 */
[----:B------:R-:W-:Y:S02]  /*5350*/  PLOP3.LUT P2, PT, PT, PT, UP0, 0x80, 0x0 ;  /* 0x000000000000781c */ /* 0x000fe40003f4f008 */
[----:B-1----:R-:W-:Y:S01]  /*5360*/  F2FP.BF16.PACK_AB R4, R110, R111 ;  /* 0x0000006f6e04723e */ /* 0x002fe200000010ff */
[----:B------:R-:W1:Y:S01]  /*5370*/  MUFU.EX2 R98, R13 ;  /* 0x0000000d00627308 */ /* 0x000e620000000800 */
[----:B----4-:R-:W-:Y:S03]  /*5380*/  F2FP.BF16.PACK_AB R7, R107, R108 ;  /* 0x0000006c6b07723e */ /* 0x010fe600000010ff */
[----:B------:R4:W-:Y:S04]  /*5390*/  STS [R246+0x2a400], R4 ;  /* 0x02a40004f6007388 */ /* 0x0009e80000000800 */
[----:B------:R-:W-:Y:S01]  /*53a0*/  @P0 FSEL R17, R17, -INF , !P1 ;  /* 0xff80000011110808 */ /* 0x000fe20004800000 */
[----:B------:R-:W-:Y:S01]  /*53b0*/  STS [R249+0x2a400], R7 ;  /* 0x02a40007f9007388 */ /* 0x000fe20000000800 */
[----:B------:R-:W-:Y:S01]  /*53c0*/  PLOP3.LUT P0, PT, PT, PT, UP0, 0x80, 0x0 ;  /* 0x000000000000781c */ /* 0x000fe20003f0f008 */
[----:B------:R-:W-:Y:S01]  /*53d0*/  MUFU.EX2 R103, R14 ;  /* 0x0000000e00677308 */ /* 0x000fe20000000800 */
[----:B------:R-:W-:Y:S02]  /*53e0*/  @P2 FSEL R16, R16, -INF , !P3 ;  /* 0xff80000010102808 */ /* 0x000fe40005800000 */
[----:B------:R-:W-:Y:S03]  /*53f0*/  PLOP3.LUT P2, PT, PT, PT, UP0, 0x80, 0x0 ;  /* 0x000000000000781c */ /* 0x000fe60003f4f008 */
[--C-:B------:R-:W-:Y:S02]  /*5400*/  FFMA.FTZ R16, R16, c[0x0][0x23c], -R92.reuse ;  /* 0x00008f0010107a23 */ /* 0x100fe4000001085c */
[----:B------:R-:W-:Y:S02]  /*5410*/  FFMA.FTZ R92, R17, c[0x0][0x23c], -R92 ;  /* 0x00008f00115c7a23 */ /* 0x000fe4000001085c */
[----:B------:R-:W3:Y:S02]  /*5420*/  MUFU.EX2 R101, R15 ;  /* 0x0000000f00657308 */ /* 0x000ee40000000800 */
[----:B------:R-:W-:Y:S02]  /*5430*/  @P0 FSEL R19, R19, -INF , !P1 ;  /* 0xff80000013130808 */ /* 0x000fe40004800000 */
[----:B-1----:R-:W-:Y:S02]  /*5440*/  F2FP.BF16.PACK_AB R6, R98, R102 ;  /* 0x000000666206723e */ /* 0x002fe400000010ff */
[----:B------:R-:W-:Y:S02]  /*5450*/  @P2 FSEL R18, R18, -INF , !P3 ;  /* 0xff80000012122808 */ /* 0x000fe40005800000 */
[----:B------:R-:W-:Y:S02]  /*5460*/  PLOP3.LUT P1, PT, PT, PT, UP5, 0x80, 0x0 ;  /* 0x000000000000781c */ /* 0x000fe40003f2f058 */
[----:B------:R-:W-:Y:S01]  /*5470*/  MUFU.EX2 R96, R92 ;  /* 0x0000005c00607308 */ /* 0x000fe20000000800 */
[--C-:B------:R-:W-:Y:S02]  /*5480*/  FFMA.FTZ R18, R18, c[0x0][0x23c], -R0.reuse ;  /* 0x00008f0012127a23 */ /* 0x100fe40000010800 */
[----:B------:R-:W-:Y:S07]  /*5490*/  FFMA.FTZ R0, R19, c[0x0][0x23c], -R0 ;  /* 0x00008f0013007a23 */ /* 0x000fee0000010800 */
[----:B------:R1:W-:Y:S01]  /*54a0*/  MUFU.EX2 R99, R0 ;  /* 0x0000000000637308 */ /* 0x0003e20000000800 */
[----:B---3--:R-:W-:Y:S09]  /*54b0*/  F2FP.BF16.PACK_AB R5, R101, R103 ;  /* 0x000000676505723e */ /* 0x008ff200000010ff */
[----:B------:R-:W4:Y:S10]  /*54c0*/  MUFU.EX2 R97, R16 ;  /* 0x0000001000617308 */ /* 0x000f340000000800 */
[----:B------:R-:W3:Y:S01]  /*54d0*/  MUFU.EX2 R100, R18 ;  /* 0x0000001200647308 */ /* 0x000ee20000000800 */
[----:B-1----:R-:W-:Y:S05]  /*54e0*/  F2FP.BF16.PACK_AB R0, R105, R106 ;  /* 0x0000006a6900723e */ /* 0x002fea00000010ff */
[----:B------:R3:W-:Y:S05]  /*54f0*/  STS [R249+0x2a000], R0 ;  /* 0x02a00000f9007388 */ /* 0x0007ea0000000800 */
[----:B------:R-:W-:Y:S01]  /*5500*/  STS [R247+0x2a000], R6 ;  /* 0x02a00006f7007388 */ /* 0x000fe20000000800 */
[----:B----4-:R-:W-:Y:S04]  /*5510*/  F2FP.BF16.PACK_AB R4, R96, R97 ;  /* 0x000000616004723e */ /* 0x010fe800000010ff */
[----:B------:R-:W-:Y:S05]  /*5520*/  STS [R247+0x2a400], R5 ;  /* 0x02a40005f7007388 */ /* 0x000fea0000000800 */
[----:B------:R-:W-:Y:S01]  /*5530*/  STS [R248+0x2a000], R4 ;  /* 0x02a00004f8007388 */ /* 0x000fe20000000800 */
[----:B---3--:R-:W-:Y:S05]  /*5540*/  F2FP.BF16.PACK_AB R0, R99, R100 ;  /* 0x000000646300723e */ /* 0x008fea00000010ff */
[----:B------:R-:W-:Y:S05]  /*5550*/  STS [R248+0x2a400], R0 ;  /* 0x02a40000f8007388 */ /* 0x000fea0000000800 */
[----:B------:R-:W-:Y:S05]  /*5560*/  LDSM.16.M88.4 R16, [R222+0x10000] ;  /* 0x01000000de10783b */ /* 0x000fea0000000200 */
[----:B------:R-:W1:Y:S05]  /*5570*/  LDSM.16.M88.4 R8, [R3+0x20000] ;  /* 0x020000000308783b */ /* 0x000e6a0000000200 */
[----:B------:R-:W3:Y:S05]  /*5580*/  LDSM.16.M88.4 R84, [R3+0x20800] ;  /* 0x020800000354783b */ /* 0x000eea0000000200 */
[----:B------:R-:W-:Y:S01]  /*5590*/  LDSM.16.M88.4 R88, [R223+0x10000] ;  /* 0x01000000df58783b */ /* 0x000fe20000000200 */
[----:B--2---:R-:W-:Y:S01]  /*55a0*/  IADD3 R94, P0, R94, UR12, RZ ;  /* 0x0000000c5e5e7c10 */ /* 0x004fe2000ff1e0ff */
[C---:B-1----:R-:W-:Y:S03]  /*55b0*/  HMMA.16816.F32.BF16 R4, R16.reuse, R8, RZ ;  /* 0x000000081004723c */ /* 0x042fe600000418ff */
[----:B------:R-:W-:Y:S01]  /*55c0*/  IADD3.X R95, R112, UR11, RZ, P0, !PT ;  /* 0x0000000b705f7c10 */ /* 0x000fe200087fe4ff */
[----:B------:R-:W-:Y:S04]  /*55d0*/  IMAD.MOV.U32 R112, RZ, RZ, c[0x0][0x22c] ;  /* 0x00008b00ff707624 */ /* 0x000fe800078e00ff */
[C---:B------:R-:W-:Y:S01]  /*55e0*/  HMMA.16816.F32.BF16 R8, R16.reuse, R10, RZ ;  /* 0x0000000a1008723c */ /* 0x040fe200000418ff */
[----:B------:R-:W2:Y:S03]  /*55f0*/  LDG.E R92, [R94.64] ;  /* 0x000000045e5c7981 */ /* 0x000ea6000c1e1900 */
[----:B------:R-:W-:Y:S02]  /*5600*/  IMAD R112, R112, c[0x0][0x1c0], RZ ;  /* 0x0000700070707a24 */ /* 0x000fe400078e02ff */
[----:B------:R1:W4:Y:S02]  /*5610*/  LDG.E R0, [R94.64+0x20] ;  /* 0x000020045e007981 */ /* 0x000324000c1e1900 */
[C---:B---3--:R-:W-:Y:S01]  /*5620*/  HMMA.16816.F32.BF16 R12, R16.reuse, R84, RZ ;  /* 0x00000054100c723c */ /* 0x048fe200000418ff */
[----:B------:R-:W-:Y:S05]  /*5630*/  IMAD.U32 R112, R112, -0x40, RZ ;  /* 0xffffffc070707824 */ /* 0x000fea00078e00ff */
[C---:B------:R-:W-:Y:S02]  /*5640*/  LEA R234, P0, R112.reuse, R234, 0x2 ;  /* 0x000000ea70ea7211 */ /* 0x040fe400078010ff */
[----:B------:R-:W-:Y:S01]  /*5650*/  HMMA.16816.F32.BF16 R16, R16, R86, RZ ;  /* 0x000000561010723c */ /* 0x000fe200000418ff */
[----:B------:R-:W3:Y:S03]  /*5660*/  LDSM.16.M88.4 R84, [R216+0x20000] ;  /* 0x02000000d854783b */ /* 0x000ee60000000200 */
[----:B------:R-:W-:Y:S02]  /*5670*/  LEA.HI.X.SX32 R235, R112, R235, 0x2, P0 ;  /* 0x000000eb70eb7211 */ /* 0x000fe400000f16ff */
[----:B------:R1:W5:Y:S02]  /*5680*/  LDL R112, [R1] ;  /* 0x0000000001707983 */ /* 0x0003640000100800 */
[C---:B---3--:R-:W-:Y:S08]  /*5690*/  HMMA.16816.F32.BF16 R4, R88.reuse, R84, R4 ;  /* 0x000000545804723c */ /* 0x048ff00000041804 */
[C---:B------:R-:W-:Y:S01]  /*56a0*/  HMMA.16816.F32.BF16 R8, R88.reuse, R86, R8 ;  /* 0x000000565808723c */ /* 0x040fe20000041808 */
[----:B------:R-:W3:Y:S07]  /*56b0*/  LDSM.16.M88.4 R84, [R216+0x20800] ;  /* 0x02080000d854783b */ /* 0x000eee0000000200 */
[C---:B---3--:R-:W-:Y:S08]  /*56c0*/  HMMA.16816.F32.BF16 R12, R88.reuse, R84, R12 ;  /* 0x00000054580c723c */ /* 0x048ff0000004180c */
[----:B------:R-:W-:Y:S01]  /*56d0*/  HMMA.16816.F32.BF16 R16, R88, R86, R16 ;  /* 0x000000565810723c */ /* 0x000fe20000041810 */
[----:B------:R-:W-:Y:S05]  /*56e0*/  LDSM.16.M88.4 R84, [R225+0x10000] ;  /* 0x01000000e154783b */ /* 0x000fea0000000200 */
[----:B------:R-:W3:Y:S02]  /*56f0*/  LDSM.16.M88.4 R88, [R218+0x20000] ;  /* 0x02000000da58783b */ /* 0x000ee40000000200 */
        /* <DEDUP_REMOVED lines=93> */
[----:B------:R-:W3:Y:S11]  /*5cd0*/  LDSM.16.M88.4 R88, [R217+0x26800] ;  /* 0x02680000d958783b */ /* 0x000ef60000000200 */
[----:B------:R-:W-:Y:S04]  /*5ce0*/  @!UPT UIADD3 URZ, URZ, URZ, URZ ;  /* 0x0000003f3f3ff290 */ /* 0x000fe8000fffe03f */
[C---:B--2---:R-:W-:Y:S02]  /*5cf0*/  FADD.FTZ R4, -R92.reuse, R4 ;  /* 0x000000045c047221 */ /* 0x044fe40000010100 */
[----:B------:R-:W-:Y:S02]  /*5d00*/  FADD.FTZ R5, -R92, R5 ;  /* 0x000000055c057221 */ /* 0x000fe40000010100 */
[----:B-1----:R-:W-:Y:S02]  /*5d10*/  FMUL.FTZ R95, R104, R4 ;  /* 0x00000004685f7220 */ /* 0x002fe40000410000 */
[----:B----4-:R-:W-:Y:S01]  /*5d20*/  FADD.FTZ R6, -R0, R6 ;  /* 0x0000000600067221 */ /* 0x010fe20000010100 */
[----:B------:R1:W5:Y:S01]  /*5d30*/  LDL R104, [R1+0x4] ;  /* 0x0000040001687983 */ /* 0x0003620000100800 */
[C---:B------:R-:W-:Y:S02]  /*5d40*/  FADD.FTZ R8, -R92.reuse, R8 ;  /* 0x000000085c087221 */ /* 0x040fe40000010100 */
[----:B------:R-:W-:Y:S02]  /*5d50*/  FADD.FTZ R9, -R92, R9 ;  /* 0x000000095c097221 */ /* 0x000fe40000010100 */
[C---:B------:R-:W-:Y:S02]  /*5d60*/  FADD.FTZ R7, -R0.reuse, R7 ;  /* 0x0000000700077221 */ /* 0x040fe40000010100 */
[C---:B------:R-:W-:Y:S02]  /*5d70*/  FADD.FTZ R10, -R0.reuse, R10 ;  /* 0x0000000a000a7221 */ /* 0x040fe40000010100 */
[----:B------:R-:W-:Y:S02]  /*5d80*/  FADD.FTZ R11, -R0, R11 ;  /* 0x0000000b000b7221 */ /* 0x000fe40000010100 */
[----:B------:R-:W-:Y:S02]  /*5d90*/  FMUL.FTZ R94, R106, R8 ;  /* 0x000000086a5e7220 */ /* 0x000fe40000410000 */
[----:B------:R-:W-:Y:S02]  /*5da0*/  FMUL.FTZ R93, R105, R9 ;  /* 0x00000009695d7220 */ /* 0x000fe40000410000 */
[----:B------:R-:W-:Y:S01]  /*5db0*/  FMUL.FTZ R7, R110, R7 ;  /* 0x000000076e077220 */ /* 0x000fe20000410000 */
[C---:B---3--:R-:W-:Y:S08]  /*5dc0*/  HMMA.16816.F32.BF16 R12, R84.reuse, R88, R12 ;  /* 0x00000058540c723c */ /* 0x048ff0000004180c */
[----:B------:R-:W-:Y:S07]  /*5dd0*/  HMMA.16816.F32.BF16 R16, R84, R90, R16 ;  /* 0x0000005a5410723c */ /* 0x000fee0000041810 */
[----:B------:R-:W-:Y:S02]  /*5de0*/  FMUL.FTZ R91, R109, R5 ;  /* 0x000000056d5b7220 */ /* 0x000fe40000410000 */
[----:B------:R-:W-:Y:S03]  /*5df0*/  FMUL.FTZ R86, R111, R6 ;  /* 0x000000066f567220 */ /* 0x000fe60000410000 */
[----:B------:R-:W-:Y:S02]  /*5e00*/  FMUL.FTZ R85, R108, R10 ;  /* 0x0000000a6c557220 */ /* 0x000fe40000410000 */
[----:B------:R-:W-:Y:S02]  /*5e10*/  FMUL.FTZ R84, R107, R11 ;  /* 0x0000000b6b547220 */ /* 0x000fe40000410000 */
[C---:B------:R-:W-:Y:S02]  /*5e20*/  FADD.FTZ R12, -R92.reuse, R12 ;  /* 0x0000000c5c0c7221 */ /* 0x040fe40000010100 */
[----:B------:R-:W-:Y:S02]  /*5e30*/  FADD.FTZ R13, -R92, R13 ;  /* 0x0000000d5c0d7221 */ /* 0x000fe40000010100 */
[C---:B------:R-:W-:Y:S02]  /*5e40*/  FADD.FTZ R14, -R0.reuse, R14 ;  /* 0x0000000e000e7221 */ /* 0x040fe40000010100 */
[----:B------:R-:W-:Y:S02]  /*5e50*/  FADD.FTZ R15, -R0, R15 ;  /* 0x0000000f000f7221 */ /* 0x000fe40000010100 */
[C---:B------:R-:W-:Y:S02]  /*5e60*/  FADD.FTZ R16, -R92.reuse, R16 ;  /* 0x000000105c107221 */ /* 0x040fe40000010100 */
        /* <DEDUP_REMOVED lines=9> */
[----:B------:R-:W-:Y:S02]  /*5f00*/  FMUL.FTZ R19, R100, R4 ;  /* 0x0000000464137220 */ /* 0x000fe40000410000 */
[----:B------:R-:W-:Y:S01]  /*5f10*/  FMUL.FTZ R18, R99, R18 ;  /* 0x0000001263127220 */ /* 0x000fe20000410000 */
[----:B------:R-:W-:-:S05]  /*5f20*/  @!P1 BRA `(.L_x_658) ;  /* 0x000005f000009947 */ /* 0x000fca0003800000 */
[----:B-1----:R-:W-:Y:S01]  /*5f30*/  ISETP.GE.AND P6, PT, R240, c[0x0][0x220], PT ;  /* 0x00008800f0007a0c */ /* 0x002fe20003fc6270 */
[----:B------:R-:W-:Y:S01]  /*5f40*/  IMAD.MOV.U32 R8, RZ, RZ, c[0x0][0x190] ;  /* 0x00006400ff087624 */ /* 0x000fe200078e00ff */
[----:B-----5:R-:W-:Y:S01]  /*5f50*/  ISETP.GE.AND P5, PT, R112, c[0x0][0x220], PT ;  /* 0x0000880070007a0c */ /* 0x020fe20003fa6270 */
[----:B------:R-:W-:Y:S01]  /*5f60*/  IMAD.MOV.U32 R4, RZ, RZ, R243 ;  /* 0x000000ffff047224 */ /* 0x000fe200078e00f3 */
[----:B------:R-:W-:Y:S01]  /*5f70*/  ISETP.GE.AND P4, PT, R252, c[0x0][0x220], PT ;  /* 0x00008800fc007a0c */ /* 0x000fe20003f86270 */
[----:B------:R-:W-:Y:S01]  /*5f80*/  IMAD.U32 R0, R8, -0x40, RZ ;  /* 0xffffffc008007824 */ /* 0x000fe200078e00ff */
[----:B------:R-:W-:Y:S01]  /*5f90*/  ISETP.GE.AND P3, PT, R104, c[0x0][0x220], PT ;  /* 0x0000880068007a0c */ /* 0x000fe20003f66270 */
[----:B------:R-:W-:Y:S01]  /*5fa0*/  IMAD.MOV.U32 R5, RZ, RZ, R244 ;  /* 0x000000ffff057224 */ /* 0x000fe200078e00f4 */
[----:B------:R-:W-:Y:S01]  /*5fb0*/  ULOP3.LUT UR8, UR7, 0x1, URZ, 0xc0, !UPT ;  /* 0x0000000107087892 */ /* 0x000fe2000f8ec03f */
[----:B------:R-:W-:Y:S01]  /*5fc0*/  IMAD.MOV.U32 R9, RZ, RZ, c[0x0][0x194] ;  /* 0x00006500ff097624 */ /* 0x000fe200078e00ff */
[C---:B------:R-:W-:Y:S02]  /*5fd0*/  LEA R4, P0, R0.reuse, R4, 0x1 ;  /* 0x0000000400047211 */ /* 0x040fe400078008ff */
[----:B------:R-:W-:Y:S01]  /*5fe0*/  UISETP.NE.U32.AND UP3, UPT, UR8, 0x1, UPT ;  /* 0x000000010800788c */ /* 0x000fe2000bf65070 */
[----:B------:R-:W-:Y:S02]  /*5ff0*/  SHF.R.S32.HI R6, RZ, 0x1f, R0 ;  /* 0x0000001fff067819 */ /* 0x000fe40000011400 */
[----:B------:R-:W-:Y:S01]  /*6000*/  LEA.HI.X.SX32 R5, R0, R5, 0x1, P0 ;  /* 0x0000000500057211 */ /* 0x000fe200000f0eff */
[----:B------:R-:W-:Y:S01]  /*6010*/  USEL UR8, UR40, 0x8000, !UP3 ;  /* 0x0000800028087887 */ /* 0x000fe2000d800000 */
[C---:B------:R-:W-:Y:S02]  /*6020*/  @!P6 LEA R14, P0, R8.reuse, R4, 0x6 ;  /* 0x00000004080ee211 */ /* 0x040fe400078030ff */
[C---:B------:R-:W-:Y:S02]  /*6030*/  LEA R0, P2, R8.reuse, R0, 0x5 ;  /* 0x0000000008007211 */ /* 0x040fe400078428ff */
[--C-:B------:R-:W-:Y:S02]  /*6040*/  @!P6 LEA.HI.X R15, R8, R5, R9.reuse, 0x6, P0 ;  /* 0x00000005080fe211 */ /* 0x100fe400000f3409 */
[----:B------:R-:W-:Y:S02]  /*6050*/  IADD3 R236, R236, UR8, RZ ;  /* 0x00000008ecec7c10 */ /* 0x000fe4000fffe0ff */
[----:B------:R-:W-:Y:S02]  /*6060*/  IADD3 R238, R238, UR8, RZ ;  /* 0x00000008eeee7c10 */ /* 0x000fe4000fffe0ff */
[-C--:B------:R-:W-:Y:S01]  /*6070*/  @!P5 LEA R12, P0, R0, R243.reuse, 0x1 ;  /* 0x000000f3000cd211 */ /* 0x080fe200078008ff */
[----:B------:R1:W-:Y:S01]  /*6080*/  @P6 STS [R236], RZ ;  /* 0x000000ffec006388 */ /* 0x0003e20000000800 */
[----:B------:R-:W-:Y:S02]  /*6090*/  LEA.HI.X R6, R8, R6, R9, 0x5, P2 ;  /* 0x0000000608067211 */ /* 0x000fe400010f2c09 */
[CC--:B------:R-:W-:Y:S01]  /*60a0*/  @!P4 LEA R10, P2, R0.reuse, R243.reuse, 0x1 ;  /* 0x000000f3000ac211 */ /* 0x0c0fe200078408ff */
[----:B------:R1:W-:Y:S01]  /*60b0*/  @P6 STS [R236+0x4], RZ ;  /* 0x000004ffec006388 */ /* 0x0003e20000000800 */
[CCC-:B------:R-:W-:Y:S02]  /*60c0*/  @!P5 LEA.HI.X R13, R0.reuse, R244.reuse, R6.reuse, 0x1, P0 ;  /* 0x000000f4000dd211 */ /* 0x1c0fe400000f0c06 */
[CC--:B------:R-:W-:Y:S01]  /*60d0*/  @!P4 LEA.HI.X R11, R0.reuse, R244.reuse, R6, 0x1, P2 ;  /* 0x000000f4000bc211 */ /* 0x0c0fe200010f0c06 */
[----:B------:R1:W-:Y:S01]  /*60e0*/  @P6 STS [R236+0x8], RZ ;  /* 0x000008ffec006388 */ /* 0x0003e20000000800 */
[C---:B------:R-:W-:Y:S01]  /*60f0*/  @!P3 LEA R8, P0, R0.reuse, R243, 0x1 ;  /* 0x000000f30008b211 */ /* 0x040fe200078008ff */
[----:B------:R-:W-:Y:S01]  /*6100*/  IMAD.MOV.U32 R243, RZ, RZ, R4 ;  /* 0x000000fffff37224 */ /* 0x000fe200078e0004 */
[----:B------:R-:W-:Y:S01]  /*6110*/  IADD3 R219, R219, UR8, RZ ;  /* 0x00000008dbdb7c10 */ /* 0x000fe2000fffe0ff */
[----:B------:R1:W-:Y:S01]  /*6120*/  @P6 STS [R236+0xc], RZ ;  /* 0x00000cffec006388 */ /* 0x0003e20000000800 */
[----:B------:R-:W-:Y:S01]  /*6130*/  @!P3 LEA.HI.X R9, R0, R244, R6, 0x1, P0 ;  /* 0x000000f40009b211 */ /* 0x000fe200000f0c06 */
[----:B------:R-:W-:Y:S02]  /*6140*/  IMAD.MOV.U32 R244, RZ, RZ, R5 ;  /* 0x000000fffff47224 */ /* 0x000fe400078e0005 */
[----:B------:R-:W-:Y:S01]  /*6150*/  @!PT LDS RZ, [RZ] ;  /* 0x00000000fffff984 */ /* 0x000fe20000000800 */
[----:B------:R-:W-:Y:S01]  /*6160*/  @!PT LDS RZ, [RZ] ;  /* 0x00000000fffff984 */ /* 0x000fe20000000800 */
[----:B------:R-:W-:Y:S01]  /*6170*/  @!PT LDS RZ, [RZ] ;  /* 0x00000000fffff984 */ /* 0x000fe20000000800 */
[----:B------:R1:W-:Y:S04]  /*6180*/  @!P6 LDGSTS.E.BYPASS.LTC128B.128 [R238], [R4.64] ;  /* 0x0000000004eeefae */ /* 0x0003e8000b901d44 */
        /* <DEDUP_REMOVED lines=31> */
[----:B------:R1:W-:Y:S04]  /*6380*/  @!P6 LDGSTS.E.BYPASS.LTC128B.128 [R238+0x1000], [R14.64] ;  /* 0x010000000eeeefae */ /* 0x0003e8000b901d44 */
        /* <DEDUP_REMOVED lines=24> */
[----:B------:R-:W0:Y:S02]  /*6510*/  LDGDEPBAR ;  /* 0x00000000000079af */ /* 0x000e240000000000 */
.L_x_658:
[----:B-1----:R-:W-:Y:S02]  /*6520*/  F2FP.BF16.PACK_AB R8, R91, R95 ;  /* 0x0000005f5b08723e */ /* 0x002fe400000010ff */
[----:B------:R-:W-:Y:S02]  /*6530*/  F2FP.BF16.PACK_AB R7, R7, R86 ;  /* 0x000000560707723e */ /* 0x000fe400000010ff */
[----:B------:R-:W-:Y:S01]  /*6540*/  F2FP.BF16.PACK_AB R6, R93, R94 ;  /* 0x0000005e5d06723e */ /* 0x000fe200000010ff */
[----:B------:R-:W-:Y:S01]  /*6550*/  STS [R246+0x28000], R8 ;  /* 0x02800008f6007388 */ /* 0x000fe20000000800 */
[----:B------:R-:W-:Y:S02]  /*6560*/  F2FP.BF16.PACK_AB R5, R84, R85 ;  /* 0x000000555405723e */ /* 0x000fe400000010ff */
[----:B------:R-:W-:Y:S02]  /*6570*/  F2FP.BF16.PACK_AB R4, R87, R88 ;  /* 0x000000585704723e */ /* 0x000fe400000010ff */
[----:B------:R-:W-:Y:S01]  /*6580*/  F2FP.BF16.PACK_AB R0, R16, R17 ;  /* 0x000000111000723e */ /* 0x000fe200000010ff */
[----:B------:R-:W-:Y:S01]  /*6590*/  STS [R246+0x28400], R7 ;  /* 0x02840007f6007388 */ /* 0x000fe20000000800 */
[----:B------:R-:W-:Y:S02]  /*65a0*/  F2FP.BF16.PACK_AB R10, R89, R90 ;  /* 0x0000005a590a723e */ /* 0x000fe400000010ff */
[----:B------:R-:W-:Y:S03]  /*65b0*/  F2FP.BF16.PACK_AB R9, R18, R19 ;  /* 0x000000131209723e */ /* 0x000fe600000010ff */
[----:B------:R-:W-:Y:S06]  /*65c0*/  STS [R249+0x28000], R6 ;  /* 0x02800006f9007388 */ /* 0x000fec0000000800 */
[----:B------:R-:W-:Y:S06]  /*65d0*/  STS [R249+0x28400], R5 ;  /* 0x02840005f9007388 */ /* 0x000fec0000000800 */
[----:B------:R-:W-:Y:S06]  /*65e0*/  STS [R247+0x28000], R4 ;  /* 0x02800004f7007388 */ /* 0x000fec0000000800 */
[----:B------:R1:W-:Y:S06]  /*65f0*/  STS [R247+0x28400], R0 ;  /* 0x02840000f7007388 */ /* 0x0003ec0000000800 */
[----:B------:R-:W-:Y:S06]  /*6600*/  STS [R248+0x28000], R10 ;  /* 0x0280000af8007388 */ /* 0x000fec0000000800 */
[----:B------:R-:W-:Y:S06]  /*6610*/  STS [R248+0x28400], R9 ;  /* 0x02840009f8007388 */ /* 0x000fec0000000800 */
[----:B------:R-:W-:Y:S01]  /*6620*/  BAR.SYNC.DEFER_BLOCKING 0x0 ;  /* 0x0000000000007b1d */ /* 0x000fe20000010000 */
[----:B-1----:R-:W-:Y:S05]  /*6630*/  IMAD.SHL.U32 R0, R232, 0x2, RZ ;  /* 0x00000002e8007824 */ /* 0x002fea00078e00ff */
[----:B------:R-:W-:Y:S06]  /*6640*/  LDSM.16.MT88.4 R4, [R221+0x2a000] ;  /* 0x02a00000dd04783b */ /* 0x000fec0000004200 */
[----:B------:R-:W1:Y:S06]  /*6650*/  LDSM.16.MT88.4 R8, [R0+0x10000] ;  /* 0x010000000008783b */ /* 0x000e6c0000004200 */
[----:B------:R-:W2:Y:S06]  /*6660*/  LDSM.16.MT88.4 R12, [R220+0x2a000] ;  /* 0x02a00000dc0c783b */ /* 0x000eac0000004200 */
[----:B------:R-:W3:Y:S06]  /*6670*/  LDSM.16.MT88.4 R16, [R0+0x12000] ;  /* 0x012000000010783b */ /* 0x000eec0000004200 */
[----:B------:R-:W4:Y:S06]  /*6680*/  LDSM.16.MT88.4 R84, [R0+0x14000] ;  /* 0x014000000054783b */ /* 0x000f2c0000004200 */
        /* <DEDUP_REMOVED lines=19> */
[----:B------:R-:W1:Y:S07]  /*67c0*/  LDSM.16.MT88.4 R12, [R0+0x10800] ;  /* 0x01080000000c783b */ /* 0x000e6e0000004200 */
[----:B------:R-:W-:Y:S01]  /*67d0*/  HMMA.16816.F32.BF16 R80, R4, R90, R80 ;  /* 0x0000005a0450723c */ /* 0x000fe20000041850 */
[----:B------:R-:W2:Y:S06]  /*67e0*/  LDSM.16.MT88.4 R4, [R0+0x14800] ;  /* 0x014800000004783b */ /* 0x000eac0000004200 */
[----:B------:R-:W3:Y:S01]  /*67f0*/  LDSM.16.MT88.4 R88, [R0+0x16800] ;  /* 0x016800000058783b */ /* 0x000ee20000004200 */
[-C--:B-1----:R-:W-:Y:S08]  /*6800*/  HMMA.16816.F32.BF16 R20, R8, R12.reuse, R20 ;  /* 0x0000000c0814723c */ /* 0x082ff00000041814 */
        /* <DEDUP_REMOVED lines=9> */
[-C--:B--2---:R-:W-:Y:S08]  /*68a0*/  HMMA.16816.F32.BF16 R52, R8, R4.reuse, R52 ;  /* 0x000000040834723c */ /* 0x084ff00000041834 */
[C---:B------:R-:W-:Y:S08]  /*68b0*/  HMMA.16816.F32.BF16 R56, R16.reuse, R4, R56 ;  /* 0x000000041038723c */ /* 0x040ff00000041838 */
[-C--:B------:R-:W-:Y:S08]  /*68c0*/  HMMA.16816.F32.BF16 R60, R16, R6.reuse, R60 ;  /* 0x00000006103c723c */ /* 0x080ff0000004183c */
[C---:B------:R-:W-:Y:S01]  /*68d0*/  HMMA.16816.F32.BF16 R64, R8.reuse, R6, R64 ;  /* 0x000000060840723c */ /* 0x040fe20000041840 */
[----:B------:R-:W1:Y:S07]  /*68e0*/  LDSM.16.MT88.4 R4, [R221+0x2b000] ;  /* 0x02b00000dd04783b */ /* 0x000e6e0000004200 */
[-C--:B---3--:R-:W-:Y:S08]  /*68f0*/  HMMA.16816.F32.BF16 R68, R8, R88.reuse, R68 ;  /* 0x000000580844723c */ /* 0x088ff00000041844 */
[C---:B------:R-:W-:Y:S08]  /*6900*/  HMMA.16816.F32.BF16 R72, R16.reuse, R88, R72 ;  /* 0x000000581048723c */ /* 0x040ff00000041848 */
[-C--:B------:R-:W-:Y:S01]  /*6910*/  HMMA.16816.F32.BF16 R76, R16, R90.reuse, R76 ;  /* 0x0000005a104c723c */ /* 0x080fe2000004184c */
[----:B------:R-:W2:Y:S07]  /*6920*/  LDSM.16.MT88.4 R16, [R220+0x2b000] ;  /* 0x02b00000dc10783b */ /* 0x000eae0000004200 */
[----:B------:R-:W-:Y:S01]  /*6930*/  HMMA.16816.F32.BF16 R80, R8, R90, R80 ;  /* 0x0000005a0850723c */ /* 0x000fe20000041850 */
[----:B------:R-:W3:Y:S06]  /*6940*/  LDSM.16.MT88.4 R8, [R0+0x15000] ;  /* 0x015000000008783b */ /* 0x000eec0000004200 */
[----:B------:R-:W4:Y:S01]  /*6950*/  LDSM.16.MT88.4 R88, [R0+0x17000] ;  /* 0x017000000058783b */ /* 0x000f220000004200 */
[-C--:B-1----:R-:W-:Y:S08]  /*6960*/  HMMA.16816.F32.BF16 R20, R4, R12.reuse, R20 ;  /* 0x0000000c0414723c */ /* 0x082ff00000041814 */
[C---:B--2---:R-:W-:Y:S08]  /*6970*/  HMMA.16816.F32.BF16 R24, R16.reuse, R12, R24 ;  /* 0x0000000c1018723c */ /* 0x044ff00000041818 */
        /* <DEDUP_REMOVED lines=8> */
[-C--:B---3--:R-:W-:Y:S08]  /*6a00*/  HMMA.16816.F32.BF16 R52, R4, R8.reuse, R52 ;  /* 0x000000080434723c */ /* 0x088ff00000041834 */
[C---:B------:R-:W-:Y:S08]  /*6a10*/  HMMA.16816.F32.BF16 R56, R16.reuse, R8, R56 ;  /* 0x000000081038723c */ /* 0x040ff00000041838 */
[-C--:B------:R-:W-:Y:S08]  /*6a20*/  HMMA.16816.F32.BF16 R60, R16, R10.reuse, R60 ;  /* 0x0000000a103c723c */ /* 0x080ff0000004183c */
[C---:B------:R-:W-:Y:S01]  /*6a30*/  HMMA.16816.F32.BF16 R64, R4.reuse, R10, R64 ;  /* 0x0000000a0440723c */ /* 0x040fe20000041840 */
[----:B------:R-:W1:Y:S07]  /*6a40*/  LDSM.16.MT88.4 R8, [R221+0x2b800] ;  /* 0x02b80000dd08783b */ /* 0x000e6e0000004200 */
[-C--:B----4-:R-:W-:Y:S08]  /*6a50*/  HMMA.16816.F32.BF16 R68, R4, R88.reuse, R68 ;  /* 0x000000580444723c */ /* 0x090ff00000041844 */
[C---:B------:R-:W-:Y:S08]  /*6a60*/  HMMA.16816.F32.BF16 R72, R16.reuse, R88, R72 ;  /* 0x000000581048723c */ /* 0x040ff00000041848 */
[-C--:B------:R-:W-:Y:S01]  /*6a70*/  HMMA.16816.F32.BF16 R76, R16, R90.reuse, R76 ;  /* 0x0000005a104c723c */ /* 0x080fe2000004184c */
[----:B------:R-:W2:Y:S07]  /*6a80*/  LDSM.16.MT88.4 R16, [R220+0x2b800] ;  /* 0x02b80000dc10783b */ /* 0x000eae0000004200 */
[----:B------:R-:W-:Y:S01]  /*6a90*/  HMMA.16816.F32.BF16 R80, R4, R90, R80 ;  /* 0x0000005a0450723c */ /* 0x000fe20000041850 */
[----:B------:R-:W3:Y:S06]  /*6aa0*/  LDSM.16.MT88.4 R4, [R0+0x15800] ;  /* 0x015800000004783b */ /* 0x000eec0000004200 */
[----:B------:R-:W4:Y:S01]  /*6ab0*/  LDSM.16.MT88.4 R88, [R0+0x17800] ;  /* 0x017800000058783b */ /* 0x000f220000004200 */
[-C--:B-1----:R-:W-:Y:S05]  /*6ac0*/  HMMA.16816.F32.BF16 R20, R8, R12.reuse, R20 ;  /* 0x0000000c0814723c */ /* 0x082fea0000041814 */
[----:B------:R-:W-:Y:S03]  /*6ad0*/  BAR.SYNC.DEFER_BLOCKING 0x0 ;  /* 0x0000000000007b1d */ /* 0x000fe60000010000 */
[C---:B--2---:R-:W-:Y:S08]  /*6ae0*/  HMMA.16816.F32.BF16 R24, R16.reuse, R12, R24 ;  /* 0x0000000c1018723c */ /* 0x044ff00000041818 */
[-C--:B------:R-:W-:Y:S08]  /*6af0*/  HMMA.16816.F32.BF16 R28, R16, R14.reuse, R28 ;  /* 0x0000000e101c723c */ /* 0x080ff0000004181c */
[C---:B------:R-:W-:Y:S08]  /*6b00*/  HMMA.16816.F32.BF16 R32, R8.reuse, R14, R32 ;  /* 0x0000000e0820723c */ /* 0x040ff00000041820 */
        /* <DEDUP_REMOVED lines=14> */
[----:B------:R-:W-:Y:S01]  /*6bf0*/  ISETP.GE.AND P5, PT, R240, c[0x0][0x220], PT ;  /* 0x00008800f0007a0c */ /* 0x000fe20003fa6270 */
[----:B------:R-:W-:Y:S01]  /*6c00*/  IMAD.MOV.U32 R4, RZ, RZ, R242 ;  /* 0x000000ffff047224 */ /* 0x000fe200078e00f2 */
[----:B-----5:R-:W-:Y:S01]  /*6c10*/  ISETP.GE.AND P4, PT, R112, c[0x0][0x220], PT ;  /* 0x0000880070007a0c */ /* 0x020fe20003f86270 */
[C---:B------:R-:W-:Y:S01]  /*6c20*/  IMAD.U32 R8, R15.reuse, -0x40, RZ ;  /* 0xffffffc00f087824 */ /* 0x040fe200078e00ff */
        /* <DEDUP_REMOVED lines=60> */
.L_x_659:
[----:B------:R-:W-:Y:S01]  /*6ff0*/  LDSM.16.M88.4 R128, [R227] ;  /* 0x00000000e380783b */ /* 0x000fe20000000200 */
[----:B------:R-:W-:Y:S02]  /*7000*/  ULOP3.LUT UR8, UR7, 0x1, URZ, 0xc0, !UPT ;  /* 0x0000000107087892 */ /* 0x000fe4000f8ec03f */
[----:B------:R-:W-:Y:S01]  /*7010*/  @UP5 UIADD3 UR13, UP4, UR10, -0x100, URZ ;  /* 0xffffff000a0d5890 */ /* 0x000fe2000ff9e03f */
[----:B------:R-:W2:Y:S01]  /*7020*/  LDSM.16.MT88.4 R16, [R0+0x18000] ;  /* 0x018000000010783b */ /* 0x000ea20000004200 */
[----:B------:R-:W-:Y:S02]  /*7030*/  UISETP.NE.U32.AND UP3, UPT, UR8, 0x1, UPT ;  /* 0x000000010800788c */ /* 0x000fe4000bf65070 */
[----:B------:R-:W-:Y:S01]  /*7040*/  UIADD3 UR14, UR7, -0x1, URZ ;  /* 0xffffffff070e7890 */ /* 0x000fe2000fffe03f */
[----:B------:R-:W3:Y:S01]  /*7050*/  LDSM.16.M88.4 R124, [R227+0x1000] ;  /* 0x00100000e37c783b */ /* 0x000ee20000000200 */
[----:B------:R-:W-:Y:S03]  /*7060*/  @UP5 UIADD3.X UR8, UR9, -0x1, URZ, UP4, !UPT ;  /* 0xffffffff09085890 */ /* 0x000fe6000a7fe43f */
[----:B------:R-:W4:Y:S04]  /*7070*/  LDSM.16.MT88.4 R96, [R0+0x1a000] ;  /* 0x01a000000060783b */ /* 0x000f280000004200 */
[----:B-----5:R-:W1:Y:S04]  /*7080*/  LDSM.16.MT88.4 R112, [R0+0x1c000] ;  /* 0x01c000000070783b */ /* 0x020e680000004200 */
[----:B------:R-:W1:Y:S04]  /*7090*/  LDSM.16.MT88.4 R196, [R0+0x1e000] ;  /* 0x01e0000000c4783b */ /* 0x000e680000004200 */
[----:B------:R-:W-:Y:S04]  /*70a0*/  LDSM.16.M88.4 R200, [R228] ;  /* 0x00000000e4c8783b */ /* 0x000fe80000000200 */
[----:B------:R-:W1:Y:S04]  /*70b0*/  LDSM.16.MT88.4 R204, [R0+0x18800] ;  /* 0x0188000000cc783b */ /* 0x000e680000004200 */
[----:B------:R-:W1:Y:S04]  /*70c0*/  LDSM.16.M88.4 R208, [R228+0x1000] ;  /* 0x00100000e4d0783b */ /* 0x000e680000000200 */
[----:B------:R-:W1:Y:S02]  /*70d0*/  LDSM.16.MT88.4 R212, [R0+0x1a800] ;  /* 0x01a8000000d4783b */ /* 0x000e640000004200 */
        /* <DEDUP_REMOVED lines=22> */
[-C--:B------:R-:W-:Y:S08]  /*7240*/  HMMA.16816.F32.BF16 R84, R200, R212.reuse, R84 ;  /* 0x000000d4c854723c */ /* 0x080ff00000041854 */
[C---:B------:R-:W-:Y:S08]  /*7250*/  HMMA.16816.F32.BF16 R88, R208.reuse, R212, R88 ;  /* 0x000000d4d058723c */ /* 0x040ff00000041858 */
[-C--:B------:R-:W-:Y:S08]  /*7260*/  HMMA.16816.F32.BF16 R92, R208, R214.reuse, R92 ;  /* 0x000000d6d05c723c */ /* 0x080ff0000004185c */
[C---:B------:R-:W-:Y:S01]  /*7270*/  HMMA.16816.F32.BF16 R96, R200.reuse, R214, R96 ;  /* 0x000000d6c860723c */ /* 0x040fe20000041860 */
[----:B------:R-:W-:Y:S07]  /*7280*/  LDSM.16.M88.4 R212, [R229+0x1000] ;  /* 0x00100000e5d4783b */ /* 0x000fee0000000200 */
[-C--:B-1----:R-:W-:Y:S08]  /*7290*/  HMMA.16816.F32.BF16 R100, R200, R196.reuse, R100 ;  /* 0x000000c4c864723c */ /* 0x082ff00000041864 */
[C---:B------:R-:W-:Y:S08]  /*72a0*/  HMMA.16816.F32.BF16 R104, R208.reuse, R196, R104 ;  /* 0x000000c4d068723c */ /* 0x040ff00000041868 */
[-C--:B------:R-:W-:Y:S08]  /*72b0*/  HMMA.16816.F32.BF16 R108, R208, R198.reuse, R108 ;  /* 0x000000c6d06c723c */ /* 0x080ff0000004186c */
[C---:B------:R-:W-:Y:S01]  /*72c0*/  HMMA.16816.F32.BF16 R112, R200.reuse, R198, R112 ;  /* 0x000000c6c870723c */ /* 0x040fe20000041870 */
[----:B------:R-:W-:Y:S07]  /*72d0*/  LDSM.16.M88.4 R196, [R229] ;  /* 0x00000000e5c4783b */ /* 0x000fee0000000200 */
[-C--:B--2---:R-:W-:Y:S08]  /*72e0*/  HMMA.16816.F32.BF16 R116, R200, R204.reuse, R116 ;  /* 0x000000ccc874723c */ /* 0x084ff00000041874 */
[C---:B------:R-:W-:Y:S08]  /*72f0*/  HMMA.16816.F32.BF16 R120, R208.reuse, R204, R120 ;  /* 0x000000ccd078723c */ /* 0x040ff00000041878 */
[-C--:B------:R-:W-:Y:S01]  /*7300*/  HMMA.16816.F32.BF16 R124, R208, R206.reuse, R124 ;  /* 0x000000ced07c723c */ /* 0x080fe2000004187c */
[----:B------:R-:W1:Y:S07]  /*7310*/  LDSM.16.MT88.4 R208, [R0+0x19000] ;  /* 0x0190000000d0783b */ /* 0x000e6e0000004200 */
[----:B------:R-:W-:Y:S01]  /*7320*/  HMMA.16816.F32.BF16 R128, R200, R206, R128 ;  /* 0x000000cec880723c */ /* 0x000fe20000041880 */
[----:B------:R-:W2:Y:S04]  /*7330*/  LDSM.16.MT88.4 R200, [R0+0x1b000] ;  /* 0x01b0000000c8783b */ /* 0x000ea80000004200 */
[----:B------:R-:W3:Y:S03]  /*7340*/  LDSM.16.MT88.4 R204, [R0+0x1d000] ;  /* 0x01d0000000cc783b */ /* 0x000ee60000004200 */
        /* <DEDUP_REMOVED lines=20> */
[----:B------:R-:W3:Y:S04]  /*7490*/  LDSM.16.MT88.4 R196, [R0+0x1b800] ;  /* 0x01b8000000c4783b */ /* 0x000ee80000004200 */
[----:B------:R-:W4:Y:S03]  /*74a0*/  LDSM.16.MT88.4 R208, [R0+0x1d800] ;  /* 0x01d8000000d0783b */ /* 0x000f260000004200 */
[-C--:B--2---:R-:W-:Y:S08]  /*74b0*/  HMMA.16816.F32.BF16 R4, R200, R204.reuse, R4 ;  /* 0x000000ccc804723c */ /* 0x084ff00000041804 */
[C---:B-1----:R-:W-:Y:S08]  /*74c0*/  HMMA.16816.F32.BF16 R8, R212.reuse, R204, R8 ;  /* 0x000000ccd408723c */ /* 0x042ff00000041808 */
[-C--:B------:R-:W-:Y:S08]  /*74d0*/  HMMA.16816.F32.BF16 R12, R212, R206.reuse, R12 ;  /* 0x000000ced40c723c */ /* 0x080ff0000004180c */
[C---:B------:R-:W-:Y:S01]  /*74e0*/  HMMA.16816.F32.BF16 R16, R200.reuse, R206, R16 ;  /* 0x000000cec810723c */ /* 0x040fe20000041810 */
[----:B------:R1:W2:Y:S07]  /*74f0*/  LDSM.16.MT88.4 R204, [R0+0x1f800] ;  /* 0x01f8000000cc783b */ /* 0x0002ae0000004200 */
[-C--:B---3--:R-:W-:Y:S08]  /*7500*/  HMMA.16816.F32.BF16 R84, R200, R196.reuse, R84 ;  /* 0x000000c4c854723c */ /* 0x088ff00000041854 */
[C---:B------:R-:W-:Y:S01]  /*7510*/  HMMA.16816.F32.BF16 R88, R212.reuse, R196, R88 ;  /* 0x000000c4d458723c */ /* 0x040fe20000041858 */
[----:B------:R-:W3:Y:S06]  /*7520*/  LDL R197, [R1+0x44] ;  /* 0x0000440001c57983 */ /* 0x000eec0000100800 */
[-C--:B------:R-:W-:Y:S01]  /*7530*/  LEA R196, P2, R239, R234.reuse, 0x2 ;  /* 0x000000eaefc47211 */ /* 0x080fe200078410ff */
[-C--:B------:R-:W-:Y:S01]  /*7540*/  HMMA.16816.F32.BF16 R92, R212, R198.reuse, R92 ;  /* 0x000000c6d45c723c */ /* 0x080fe2000004185c */
[----:B-1----:R-:W3:Y:S07]  /*7550*/  LDL R0, [R1+0x40] ;  /* 0x0000400001007983 */ /* 0x002eee0000100800 */
[C---:B------:R-:W-:Y:S08]  /*7560*/  HMMA.16816.F32.BF16 R96, R200.reuse, R198, R96 ;  /* 0x000000c6c860723c */ /* 0x040ff00000041860 */
[-C--:B----4-:R-:W-:Y:S08]  /*7570*/  HMMA.16816.F32.BF16 R100, R200, R208.reuse, R100 ;  /* 0x000000d0c864723c */ /* 0x090ff00000041864 */
[C---:B------:R-:W-:Y:S07]  /*7580*/  HMMA.16816.F32.BF16 R104, R212.reuse, R208, R104 ;  /* 0x000000d0d468723c */ /* 0x040fee0000041868 */
[----:B------:R-:W-:Y:S01]  /*7590*/  IMAD.MOV.U32 R209, RZ, RZ, c[0x0][0x22c] ;  /* 0x00008b00ffd17624 */ /* 0x000fe200078e00ff */
[-C--:B------:R-:W-:Y:S01]  /*75a0*/  HMMA.16816.F32.BF16 R108, R212, R210.reuse, R108 ;  /* 0x000000d2d46c723c */ /* 0x080fe2000004186c */
[----:B------:R-:W-:Y:S03]  /*75b0*/  IMAD.MOV.U32 R208, RZ, RZ, c[0x0][0x22c] ;  /* 0x00008b00ffd07624 */ /* 0x000fe600078e00ff */
[----:B------:R-:W-:Y:S02]  /*75c0*/  IMAD R209, R209, c[0x0][0x1c0], RZ ;  /* 0x00007000d1d17a24 */ /* 0x000fe400078e02ff */
[----:B------:R-:W-:Y:S02]  /*75d0*/  IMAD R208, R208, c[0x0][0x1c0], RZ ;  /* 0x00007000d0d07a24 */ /* 0x000fe400078e02ff */
[C---:B------:R-:W-:Y:S04]  /*75e0*/  HMMA.16816.F32.BF16 R112, R200.reuse, R210, R112 ;  /* 0x000000d2c870723c */ /* 0x040fe80000041870 */
[----:B------:R-:W-:Y:S02]  /*75f0*/  IMAD.SHL.U32 R209, R209, 0x10, RZ ;  /* 0x00000010d1d17824 */ /* 0x000fe400078e00ff */
[----:B------:R-:W-:Y:S02]  /*7600*/  IMAD R208, R208, 0x18, RZ ;  /* 0x00000018d0d07824 */ /* 0x000fe400078e02ff */
[-C--:B--2---:R-:W-:Y:S01]  /*7610*/  HMMA.16816.F32.BF16 R116, R200, R204.reuse, R116 ;  /* 0x000000ccc874723c */ /* 0x084fe20000041874 */
[----:B------:R-:W-:Y:S03]  /*7620*/  IMAD.MOV.U32 R210, RZ, RZ, c[0x0][0x22c] ;  /* 0x00008b00ffd27624 */ /* 0x000fe600078e00ff */
[----:B------:R-:W-:Y:S02]  /*7630*/  IMAD.MOV.U32 R211, RZ, RZ, c[0x0][0x22c] ;  /* 0x00008b00ffd37624 */ /* 0x000fe400078e00ff */
[----:B------:R-:W-:Y:S02]  /*7640*/  IMAD R210, R210, c[0x0][0x1c0], RZ ;  /* 0x00007000d2d27a24 */ /* 0x000fe400078e02ff */
[C---:B------:R-:W-:Y:S04]  /*7650*/  HMMA.16816.F32.BF16 R120, R212.reuse, R204, R120 ;  /* 0x000000ccd478723c */ /* 0x040fe80000041878 */
[----:B------:R-:W-:Y:S02]  /*7660*/  IMAD.SHL.U32 R210, R210, 0x20, RZ ;  /* 0x00000020d2d27824 */ /* 0x000fe400078e00ff */
[----:B------:R-:W-:Y:S02]  /*7670*/  IMAD R211, R211, c[0x0][0x1c0], RZ ;  /* 0x00007000d3d37a24 */ /* 0x000fe400078e02ff */
[-C--:B------:R-:W-:Y:S04]  /*7680*/  HMMA.16816.F32.BF16 R124, R212, R206.reuse, R124 ;  /* 0x000000ced47c723c */ /* 0x080fe8000004187c */
[----:B------:R-:W-:Y:S03]  /*7690*/  IMAD.SHL.U32 R211, R211, 0x10, RZ ;  /* 0x00000010d3d37824 */ /* 0x000fe600078e00ff */
[----:B------:R-:W-:Y:S01]  /*76a0*/  IMAD.MOV.U32 R215, RZ, RZ, c[0x0][0x22c] ;  /* 0x00008b00ffd77624 */ /* 0x000fe200078e00ff */
[----:B------:R-:W-:Y:S04]  /*76b0*/  HMMA.16816.F32.BF16 R128, R200, R206, R128 ;  /* 0x000000cec880723c */ /* 0x000fe80000041880 */
[----:B------:R-:W-:Y:S01]  /*76c0*/  IMAD R215, R215, c[0x0][0x1c0], RZ ;  /* 0x00007000d7d77a24 */ /* 0x000fe200078e02ff */
[----:B------:R-:W-:Y:S03]  /*76d0*/  IADD3 R212, R211, 0x20, RZ ;  /* 0x00000020d3d47810 */ /* 0x000fe60007ffe0ff */
[----:B------:R-:W-:Y:S04]  /*76e0*/  IMAD R215, R215, 0x38, RZ ;  /* 0x00000038d7d77824 */ /* 0x000fe800078e02ff */
[----:B------:R-:W-:Y:S01]  /*76f0*/  IMAD.IADD R212, R239, 0x1, R212 ;  /* 0x00000001efd47824 */ /* 0x000fe200078e02d4 */
[----:B---3--:R-:W-:Y:S01]  /*7700*/  @P1 IADD3 R198, P0, R197, UR10, RZ ;  /* 0x0000000ac5c61c10 */ /* 0x008fe2000ff1e0ff */
[----:B------:R-:W-:Y:S01]  /*7710*/  @UP5 UMOV UR10, UR13 ;  /* 0x0000000d000a5c82 */ /* 0x000fe20008000000 */
[-C--:B------:R-:W-:Y:S02]  /*7720*/  LEA.HI.X.SX32 R197, R239, R235.reuse, 0x2, P2 ;  /* 0x000000ebefc57211 */ /* 0x080fe400010f16ff */
[----:B------:R-:W-:Y:S01]  /*7730*/  @P1 IADD3.X R199, R0, UR9, RZ, P0, !PT ;  /* 0x0000000900c71c10 */ /* 0x000fe200087fe4ff */
[----:B------:R-:W-:Y:S01]  /*7740*/  IMAD.MOV.U32 R0, RZ, RZ, c[0x0][0x22c] ;  /* 0x00008b00ff007624 */ /* 0x000fe200078e00ff */
[----:B------:R-:W-:Y:S03]  /*7750*/  @UP5 UMOV UR9, UR8 ;  /* 0x0000000800095c82 */ /* 0x000fe60008000000 */
[----:B------:R1:W5:Y:S01]  /*7760*/  @P1 LDG.E R250, [R198.64+-0x100] ;  /* 0xffff0004c6fa1981 */ /* 0x000362000c1e1900 */
[----:B------:R-:W-:Y:S03]  /*7770*/  IMAD R0, R0, c[0x0][0x1c0], RZ ;  /* 0x0000700000007a24 */ /* 0x000fe600078e02ff */
[----:B------:R1:W5:Y:S01]  /*7780*/  @P1 LDG.E R251, [R198.64+-0xe0] ;  /* 0xffff2004c6fb1981 */ /* 0x000362000c1e1900 */
[----:B------:R-:W-:Y:S03]  /*7790*/  IMAD R0, R0, 0x28, RZ ;  /* 0x0000002800007824 */ /* 0x000fe600078e02ff */
[----:B------:R2:W-:Y:S04]  /*77a0*/  RED.E.ADD.F32.FTZ.RN.STRONG.GPU [R234.64], R4 ;  /* 0x00000004ea00798e */ /* 0x0005e8000c10e784 */
[----:B------:R3:W-:Y:S01]  /*77b0*/  RED.E.ADD.F32.FTZ.RN.STRONG.GPU [R196.64], R5 ;  /* 0x00000005c400798e */ /* 0x0007e2000c10e784 */
[CC--:B-1----:R-:W-:Y:S04]  /*77c0*/  LEA R198, P0, R209.reuse, R234.reuse, 0x2 ;  /* 0x000000ead1c67211 */ /* 0x0c2fe800078010ff */
[-C--:B------:R-:W-:Y:S02]  /*77d0*/  LEA.HI.X.SX32 R199, R209, R235.reuse, 0x2, P0 ;  /* 0x000000ebd1c77211 */ /* 0x080fe400000f16ff */
[-C--:B------:R-:W-:Y:S02]  /*77e0*/  LEA R204, P0, R210, R234.reuse, 0x2 ;  /* 0x000000ead2cc7211 */ /* 0x080fe400078010ff */
[-C--:B--2---:R-:W-:Y:S01]  /*77f0*/  LEA R4, P1, R208, R234.reuse, 0x2 ;  /* 0x000000ead0047211 */ /* 0x084fe200078210ff */
[----:B------:R1:W-:Y:S01]  /*7800*/  RED.E.ADD.F32.FTZ.RN.STRONG.GPU [R198.64], R6 ;  /* 0x00000006c600798e */ /* 0x0003e2000c10e784 */
[-C--:B------:R-:W-:Y:S02]  /*7810*/  LEA.HI.X.SX32 R205, R210, R235.reuse, 0x2, P0 ;  /* 0x000000ebd2cd7211 */ /* 0x080fe400000f16ff */
[-C--:B---3--:R-:W-:Y:S01]  /*7820*/  LEA.HI.X.SX32 R5, R208, R235.reuse, 0x2, P1 ;  /* 0x000000ebd0057211 */ /* 0x088fe200008f16ff */
[----:B------:R-:W2:Y:S01]  /*7830*/  LDL R210, [R1+0x3c] ;  /* 0x00003c0001d27983 */ /* 0x000ea20000100800 */
[----:B------:R-:W-:Y:S03]  /*7840*/  IMAD.MOV.U32 R208, RZ, RZ, c[0x0][0x22c] ;  /* 0x00008b00ffd07624 */ /* 0x000fe600078e00ff */
[----:B------:R3:W-:Y:S01]  /*7850*/  RED.E.ADD.F32.FTZ.RN.STRONG.GPU [R4.64], R7 ;  /* 0x000000070400798e */ /* 0x0007e2000c10e784 */
[----:B------:R-:W-:Y:S03]  /*7860*/  IMAD R208, R208, c[0x0][0x1c0], RZ ;  /* 0x00007000d0d07a24 */ /* 0x000fe600078e02ff */
[----:B------:R4:W-:Y:S01]  /*7870*/  RED.E.ADD.F32.FTZ.RN.STRONG.GPU [R204.64], R8 ;  /* 0x00000008cc00798e */ /* 0x0009e2000c10e784 */
[----:B------:R-:W-:Y:S01]  /*7880*/  IMAD R208, R208, 0x30, RZ ;  /* 0x00000030d0d07824 */ /* 0x000fe200078e02ff */
[-C--:B-1----:R-:W-:Y:S04]  /*7890*/  LEA R198, P2, R0, R234.reuse, 0x2 ;  /* 0x000000ea00c67211 */ /* 0x082fe800078410ff */
[-C--:B------:R-:W-:Y:S02]  /*78a0*/  LEA R6, P1, R208, R234.reuse, 0x2 ;  /* 0x000000ead0067211 */ /* 0x080fe400078210ff */
[-C--:B------:R-:W-:Y:S02]  /*78b0*/  LEA.HI.X.SX32 R199, R0, R235.reuse, 0x2, P2 ;  /* 0x000000eb00c77211 */ /* 0x080fe400010f16ff */
[----:B------:R-:W2:Y:S01]  /*78c0*/  LDL R0, [R1+0x20] ;  /* 0x0000200001007983 */ /* 0x000ea20000100800 */
[-C--:B---3--:R-:W-:Y:S01]  /*78d0*/  LEA.HI.X.SX32 R7, R208, R235.reuse, 0x2, P1 ;  /* 0x000000ebd0077211 */ /* 0x088fe200008f16ff */
[----:B------:R-:W-:Y:S02]  /*78e0*/  IMAD.MOV.U32 R208, RZ, RZ, c[0x0][0x22c] ;  /* 0x00008b00ffd07624 */ /* 0x000fe400078e00ff */
[----:B------:R1:W-:Y:S01]  /*78f0*/  RED.E.ADD.F32.FTZ.RN.STRONG.GPU [R198.64], R9 ;  /* 0x00000009c600798e */ /* 0x0003e2000c10e784 */
[CC--:B------:R-:W-:Y:S01]  /*7900*/  LEA R4, P0, R215.reuse, R234.reuse, 0x2 ;  /* 0x000000ead7047211 */ /* 0x0c0fe200078010ff */
[----:B------:R-:W-:Y:S02]  /*7910*/  IMAD R208, R208, c[0x0][0x1c0], RZ ;  /* 0x00007000d0d07a24 */ /* 0x000fe400078e02ff */
[----:B------:R3:W-:Y:S01]  /*7920*/  RED.E.ADD.F32.FTZ.RN.STRONG.GPU [R6.64], R10 ;  /* 0x0000000a0600798e */ /* 0x0007e2000c10e784 */
[-C--:B------:R-:W-:Y:S01]  /*7930*/  LEA.HI.X.SX32 R5, R215, R235.reuse, 0x2, P0 ;  /* 0x000000ebd7057211 */ /* 0x080fe200000f16ff */
[----:B------:R-:W-:Y:S04]  /*7940*/  IMAD.SHL.U32 R208, R208, 0x10, RZ ;  /* 0x00000010d0d07824 */ /* 0x000fe800078e00ff */
[----:B------:R3:W-:Y:S01]  /*7950*/  RED.E.ADD.F32.FTZ.RN.STRONG.GPU [R4.64], R11 ;  /* 0x0000000b0400798e */ /* 0x0007e2000c10e784 */
[----:B------:R-:W-:Y:S03]  /*7960*/  IADD3 R208, R208, 0x20, RZ ;  /* 0x00000020d0d07810 */ /* 0x000fe60007ffe0ff */
[----:B------:R-:W-:Y:S01]  /*7970*/  RED.E.ADD.F32.FTZ.RN.STRONG.GPU [R234.64+0x80], R16 ;  /* 0x00008010ea00798e */ /* 0x000fe2000c10e784 */
[CC--:B----4-:R-:W-:Y:S03]  /*7980*/  LEA R8, P0, R208.reuse, R234.reuse, 0x2 ;  /* 0x000000ead0087211 */ /* 0x0d0fe600078010ff */
[----:B------:R-:W-:Y:S01]  /*7990*/  RED.E.ADD.F32.FTZ.RN.STRONG.GPU [R196.64+0x80], R17 ;  /* 0x00008011c400798e */ /* 0x000fe2000c10e784 */
[-C--:B-1----:R-:W-:Y:S03]  /*79a0*/  LEA.HI.X.SX32 R9, R208, R235.reuse, 0x2, P0 ;  /* 0x000000ebd0097211 */ /* 0x082fe600000f16ff */
[----:B------:R-:W4:Y:S01]  /*79b0*/  LDL R199, [R1+0x1c] ;  /* 0x00001c0001c77983 */ /* 0x000f220000100800 */
[C---:B------:R-:W-:Y:S02]  /*79c0*/  IADD3 R208, R211.reuse, 0x20, RZ ;  /* 0x00000020d3d07810 */ /* 0x040fe40007ffe0ff */
[----:B------:R-:W-:Y:S01]  /*79d0*/  IADD3 R211, R211, 0x20, RZ ;  /* 0x00000020d3d37810 */ /* 0x000fe20007ffe0ff */
[----:B------:R1:W-:Y:S01]  /*79e0*/  RED.E.ADD.F32.FTZ.RN.STRONG.GPU [R8.64], R18 ;  /* 0x000000120800798e */ /* 0x0003e2000c10e784 */
[CC--:B---3--:R-:W-:Y:S01]  /*79f0*/  LEA R6, P1, R212.reuse, R234.reuse, 0x2 ;  /* 0x000000ead4067211 */ /* 0x0c8fe200078210ff */
[C---:B------:R-:W-:Y:S02]  /*7a00*/  IMAD.IADD R208, R239.reuse, 0x1, R208 ;  /* 0x00000001efd07824 */ /* 0x040fe400078e02d0 */
[C---:B------:R-:W-:Y:S01]  /*7a10*/  IMAD.IADD R211, R239.reuse, 0x1, R211 ;  /* 0x00000001efd37824 */ /* 0x040fe200078e02d3 */
[-C--:B------:R-:W-:Y:S01]  /*7a20*/  LEA.HI.X.SX32 R7, R212, R235.reuse, 0x2, P1 ;  /* 0x000000ebd4077211 */ /* 0x080fe200008f16ff */
[C---:B------:R-:W-:Y:S01]  /*7a30*/  IMAD.IADD R208, R239.reuse, 0x1, R208 ;  /* 0x00000001efd07824 */ /* 0x040fe200078e02d0 */
[----:B------:R-:W4:Y:S01]  /*7a40*/  LDL R198, [R1+0x38] ;  /* 0x0000380001c67983 */ /* 0x000f220000100800 */
[C---:B------:R-:W-:Y:S02]  /*7a50*/  IMAD.IADD R211, R239.reuse, 0x1, R211 ;  /* 0x00000001efd37824 */ /* 0x040fe400078e02d3 */
[----:B------:R-:W-:Y:S01]  /*7a60*/  IMAD.IADD R208, R239, 0x1, R208 ;  /* 0x00000001efd07824 */ /* 0x000fe200078e02d0 */
[----:B------:R-:W-:Y:S02]  /*7a70*/  RED.E.ADD.F32.FTZ.RN.STRONG.GPU [R6.64], R19 ;  /* 0x000000130600798e */ /* 0x000fe4000c10e784 */
[CC--:B------:R-:W-:Y:S04]  /*7a80*/  LEA R10, P0, R211.reuse, R234.reuse, 0x2 ;  /* 0x000000ead30a7211 */ /* 0x0c0fe800078010ff */
[-C--:B------:R-:W-:Y:S01]  /*7a90*/  LEA.HI.X.SX32 R11, R211, R235.reuse, 0x2, P0 ;  /* 0x000000ebd30b7211 */ /* 0x080fe200000f16ff */
[----:B------:R-:W-:Y:S04]  /*7aa0*/  IMAD.MOV.U32 R211, RZ, RZ, c[0x0][0x22c] ;  /* 0x00008b00ffd37624 */ /* 0x000fe800078e00ff */
[----:B------:R1:W-:Y:S01]  /*7ab0*/  RED.E.ADD.F32.FTZ.RN.STRONG.GPU [R10.64], R12 ;  /* 0x0000000c0a00798e */ /* 0x0003e2000c10e784 */
[----:B------:R-:W-:Y:S01]  /*7ac0*/  IMAD R211, R211, c[0x0][0x1c0], RZ ;  /* 0x00007000d3d37a24 */ /* 0x000fe200078e02ff */
[CC--:B-1----:R-:W-:Y:S03]  /*7ad0*/  LEA R8, P2, R208.reuse, R234.reuse, 0x2 ;  /* 0x000000ead0087211 */ /* 0x0c2fe600078410ff */
[----:B------:R-:W-:Y:S01]  /*7ae0*/  IMAD.SHL.U32 R211, R211, 0x10, RZ ;  /* 0x00000010d3d37824 */ /* 0x000fe200078e00ff */
[-C--:B------:R-:W-:Y:S01]  /*7af0*/  LEA.HI.X.SX32 R9, R208, R235.reuse, 0x2, P2 ;  /* 0x000000ebd0097211 */ /* 0x080fe200010f16ff */
[----:B------:R-:W-:Y:S04]  /*7b00*/  IMAD.MOV.U32 R208, RZ, RZ, c[0x0][0x22c] ;  /* 0x00008b00ffd07624 */ /* 0x000fe800078e00ff */
[----:B------:R1:W-:Y:S01]  /*7b10*/  RED.E.ADD.F32.FTZ.RN.STRONG.GPU [R8.64], R13 ;  /* 0x0000000d0800798e */ /* 0x0003e2000c10e784 */
[----:B------:R-:W-:Y:S04]  /*7b20*/  IMAD R208, R208, c[0x0][0x1c0], RZ ;  /* 0x00007000d0d07a24 */ /* 0x000fe800078e02ff */
[----:B------:R-:W-:Y:S05]  /*7b30*/  IMAD.SHL.U32 R208, R208, 0x10, RZ ;  /* 0x00000010d0d07824 */ /* 0x000fea00078e00ff */
[C---:B------:R-:W-:Y:S02]  /*7b40*/  IADD3 R204, R208.reuse, 0x40, RZ ;  /* 0x00000040d0cc7810 */ /* 0x040fe40007ffe0ff */
[C---:B------:R-:W-:Y:S02]  /*7b50*/  IADD3 R201, R208.reuse, 0x40, RZ ;  /* 0x00000040d0c97810 */ /* 0x040fe40007ffe0ff */
[----:B------:R-:W-:Y:S01]  /*7b60*/  IADD3 R200, R208, 0x40, RZ ;  /* 0x00000040d0c87810 */ /* 0x000fe20007ffe0ff */
[----:B------:R-:W-:Y:S01]  /*7b70*/  IMAD.IADD R204, R239, 0x1, R204 ;  /* 0x00000001efcc7824 */ /* 0x000fe200078e02cc */
[----:B------:R-:W-:Y:S01]  /*7b80*/  IADD3 R12, R211, 0x60, RZ ;  /* 0x00000060d30c7810 */ /* 0x000fe20007ffe0ff */
[C---:B------:R-:W-:Y:S02]  /*7b90*/  IMAD.IADD R201, R239.reuse, 0x1, R201 ;  /* 0x00000001efc97824 */ /* 0x040fe400078e02c9 */
[C---:B------:R-:W-:Y:S02]  /*7ba0*/  IMAD.IADD R200, R239.reuse, 0x1, R200 ;  /* 0x00000001efc87824 */ /* 0x040fe400078e02c8 */
[C---:B------:R-:W-:Y:S02]  /*7bb0*/  IMAD.IADD R201, R239.reuse, 0x1, R201 ;  /* 0x00000001efc97824 */ /* 0x040fe400078e02c9 */
[C---:B------:R-:W-:Y:S02]  /*7bc0*/  IMAD.IADD R200, R239.reuse, 0x1, R200 ;  /* 0x00000001efc87824 */ /* 0x040fe400078e02c8 */
[----:B------:R-:W-:Y:S02]  /*7bd0*/  IMAD.MOV.U32 R208, RZ, RZ, c[0x0][0x22c] ;  /* 0x00008b00ffd07624 */ /* 0x000fe400078e00ff */
[----:B------:R-:W-:Y:S01]  /*7be0*/  IMAD.IADD R200, R239, 0x1, R200 ;  /* 0x00000001efc87824 */ /* 0x000fe200078e02c8 */
[----:B-1----:R-:W4:Y:S01]  /*7bf0*/  LDL R13, [R1+0x14] ;  /* 0x00001400010d7983 */ /* 0x002f220000100800 */
[----:B------:R-:W-:Y:S02]  /*7c00*/  IMAD R208, R208, c[0x0][0x1c0], RZ ;  /* 0x00007000d0d07a24 */ /* 0x000fe400078e02ff */
[----:B------:R-:W-:Y:S01]  /*7c10*/  IMAD.MOV.U32 R211, RZ, RZ, c[0x0][0x22c] ;  /* 0x00008b00ffd37624 */ /* 0x000fe200078e00ff */
[-C--:B------:R-:W-:Y:S01]  /*7c20*/  LEA R8, P2, R200, R234.reuse, 0x2 ;  /* 0x000000eac8087211 */ /* 0x080fe200078410ff */
[----:B------:R-:W-:Y:S02]  /*7c30*/  IMAD.SHL.U32 R208, R208, 0x10, RZ ;  /* 0x00000010d0d07824 */ /* 0x000fe400078e00ff */
[----:B------:R-:W-:Y:S01]  /*7c40*/  IMAD R211, R211, c[0x0][0x1c0], RZ ;  /* 0x00007000d3d37a24 */ /* 0x000fe200078e02ff */
[-C--:B------:R-:W-:Y:S02]  /*7c50*/  LEA.HI.X.SX32 R9, R200, R235.reuse, 0x2, P2 ;  /* 0x000000ebc8097211 */ /* 0x080fe400010f16ff */
[C---:B------:R-:W-:Y:S01]  /*7c60*/  IADD3 R17, R208.reuse, 0x60, RZ ;  /* 0x00000060d0117810 */ /* 0x040fe20007ffe0ff */
[----:B------:R-:W-:Y:S01]  /*7c70*/  IMAD.SHL.U32 R211, R211, 0x10, RZ ;  /* 0x00000010d3d37824 */ /* 0x000fe200078e00ff */
[----:B------:R-:W-:Y:S03]  /*7c80*/  IADD3 R16, R208, 0x60, RZ ;  /* 0x00000060d0107810 */ /* 0x000fe60007ffe0ff */
[C---:B------:R-:W-:Y:S02]  /*7c90*/  IMAD.IADD R17, R239.reuse, 0x1, R17 ;  /* 0x00000001ef117824 */ /* 0x040fe400078e0211 */
[C---:B------:R-:W-:Y:S04]  /*7ca0*/  IMAD.IADD R16, R239.reuse, 0x1, R16 ;  /* 0x00000001ef107824 */ /* 0x040fe800078e0210 */
[----:B------:R-:W-:Y:S01]  /*7cb0*/  IMAD.IADD R16, R239, 0x1, R16 ;  /* 0x00000001ef107824 */ /* 0x000fe200078e0210 */
[CC--:B--2---:R-:W-:Y:S04]  /*7cc0*/  LEA R6, P0, R210.reuse, R234.reuse, 0x2 ;  /* 0x000000ead2067211 */ /* 0x0c4fe800078010ff */
[-C--:B------:R-:W-:Y:S02]  /*7cd0*/  LEA.HI.X.SX32 R7, R210, R235.reuse, 0x2, P0 ;  /* 0x000000ebd2077211 */ /* 0x080fe400000f16ff */
[CC--:B------:R-:W-:Y:S04]  /*7ce0*/  LEA R4, P1, R0.reuse, R234.reuse, 0x2 ;  /* 0x000000ea00047211 */ /* 0x0c0fe800078210ff */
[-C--:B------:R-:W-:Y:S01]  /*7cf0*/  LEA.HI.X.SX32 R5, R0, R235.reuse, 0x2, P1 ;  /* 0x000000eb00057211 */ /* 0x080fe200008f16ff */
[----:B------:R-:W-:Y:S04]  /*7d00*/  IMAD.MOV.U32 R0, RZ, RZ, c[0x0][0x22c] ;  /* 0x00008b00ff007624 */ /* 0x000fe800078e00ff */
[----:B------:R1:W-:Y:S01]  /*7d10*/  RED.E.ADD.F32.FTZ.RN.STRONG.GPU [R4.64], R14 ;  /* 0x0000000e0400798e */ /* 0x0003e2000c10e784 */
[----:B------:R-:W-:Y:S03]  /*7d20*/  IMAD R0, R0, c[0x0][0x1c0], RZ ;  /* 0x0000700000007a24 */ /* 0x000fe600078e02ff */
[----:B------:R2:W-:Y:S01]  /*7d30*/  RED.E.ADD.F32.FTZ.RN.STRONG.GPU [R6.64], R15 ;  /* 0x0000000f0600798e */ /* 0x0005e2000c10e784 */
[----:B------:R-:W-:Y:S03]  /*7d40*/  IMAD.SHL.U32 R0, R0, 0x10, RZ ;  /* 0x0000001000007824 */ /* 0x000fe600078e00ff */
[----:B------:R-:W-:Y:S02]  /*7d50*/  RED.E.ADD.F32.FTZ.RN.STRONG.GPU [R234.64+0x100], R84 ;  /* 0x00010054ea00798e */ /* 0x000fe4000c10e784 */
[----:B------:R-:W-:Y:S02]  /*7d60*/  IADD3 R0, R0, 0x40, RZ ;  /* 0x0000004000007810 */ /* 0x000fe40007ffe0ff */
[----:B------:R-:W-:Y:S02]  /*7d70*/  RED.E.ADD.F32.FTZ.RN.STRONG.GPU [R196.64+0x100], R85 ;  /* 0x00010055c400798e */ /* 0x000fe4000c10e784 */
[CC--:B-1----:R-:W-:Y:S02]  /*7d80*/  LEA R4, P0, R0.reuse, R234.reuse, 0x2 ;  /* 0x000000ea00047211 */ /* 0x0c2fe400078010ff */
[----:B------:R-:W3:Y:S02]  /*7d90*/  LDL R14, [R1+0x34] ;  /* 0x00003400010e7983 */ /* 0x000ee40000100800 */
[-C--:B------:R-:W-:Y:S02]  /*7da0*/  LEA.HI.X.SX32 R5, R0, R235.reuse, 0x2, P0 ;  /* 0x000000eb00057211 */ /* 0x080fe400000f16ff */
[----:B------:R-:W3:Y:S01]  /*7db0*/  LDL R0, [R1+0x18] ;  /* 0x0000180001007983 */ /* 0x000ee20000100800 */
[CC--:B--2---:R-:W-:Y:S02]  /*7dc0*/  LEA R6, P1, R204.reuse, R234.reuse, 0x2 ;  /* 0x000000eacc067211 */ /* 0x0c4fe400078210ff */
[CC--:B------:R-:W-:Y:S01]  /*7dd0*/  LEA R10, P0, R201.reuse, R234.reuse, 0x2 ;  /* 0x000000eac90a7211 */ /* 0x0c0fe200078010ff */
[----:B------:R4:W-:Y:S01]  /*7de0*/  RED.E.ADD.F32.FTZ.RN.STRONG.GPU [R4.64], R86 ;  /* 0x000000560400798e */ /* 0x0009e2000c10e784 */
[-C--:B------:R-:W-:Y:S02]  /*7df0*/  LEA.HI.X.SX32 R7, R204, R235.reuse, 0x2, P1 ;  /* 0x000000ebcc077211 */ /* 0x080fe400008f16ff */
[-C--:B------:R-:W-:Y:S02]  /*7e00*/  LEA.HI.X.SX32 R11, R201, R235.reuse, 0x2, P0 ;  /* 0x000000ebc90b7211 */ /* 0x080fe400000f16ff */
[----:B------:R-:W-:Y:S01]  /*7e10*/  IADD3 R15, R208, 0x60, RZ ;  /* 0x00000060d00f7810 */ /* 0x000fe20007ffe0ff */
[----:B------:R1:W-:Y:S01]  /*7e20*/  RED.E.ADD.F32.FTZ.RN.STRONG.GPU [R6.64], R87 ;  /* 0x000000570600798e */ /* 0x0003e2000c10e784 */
[----:B------:R-:W-:Y:S03]  /*7e30*/  IMAD.MOV.U32 R208, RZ, RZ, c[0x0][0x22c] ;  /* 0x00008b00ffd07624 */ /* 0x000fe600078e00ff */
[----:B------:R-:W-:Y:S01]  /*7e40*/  RED.E.ADD.F32.FTZ.RN.STRONG.GPU [R10.64], R88 ;  /* 0x000000580a00798e */ /* 0x000fe2000c10e784 */
[C---:B------:R-:W-:Y:S02]  /*7e50*/  IMAD.IADD R15, R239.reuse, 0x1, R15 ;  /* 0x00000001ef0f7824 */ /* 0x040fe400078e020f */
[----:B------:R-:W-:Y:S01]  /*7e60*/  IMAD R208, R208, c[0x0][0x1c0], RZ ;  /* 0x00007000d0d07a24 */ /* 0x000fe200078e02ff */
[----:B------:R2:W-:Y:S01]  /*7e70*/  RED.E.ADD.F32.FTZ.RN.STRONG.GPU [R8.64], R89 ;  /* 0x000000590800798e */ /* 0x0005e2000c10e784 */
[C---:B------:R-:W-:Y:S02]  /*7e80*/  IMAD.IADD R15, R239.reuse, 0x1, R15 ;  /* 0x00000001ef0f7824 */ /* 0x040fe400078e020f */
[----:B------:R-:W-:Y:S01]  /*7e90*/  IMAD.SHL.U32 R208, R208, 0x10, RZ ;  /* 0x00000010d0d07824 */ /* 0x000fe200078e00ff */
[----:B------:R-:W-:Y:S01]  /*7ea0*/  LDSM.16.MT88.4 R84, [R2+0x4000] ;  /* 0x004000000254783b */ /* 0x000fe20000004200 */
[----:B------:R-:W-:Y:S01]  /*7eb0*/  IMAD.IADD R15, R239, 0x1, R15 ;  /* 0x00000001ef0f7824 */ /* 0x000fe200078e020f */
[CC--:B----4-:R-:W-:Y:S04]  /*7ec0*/  LEA R4, P1, R199.reuse, R234.reuse, 0x2 ;  /* 0x000000eac7047211 */ /* 0x0d0fe800078210ff */
[-C--:B------:R-:W-:Y:S02]  /*7ed0*/  LEA.HI.X.SX32 R5, R199, R235.reuse, 0x2, P1 ;  /* 0x000000ebc7057211 */ /* 0x080fe400008f16ff */
[CC--:B-1----:R-:W-:Y:S03]  /*7ee0*/  LEA R6, P0, R198.reuse, R234.reuse, 0x2 ;  /* 0x000000eac6067211 */ /* 0x0c2fe600078010ff */
[----:B------:R1:W-:Y:S01]  /*7ef0*/  RED.E.ADD.F32.FTZ.RN.STRONG.GPU [R4.64], R90 ;  /* 0x0000005a0400798e */ /* 0x0003e2000c10e784 */
[-C--:B------:R-:W-:Y:S02]  /*7f00*/  LEA.HI.X.SX32 R7, R198, R235.reuse, 0x2, P0 ;  /* 0x000000ebc6077211 */ /* 0x080fe400000f16ff */
[CC--:B--2---:R-:W-:Y:S03]  /*7f10*/  LEA R8, P2, R15.reuse, R234.reuse, 0x2 ;  /* 0x000000ea0f087211 */ /* 0x0c4fe600078410ff */
[----:B------:R2:W-:Y:S01]  /*7f20*/  RED.E.ADD.F32.FTZ.RN.STRONG.GPU [R6.64], R91 ;  /* 0x0000005b0600798e */ /* 0x0005e2000c10e784 */
[-C--:B------:R-:W-:Y:S03]  /*7f30*/  LEA.HI.X.SX32 R9, R15, R235.reuse, 0x2, P2 ;  /* 0x000000eb0f097211 */ /* 0x080fe600010f16ff */
[----:B------:R-:W-:Y:S01]  /*7f40*/  RED.E.ADD.F32.FTZ.RN.STRONG.GPU [R234.64+0x180], R96 ;  /* 0x00018060ea00798e */ /* 0x000fe2000c10e784 */
[----:B------:R-:W-:Y:S03]  /*7f50*/  IADD3 R15, R208, 0x80, RZ ;  /* 0x00000080d00f7810 */ /* 0x000fe60007ffe0ff */
[----:B------:R-:W-:Y:S02]  /*7f60*/  RED.E.ADD.F32.FTZ.RN.STRONG.GPU [R196.64+0x180], R97 ;  /* 0x00018061c400798e */ /* 0x000fe4000c10e784 */
[C---:B------:R-:W-:Y:S02]  /*7f70*/  IMAD.IADD R15, R239.reuse, 0x1, R15 ;  /* 0x00000001ef0f7824 */ /* 0x040fe400078e020f */
[----:B------:R-:W-:Y:S02]  /*7f80*/  LDSM.16.MT88.4 R88, [R2+0x6000] ;  /* 0x006000000258783b */ /* 0x000fe40000004200 */
[C---:B------:R-:W-:Y:S04]  /*7f90*/  IMAD.IADD R15, R239.reuse, 0x1, R15 ;  /* 0x00000001ef0f7824 */ /* 0x040fe800078e020f */
[----:B------:R-:W-:Y:S01]  /*7fa0*/  IMAD.IADD R15, R239, 0x1, R15 ;  /* 0x00000001ef0f7824 */ /* 0x000fe200078e020f */
[CC--:B-1----:R-:W-:Y:S04]  /*7fb0*/  LEA R4, P0, R12.reuse, R234.reuse, 0x2 ;  /* 0x000000ea0c047211 */ /* 0x0c2fe800078010ff */
[-C--:B------:R-:W-:Y:S02]  /*7fc0*/  LEA.HI.X.SX32 R5, R12, R235.reuse, 0x2, P0 ;  /* 0x000000eb0c057211 */ /* 0x080fe400000f16ff */
[----:B------:R-:W4:Y:S01]  /*7fd0*/  LDL R12, [R1+0x30] ;  /* 0x00003000010c7983 */ /* 0x000f220000100800 */
[CC--:B--2---:R-:W-:Y:S02]  /*7fe0*/  LEA R6, P1, R17.reuse, R234.reuse, 0x2 ;  /* 0x000000ea11067211 */ /* 0x0c4fe400078210ff */
[CC--:B------:R-:W-:Y:S01]  /*7ff0*/  LEA R10, P0, R16.reuse, R234.reuse, 0x2 ;  /* 0x000000ea100a7211 */ /* 0x0c0fe200078010ff */
[----:B------:R-:W-:Y:S01]  /*8000*/  RED.E.ADD.F32.FTZ.RN.STRONG.GPU [R4.64], R98 ;  /* 0x000000620400798e */ /* 0x000fe2000c10e784 */
[-C--:B------:R-:W-:Y:S02]  /*8010*/  LEA.HI.X.SX32 R7, R17, R235.reuse, 0x2, P1 ;  /* 0x000000eb11077211 */ /* 0x080fe400008f16ff */
[-C--:B------:R-:W-:Y:S02]  /*8020*/  LEA.HI.X.SX32 R11, R16, R235.reuse, 0x2, P0 ;  /* 0x000000eb100b7211 */ /* 0x080fe400000f16ff */
[C---:B------:R-:W-:Y:S01]  /*8030*/  IADD3 R17, R208.reuse, 0x80, RZ ;  /* 0x00000080d0117810 */ /* 0x040fe20007ffe0ff */
[----:B------:R-:W-:Y:S01]  /*8040*/  RED.E.ADD.F32.FTZ.RN.STRONG.GPU [R6.64], R99 ;  /* 0x000000630600798e */ /* 0x000fe2000c10e784 */
[----:B------:R-:W-:Y:S01]  /*8050*/  IADD3 R16, R208, 0x80, RZ ;  /* 0x00000080d0107810 */ /* 0x000fe20007ffe0ff */
[----:B------:R-:W-:Y:S02]  /*8060*/  IMAD.MOV.U32 R208, RZ, RZ, c[0x0][0x22c] ;  /* 0x00008b00ffd07624 */ /* 0x000fe400078e00ff */
[----:B------:R-:W-:Y:S01]  /*8070*/  RED.E.ADD.F32.FTZ.RN.STRONG.GPU [R10.64], R92 ;  /* 0x0000005c0a00798e */ /* 0x000fe2000c10e784 */
[C---:B------:R-:W-:Y:S02]  /*8080*/  IMAD.IADD R17, R239.reuse, 0x1, R17 ;  /* 0x00000001ef117824 */ /* 0x040fe400078e0211 */
[C---:B------:R-:W-:Y:S01]  /*8090*/  IMAD.IADD R16, R239.reuse, 0x1, R16 ;  /* 0x00000001ef107824 */ /* 0x040fe200078e0210 */
[----:B------:R1:W-:Y:S01]  /*80a0*/  RED.E.ADD.F32.FTZ.RN.STRONG.GPU [R8.64], R93 ;  /* 0x0000005d0800798e */ /* 0x0003e2000c10e784 */
[----:B------:R-:W-:Y:S02]  /*80b0*/  IMAD R208, R208, c[0x0][0x1c0], RZ ;  /* 0x00007000d0d07a24 */ /* 0x000fe400078e02ff */
[----:B------:R-:W-:Y:S01]  /*80c0*/  IMAD.IADD R16, R239, 0x1, R16 ;  /* 0x00000001ef107824 */ /* 0x000fe200078e0210 */
[----:B------:R-:W-:Y:S01]  /*80d0*/  LDSM.16.MT88.4 R96, [R220+0x28800] ;  /* 0x02880000dc60783b */ /* 0x000fe20000004200 */
[----:B------:R-:W-:Y:S01]  /*80e0*/  IMAD.SHL.U32 R208, R208, 0x10, RZ ;  /* 0x00000010d0d07824 */ /* 0x000fe200078e00ff */
[CC--:B-1----:R-:W-:Y:S04]  /*80f0*/  LEA R8, P2, R15.reuse, R234.reuse, 0x2 ;  /* 0x000000ea0f087211 */ /* 0x0c2fe800078410ff */
[-C--:B------:R-:W-:Y:S02]  /*8100*/  LEA.HI.X.SX32 R9, R15, R235.reuse, 0x2, P2 ;  /* 0x000000eb0f097211 */ /* 0x080fe400010f16ff */
[----:B------:R-:W-:Y:S05]  /*8110*/  IADD3 R15, R208, 0xa0, RZ ;  /* 0x000000a0d00f7810 */ /* 0x000fea0007ffe0ff */
[C---:B------:R-:W-:Y:S04]  /*8120*/  IMAD.IADD R15, R239.reuse, 0x1, R15 ;  /* 0x00000001ef0f7824 */ /* 0x040fe800078e020f */
[C---:B------:R-:W-:Y:S04]  /*8130*/  IMAD.IADD R15, R239.reuse, 0x1, R15 ;  /* 0x00000001ef0f7824 */ /* 0x040fe800078e020f */
[----:B------:R-:W-:Y:S01]  /*8140*/  IMAD.IADD R15, R239, 0x1, R15 ;  /* 0x00000001ef0f7824 */ /* 0x000fe200078e020f */
[CC--:B---3--:R-:W-:Y:S04]  /*8150*/  LEA R6, P0, R14.reuse, R234.reuse, 0x2 ;  /* 0x000000ea0e067211 */ /* 0x0c8fe800078010ff */
[-C--:B------:R-:W-:Y:S02]  /*8160*/  LEA.HI.X.SX32 R7, R14, R235.reuse, 0x2, P0 ;  /* 0x000000eb0e077211 */ /* 0x080fe400000f16ff */
[CC--:B------:R-:W-:Y:S01]  /*8170*/  LEA R4, P1, R0.reuse, R234.reuse, 0x2 ;  /* 0x000000ea00047211 */ /* 0x0c0fe200078210ff */
[----:B------:R-:W2:Y:S03]  /*8180*/  LDL R14, [R1+0x10] ;  /* 0x00001000010e7983 */ /* 0x000ea60000100800 */
        /* <DEDUP_REMOVED lines=8> */
[----:B------:R-:W-:Y:S04]  /*8210*/  RED.E.ADD.F32.FTZ.RN.STRONG.GPU [R196.64+0x200], R101 ;  /* 0x00020065c400798e */ /* 0x000fe8000c10e784 */
[----:B------:R-:W-:Y:S01]  /*8220*/  LDSM.16.MT88.4 R92, [R2+0x800] ;  /* 0x00080000025c783b */ /* 0x000fe20000004200 */
[CC--:B-1----:R-:W-:Y:S04]  /*8230*/  LEA R4, P0, R0.reuse, R234.reuse, 0x2 ;  /* 0x000000ea00047211 */ /* 0x0c2fe800078010ff */
[-C--:B------:R-:W-:Y:S02]  /*8240*/  LEA.HI.X.SX32 R5, R0, R235.reuse, 0x2, P0 ;  /* 0x000000eb00057211 */ /* 0x080fe400000f16ff */
[----:B------:R-:W2:Y:S01]  /*8250*/  LDL R0, [R1+0x2c] ;  /* 0x00002c0001007983 */ /* 0x000ea20000100800 */
[CC--:B---3--:R-:W-:Y:S02]  /*8260*/  LEA R6, P1, R17.reuse, R234.reuse, 0x2 ;  /* 0x000000ea11067211 */ /* 0x0c8fe400078210ff */
[CC--:B------:R-:W-:Y:S01]  /*8270*/  LEA R10, P0, R16.reuse, R234.reuse, 0x2 ;  /* 0x000000ea100a7211 */ /* 0x0c0fe200078010ff */
[----:B------:R1:W-:Y:S01]  /*8280*/  RED.E.ADD.F32.FTZ.RN.STRONG.GPU [R4.64], R102 ;  /* 0x000000660400798e */ /* 0x0003e2000c10e784 */
[-C--:B------:R-:W-:Y:S02]  /*8290*/  LEA.HI.X.SX32 R7, R17, R235.reuse, 0x2, P1 ;  /* 0x000000eb11077211 */ /* 0x080fe400008f16ff */
[-C--:B------:R-:W-:Y:S02]  /*82a0*/  LEA.HI.X.SX32 R11, R16, R235.reuse, 0x2, P0 ;  /* 0x000000eb100b7211 */ /* 0x080fe400000f16ff */
[C---:B------:R-:W-:Y:S01]  /*82b0*/  IADD3 R17, R208.reuse, 0xa0, RZ ;  /* 0x000000a0d0117810 */ /* 0x040fe20007ffe0ff */
[----:B------:R4:W-:Y:S01]  /*82c0*/  RED.E.ADD.F32.FTZ.RN.STRONG.GPU [R6.64], R103 ;  /* 0x000000670600798e */ /* 0x0009e2000c10e784 */
        /* <DEDUP_REMOVED lines=12> */
[CC--:B----4-:R-:W-:Y:S01]  /*8390*/  LEA R6, P0, R12.reuse, R234.reuse, 0x2 ;  /* 0x000000ea0c067211 */ /* 0x0d0fe200078010ff */
[----:B------:R-:W4:Y:S03]  /*83a0*/  LDL R13, [R1+0xc] ;  /* 0x00000c00010d7983 */ /* 0x000f260000100800 */
[-C--:B------:R-:W-:Y:S01]  /*83b0*/  LEA.HI.X.SX32 R7, R12, R235.reuse, 0x2, P0 ;  /* 0x000000eb0c077211 */ /* 0x080fe200000f16ff */
[----:B------:R1:W-:Y:S01]  /*83c0*/  RED.E.ADD.F32.FTZ.RN.STRONG.GPU [R4.64], R106 ;  /* 0x0000006a0400798e */ /* 0x0003e2000c10e784 */
[----:B------:R-:W-:Y:S01]  /*83d0*/  IADD3 R12, R211, 0xa0, RZ ;  /* 0x000000a0d30c7810 */ /* 0x000fe20007ffe0ff */
[----:B------:R-:W-:Y:S01]  /*83e0*/  IMAD.MOV.U32 R211, RZ, RZ, c[0x0][0x22c] ;  /* 0x00008b00ffd37624 */ /* 0x000fe200078e00ff */
[-C--:B---3--:R-:W-:Y:S01]  /*83f0*/  LEA R8, P2, R15, R234.reuse, 0x2 ;  /* 0x000000ea0f087211 */ /* 0x088fe200078410ff */
[----:B------:R3:W-:Y:S02]  /*8400*/  RED.E.ADD.F32.FTZ.RN.STRONG.GPU [R6.64], R107 ;  /* 0x0000006b0600798e */ /* 0x0007e4000c10e784 */
[----:B------:R-:W-:Y:S01]  /*8410*/  IMAD R211, R211, c[0x0][0x1c0], RZ ;  /* 0x00007000d3d37a24 */ /* 0x000fe200078e02ff */
[-C--:B------:R-:W-:Y:S01]  /*8420*/  LEA.HI.X.SX32 R9, R15, R235.reuse, 0x2, P2 ;  /* 0x000000eb0f097211 */ /* 0x080fe200010f16ff */
[----:B------:R-:W-:Y:S02]  /*8430*/  RED.E.ADD.F32.FTZ.RN.STRONG.GPU [R234.64+0x280], R112 ;  /* 0x00028070ea00798e */ /* 0x000fe4000c10e784 */
[----:B------:R-:W-:Y:S02]  /*8440*/  IMAD.SHL.U32 R211, R211, 0x10, RZ ;  /* 0x00000010d3d37824 */ /* 0x000fe400078e00ff */
[----:B------:R-:W-:Y:S03]  /*8450*/  RED.E.ADD.F32.FTZ.RN.STRONG.GPU [R196.64+0x280], R113 ;  /* 0x00028071c400798e */ /* 0x000fe6000c10e784 */
[----:B------:R-:W-:Y:S01]  /*8460*/  IADD3 R15, R211, 0xc0, RZ ;  /* 0x000000c0d30f7810 */ /* 0x000fe20007ffe0ff */
[----:B------:R-:W-:Y:S01]  /*8470*/  LDSM.16.MT88.4 R104, [R2+0x4800] ;  /* 0x004800000268783b */ /* 0x000fe20000004200 */
[CC--:B-1----:R-:W-:Y:S04]  /*8480*/  LEA R4, P0, R12.reuse, R234.reuse, 0x2 ;  /* 0x000000ea0c047211 */ /* 0x0c2fe800078010ff */
[-C--:B------:R-:W-:Y:S02]  /*8490*/  LEA.HI.X.SX32 R5, R12, R235.reuse, 0x2, P0 ;  /* 0x000000eb0c057211 */ /* 0x080fe400000f16ff */
[----:B------:R-:W4:Y:S01]  /*84a0*/  LDL R12, [R1+0x28] ;  /* 0x00002800010c7983 */ /* 0x000f220000100800 */
[CC--:B---3--:R-:W-:Y:S02]  /*84b0*/  LEA R6, P1, R17.reuse, R234.reuse, 0x2 ;  /* 0x000000ea11067211 */ /* 0x0c8fe400078210ff */
[CC--:B------:R-:W-:Y:S01]  /*84c0*/  LEA R10, P0, R16.reuse, R234.reuse, 0x2 ;  /* 0x000000ea100a7211 */ /* 0x0c0fe200078010ff */
[----:B------:R2:W-:Y:S01]  /*84d0*/  RED.E.ADD.F32.FTZ.RN.STRONG.GPU [R4.64], R114 ;  /* 0x000000720400798e */ /* 0x0005e2000c10e784 */
[-C--:B------:R-:W-:Y:S02]  /*84e0*/  LEA.HI.X.SX32 R7, R17, R235.reuse, 0x2, P1 ;  /* 0x000000eb11077211 */ /* 0x080fe400008f16ff */
[-C--:B------:R-:W-:Y:S02]  /*84f0*/  LEA.HI.X.SX32 R11, R16, R235.reuse, 0x2, P0 ;  /* 0x000000eb100b7211 */ /* 0x080fe400000f16ff */
[C---:B------:R-:W-:Y:S01]  /*8500*/  IADD3 R17, R208.reuse, 0xc0, RZ ;  /* 0x000000c0d0117810 */ /* 0x040fe20007ffe0ff */
[----:B------:R1:W-:Y:S01]  /*8510*/  RED.E.ADD.F32.FTZ.RN.STRONG.GPU [R6.64], R115 ;  /* 0x000000730600798e */ /* 0x0003e2000c10e784 */
[----:B------:R-:W-:Y:S03]  /*8520*/  IADD3 R16, R208, 0xc0, RZ ;  /* 0x000000c0d0107810 */ /* 0x000fe60007ffe0ff */
[----:B------:R-:W-:Y:S01]  /*8530*/  RED.E.ADD.F32.FTZ.RN.STRONG.GPU [R10.64], R108 ;  /* 0x0000006c0a00798e */ /* 0x000fe2000c10e784 */
[C---:B------:R-:W-:Y:S02]  /*8540*/  IMAD.IADD R17, R239.reuse, 0x1, R17 ;  /* 0x00000001ef117824 */ /* 0x040fe400078e0211 */
[C---:B------:R-:W-:Y:S01]  /*8550*/  IMAD.IADD R16, R239.reuse, 0x1, R16 ;  /* 0x00000001ef107824 */ /* 0x040fe200078e0210 */
[----:B------:R-:W-:Y:S03]  /*8560*/  RED.E.ADD.F32.FTZ.RN.STRONG.GPU [R8.64], R109 ;  /* 0x0000006d0800798e */ /* 0x000fe6000c10e784 */
[----:B------:R-:W-:Y:S01]  /*8570*/  IMAD.IADD R16, R239, 0x1, R16 ;  /* 0x00000001ef107824 */ /* 0x000fe200078e0210 */
[CC--:B--2---:R-:W-:Y:S04]  /*8580*/  LEA R4, P1, R14.reuse, R234.reuse, 0x2 ;  /* 0x000000ea0e047211 */ /* 0x0c4fe800078210ff */
[-C--:B------:R-:W-:Y:S02]  /*8590*/  LEA.HI.X.SX32 R5, R14, R235.reuse, 0x2, P1 ;  /* 0x000000eb0e057211 */ /* 0x080fe400008f16ff */
[----:B------:R-:W2:Y:S04]  /*85a0*/  LDL R14, [R1+0x8] ;  /* 0x00000800010e7983 */ /* 0x000ea80000100800 */
[----:B------:R3:W-:Y:S01]  /*85b0*/  RED.E.ADD.F32.FTZ.RN.STRONG.GPU [R4.64], R110 ;  /* 0x0000006e0400798e */ /* 0x0007e2000c10e784 */
[CC--:B-1----:R-:W-:Y:S04]  /*85c0*/  LEA R6, P0, R0.reuse, R234.reuse, 0x2 ;  /* 0x000000ea00067211 */ /* 0x0c2fe800078010ff */
[-C--:B------:R-:W-:Y:S02]  /*85d0*/  LEA.HI.X.SX32 R7, R0, R235.reuse, 0x2, P0 ;  /* 0x000000eb00077211 */ /* 0x080fe400000f16ff */
[----:B------:R-:W2:Y:S01]  /*85e0*/  LDL R0, [R1+0x24] ;  /* 0x0000240001007983 */ /* 0x000ea20000100800 */
[CC--:B---3--:R-:W-:Y:S03]  /*85f0*/  LEA R4, P0, R15.reuse, R234.reuse, 0x2 ;  /* 0x000000ea0f047211 */ /* 0x0c8fe600078010ff */
[----:B------:R1:W-:Y:S01]  /*8600*/  RED.E.ADD.F32.FTZ.RN.STRONG.GPU [R6.64], R111 ;  /* 0x0000006f0600798e */ /* 0x0003e2000c10e784 */
[-C--:B------:R-:W-:Y:S02]  /*8610*/  LEA.HI.X.SX32 R5, R15, R235.reuse, 0x2, P0 ;  /* 0x000000eb0f057211 */ /* 0x080fe400000f16ff */
[----:B------:R-:W-:Y:S01]  /*8620*/  IADD3 R15, R208, 0xc0, RZ ;  /* 0x000000c0d00f7810 */ /* 0x000fe20007ffe0ff */
[----:B------:R-:W-:Y:S01]  /*8630*/  RED.E.ADD.F32.FTZ.RN.STRONG.GPU [R234.64+0x300], R116 ;  /* 0x00030074ea00798e */ /* 0x000fe2000c10e784 */
[CC--:B------:R-:W-:Y:S01]  /*8640*/  LEA R10, P0, R16.reuse, R234.reuse, 0x2 ;  /* 0x000000ea100a7211 */ /* 0x0c0fe200078010ff */
[----:B------:R-:W-:Y:S02]  /*8650*/  IMAD.MOV.U32 R208, RZ, RZ, c[0x0][0x22c] ;  /* 0x00008b00ffd07624 */ /* 0x000fe400078e00ff */
[----:B------:R-:W-:Y:S01]  /*8660*/  RED.E.ADD.F32.FTZ.RN.STRONG.GPU [R196.64+0x300], R117 ;  /* 0x00030075c400798e */ /* 0x000fe2000c10e784 */
[C---:B------:R-:W-:Y:S01]  /*8670*/  IMAD.IADD R15, R239.reuse, 0x1, R15 ;  /* 0x00000001ef0f7824 */ /* 0x040fe200078e020f */
[-C--:B------:R-:W-:Y:S01]  /*8680*/  LEA.HI.X.SX32 R11, R16, R235.reuse, 0x2, P0 ;  /* 0x000000eb100b7211 */ /* 0x080fe200000f16ff */
[----:B------:R-:W-:Y:S01]  /*8690*/  IMAD R208, R208, c[0x0][0x1c0], RZ ;  /* 0x00007000d0d07a24 */ /* 0x000fe200078e02ff */
[----:B------:R4:W-:Y:S01]  /*86a0*/  RED.E.ADD.F32.FTZ.RN.STRONG.GPU [R4.64], R118 ;  /* 0x000000760400798e */ /* 0x0009e2000c10e784 */
[----:B------:R-:W-:Y:S01]  /*86b0*/  IMAD.IADD R15, R239, 0x1, R15 ;  /* 0x00000001ef0f7824 */ /* 0x000fe200078e020f */
[----:B------:R-:W-:Y:S01]  /*86c0*/  IADD3 R16, R209, 0xe0, RZ ;  /* 0x000000e0d1107810 */ /* 0x000fe20007ffe0ff */
[----:B------:R-:W-:Y:S01]  /*86d0*/  IMAD.SHL.U32 R208, R208, 0x10, RZ ;  /* 0x00000010d0d07824 */ /* 0x000fe200078e00ff */
[----:B------:R-:W-:Y:S01]  /*86e0*/  LDSM.16.MT88.4 R108, [R2+0x6800] ;  /* 0x00680000026c783b */ /* 0x000fe20000004200 */
[C---:B------:R-:W-:Y:S02]  /*86f0*/  IMAD.IADD R15, R239.reuse, 0x1, R15 ;  /* 0x00000001ef0f7824 */ /* 0x040fe400078e020f */
[----:B------:R-:W-:Y:S03]  /*8700*/  IMAD.IADD R16, R239, 0x1, R16 ;  /* 0x00000001ef107824 */ /* 0x000fe600078e0210 */
[-C--:B------:R-:W-:Y:S01]  /*8710*/  LEA R8, P2, R15, R234.reuse, 0x2 ;  /* 0x000000ea0f087211 */ /* 0x080fe200078410ff */
[----:B------:R-:W-:Y:S03]  /*8720*/  IMAD.IADD R16, R239, 0x1, R16 ;  /* 0x00000001ef107824 */ /* 0x000fe600078e0210 */
[-C--:B------:R-:W-:Y:S02]  /*8730*/  LEA.HI.X.SX32 R9, R15, R235.reuse, 0x2, P2 ;  /* 0x000000eb0f097211 */ /* 0x080fe400010f16ff */
[CC--:B-1----:R-:W-:Y:S02]  /*8740*/  LEA R6, P1, R17.reuse, R234.reuse, 0x2 ;  /* 0x000000ea11067211 */ /* 0x0c2fe400078210ff */
[----:B------:R-:W-:Y:S02]  /*8750*/  IADD3 R15, R208, 0xe0, RZ ;  /* 0x000000e0d00f7810 */ /* 0x000fe40007ffe0ff */
[-C--:B------:R-:W-:Y:S02]  /*8760*/  LEA.HI.X.SX32 R7, R17, R235.reuse, 0x2, P1 ;  /* 0x000000eb11077211 */ /* 0x080fe400008f16ff */
[----:B------:R-:W-:Y:S03]  /*8770*/  IADD3 R17, R209, 0xe0, RZ ;  /* 0x000000e0d1117810 */ /* 0x000fe60007ffe0ff */
[----:B------:R1:W-:Y:S01]  /*8780*/  RED.E.ADD.F32.FTZ.RN.STRONG.GPU [R6.64], R119 ;  /* 0x000000770600798e */ /* 0x0003e2000c10e784 */
[-C--:B----4-:R-:W-:Y:S01]  /*8790*/  LEA R4, P1, R13, R234.reuse, 0x2 ;  /* 0x000000ea0d047211 */ /* 0x090fe200078210ff */
[----:B------:R-:W-:Y:S02]  /*87a0*/  IMAD.IADD R17, R239, 0x1, R17 ;  /* 0x00000001ef117824 */ /* 0x000fe400078e0211 */
[----:B------:R3:W-:Y:S01]  /*87b0*/  RED.E.ADD.F32.FTZ.RN.STRONG.GPU [R10.64], R120 ;  /* 0x000000780a00798e */ /* 0x0007e2000c10e784 */
[-C--:B------:R-:W-:Y:S03]  /*87c0*/  LEA.HI.X.SX32 R5, R13, R235.reuse, 0x2, P1 ;  /* 0x000000eb0d057211 */ /* 0x080fe600008f16ff */
[----:B------:R-:W-:Y:S04]  /*87d0*/  RED.E.ADD.F32.FTZ.RN.STRONG.GPU [R8.64], R121 ;  /* 0x000000790800798e */ /* 0x000fe8000c10e784 */
[----:B------:R4:W-:Y:S01]  /*87e0*/  RED.E.ADD.F32.FTZ.RN.STRONG.GPU [R4.64], R122 ;  /* 0x0000007a0400798e */ /* 0x0009e2000c10e784 */
[-C--:B-1----:R-:W-:Y:S02]  /*87f0*/  LEA R6, P0, R12, R234.reuse, 0x2 ;  /* 0x000000ea0c067211 */ /* 0x082fe400078010ff */
[-C--:B---3--:R-:W-:Y:S02]  /*8800*/  LEA R10, P3, R16, R234.reuse, 0x2 ;  /* 0x000000ea100a7211 */ /* 0x088fe400078610ff */
[-C--:B------:R-:W-:Y:S02]  /*8810*/  LEA.HI.X.SX32 R7, R12, R235.reuse, 0x2, P0 ;  /* 0x000000eb0c077211 */ /* 0x080fe400000f16ff */
[-C--:B------:R-:W-:Y:S02]  /*8820*/  LEA R12, P0, R17, R234.reuse, 0x2 ;  /* 0x000000ea110c7211 */ /* 0x080fe400078010ff */
[-C--:B------:R-:W-:Y:S01]  /*8830*/  LEA.HI.X.SX32 R11, R16, R235.reuse, 0x2, P3 ;  /* 0x000000eb100b7211 */ /* 0x080fe200018f16ff */
[----:B------:R2:W-:Y:S01]  /*8840*/  RED.E.ADD.F32.FTZ.RN.STRONG.GPU [R6.64], R123 ;  /* 0x0000007b0600798e */ /* 0x0005e2000c10e784 */
[-C--:B----4-:R-:W-:Y:S02]  /*8850*/  LEA R4, P1, R15, R234.reuse, 0x2 ;  /* 0x000000ea0f047211 */ /* 0x090fe400078210ff */
[-C--:B------:R-:W-:Y:S01]  /*8860*/  LEA.HI.X.SX32 R13, R17, R235.reuse, 0x2, P0 ;  /* 0x000000eb110d7211 */ /* 0x080fe200000f16ff */
[----:B------:R-:W-:Y:S01]  /*8870*/  RED.E.ADD.F32.FTZ.RN.STRONG.GPU [R234.64+0x380], R128 ;  /* 0x00038080ea00798e */ /* 0x000fe2000c10e784 */
[-C--:B------:R-:W-:Y:S02]  /*8880*/  LEA.HI.X.SX32 R5, R15, R235.reuse, 0x2, P1 ;  /* 0x000000eb0f057211 */ /* 0x080fe400008f16ff */
[----:B------:R-:W-:Y:S01]  /*8890*/  IADD3 R15, R209, 0xe0, RZ ;  /* 0x000000e0d10f7810 */ /* 0x000fe20007ffe0ff */
[----:B------:R-:W-:Y:S04]  /*88a0*/  RED.E.ADD.F32.FTZ.RN.STRONG.GPU [R196.64+0x380], R129 ;  /* 0x00038081c400798e */ /* 0x000fe8000c10e784 */
[----:B------:R1:W-:Y:S01]  /*88b0*/  RED.E.ADD.F32.FTZ.RN.STRONG.GPU [R4.64], R130 ;  /* 0x000000820400798e */ /* 0x0003e2000c10e784 */
[C---:B------:R-:W-:Y:S03]  /*88c0*/  IMAD.IADD R15, R239.reuse, 0x1, R15 ;  /* 0x00000001ef0f7824 */ /* 0x040fe600078e020f */
[----:B------:R-:W-:Y:S01]  /*88d0*/  RED.E.ADD.F32.FTZ.RN.STRONG.GPU [R12.64], R131 ;  /* 0x000000830c00798e */ /* 0x000fe2000c10e784 */
[C---:B------:R-:W-:Y:S03]  /*88e0*/  IMAD.IADD R15, R239.reuse, 0x1, R15 ;  /* 0x00000001ef0f7824 */ /* 0x040fe600078e020f */
[----:B------:R-:W-:Y:S01]  /*88f0*/  RED.E.ADD.F32.FTZ.RN.STRONG.GPU [R10.64], R124 ;  /* 0x0000007c0a00798e */ /* 0x000fe2000c10e784 */
[----:B------:R-:W-:Y:S03]  /*8900*/  IMAD.IADD R15, R239, 0x1, R15 ;  /* 0x00000001ef0f7824 */ /* 0x000fe600078e020f */
[----:B------:R-:W-:Y:S02]  /*8910*/  LDSM.16.MT88.4 R16, [R2+0x2000] ;  /* 0x002000000210783b */ /* 0x000fe40000004200 */
[CC--:B------:R-:W-:Y:S04]  /*8920*/  LEA R8, P2, R15.reuse, R234.reuse, 0x2 ;  /* 0x000000ea0f087211 */ /* 0x0c0fe800078410ff */
[-C--:B------:R-:W-:Y:S05]  /*8930*/  LEA.HI.X.SX32 R9, R15, R235.reuse, 0x2, P2 ;  /* 0x000000eb0f097211 */ /* 0x080fea00010f16ff */
[----:B------:R-:W-:Y:S04]  /*8940*/  RED.E.ADD.F32.FTZ.RN.STRONG.GPU [R8.64], R125 ;  /* 0x0000007d0800798e */ /* 0x000fe8000c10e784 */
[----:B------:R-:W-:Y:S01]  /*8950*/  LDSM.16.MT88.4 R8, [R2] ;  /* 0x000000000208783b */ /* 0x000fe20000004200 */
[CC--:B--2---:R-:W-:Y:S04]  /*8960*/  LEA R6, P1, R14.reuse, R234.reuse, 0x2 ;  /* 0x000000ea0e067211 */ /* 0x0c4fe800078210ff */
[-C--:B------:R-:W-:Y:S02]  /*8970*/  LEA.HI.X.SX32 R7, R14, R235.reuse, 0x2, P1 ;  /* 0x000000eb0e077211 */ /* 0x080fe400008f16ff */
[----:B------:R-:W-:Y:S01]  /*8980*/  LDSM.16.MT88.4 R12, [R220+0x28000] ;  /* 0x02800000dc0c783b */ /* 0x000fe20000004200 */
[----:B------:R-:W-:Y:S01]  /*8990*/  ISETP.LT.AND P1, PT, RZ, UR7, PT ;  /* 0x00000007ff007c0c */ /* 0x000fe2000bf21270 */
[----:B------:R-:W-:Y:S02]  /*89a0*/  UMOV UR7, UR14 ;  /* 0x0000000e00077c82 */ /* 0x000fe40008000000 */
[----:B------:R-:W-:Y:S01]  /*89b0*/  RED.E.ADD.F32.FTZ.RN.STRONG.GPU [R6.64], R126 ;  /* 0x0000007e0600798e */ /* 0x000fe2000c10e784 */
[C---:B-1----:R-:W-:Y:S04]  /*89c0*/  LEA R4, P0, R0.reuse, R234, 0x2 ;  /* 0x000000ea00047211 */ /* 0x042fe800078010ff */
[----:B------:R-:W-:Y:S02]  /*89d0*/  LEA.HI.X.SX32 R5, R0, R235, 0x2, P0 ;  /* 0x000000eb00057211 */ /* 0x000fe400000f16ff */
[----:B------:R-:W-:Y:S01]  /*89e0*/  PLOP3.LUT P0, PT, PT, PT, UP3, 0x80, 0x0 ;  /* 0x000000000000781c */ /* 0x000fe20003f0f038 */
[----:B------:R-:W-:Y:S01]  /*89f0*/  @UP5 UIADD3 UR12, UP3, UR12, -0x100, URZ ;  /* 0xffffff000c0c5890 */ /* 0x000fe2000ff7e03f */
[C---:B------:R-:W-:Y:S01]  /*8a00*/  IADD3 R0, R2.reuse, -0x8000, RZ ;  /* 0xffff800002007810 */ /* 0x040fe20007ffe0ff */
[----:B------:R-:W-:Y:S02]  /*8a10*/  RED.E.ADD.F32.FTZ.RN.STRONG.GPU [R4.64], R127 ;  /* 0x0000007f0400798e */ /* 0x000fe4000c10e784 */
[----:B------:R-:W-:Y:S02]  /*8a20*/  @UP5 UIADD3.X UR11, UR11, -0x1, URZ, UP3, !UPT ;  /* 0xffffffff0b0b5890 */ /* 0x000fe40009ffe43f */
[----:B------:R-:W1:Y:S06]  /*8a30*/  LDSM.16.MT88.4 R4, [R221+0x28000] ;  /* 0x02800000dd04783b */ /* 0x000e6c0000004200 */
[----:B------:R-:W-:Y:S01]  /*8a40*/  @P0 IADD3 R0, R2, 0x8000, RZ ;  /* 0x0000800002000810 */ /* 0x000fe20007ffe0ff */
        /* <DEDUP_REMOVED lines=42> */
[----:B------:R-:W4:Y:S04]  /*8cf0*/  LDSM.16.MT88.4 R8, [R221+0x29800] ;  /* 0x02980000dd08783b */ /* 0x000f280000004200 */
[----:B------:R-:W1:Y:S03]  /*8d00*/  LDSM.16.MT88.4 R108, [R2+0x5800] ;  /* 0x00580000026c783b */ /* 0x000e660000004200 */
[-C--:B--2---:R-:W-:Y:S08]  /*8d10*/  HMMA.16816.F32.BF16 R132, R4, R12.reuse, R132 ;  /* 0x0000000c0484723c */ /* 0x084ff00000041884 */
[C---:B------:R-:W-:Y:S08]  /*8d20*/  HMMA.16816.F32.BF16 R136, R16.reuse, R12, R136 ;  /* 0x0000000c1088723c */ /* 0x040ff00000041888 */
[-C--:B------:R-:W-:Y:S08]  /*8d30*/  HMMA.16816.F32.BF16 R140, R16, R14.reuse, R140 ;  /* 0x0000000e108c723c */ /* 0x080ff0000004188c */
[C---:B------:R-:W-:Y:S01]  /*8d40*/  HMMA.16816.F32.BF16 R144, R4.reuse, R14, R144 ;  /* 0x0000000e0490723c */ /* 0x040fe20000041890 */
[----:B------:R2:W1:Y:S07]  /*8d50*/  LDSM.16.MT88.4 R12, [R2+0x7800] ;  /* 0x00780000020c783b */ /* 0x00046e0000004200 */
[-C--:B------:R-:W-:Y:S08]  /*8d60*/  HMMA.16816.F32.BF16 R148, R4, R84.reuse, R148 ;  /* 0x000000540494723c */ /* 0x080ff00000041894 */
[C---:B------:R-:W-:Y:S08]  /*8d70*/  HMMA.16816.F32.BF16 R152, R16.reuse, R84, R152 ;  /* 0x000000541098723c */ /* 0x040ff00000041898 */
[-C--:B------:R-:W-:Y:S04]  /*8d80*/  HMMA.16816.F32.BF16 R156, R16, R86.reuse, R156 ;  /* 0x00000056109c723c */ /* 0x080fe8000004189c */
[----:B--2---:R-:W-:Y:S04]  /*8d90*/  IMAD.MOV.U32 R2, RZ, RZ, R0 ;  /* 0x000000ffff027224 */ /* 0x004fe800078e0000 */
        /* <DEDUP_REMOVED lines=24> */
[----:B------:R-:W-:Y:S01]  /*8f20*/  HMMA.16816.F32.BF16 R192, R8, R14, R192 ;  /* 0x0000000e08c0723c */ /* 0x000fe200000418c0 */
[----:B------:R-:W-:-:S07]  /*8f30*/  @P1 BRA `(.L_x_660) ;  /* 0xffffb70000001947 */ /* 0x000fce000383ffff */
[----:B------:R-:W2:Y:S04]  /*8f40*/  LDL R113, [R1+0x48] ;  /* 0x0000480001717983 */ /* 0x000ea80000100800 */
[----:B------:R-:W3:Y:S01]  /*8f50*/  LDL R112, [R1+0x4c] ;  /* 0x00004c0001707983 */ /* 0x000ee20000100800 */
        /* <DEDUP_REMOVED lines=129> */
[----:B------:R-:W-:-:S02]  /*9770*/  F2FP.BF16.PACK_AB R2, R2, R188 ;  /* 0x000000bc0202723e */ /* 0x000fc400000010ff */
[----:B------:R-:W-:Y:S02]  /*9780*/  PLOP3.LUT P0, PT, PT, PT, UP0, 0x80, 0x0 ;  /* 0x000000000000781c */ /* 0x000fe40003f0f008 */
[----:B------:R-:W-:Y:S01]  /*9790*/  F2FP.BF16.PACK_AB R0, R0, R190 ;  /* 0x000000be0000723e */ /* 0x000fe200000010ff */
[----:B------:R-:W-:-:S04]  /*97a0*/  @UP0 UIADD3 UR7, UR17, UR25, URZ ;  /* 0x0000001911070290 */ /* 0x000fc8000fffe03f */
[----:B------:R-:W-:-:S04]  /*97b0*/  @UP0 UIMAD.WIDE.U32 UR8, UR7, UR10, URZ ;  /* 0x0000000a070802a5 */ /* 0x000fc8000f8e003f */
[----:B------:R-:W-:-:S03]  /*97c0*/  @UP0 UIMAD UR15, UR7, UR11, UR9 ;  /* 0x0000000b070f02a4 */ /* 0x000fc6000f8e0209 */
[----:B------:R-:W-:Y:S01]  /*97d0*/  @UP0 UMOV UR14, UR8 ;  /* 0x00000008000e0c82 */ /* 0x000fe20008000000 */
[----:B--2---:R1:W-:Y:S04]  /*97e0*/  STS [R113], R33 ;  /* 0x0000002171007388 */ /* 0x0043e80000000800 */
[----:B------:R1:W-:Y:S04]  /*97f0*/  STS [R113+0x400], R32 ;  /* 0x0004002071007388 */ /* 0x0003e80000000800 */
[----:B---3--:R1:W-:Y:S04]  /*9800*/  STS [R112], R29 ;  /* 0x0000001d70007388 */ /* 0x0083e80000000800 */
        /* <DEDUP_REMOVED lines=74> */
.L_x_661:
        /* <DEDUP_REMOVED lines=18> */
.L_x_662:
[----:B-1----:R-:W2:Y:S01]  /*9dd0*/  LDL R0, [R1+0x54] ;  /* 0x0000540001007983 */ /* 0x002ea20000100800 */
[----:B------:R-:W-:Y:S01]  /*9de0*/  USHF.L.U32 UR7, UR20, 0x6, URZ ;  /* 0x0000000614077899 */ /* 0x000fe2000800063f */
[--C-:B------:R-:W-:Y:S01]  /*9df0*/  SHF.R.S32.HI R7, RZ, 0x1f, R240.reuse ;  /* 0x0000001fff077819 */ /* 0x100fe200000114f0 */
[----:B------:R-:W-:Y:S01]  /*9e00*/  ULDC.64 UR8, c[0x0][0x3a0] ;  /* 0x0000e80000087ab9 */ /* 0x000fe20000000a00 */
[----:B------:R-:W1:Y:S01]  /*9e10*/  S2R R9, SR_TID.X ;  /* 0x0000000000097919 */ /* 0x000e620000002100 */
[----:B------:R-:W-:Y:S01]  /*9e20*/  USHF.R.S32.HI UR10, URZ, 0x1f, UR7 ;  /* 0x0000001f3f0a7899 */ /* 0x000fe20008011407 */
[----:B------:R-:W-:Y:S01]  /*9e30*/  IMAD.MOV.U32 R6, RZ, RZ, R240 ;  /* 0x000000ffff067224 */ /* 0x000fe200078e00f0 */
[----:B------:R-:W-:Y:S01]  /*9e40*/  UIMAD UR6, UR20, -0x40, UR6 ;  /* 0xffffffc0140678a4 */ /* 0x000fe2000f8e0206 */
[----:B------:R-:W-:Y:S01]  /*9e50*/  IMAD.U32 R32, RZ, RZ, UR7 ;  /* 0x00000007ff207e24 */ /* 0x000fe2000f8e00ff */
[----:B------:R-:W-:Y:S01]  /*9e60*/  UIMAD UR8, UR10, UR8, URZ ;  /* 0x000000080a0872a4 */ /* 0x000fe2000f8e023f */
[----:B------:R-:W-:Y:S01]  /*9e70*/  BSSY B0, `(.L_x_663) ;  /* 0x0000037000007945 */ /* 0x000fe20003800000 */
[----:B------:R-:W-:Y:S01]  /*9e80*/  IADD3 R30, R240, 0x40, RZ ;  /* 0x00000040f01e7810 */ /* 0x000fe20007ffe0ff */
[----:B------:R-:W-:Y:S01]  /*9e90*/  IMAD.WIDE.U32 R4, R32, c[0x0][0x3a0], R6 ;  /* 0x0000e80020047a25 */ /* 0x000fe200078e0006 */
[----:B------:R-:W-:Y:S01]  /*9ea0*/  UIMAD UR8, UR7, UR9, UR8 ;  /* 0x00000009070872a4 */ /* 0x000fe2000f8e0208 */
[----:B------:R-:W-:-:S02]  /*9eb0*/  IADD3 R29, R240, 0x80, RZ ;  /* 0x00000080f01d7810 */ /* 0x000fc40007ffe0ff */
[----:B------:R-:W-:Y:S01]  /*9ec0*/  IADD3 R31, R240, 0xc0, RZ ;  /* 0x000000c0f01f7810 */ /* 0x000fe20007ffe0ff */
[----:B------:R-:W-:Y:S01]  /*9ed0*/  BAR.SYNC.DEFER_BLOCKING 0x0 ;  /* 0x0000000000007b1d */ /* 0x000fe20000010000 */
[----:B------:R-:W-:Y:S01]  /*9ee0*/  IADD3 R4, P0, R4, UR14, RZ ;  /* 0x0000000e04047c10 */ /* 0x000fe2000ff1e0ff */
[----:B------:R-:W-:-:S04]  /*9ef0*/  IMAD.U32 R8, RZ, RZ, UR8 ;  /* 0x00000008ff087e24 */ /* 0x000fc8000f8e00ff */
[----:B------:R-:W-:Y:S01]  /*9f00*/  ULDC.64 UR8, c[0x0][0x3b8] ;  /* 0x0000ee0000087ab9 */ /* 0x000fe20000000a00 */
[----:B------:R-:W-:Y:S01]  /*9f10*/  IADD3.X R5, R5, UR15, R8, P0, !PT ;  /* 0x0000000f05057c10 */ /* 0x000fe200087fe408 */
[----:B------:R-:W-:Y:S01]  /*9f20*/  UIMAD UR8, UR59, UR8, URZ ;  /* 0x000000083b0872a4 */ /* 0x000fe2000f8e023f */
[----:B------:R-:W-:-:S03]  /*9f30*/  IMAD.U32 R8, RZ, RZ, UR35 ;  /* 0x00000023ff087e24 */ /* 0x000fc6000f8e00ff */
[----:B------:R-:W-:Y:S01]  /*9f40*/  UIMAD UR8, UR35, UR9, UR8 ;  /* 0x00000009230872a4 */ /* 0x000fe2000f8e0208 */
[----:B--2---:R-:W-:Y:S01]  /*9f50*/  IMAD.SHL.U32 R2, R0, 0x2, RZ ;  /* 0x0000000200027824 */ /* 0x004fe200078e00ff */
[----:B-1----:R-:W-:-:S04]  /*9f60*/  SHF.R.S32.HI R0, RZ, 0x1f, R9 ;  /* 0x0000001fff007819 */ /* 0x002fc80000011409 */
[----:B------:R1:W2:Y:S01]  /*9f70*/  LDS.128 R48, [R2+0x19000] ;  /* 0x0190000002307984 */ /* 0x0002a20000000c00 */
[----:B------:R-:W-:Y:S01]  /*9f80*/  LEA.HI R0, R0, R9, RZ, 0x3 ;  /* 0x0000000900007211 */ /* 0x000fe200078f18ff */
[----:B------:R-:W-:Y:S02]  /*9f90*/  IMAD.WIDE.U32 R8, R8, c[0x0][0x3b8], R4 ;  /* 0x0000ee0008087a25 */ /* 0x000fe400078e0004 */
[----:B------:R1:W3:Y:S01]  /*9fa0*/  LDS.128 R44, [R2+0x1b000] ;  /* 0x01b00000022c7984 */ /* 0x0002e20000000c00 */
[----:B------:R-:W-:Y:S02]  /*9fb0*/  SHF.R.S32.HI R0, RZ, 0x3, R0 ;  /* 0x00000003ff007819 */ /* 0x000fe40000011400 */
[----:B------:R-:W-:Y:S01]  /*9fc0*/  IADD3 R28, R9, UR8, RZ ;  /* 0x00000008091c7c10 */ /* 0x000fe2000fffe0ff */
[----:B------:R1:W4:Y:S01]  /*9fd0*/  LDS.128 R40, [R2+0x1d000] ;  /* 0x01d0000002287984 */ /* 0x0003220000000c00 */
[----:B------:R-:W-:Y:S02]  /*9fe0*/  ISETP.GE.AND P5, PT, R0, UR6, PT ;  /* 0x0000000600007c0c */ /* 0x000fe4000bfa6270 */
[----:B------:R-:W-:Y:S01]  /*9ff0*/  SHF.R.S32.HI R33, RZ, 0x1f, R0 ;  /* 0x0000001fff217819 */ /* 0x000fe20000011400 */
        /* <DEDUP_REMOVED lines=16> */
[----:B------:R-:W-:-:S02]  /*a100*/  ISETP.GE.AND P2, PT, R29, c[0x0][0x220], PT ;  /* 0x000088001d007a0c */ /* 0x000fc40003f46270 */
[----:B------:R-:W-:Y:S01]  /*a110*/  IMAD.WIDE.U32 R10, R0, c[0x0][0x3a0], R4 ;  /* 0x0000e800000a7a25 */ /* 0x000fe200078e0004 */
[----:B------:R-:W-:Y:S01]  /*a120*/  LDS.128 R12, [R2+0x1e000] ;  /* 0x01e00000020c7984 */ /* 0x000fe20000000c00 */
[----:B------:R-:W-:-:S03]  /*a130*/  ISETP.GE.AND P1, PT, R31, c[0x0][0x220], PT ;  /* 0x000088001f007a0c */ /* 0x000fc60003f26270 */
[----:B------:R4:W1:Y:S01]  /*a140*/  @!P4 LDS.128 R16, [R2+0x18000] ;  /* 0x018000000210c984 */ /* 0x0008620000000c00 */
[----:B------:R-:W-:Y:S01]  /*a150*/  LEA R4, P0, R10, c[0x0][0x340], 0x1 ;  /* 0x0000d0000a047a11 */ /* 0x000fe200078008ff */
[----:B-1--4-:R-:W-:-:S04]  /*a160*/  IMAD R2, R33, c[0x0][0x3a0], RZ ;  /* 0x0000e80021027a24 */ /* 0x012fc800078e02ff */
[----:B------:R-:W-:-:S04]  /*a170*/  IMAD R2, R0, c[0x0][0x3a4], R2 ;  /* 0x0000e90000027a24 */ /* 0x000fc800078e0202 */
[----:B------:R-:W-:-:S05]  /*a180*/  IMAD.IADD R2, R11, 0x1, R2 ;  /* 0x000000010b027824 */ /* 0x000fca00078e0202 */
[----:B------:R-:W-:-:S05]  /*a190*/  LEA.HI.X R5, R10, c[0x0][0x344], R2, 0x1, P0 ;  /* 0x0000d1000a057a11 */ /* 0x000fca00000f0c02 */
[----:B--2---:R1:W-:Y:S04]  /*a1a0*/  @!P3 STG.E.128 [R4.64+0x80], R24 ;  /* 0x000080180400b986 */ /* 0x0043e8000c101d04 */
[----:B---3--:R1:W-:Y:S04]  /*a1b0*/  @!P2 STG.E.128 [R4.64+0x100], R20 ;  /* 0x000100140400a986 */ /* 0x0083e8000c101d04 */
[----:B------:R1:W-:Y:S04]  /*a1c0*/  @!P4 STG.E.128 [R4.64], R16 ;  /* 0x000000100400c986 */ /* 0x0003e8000c101d04 */
[----:B------:R1:W-:Y:S02]  /*a1d0*/  @!P1 STG.E.128 [R4.64+0x180], R12 ;  /* 0x0001800c04009986 */ /* 0x0003e4000c101d04 */
.L_x_664:
[----:B--23--:R-:W-:Y:S05]  /*a1e0*/  BSYNC B0 ;  /* 0x0000000000007941 */ /* 0x00cfea0003800000 */
.L_x_663:
        /* <DEDUP_REMOVED lines=9> */
[----:B------:R-:W-:Y:S02]  /*a280*/  ISETP.GE.AND P1, PT, R29, c[0x0][0x220], PT ;  /* 0x000088001d007a0c */ /* 0x000fe40003f26270 */
[----:B------:R-:W-:Y:S01]  /*a290*/  ISETP.GE.AND P0, PT, R31, c[0x0][0x220], PT ;  /* 0x000088001f007a0c */ /* 0x000fe20003f06270 */
[----:B------:R-:W-:Y:S02]  /*a2a0*/  IMAD R9, R4, c[0x0][0x3a0], RZ ;  /* 0x0000e80004097a24 */ /* 0x000fe400078e02ff */
[----:B------:R-:W-:-:S04]  /*a2b0*/  IMAD.MOV.U32 R4, RZ, RZ, R8 ;  /* 0x000000ffff047224 */ /* 0x000fc800078e0008 */
[----:B------:R-:W-:-:S04]  /*a2c0*/  IMAD.WIDE.U32 R10, R2, c[0x0][0x3a0], R4 ;  /* 0x0000e800020a7a25 */ /* 0x000fc800078e0004 */
[----:B------:R-:W-:Y:S01]  /*a2d0*/  IMAD R2, R2, c[0x0][0x3a4], R9 ;  /* 0x0000e90002027a24 */ /* 0x000fe200078e0209 */
[----:B------:R-:W-:-:S03]  /*a2e0*/  LEA R4, P6, R10, c[0x0][0x340], 0x1 ;  /* 0x0000d0000a047a11 */ /* 0x000fc600078c08ff */
[----:B------:R-:W-:-:S05]  /*a2f0*/  IMAD.IADD R2, R11, 0x1, R2 ;  /* 0x000000010b027824 */ /* 0x000fca00078e0202 */
[----:B------:R-:W-:-:S05]  /*a300*/  LEA.HI.X R5, R10, c[0x0][0x344], R2, 0x1, P6 ;  /* 0x0000d1000a057a11 */ /* 0x000fca00030f0c02 */
[----:B------:R1:W-:Y:S04]  /*a310*/  @!P3 STG.E.128 [R4.64], R48 ;  /* 0x000000300400b986 */ /* 0x0003e8000c101d04 */
[----:B------:R1:W-:Y:S04]  /*a320*/  @!P2 STG.E.128 [R4.64+0x80], R44 ;  /* 0x0000802c0400a986 */ /* 0x0003e8000c101d04 */
[----:B----4-:R1:W-:Y:S04]  /*a330*/  @!P1 STG.E.128 [R4.64+0x100], R40 ;  /* 0x0001002804009986 */ /* 0x0103e8000c101d04 */
[----:B------:R1:W-:Y:S02]  /*a340*/  @!P0 STG.E.128 [R4.64+0x180], R36 ;  /* 0x0001802404008986 */ /* 0x0003e4000c101d04 */
.L_x_666:
[----:B------:R-:W-:Y:S05]  /*a350*/  BSYNC B0 ;  /* 0x0000000000007941 */ /* 0x000fea0003800000 */
.L_x_665:
[----:B------:R-:W-:Y:S01]  /*a360*/  ULDC.64 UR8, c[0x0][0x3a8] ;  /* 0x0000ea0000087ab9 */ /* 0x000fe20000000a00 */
[----:B------:R-:W-:Y:S01]  /*a370*/  IMAD.WIDE.U32 R6, R32, c[0x0][0x3a8], R6 ;  /* 0x0000ea0020067a25 */ /* 0x000fe200078e0006 */
        /* <DEDUP_REMOVED lines=13> */
[----:B-1----:R-:W-:Y:S01]  /*a450*/  IMAD.MOV.U32 R4, RZ, RZ, R6 ;  /* 0x000000ffff047224 */ /* 0x002fe200078e0006 */
        /* <DEDUP_REMOVED lines=11> */
[----:B------:R1:W-:Y:S04]  /*a510*/  @!P3 STG.E.128 [R4.64], R64 ;  /* 0x000000400400b986 */ /* 0x0003e8000c101d04 */
[----:B------:R1:W-:Y:S04]  /*a520*/  @!P2 STG.E.128 [R4.64+0x80], R60 ;  /* 0x0000803c0400a986 */ /* 0x0003e8000c101d04 */
[----:B------:R1:W-:Y:S04]  /*a530*/  @!P1 STG.E.128 [R4.64+0x100], R56 ;  /* 0x0001003804009986 */ /* 0x0003e8000c101d04 */
[----:B------:R1:W-:Y:S02]  /*a540*/  @!P0 STG.E.128 [R4.64+0x180], R52 ;  /* 0x0001803404008986 */ /* 0x0003e4000c101d04 */
.L_x_668:
[----:B------:R-:W-:Y:S05]  /*a550*/  BSYNC B0 ;  /* 0x0000000000007941 */ /* 0x000fea0003800000 */
.L_x_667:
[----:B------:R-:W-:Y:S05]  /*a560*/  @P4 BRA `(.L_x_669) ;  /* 0x00000ae000004947 */ /* 0x000fea0003800000 */
[----:B------:R-:W-:Y:S01]  /*a570*/  IADD3 R0, P0, R0, 0x20, RZ ;  /* 0x0000002000007810 */ /* 0x000fe20007f1e0ff */
[----:B------:R-:W-:Y:S01]  /*a580*/  IMAD.MOV.U32 R7, RZ, RZ, R2 ;  /* 0x000000ffff077224 */ /* 0x000fe200078e0002 */
[----:B------:R-:W-:-:S02]  /*a590*/  ISETP.GE.AND P1, PT, R30, c[0x0][0x220], PT ;  /* 0x000088001e007a0c */ /* 0x000fc40003f26270 */
[----:B------:R-:W-:Y:S01]  /*a5a0*/  ISETP.GE.AND P2, PT, R240, c[0x0][0x220], PT ;  /* 0x00008800f0007a0c */ /* 0x000fe20003f46270 */
[----:B-1----:R-:W-:Y:S01]  /*a5b0*/  IMAD.X R4, RZ, RZ, R33, P0 ;  /* 0x000000ffff047224 */ /* 0x002fe200000e0621 */
        /* <DEDUP_REMOVED lines=14> */
.L_x_639:
        /* <DEDUP_REMOVED lines=20> */
.L_x_670:
        /* <DEDUP_REMOVED lines=18> */
.L_x_671:
[----:B------:R-:W1:Y:S01]  /*a900*/  S2R R7, SR_TID.X ;  /* 0x0000000000077919 */ /* 0x000e620000002100 */
[----:B------:R-:W-:Y:S01]  /*a910*/  USHF.L.U32 UR7, UR20, 0x6, URZ ;  /* 0x0000000614077899 */ /* 0x000fe2000800063f */
[----:B------:R-:W-:Y:S01]  /*a920*/  BSSY B0, `(.L_x_672) ;  /* 0x000002a000007945 */ /* 0x000fe20003800000 */
[----:B------:R-:W-:Y:S01]  /*a930*/  ULDC.64 UR8, c[0x0][0x3a0] ;  /* 0x0000e80000087ab9 */ /* 0x000fe20000000a00 */
[C---:B------:R-:W-:Y:S01]  /*a940*/  IADD3 R11, R240.reuse, 0x40, RZ ;  /* 0x00000040f00b7810 */ /* 0x040fe20007ffe0ff */
[----:B------:R-:W-:Y:S01]  /*a950*/  USHF.R.S32.HI UR10, URZ, 0x1f, UR7 ;  /* 0x0000001f3f0a7899 */ /* 0x000fe20008011407 */
[C---:B------:R-:W-:Y:S01]  /*a960*/  IADD3 R13, R240.reuse, 0xc0, RZ ;  /* 0x000000c0f00d7810 */ /* 0x040fe20007ffe0ff */
[----:B------:R-:W-:Y:S01]  /*a970*/  IMAD.U32 R14, RZ, RZ, UR7 ;  /* 0x00000007ff0e7e24 */ /* 0x000fe2000f8e00ff */
[----:B------:R-:W-:Y:S01]  /*a980*/  UIADD3 UR6, -UR7, UR6, URZ ;  /* 0x0000000607067290 */ /* 0x000fe2000fffe13f */
[----:B------:R-:W-:Y:S01]  /*a990*/  IADD3 R12, R240, 0x80, RZ ;  /* 0x00000080f00c7810 */ /* 0x000fe20007ffe0ff */
[----:B------:R-:W-:Y:S01]  /*a9a0*/  UIMAD UR8, UR10, UR8, URZ ;  /* 0x000000080a0872a4 */ /* 0x000fe2000f8e023f */
[----:B------:R-:W-:-:S03]  /*a9b0*/  IMAD.WIDE.U32 R4, R14, c[0x0][0x3a0], R240 ;  /* 0x0000e8000e047a25 */ /* 0x000fc600078e00f0 */
[----:B------:R-:W-:Y:S02]  /*a9c0*/  UIMAD UR8, UR7, UR9, UR8 ;  /* 0x00000009070872a4 */ /* 0x000fe4000f8e0208 */
[----:B------:R-:W-:-:S04]  /*a9d0*/  IADD3 R6, P0, R4, UR14, RZ ;  /* 0x0000000e04067c10 */ /* 0x000fc8000ff1e0ff */
[----:B------:R-:W-:Y:S01]  /*a9e0*/  IMAD.U32 R2, RZ, RZ, UR8 ;  /* 0x00000008ff027e24 */ /* 0x000fe2000f8e00ff */
[----:B------:R-:W-:Y:S02]  /*a9f0*/  ULDC.64 UR8, c[0x0][0x3b8] ;  /* 0x0000ee0000087ab9 */ /* 0x000fe40000000a00 */
[----:B------:R-:W-:Y:S01]  /*aa00*/  UIMAD UR8, UR57, UR8, URZ ;  /* 0x00000008390872a4 */ /* 0x000fe2000f8e023f */
[----:B-1----:R-:W-:-:S03]  /*aa10*/  SHF.R.S32.HI R0, RZ, 0x1f, R7 ;  /* 0x0000001fff007819 */ /* 0x002fc60000011407 */
[----:B------:R-:W-:Y:S01]  /*aa20*/  UIMAD UR8, UR35, UR9, UR8 ;  /* 0x00000009230872a4 */ /* 0x000fe2000f8e0208 */
[----:B------:R-:W-:Y:S02]  /*aa30*/  LEA.HI R0, R0, R7, RZ, 0x3 ;  /* 0x0000000700007211 */ /* 0x000fe400078f18ff */
[----:B------:R-:W-:Y:S01]  /*aa40*/  IADD3.X R7, R5, UR15, R2, P0, !PT ;  /* 0x0000000f05077c10 */ /* 0x000fe200087fe402 */
[----:B------:R-:W-:Y:S01]  /*aa50*/  IMAD.U32 R2, RZ, RZ, UR35 ;  /* 0x00000023ff027e24 */ /* 0x000fe2000f8e00ff */
[----:B------:R-:W-:-:S03]  /*aa60*/  SHF.R.S32.HI R0, RZ, 0x3, R0 ;  /* 0x00000003ff007819 */ /* 0x000fc60000011400 */
[----:B------:R-:W-:Y:S01]  /*aa70*/  IMAD.WIDE.U32 R6, R2, c[0x0][0x3b8], R6 ;  /* 0x0000ee0002067a25 */ /* 0x000fe200078e0006 */
[----:B------:R-:W-:Y:S02]  /*aa80*/  ISETP.GE.AND P5, PT, R0, UR6, PT ;  /* 0x0000000600007c0c */ /* 0x000fe4000bfa6270 */
[----:B------:R-:W-:Y:S02]  /*aa90*/  SHF.R.S32.HI R15, RZ, 0x1f, R0 ;  /* 0x0000001fff0f7819 */ /* 0x000fe40000011400 */
[----:B------:R-:W-:-:S09]  /*aaa0*/  IADD3 R10, R7, UR8, RZ ;  /* 0x00000008070a7c10 */ /* 0x000fd2000fffe0ff */
        /* <DEDUP_REMOVED lines=17> */
.L_x_673:
[----:B------:R-:W-:Y:S05]  /*abc0*/  BSYNC B0 ;  /* 0x0000000000007941 */ /* 0x000fea0003800000 */
.L_x_672:
        /* <DEDUP_REMOVED lines=21> */
.L_x_675:
[----:B------:R-:W-:Y:S05]  /*ad20*/  BSYNC B0 ;  /* 0x0000000000007941 */ /* 0x000fea0003800000 */
.L_x_674:
        /* <DEDUP_REMOVED lines=31> */
.L_x_677:
[----:B------:R-:W-:Y:S05]  /*af20*/  BSYNC B0 ;  /* 0x0000000000007941 */ /* 0x000fea0003800000 */
.L_x_676:
        /* <DEDUP_REMOVED lines=18> */
.L_x_669:
[----:B------:R-:W-:Y:S05]  /*b050*/  BSYNC B1 ;  /* 0x0000000000017941 */ /* 0x000fea0003800000 */
.L_x_634:
        /* <DEDUP_REMOVED lines=12> */
.L_x_678:
[----:B------:R-:W-:Y:S05]  /*b120*/  EXIT ;  /* 0x000000000000794d */ /* 0x000fea0003800000 */
.L_x_680:
        /* <DEDUP_REMOVED lines=13> */
.L_x_2018:


//--------------------- .text._ZN5flash44flash_bwd_dq_dk_dv_loop_seqk_parallel_kernelI23Flash_bwd_kernel_traitsILi256ELi64ELi64ELi8ELi4ELi2ELi2ELb0ELb0EN7cutlass10bfloat16_tE19Flash_kernel_traitsILi256ELi64ELi64ELi8ES3_EELb0ELb0ELb1ELb0ELb0ELb0ELb0EEEvNS_16Flash_bwd_paramsE --------------------------
	.section	.text._ZN5flash44flash_bwd_dq_dk_dv_loop_seqk_parallel_kernelI23Flash_bwd_kernel_traitsILi256ELi64ELi64ELi8ELi4ELi2ELi2ELb0ELb0EN7cutlass10bfloat16_tE19Flash_kernel_traitsILi256ELi64ELi64ELi8ES3_EELb0ELb0ELb1ELb0ELb0ELb0ELb0EEEvNS_16Flash_bwd_paramsE,"ax",@progbits
	.sectioninfo	@"SHI_REGISTERS=255"
	.align	128
        .global         _ZN5flash44flash_bwd_dq_dk_dv_loop_seqk_parallel_kernelI23Flash_bwd_kernel_traitsILi256ELi64ELi64ELi8ELi4ELi2ELi2ELb0ELb0EN7cutlass10bfloat16_tE19Flash_kernel_traitsILi256ELi64ELi64ELi8ES3_EELb0ELb0ELb1ELb0ELb0ELb0ELb0EEEvNS_16Flash_bwd_paramsE
        .type           _ZN5flash44flash_bwd_dq_dk_dv_loop_seqk_parallel_kernelI23Flash_bwd_kernel_traitsILi256ELi64ELi64ELi8ELi4ELi2ELi2ELb0ELb0EN7cutlass10bfloat16_tE19Flash_kernel_traitsILi256ELi64ELi64ELi8ES3_EELb0ELb0ELb1ELb0ELb0ELb0ELb0EEEvNS_16Flash_bwd_paramsE,@function
        .size           _ZN5flash44flash_bwd_dq_dk_dv_loop_seqk_parallel_kernelI23Flash_bwd_kernel_traitsILi256ELi64ELi64ELi8ELi4ELi2ELi2ELb0ELb0EN7cutlass10bfloat16_tE19Flash_kernel_traitsILi256ELi64ELi64ELi8ES3_EELb0ELb0ELb1ELb0ELb0ELb0ELb0EEEvNS_16Flash_bwd_paramsE,(.L_x_2019 - _ZN5flash44flash_bwd_dq_dk_dv_loop_seqk_parallel_kernelI23Flash_bwd_kernel_traitsILi256ELi64ELi64ELi8ELi4ELi2ELi2ELb0ELb0EN7cutlass10bfloat16_tE19Flash_kernel_traitsILi256ELi64ELi64ELi8ES3_EELb0ELb0ELb1ELb0ELb0ELb0ELb0EEEvNS_16Flash_bwd_paramsE)
        .other          _ZN5flash44flash_bwd_dq_dk_dv_loop_seqk_parallel_kernelI23Flash_bwd_kernel_traitsILi256ELi64ELi64ELi8ELi4ELi2ELi2ELb0ELb0EN7cutlass10bfloat16_tE19Flash_kernel_traitsILi256ELi64ELi64ELi8ES3_EELb0ELb0ELb1ELb0ELb0ELb0ELb0EEEvNS_16Flash_bwd_paramsE,@"STO_CUDA_ENTRY STV_DEFAULT"
_ZN5flash44flash_bwd_dq_dk_dv_loop_seqk_parallel_kernelI23Flash_bwd_kernel_traitsILi256ELi64ELi64ELi8ELi4ELi2ELi2ELb0ELb0EN7cutlass10bfloat16_tE19Flash_kernel_traitsILi256ELi64ELi64ELi8ES3_EELb0ELb0ELb1ELb0ELb0ELb0ELb0EEEvNS_16Flash_bwd_paramsE:
.text._ZN5flash44flash_bwd_dq_dk_dv_loop_seqk_parallel_kernelI23Flash_bwd_kernel_traitsILi256ELi64ELi64ELi8ELi4ELi2ELi2ELb0ELb0EN7cutlass10bfloat16_tE19Flash_kernel_traitsILi256ELi64ELi64ELi8ES3_EELb0ELb0ELb1ELb0ELb0ELb0ELb0EEEvNS_16Flash_bwd_paramsE:
        /* <DEDUP_REMOVED lines=17> */
[----:B------:R-:W-:Y:S01]  /*0110*/  UMOV UR8, 0x80 ;  /* 0x0000008000087882 */ /* 0x000fe20000000000 */
[----:B------:R-:W-:Y:S01]  /*0120*/  IMAD.MOV.U32 R241, RZ, RZ, -0x10 ;  /* 0xfffffff0fff17424 */ /* 0x000fe200078e00ff */
[----:B------:R-:W-:Y:S01]  /*0130*/  ULDC UR6, c[0x0][0x210] ;  /* 0x0000840000067ab9 */ /* 0x000fe20000000800 */
[----:B------:R-:W3:Y:S01]  /*0140*/  S2UR UR37, SR_CTAID.Z ;  /* 0x00000000002579c3 */ /* 0x000ee20000002700 */
[----:B------:R-:W-:-:S02]  /*0150*/  ULDC UR58, c[0x0][0x234] ;  /* 0x00008d00003a7ab9 */ /* 0x000fc40000000800 */
[----:B------:R-:W-:Y:S02]  /*0160*/  UIMAD UR58, UR8, UR6, UR58 ;  /* 0x00000006083a72a4 */ /* 0x000fe4000f8e023a */
[----:B------:R-:W-:Y:S02]  /*0170*/  ULDC.U8 UR9, c[0x0][0x328] ;  /* 0x0000ca0000097ab9 */ /* 0x000fe40000000000 */
[----:B------:R-:W-:Y:S02]  /*0180*/  UISETP.NE.AND UP5, UPT, UR9, URZ, UPT ;  /* 0x0000003f0900728c */ /* 0x000fe4000bfa5270 */
[----:B------:R-:W-:Y:S02]  /*0190*/  ULDC UR49, c[0x0][0x22c] ;  /* 0x00008b0000317ab9 */ /* 0x000fe40000000800 */
[----:B------:R-:W-:Y:S02]  /*01a0*/  ULDC UR38, c[0x0][0x1c0] ;  /* 0x0000700000267ab9 */ /* 0x000fe40000000800 */
[----:B------:R-:W-:Y:S01]  /*01b0*/  ULDC UR12, c[0x0][0x1c0] ;  /* 0x00007000000c7ab9 */ /* 0x000fe20000000800 */
[----:B-1----:R-:W-:Y:S01]  /*01c0*/  SHF.R.S32.HI R13, RZ, 0x1f, R14 ;  /* 0x0000001fff0d7819 */ /* 0x002fe2000001140e */
[----:B--2---:R-:W-:-:S02]  /*01d0*/  UIMAD.WIDE.U32 UR46, UR36, UR14, URZ ;  /* 0x0000000e242e72a5 */ /* 0x004fc4000f8e003f */
[----:B------:R-:W-:Y:S01]  /*01e0*/  USHF.L.U32 UR14, UR36, 0x7, URZ ;  /* 0x00000007240e7899 */ /* 0x000fe2000800063f */
[CC--:B------:R-:W-:Y:S01]  /*01f0*/  LEA.HI R4, R13.reuse, R14.reuse, RZ, 0x5 ;  /* 0x0000000e0d047211 */ /* 0x0c0fe200078f28ff */
[----:B------:R-:W-:Y:S01]  /*0200*/  USHF.R.S32.HI UR8, URZ, 0x1f, UR36 ;  /* 0x0000001f3f087899 */ /* 0x000fe20008011424 */
[----:B------:R-:W-:Y:S01]  /*0210*/  LEA.HI R7, R13, R14, RZ, 0x4 ;  /* 0x0000000e0d077211 */ /* 0x000fe200078f20ff */
[----:B------:R-:W-:Y:S01]  /*0220*/  UIMAD.WIDE UR38, UR49, UR38, URZ ;  /* 0x00000026312672a5 */ /* 0x000fe2000f8e023f */
[--C-:B------:R-:W-:Y:S01]  /*0230*/  SHF.R.S32.HI R5, RZ, 0x5, R4.reuse ;  /* 0x00000005ff057819 */ /* 0x100fe20000011404 */
[----:B---3--:R-:W-:Y:S01]  /*0240*/  UIMAD UR50, UR37, UR49, URZ ;  /* 0x00000031253272a4 */ /* 0x008fe2000f8e023f */
[----:B------:R-:W-:Y:S01]  /*0250*/  SHF.R.S32.HI R0, RZ, 0x1f, R4 ;  /* 0x0000001fff007819 */ /* 0x000fe20000011404 */
[----:B------:R-:W-:Y:S01]  /*0260*/  UIMAD UR49, UR49, UR12, URZ ;  /* 0x0000000c313172a4 */ /* 0x000fe2000f8e023f */
[-C--:B------:R-:W-:Y:S01]  /*0270*/  LEA.HI R3, R4, R5.reuse, RZ, 0x1 ;  /* 0x0000000504037211 */ /* 0x080fe200078f08ff */
[----:B------:R-:W-:Y:S01]  /*0280*/  ULDC UR13, c[0x0][0x1c0] ;  /* 0x00007000000d7ab9 */ /* 0x000fe20000000800 */
[----:B------:R-:W-:Y:S01]  /*0290*/  LEA.HI R0, R0, R5, RZ, 0x2 ;  /* 0x0000000500007211 */ /* 0x000fe200078f10ff */
[----:B------:R-:W-:Y:S01]  /*02a0*/  ULDC UR11, c[0x0][0x1c0] ;  /* 0x00007000000b7ab9 */ /* 0x000fe20000000800 */
        /* <DEDUP_REMOVED lines=8> */
[-C--:B------:R-:W-:Y:S01]  /*0330*/  LEA.HI R15, R13, R14.reuse, RZ, 0x2 ;  /* 0x0000000e0d0f7211 */ /* 0x080fe200078f10ff */
[----:B------:R-:W-:Y:S01]  /*0340*/  IMAD.IADD R222, R5, 0x1, -R0 ;  /* 0x0000000105de7824 */ /* 0x000fe200078e0a00 */
[----:B------:R-:W-:Y:S01]  /*0350*/  LOP3.LUT R0, R3, 0xfffffffe, RZ, 0xc0, !PT ;  /* 0xfffffffe03007812 */ /* 0x000fe200078ec0ff */
[----:B------:R-:W-:Y:S01]  /*0360*/  USHF.L.U32 UR48, UR49, 0x6, URZ ;  /* 0x0000000631307899 */ /* 0x000fe2000800063f */
[--C-:B------:R-:W-:Y:S01]  /*0370*/  SHF.R.S32.HI R5, RZ, 0x2, R15.reuse ;  /* 0x00000002ff057819 */ /* 0x100fe2000001140f */
[----:B------:R-:W-:Y:S01]  /*0380*/  ULDC UR52, c[0x0][0x214] ;  /* 0x0000850000347ab9 */ /* 0x000fe20000000800 */
[----:B------:R-:W-:Y:S01]  /*0390*/  SHF.R.S32.HI R2, RZ, 0x1f, R15 ;  /* 0x0000001fff027819 */ /* 0x000fe2000001140f */
[----:B------:R-:W-:Y:S01]  /*03a0*/  IMAD.IADD R8, R6, 0x1, -R0 ;  /* 0x0000000106087824 */ /* 0x000fe200078e0a00 */
[----:B------:R-:W-:Y:S01]  /*03b0*/  LOP3.LUT R0, R4, 0xffffffe0, RZ, 0xc0, !PT ;  /* 0xffffffe004007812 */ /* 0x000fe200078ec0ff */
[----:B------:R-:W-:Y:S01]  /*03c0*/  ULDC UR59, c[0x0][0x1c8] ;  /* 0x00007200003b7ab9 */ /* 0x000fe20000000800 */
[----:B------:R-:W-:Y:S01]  /*03d0*/  LEA.HI R2, R2, R5, RZ, 0x3 ;  /* 0x0000000502027211 */ /* 0x000fe200078f18ff */
[----:B------:R-:W-:Y:S01]  /*03e0*/  ULDC.U8 UR10, c[0x0][0x3d0] ;  /* 0x0000f400000a7ab9 */ /* 0x000fe20000000000 */
[----:B------:R-:W-:Y:S01]  /*03f0*/  LEA.HI R11, R13, R14, RZ, 0x3 ;  /* 0x0000000e0d0b7211 */ /* 0x000fe200078f18ff */
[----:B------:R-:W-:Y:S01]  /*0400*/  IMAD.IADD R0, R14, 0x1, -R0 ;  /* 0x000000010e007824 */ /* 0x000fe200078e0a00 */
[----:B------:R-:W-:Y:S01]  /*0410*/  LOP3.LUT R2, R2, 0xfffffff8, RZ, 0xc0, !PT ;  /* 0xfffffff802027812 */ /* 0x000fe200078ec0ff */
[----:B------:R-:W-:-:S02]  /*0420*/  ULDC UR53, c[0x0][0x224] ;  /* 0x0000890000357ab9 */ /* 0x000fc40000000800 */
[----:B------:R-:W-:Y:S01]  /*0430*/  @UP5 UIMAD UR57, UR36, UR52, URZ ;  /* 0x00000034243952a4 */ /* 0x000fe2000f8e023f */
[----:B------:R-:W-:Y:S01]  /*0440*/  SHF.R.S32.HI R3, RZ, 0x1f, R0 ;  /* 0x0000001fff037819 */ /* 0x000fe20000011400 */
[----:B------:R-:W-:Y:S01]  /*0450*/  IMAD.IADD R6, R5, 0x1, -R2 ;  /* 0x0000000105067824 */ /* 0x000fe200078e0a02 */
[----:B------:R-:W-:Y:S01]  /*0460*/  LOP3.LUT R2, R7, 0xfffffff0, RZ, 0xc0, !PT ;  /* 0xfffffff007027812 */ /* 0x000fe200078ec0ff */
[----:B------:R-:W-:Y:S01]  /*0470*/  UMOV UR41, URZ ;  /* 0x0000003f00297c82 */ /* 0x000fe20008000000 */
[----:B------:R-:W-:Y:S01]  /*0480*/  LEA.HI R16, R3, R0, RZ, 0x2 ;  /* 0x0000000003107211 */ /* 0x000fe200078f10ff */
[----:B------:R-:W-:Y:S01]  /*0490*/  ULDC.64 UR4, c[0x0][0x118] ;  /* 0x0000460000047ab9 */ /* 0x000fe20000000a00 */
[----:B------:R-:W-:Y:S01]  /*04a0*/  SHF.R.S32.HI R3, RZ, 0x3, R11 ;  /* 0x00000003ff037819 */ /* 0x000fe2000001140b */
[----:B------:R-:W-:Y:S01]  /*04b0*/  IMAD.IADD R2, R14, 0x1, -R2 ;  /* 0x000000010e027824 */ /* 0x000fe200078e0a02 */
[----:B------:R-:W-:Y:S01]  /*04c0*/  LOP3.LUT R0, R11, 0xfffffff8, RZ, 0xc0, !PT ;  /* 0xfffffff80b007812 */ /* 0x000fe200078ec0ff */
[----:B------:R-:W-:-:S02]  /*04d0*/  ULDC UR43, c[0x0][0x2e8] ;  /* 0x0000ba00002b7ab9 */ /* 0x000fc40000000800 */
[----:B------:R-:W-:Y:S01]  /*04e0*/  IMAD.SHL.U32 R3, R3, 0x40, RZ ;  /* 0x0000004003037824 */ /* 0x000fe200078e00ff */
[----:B------:R-:W-:Y:S01]  /*04f0*/  SHF.R.S32.HI R4, RZ, 0x1f, R2 ;  /* 0x0000001fff047819 */ /* 0x000fe20000011402 */
[----:B------:R-:W-:Y:S01]  /*0500*/  IMAD.IADD R0, R14, 0x1, -R0 ;  /* 0x000000010e007824 */ /* 0x000fe200078e0a00 */
[----:B------:R-:W-:Y:S02]  /*0510*/  ULOP3.LUT UR59, UR37, UR59, URZ, 0x3c, !UPT ;  /* 0x0000003b253b7292 */ /* 0x000fe4000f8e3c3f */
[----:B------:R-:W-:Y:S01]  /*0520*/  LOP3.LUT R3, R3, 0x1c0, RZ, 0xc0, !PT ;  /* 0x000001c003037812 */ /* 0x000fe200078ec0ff */
[----:B------:R-:W-:Y:S01]  /*0530*/  IMAD.SHL.U32 R238, R0, 0x8, RZ ;  /* 0x0000000800ee7824 */ /* 0x000fe200078e00ff */
[----:B------:R-:W-:Y:S01]  /*0540*/  LEA.HI R9, R4, R2, RZ, 0x3 ;  /* 0x0000000204097211 */ /* 0x000fe200078f18ff */
[----:B------:R-:W-:Y:S01]  /*0550*/  UISETP.NE.AND UP6, UPT, UR10, URZ, UPT ;  /* 0x0000003f0a00728c */ /* 0x000fe2000bfc5270 */
[----:B------:R-:W-:Y:S01]  /*0560*/  SHF.R.U32.HI R5, RZ, 0x3, R3 ;  /* 0x00000003ff057819 */ /* 0x000fe20000011603 */
[----:B------:R-:W-:Y:S01]  /*0570*/  USHF.R.S32.HI UR60, URZ, 0x1f, UR37 ;  /* 0x0000001f3f3c7899 */ /* 0x000fe20008011425 */
[----:B------:R-:W-:Y:S01]  /*0580*/  LOP3.LUT R4, R3, 0x38, R238, 0xf8, !PT ;  /* 0x0000003803047812 */ /* 0x000fe200078ef8ee */
[----:B------:R-:W-:Y:S01]  /*0590*/  USHF.R.S32.HI UR61, URZ, 0x1f, UR37 ;  /* 0x0000001f3f3d7899 */ /* 0x000fe20008011425 */
[----:B------:R-:W-:Y:S01]  /*05a0*/  LOP3.LUT R3, R9, 0xfffffff8, RZ, 0xc0, !PT ;  /* 0xfffffff809037812 */ /* 0x000fe200078ec0ff */
[----:B------:R-:W-:Y:S01]  /*05b0*/  UIMAD.WIDE.U32 UR44, UR38, UR46, URZ ;  /* 0x0000002e262c72a5 */ /* 0x000fe2000f8e003f */
[C---:B------:R-:W-:Y:S01]  /*05c0*/  LOP3.LUT P4, RZ, R0.reuse, 0x4, RZ, 0xc0, !PT ;  /* 0x0000000400ff7812 */ /* 0x040fe2000788c0ff */
[----:B------:R-:W-:Y:S01]  /*05d0*/  UIMAD UR54, UR39, UR46, URZ ;  /* 0x0000002e273672a4 */ /* 0x000fe2000f8e023f */
[C---:B------:R-:W-:Y:S01]  /*05e0*/  LOP3.LUT P3, RZ, R0.reuse, 0x2, RZ, 0xc0, !PT ;  /* 0x0000000200ff7812 */ /* 0x040fe2000786c0ff */
[----:B------:R-:W-:Y:S01]  /*05f0*/  IMAD.SHL.U32 R0, R0, 0x40, RZ ;  /* 0x0000004000007824 */ /* 0x000fe200078e00ff */
[----:B------:R-:W-:Y:S01]  /*0600*/  LOP3.LUT R7, R4, R5, RZ, 0x3c, !PT ;  /* 0x0000000504077212 */ /* 0x000fe200078e3cff */
[----:B------:R-:W-:Y:S01]  /*0610*/  IMAD.IADD R12, R2, 0x1, -R3 ;  /* 0x00000001020c7824 */ /* 0x000fe200078e0a03 */
[----:B------:R-:W-:Y:S01]  /*0620*/  LOP3.LUT R3, R6, 0x1, RZ, 0xc0, !PT ;  /* 0x0000000106037812 */ /* 0x000fe200078ec0ff */
[----:B------:R-:W-:Y:S01]  /*0630*/  IMAD.SHL.U32 R2, R222, 0x10, RZ ;  /* 0x00000010de027824 */ /* 0x000fe200078e00ff */
[----:B------:R-:W-:Y:S01]  /*0640*/  LEA.HI R5, R13, R14, RZ, 0x7 ;  /* 0x0000000e0d057211 */ /* 0x000fe200078f38ff */
[----:B------:R-:W-:Y:S01]  /*0650*/  USHF.R.S32.HI UR56, URZ, 0x1f, UR50 ;  /* 0x0000001f3f387899 */ /* 0x000fe20008011432 */
[----:B------:R-:W-:Y:S01]  /*0660*/  LOP3.LUT R0, R0, 0x1c0, RZ, 0xc0, !PT ;  /* 0x000001c000007812 */ /* 0x000fe200078ec0ff */
[----:B------:R-:W-:Y:S01]  /*0670*/  UIMAD UR53, UR6, UR53, URZ ;  /* 0x00000035063572a4 */ /* 0x000fe2000f8e023f */
[----:B------:R-:W-:Y:S01]  /*0680*/  ISETP.NE.U32.AND P0, PT, R3, 0x1, PT ;  /* 0x000000010300780c */ /* 0x000fe20003f05070 */
[----:B------:R-:W-:Y:S01]  /*0690*/  IMAD.SHL.U32 R3, R8, 0x200, RZ ;  /* 0x0000020008037824 */ /* 0x000fe200078e00ff */
[----:B------:R-:W-:Y:S01]  /*06a0*/  SHF.R.S32.HI R5, RZ, 0x7, R5 ;  /* 0x00000007ff057819 */ /* 0x000fe20000011405 */
[----:B------:R-:W-:Y:S01]  /*06b0*/  @!UP5 UIMAD UR52, UR7, UR52, URZ ;  /* 0x000000340734d2a4 */ /* 0x000fe2000f8e023f */
[C---:B------:R-:W-:Y:S01]  /*06c0*/  LOP3.LUT R213, R0.reuse, 0x8, R11, 0xf8, !PT ;  /* 0x0000000800d57812 */ /* 0x040fe200078ef80b */
[----:B------:R-:W-:Y:S01]  /*06d0*/  USHF.R.S32.HI UR51, URZ, 0x1f, UR48 ;  /* 0x0000001f3f337899 */ /* 0x000fe20008011430 */
[----:B------:R-:W-:Y:S01]  /*06e0*/  SHF.R.U32.HI R218, RZ, 0x3, R0 ;  /* 0x00000003ffda7819 */ /* 0x000fe20000011600 */
[----:B------:R-:W-:Y:S01]  /*06f0*/  UMOV UR42, 0xffff8000 ;  /* 0xffff8000002a7882 */ /* 0x000fe20000000000 */
[----:B------:R-:W-:Y:S01]  /*0700*/  LOP3.LUT R2, R0, 0x10, R2, 0xf8, !PT ;  /* 0x0000001000027812 */ /* 0x000fe200078ef802 */
[----:B------:R-:W-:Y:S01]  /*0710*/  IMAD R0, R5, 0x800, R3 ;  /* 0x0000080005007824 */ /* 0x000fe200078e0203 */
[----:B------:R-:W-:-:S02]  /*0720*/  LOP3.LUT R213, R213, R218, RZ, 0x3c, !PT ;  /* 0x000000dad5d57212 */ /* 0x000fc400078e3cff */
[----:B------:R-:W-:Y:S02]  /*0730*/  LEA.HI R4, R13, R14, RZ, 0x6 ;  /* 0x0000000e0d047211 */ /* 0x000fe400078f30ff */
[----:B------:R-:W-:Y:S01]  /*0740*/  LOP3.LUT R2, R2, 0x8, R11, 0xf8, !PT ;  /* 0x0000000802027812 */ /* 0x000fe200078ef80b */
[----:B------:R-:W-:Y:S01]  /*0750*/  IMAD.IADD R213, R0, 0x1, R213 ;  /* 0x0000000100d57824 */ /* 0x000fe200078e02d5 */
[----:B------:R-:W-:Y:S01]  /*0760*/  SHF.R.S32.HI R0, RZ, 0x6, R4 ;  /* 0x00000006ff007819 */ /* 0x000fe20000011404 */
[----:B------:R-:W-:Y:S01]  /*0770*/  IMAD.U32 R11, RZ, RZ, UR14 ;  /* 0x0000000eff0b7e24 */ /* 0x000fe2000f8e00ff */
[----:B------:R-:W-:Y:S01]  /*0780*/  LOP3.LUT R218, R3, R2, R218, 0xf6, !PT ;  /* 0x0000000203da7212 */ /* 0x000fe200078ef6da */
[----:B------:R-:W-:Y:S01]  /*0790*/  IMAD.SHL.U32 R213, R213, 0x2, RZ ;  /* 0x00000002d5d57824 */ /* 0x000fe200078e00ff */
[----:B------:R-:W-:Y:S01]  /*07a0*/  LOP3.LUT R2, R15, 0x7ffffffc, RZ, 0xc0, !PT ;  /* 0x7ffffffc0f027812 */ /* 0x000fe200078ec0ff */
[----:B------:R-:W-:Y:S01]  /*07b0*/  IMAD R3, R0, 0x200, R7 ;  /* 0x0000020000037824 */ /* 0x000fe200078e0207 */
[----:B------:R-:W-:Y:S01]  /*07c0*/  R2P PR, R6, 0x6 ;  /* 0x0000000606007804 */ /* 0x000fe20000000000 */
[----:B------:R-:W-:Y:S01]  /*07d0*/  IMAD.SHL.U32 R4, R0, 0x8, RZ ;  /* 0x0000000800047824 */ /* 0x000fe200078e00ff */
[----:B------:R-:W-:Y:S01]  /*07e0*/  SEL R214, R214, 0xffffffe0, !P3 ;  /* 0xffffffe0d6d67807 */ /* 0x000fe20005800000 */
[----:B------:R-:W-:Y:S01]  /*07f0*/  IMAD.SHL.U32 R0, R6, 0x40, RZ ;  /* 0x0000004006007824 */ /* 0x000fe200078e00ff */
[----:B------:R1:W-:Y:S01]  /*0800*/  STL [R1+0x8], R3 ;  /* 0x0000080301007387 */ /* 0x0003e20000100800 */
[----:B------:R-:W-:Y:S01]  /*0810*/  IMAD.IADD R6, R14, 0x1, -R2 ;  /* 0x000000010e067824 */ /* 0x000fe200078e0a02 */
[----:B------:R-:W-:Y:S01]  /*0820*/  LOP3.LUT R2, R4, 0x18, RZ, 0xc0, !PT ;  /* 0x0000001804027812 */ /* 0x000fe200078ec0ff */
[----:B------:R-:W-:Y:S01]  /*0830*/  IMAD.SHL.U32 R14, R14, 0x2, RZ ;  /* 0x000000020e0e7824 */ /* 0x000fe200078e00ff */
[----:B------:R-:W-:Y:S01]  /*0840*/  LOP3.LUT R0, R0, 0x1c0, RZ, 0xc0, !PT ;  /* 0x000001c000007812 */ /* 0x000fe200078ec0ff */
[----:B------:R-:W-:Y:S01]  /*0850*/  IMAD.IADD R214, R213, 0x1, R214 ;  /* 0x00000001d5d67824 */ /* 0x000fe200078e02d6 */
[----:B------:R-:W-:Y:S01]  /*0860*/  SEL R215, R215, 0xffffffc0, !P4 ;  /* 0xffffffc0d7d77807 */ /* 0x000fe20006000000 */
[----:B------:R-:W-:Y:S01]  /*0870*/  IMAD.SHL.U32 R219, R218, 0x2, RZ ;  /* 0x00000002dadb7824 */ /* 0x000fe200078e00ff */
[----:B------:R-:W-:-:S02]  /*0880*/  SHF.R.U32.HI R4, RZ, 0x3, R0 ;  /* 0x00000003ff047819 */ /* 0x000fc40000011600 */
[----:B------:R-:W-:Y:S01]  /*0890*/  SEL R241, R241, 0x10, !P0 ;  /* 0x00000010f1f17807 */ /* 0x000fe20004000000 */
[--C-:B------:R-:W-:Y:S02]  /*08a0*/  IMAD R218, R218, 0x2, R215.reuse ;  /* 0x00000002dada7824 */ /* 0x100fe400078e02d7 */
[----:B------:R-:W-:Y:S02]  /*08b0*/  IMAD.IADD R216, R213, 0x1, R215 ;  /* 0x00000001d5d87824 */ /* 0x000fe400078e02d7 */
        /* <DEDUP_REMOVED lines=12> */
[----:B------:R-:W-:Y:S01]  /*0980*/  IMAD R0, R222, 0x400, R0 ;  /* 0x00000400de007824 */ /* 0x000fe200078e0200 */
[----:B------:R-:W-:Y:S01]  /*0990*/  LOP3.LUT R3, R3, 0x1c0, RZ, 0xc0, !PT ;  /* 0x000001c003037812 */ /* 0x000fe200078ec0ff */
[----:B------:R-:W-:Y:S01]  /*09a0*/  IMAD.IADD R237, R2, 0x1, R4 ;  /* 0x0000000102ed7824 */ /* 0x000fe200078e0204 */
[----:B------:R-:W-:Y:S01]  /*09b0*/  SHF.R.S32.HI R4, RZ, 0x2, R16 ;  /* 0x00000002ff047819 */ /* 0x000fe20000011410 */
[----:B------:R-:W-:Y:S01]  /*09c0*/  IMAD.IADD R250, R0, 0x1, R5 ;  /* 0x0000000100fa7824 */ /* 0x000fe200078e0205 */
[--C-:B------:R-:W-:Y:S01]  /*09d0*/  SHF.R.U32.HI R2, RZ, 0x3, R3.reuse ;  /* 0x00000003ff027819 */ /* 0x100fe20000011603 */
[----:B------:R-:W-:Y:S02]  /*09e0*/  IMAD.SHL.U32 R0, R8, 0x8, RZ ;  /* 0x0000000808007824 */ /* 0x000fe400078e00ff */
[----:B------:R-:W-:Y:S01]  /*09f0*/  IMAD.SHL.U32 R5, R9, 0x40, RZ ;  /* 0x0000004009057824 */ /* 0x000fe200078e00ff */
[----:B------:R-:W-:Y:S01]  /*0a00*/  LEA R250, R250, 0x18000, 0x1 ;  /* 0x00018000fafa7811 */ /* 0x000fe200078e08ff */
[----:B------:R-:W-:Y:S01]  /*0a10*/  IMAD.U32 R6, RZ, RZ, UR8 ;  /* 0x00000008ff067e24 */ /* 0x000fe2000f8e00ff */
[----:B------:R-:W-:Y:S01]  /*0a20*/  LOP3.LUT R6, R3, 0x8, R0, 0xf8, !PT ;  /* 0x0000000803067812 */ /* 0x000fe200078ef800 */
[----:B------:R-:W-:Y:S01]  /*0a30*/  IMAD.SHL.U32 R237, R237, 0x2, RZ ;  /* 0x00000002eded7824 */ /* 0x000fe200078e00ff */
[----:B------:R-:W-:Y:S01]  /*0a40*/  LOP3.LUT R0, R5, 0xfffffe00, RZ, 0xc0, !PT ;  /* 0xfffffe0005007812 */ /* 0x000fe200078ec0ff */
[----:B------:R-:W-:Y:S01]  /*0a50*/  IMAD R5, R10, 0x10, R4 ;  /* 0x000000100a057824 */ /* 0x000fe200078e0204 */
[----:B------:R-:W-:Y:S01]  /*0a60*/  LOP3.LUT R3, R2, R7, R3, 0x1e, !PT ;  /* 0x0000000702037212 */ /* 0x000fe200078e1e03 */
[C---:B------:R-:W-:Y:S01]  /*0a70*/  IMAD.IADD R242, R237.reuse, 0x1, R241 ;  /* 0x00000001edf27824 */ /* 0x040fe200078e02f1 */
[----:B------:R-:W-:Y:S01]  /*0a80*/  LOP3.LUT R2, R6, R2, RZ, 0x3c, !PT ;  /* 0x0000000206027212 */ /* 0x000fe200078e3cff */
[--C-:B------:R-:W-:Y:S01]  /*0a90*/  IMAD R222, R222, 0x400, R0.reuse ;  /* 0x00000400dede7824 */ /* 0x100fe200078e0200 */
[----:B------:R1:W-:Y:S01]  /*0aa0*/  STL [R1], R5 ;  /* 0x0000000501007387 */ /* 0x0003e20000100800 */
[C---:B------:R-:W-:Y:S01]  /*0ab0*/  IADD3 R240, R237.reuse, 0x20, RZ ;  /* 0x00000020edf07810 */ /* 0x040fe20007ffe0ff */
[----:B------:R-:W-:Y:S01]  /*0ac0*/  IMAD R4, R10, 0x400, R0 ;  /* 0x000004000a047824 */ /* 0x000fe200078e0200 */
[----:B------:R-:W-:Y:S01]  /*0ad0*/  @P1 IADD3 R240, R237, -0x20, RZ ;  /* 0xffffffe0edf01810 */ /* 0x000fe20007ffe0ff */
[----:B------:R-:W-:Y:S01]  /*0ae0*/  IMAD.IADD R222, R2, 0x1, R222 ;  /* 0x0000000102de7824 */ /* 0x000fe200078e02de */
[----:B------:R-:W-:Y:S01]  /*0af0*/  IADD3 R251, R250, 0x40, RZ ;  /* 0x00000040fafb7810 */ /* 0x000fe20007ffe0ff */
[----:B------:R-:W-:Y:S01]  /*0b00*/  IMAD.IADD R226, R4, 0x1, R2 ;  /* 0x0000000104e27824 */ /* 0x000fe200078e0202 */
[----:B------:R-:W-:Y:S01]  /*0b10*/  LOP3.LUT R227, R3, R0, RZ, 0xfc, !PT ;  /* 0x0000000003e37212 */ /* 0x000fe200078efcff */
[----:B------:R-:W-:Y:S01]  /*0b20*/  IMAD.IADD R241, R241, 0x1, R240 ;  /* 0x00000001f1f17824 */ /* 0x000fe200078e02f0 */
[----:B------:R-:W-:-:S02]  /*0b30*/  LEA R222, R222, 0x28000, 0x1 ;  /* 0x00028000dede7811 */ /* 0x000fc400078e08ff */
[----:B------:R-:W-:Y:S02]  /*0b40*/  @P2 IADD3 R251, R250, -0x40, RZ ;  /* 0xffffffc0fafb2810 */ /* 0x000fe40007ffe0ff */
.L_x_729:
        /* <DEDUP_REMOVED lines=14> */
[----:B-12---:R-:W-:Y:S01]  /*0c30*/  IMAD.U32 R2, RZ, RZ, UR6 ;  /* 0x00000006ff027e24 */ /* 0x006fe2000f8e00ff */
[----:B------:R-:W-:Y:S02]  /*0c40*/  UISETP.NE.AND UP3, UPT, UR12, URZ, UPT ;  /* 0x0000003f0c00728c */ /* 0x000fe4000bf65270 */
[----:B------:R-:W-:Y:S01]  /*0c50*/  UISETP.EQ.U32.AND UP4, UPT, URZ, UR8, UPT ;  /* 0x000000083f00728c */ /* 0x000fe2000bf82070 */
[----:B------:R-:W-:Y:S01]  /*0c60*/  IMAD.U32 R3, RZ, RZ, UR7 ;  /* 0x00000007ff037e24 */ /* 0x000fe2000f8e00ff */
[----:B------:R-:W-:Y:S02]  /*0c70*/  @UP2 UIADD3 UR6, UP0, UR14, UR10, URZ ;  /* 0x0000000a0e062290 */ /* 0x000fe4000ff1e03f */
[----:B------:R-:W-:Y:S02]  /*0c80*/  UISETP.EQ.OR.EX UP4, UPT, URZ, UR9, !UP3, UP4 ;  /* 0x000000093f00728c */ /* 0x000fe4000df82740 */
[----:B------:R-:W-:Y:S01]  /*0c90*/  @UP2 UIADD3.X UR7, UR13, UR11, URZ, UP0, !UPT ;  /* 0x0000000b0d072290 */ /* 0x000fe200087fe43f */
[----:B------:R2:W3:Y:S01]  /*0ca0*/  @P2 LDG.E R7, [R2.64] ;  /* 0x0000000402072981 */ /* 0x0004e2000c1e1900 */
[----:B------:R-:W-:-:S02]  /*0cb0*/  UIADD3 UR8, UP0, UR14, UR8, URZ ;  /* 0x000000080e087290 */ /* 0x000fc4000ff1e03f */
[----:B------:R-:W-:Y:S01]  /*0cc0*/  PLOP3.LUT P1, PT, PT, PT, UP4, 0x80, 0x0 ;  /* 0x000000000000781c */ /* 0x000fe20003f2f048 */
[----:B----4-:R2:W4:Y:S01]  /*0cd0*/  @P2 LDG.E R6, [R2.64+0x4] ;  /* 0x0000040402062981 */ /* 0x010522000c1e1900 */
[----:B------:R-:W-:Y:S01]  /*0ce0*/  UIADD3.X UR9, UR13, UR9, URZ, UP0, !UPT ;  /* 0x000000090d097290 */ /* 0x000fe200087fe43f */
[----:B------:R-:W-:Y:S01]  /*0cf0*/  PLOP3.LUT P0, PT, PT, PT, UP2, 0x80, 0x0 ;  /* 0x000000000000781c */ /* 0x000fe20003f0f028 */
[----:B------:R-:W-:Y:S02]  /*0d00*/  IMAD.U32 R4, RZ, RZ, UR6 ;  /* 0x00000006ff047e24 */ /* 0x000fe4000f8e00ff */
[----:B-1----:R-:W-:-:S10]  /*0d10*/  IMAD.U32 R5, RZ, RZ, UR7 ;  /* 0x00000007ff057e24 */ /* 0x002fd4000f8e00ff */
[----:B-----5:R-:W5:Y:S01]  /*0d20*/  @P0 LDG.E R4, [R4.64] ;  /* 0x0000000404040981 */ /* 0x020f62000c1e1900 */
[----:B--2---:R-:W-:Y:S02]  /*0d30*/  IMAD.U32 R2, RZ, RZ, UR8 ;  /* 0x00000008ff027e24 */ /* 0x004fe4000f8e00ff */
[----:B------:R-:W-:-:S05]  /*0d40*/  IMAD.U32 R3, RZ, RZ, UR9 ;  /* 0x00000009ff037e24 */ /* 0x000fca000f8e00ff */
[----:B------:R-:W2:Y:S01]  /*0d50*/  @!P1 LDG.E R0, [R2.64] ;  /* 0x0000000402009981 */ /* 0x000ea2000c1e1900 */
[----:B------:R-:W1:Y:S01]  /*0d60*/  S2UR UR18, SR_CTAID.X ;  /* 0x00000000001279c3 */ /* 0x000e620000002500 */
[----:B------:R-:W-:Y:S02]  /*0d70*/  UMOV UR16, 0xffffffff ;  /* 0xffffffff00107882 */ /* 0x000fe40000000000 */
[----:B------:R-:W1:Y:S01]  /*0d80*/  S2R R23, SR_TID.X ;  /* 0x0000000000177919 */ /* 0x000e620000002100 */
[----:B------:R-:W-:Y:S02]  /*0d90*/  UMOV UR29, 0xffffffff ;  /* 0xffffffff001d7882 */ /* 0x000fe40000000000 */
[----:B------:R-:W-:Y:S02]  /*0da0*/  ULDC UR7, c[0x0][0xc] ;  /* 0x0000030000077ab9 */ /* 0x000fe40000000800 */
[----:B------:R-:W-:Y:S02]  /*0db0*/  USHF.L.U32 UR7, UR7, 0x6, URZ ;  /* 0x0000000607077899 */ /* 0x000fe4000800063f */
[----:B------:R-:W-:-:S02]  /*0dc0*/  UMOV UR22, URZ ;  /* 0x0000003f00167c82 */ /* 0x000fc40008000000 */
[----:B------:R-:W-:Y:S02]  /*0dd0*/  ULDC UR8, c[0x0][0x218] ;  /* 0x0000860000087ab9 */ /* 0x000fe40000000800 */
[----:B-1----:R-:W-:Y:S01]  /*0de0*/  USHF.L.U32 UR6, UR18, 0x6, URZ ;  /* 0x0000000612067899 */ /* 0x002fe2000800063f */
[----:B------:R-:W-:-:S03]  /*0df0*/  SHF.R.S32.HI R22, RZ, 0x1f, R23 ;  /* 0x0000001fff167819 */ /* 0x000fc60000011417 */
[----:B------:R-:W-:Y:S01]  /*0e00*/  UIMAD UR6, UR7, UR41, UR6 ;  /* 0x00000029070672a4 */ /* 0x000fe2000f8e0206 */
        /* <DEDUP_REMOVED lines=22> */
.L_x_681:
        /* <DEDUP_REMOVED lines=21> */
[----:B------:R-:W-:Y:S02]  /*10c0*/  UIADD3 UR6, UR12, 0x40, UR20 ;  /* 0x000000400c067890 */ /* 0x000fe4000fffe014 */
[----:B------:R-:W-:Y:S02]  /*10d0*/  ULDC UR9, c[0x0][0x2e4] ;  /* 0x0000b90000097ab9 */ /* 0x000fe40000000800 */
[----:B------:R-:W-:Y:S02]  /*10e0*/  UIADD3 UR6, UR6, UR9, -UR7 ;  /* 0x0000000906067290 */ /* 0x000fe4000fffe807 */
[----:B------:R-:W-:Y:S02]  /*10f0*/  ULDC.64 UR14, c[0x0][0x178] ;  /* 0x00005e00000e7ab9 */ /* 0x000fe40000000a00 */
[----:B------:R-:W-:Y:S02]  /*1100*/  UIMAD.WIDE.U32 UR10, UR36, UR14, URZ ;  /* 0x0000000e240a72a5 */ /* 0x000fe4000f8e003f */
[----:B------:R-:W-:-:S02]  /*1110*/  UIADD3 UR8, UR12, 0x3f, URZ ;  /* 0x0000003f0c087890 */ /* 0x000fc4000fffe03f */
[----:B------:R-:W-:Y:S02]  /*1120*/  UIMAD UR14, UR40, UR14, URZ ;  /* 0x0000000e280e72a4 */ /* 0x000fe4000f8e023f */
[----:B------:R-:W-:Y:S02]  /*1130*/  UIADD3 UR6, UR6, 0x3f, URZ ;  /* 0x0000003f06067890 */ /* 0x000fe4000fffe03f */
[----:B------:R-:W-:Y:S02]  /*1140*/  USHF.R.S32.HI UR13, URZ, 0x1f, UR8 ;  /* 0x0000001f3f0d7899 */ /* 0x000fe40008011408 */
[----:B------:R-:W-:Y:S02]  /*1150*/  USHF.R.S32.HI UR9, URZ, 0x1f, UR6 ;  /* 0x0000001f3f097899 */ /* 0x000fe40008011406 */
[----:B------:R-:W-:Y:S02]  /*1160*/  UIMAD UR17, UR36, UR15, UR14 ;  /* 0x0000000f241172a4 */ /* 0x000fe4000f8e020e */
[----:B------:R-:W-:-:S02]  /*1170*/  ULEA.HI UR13, UR13, UR8, URZ, 0x6 ;  /* 0x000000080d0d7291 */ /* 0x000fc4000f8f303f */
[----:B------:R-:W-:Y:S02]  /*1180*/  ULDC.64 UR14, c[0x0][0x190] ;  /* 0x00006400000e7ab9 */ /* 0x000fe40000000a00 */
[----:B------:R-:W-:Y:S02]  /*1190*/  ULEA.HI UR6, UR9, UR6, URZ, 0x6 ;  /* 0x0000000609067291 */ /* 0x000fe4000f8f303f */
[----:B------:R-:W-:Y:S02]  /*11a0*/  UISETP.NE.AND UP0, UPT, UR29, -0x1, UPT ;  /* 0xffffffff1d00788c */ /* 0x000fe4000bf05270 */
[----:B------:R-:W-:Y:S02]  /*11b0*/  UISETP.NE.AND UP3, UPT, UR16, -0x1, UPT ;  /* 0xffffffff1000788c */ /* 0x000fe4000bf65270 */
[----:B------:R-:W-:Y:S02]  /*11c0*/  UIMAD.WIDE.U32 UR8, UR16, UR14, URZ ;  /* 0x0000000e100872a5 */ /* 0x000fe4000f8e003f */
[----:B------:R-:W-:Y:S01]  /*11d0*/  UIMAD UR15, UR16, UR15, URZ ;  /* 0x0000000f100f72a4 */ /* 0x000fe2000f8e023f */
[----:B------:R-:W-:Y:S01]  /*11e0*/  PLOP3.LUT P1, PT, PT, PT, UP0, 0x80, 0x0 ;  /* 0x000000000000781c */ /* 0x000fe20003f2f008 */
[----:B------:R-:W-:-:S02]  /*11f0*/  USEL UR32, UR10, UR8, !UP3 ;  /* 0x000000080a207287 */ /* 0x000fc4000d800000 */
[----:B------:R-:W-:Y:S02]  /*1200*/  USHF.R.S32.HI UR10, URZ, 0x6, UR13 ;  /* 0x000000063f0a7899 */ /* 0x000fe4000801140d */
[----:B------:R-:W-:Y:S02]  /*1210*/  USHF.R.S32.HI UR8, URZ, 0x6, UR6 ;  /* 0x000000063f087899 */ /* 0x000fe40008011406 */
[----:B------:R-:W-:Y:S02]  /*1220*/  UIADD3 UR30, UR11, UR17, URZ ;  /* 0x000000110b1e7290 */ /* 0x000fe4000fffe03f */
[----:B------:R-:W-:Y:S02]  /*1230*/  UISETP.LT.AND UP2, UPT, UR10, UR8, UPT ;  /* 0x000000080a00728c */ /* 0x000fe4000bf41270 */
[----:B------:R-:W-:Y:S02]  /*1240*/  @UP0 UIADD3 UR6, UR22, UR29, URZ ;  /* 0x0000001d16060290 */ /* 0x000fe4000fffe03f */
[----:B------:R-:W-:-:S02]  /*1250*/  @UP3 UIADD3 UR30, UR9, UR15, URZ ;  /* 0x0000000f091e3290 */ /* 0x000fc4000fffe03f */
[----:B------:R-:W-:Y:S02]  /*1260*/  USEL UR35, UR10, UR8, UP2 ;  /* 0x000000080a237287 */ /* 0x000fe40009000000 */
[----:B------:R-:W-:Y:S02]  /*1270*/  ULDC.64 UR14, c[0x0][0x198] ;  /* 0x00006600000e7ab9 */ /* 0x000fe40000000a00 */
[----:B------:R-:W-:Y:S02]  /*1280*/  @UP0 UIMAD.WIDE.U32 UR8, UR6, UR14, URZ ;  /* 0x0000000e060802a5 */ /* 0x000fe4000f8e003f */
        /* <DEDUP_REMOVED lines=17> */
.L_x_683:
        /* <DEDUP_REMOVED lines=43> */
.L_x_684:
        /* <DEDUP_REMOVED lines=45> */
.L_x_685:
[----:B------:R-:W-:-:S03]  /*1920*/  UMOV UR13, UR53 ;  /* 0x00000035000d7c82 */ /* 0x000fc60008000000 */
.L_x_686:
[----:B------:R-:W-:Y:S01]  /*1930*/  UIADD3 UR8, UP4, UP3, UR8, UR48, UR50 ;  /* 0x0000003008087290 */ /* 0x000fe2000fb9e032 */
[----:B------:R-:W-:Y:S01]  /*1940*/  IMAD.U32 R2, RZ, RZ, UR5 ;  /* 0x00000005ff027e24 */ /* 0x000fe2000f8e00ff */
[----:B------:R-:W-:Y:S01]  /*1950*/  UMOV UR16, 0x4 ;  /* 0x0000000400107882 */ /* 0x000fe20000000000 */
[----:B------:R-:W-:Y:S01]  /*1960*/  IMAD.U32 R0, RZ, RZ, UR4 ;  /* 0x00000004ff007e24 */ /* 0x000fe2000f8e00ff */
[----:B------:R-:W-:Y:S01]  /*1970*/  UIADD3 UR33, UP2, UP1, UR17, UR8, UR18 ;  /* 0x0000000811217290 */ /* 0x000fe2000f95e012 */
[----:B------:R-:W-:Y:S01]  /*1980*/  IADD3 R9, P0, R12, UR19, RZ ;  /* 0x000000130c097c10 */ /* 0x000fe2000ff1e0ff */
[----:B------:R-:W-:Y:S01]  /*1990*/  UIADD3.X UR6, UR10, UR51, UR56, UP4, UP3 ;  /* 0x000000330a067290 */ /* 0x000fe2000a7e6438 */
[----:B------:R-:W-:Y:S01]  /*19a0*/  IMAD.U32 R4, RZ, RZ, UR19 ;  /* 0x00000013ff047e24 */ /* 0x000fe2000f8e00ff */
[----:B------:R-:W-:Y:S01]  /*19b0*/  ULDC.64 UR8, c[0x0][0x1a8] ;  /* 0x00006a0000087ab9 */ /* 0x000fe20000000a00 */
[----:B------:R-:W-:Y:S01]  /*19c0*/  SHF.R.S32.HI R239, RZ, 0x1f, R238 ;  /* 0x0000001fffef7819 */ /* 0x000fe200000114ee */
[----:B------:R-:W-:Y:S01]  /*19d0*/  UIADD3.X UR31, UR11, UR6, UR14, UP2, UP1 ;  /* 0x000000060b1f7290 */ /* 0x000fe200097e240e */
[----:B------:R-:W-:Y:S01]  /*19e0*/  IADD3.X R13, R20, UR34, RZ, P0, !PT ;  /* 0x00000022140d7c10 */ /* 0x000fe200087fe4ff */
[----:B------:R-:W-:Y:S01]  /*19f0*/  UIMAD UR6, UR60, UR8, URZ ;  /* 0x000000083c0672a4 */ /* 0x000fe2000f8e023f */
[----:B------:R-:W-:Y:S01]  /*1a00*/  IMAD.U32 R7, RZ, RZ, UR37 ;  /* 0x00000025ff077e24 */ /* 0x000fe2000f8e00ff */
[----:B------:R-:W-:Y:S01]  /*1a10*/  ULDC.64 UR4, c[0x0][0x3c8] ;  /* 0x0000f20000047ab9 */ /* 0x000fe20000000a00 */
[----:B------:R-:W-:Y:S01]  /*1a20*/  IMAD.U32 R11, RZ, RZ, UR37 ;  /* 0x00000025ff0b7e24 */ /* 0x000fe2000f8e00ff */
[----:B------:R-:W-:Y:S01]  /*1a30*/  UIMAD UR11, UR37, UR9, UR6 ;  /* 0x00000009250b72a4 */ /* 0x000fe2000f8e0206 */
[----:B------:R-:W-:Y:S01]  /*1a40*/  BSSY B1, `(.L_x_682) ;  /* 0x00008e3000017945 */ /* 0x000fe20003800000 */
[C---:B------:R-:W-:Y:S01]  /*1a50*/  IADD3 R244, R238.reuse, 0x40, RZ ;  /* 0x00000040eef47810 */ /* 0x040fe20007ffe0ff */
[----:B------:R-:W-:Y:S01]  /*1a60*/  ULDC.64 UR8, c[0x0][0x370] ;  /* 0x0000dc0000087ab9 */ /* 0x000fe20000000a00 */
[C---:B------:R-:W-:Y:S01]  /*1a70*/  IADD3 R243, R238.reuse, 0x80, RZ ;  /* 0x00000080eef37810 */ /* 0x040fe20007ffe0ff */
[----:B------:R-:W-:Y:S01]  /*1a80*/  UIMAD UR6, UR34, UR8, URZ ;  /* 0x00000008220672a4 */ /* 0x000fe2000f8e023f */
[----:B------:R-:W-:-:S03]  /*1a90*/  IADD3 R245, R238, 0xc0, RZ ;  /* 0x000000c0eef57810 */ /* 0x000fc60007ffe0ff */
[----:B------:R-:W-:-:S03]  /*1aa0*/  UIMAD UR14, UR19, UR9, UR6 ;  /* 0x00000009130e72a4 */ /* 0x000fc6000f8e0206 */
[----:B------:R-:W-:Y:S02]  /*1ab0*/  ULDC.64 UR8, c[0x0][0x378] ;  /* 0x0000de0000087ab9 */ /* 0x000fe40000000a00 */
[----:B------:R-:W-:Y:S02]  /*1ac0*/  UIMAD UR6, UR60, UR8, URZ ;  /* 0x000000083c0672a4 */ /* 0x000fe4000f8e023f */
[----:B------:R-:W-:Y:S02]  /*1ad0*/  UIADD3 UR8, UR19, UR13, URZ ;  /* 0x0000000d13087290 */ /* 0x000fe4000fffe03f */
[----:B------:R-:W-:Y:S02]  /*1ae0*/  UIMAD UR10, UR37, UR9, UR6 ;  /* 0x00000009250a72a4 */ /* 0x000fe4000f8e0206 */
[----:B------:R-:W-:Y:S02]  /*1af0*/  UIMAD.WIDE UR8, UR8, UR16, UR4 ;  /* 0x00000010080872a5 */ /* 0x000fe4000f8e0204 */
[----:B------:R-:W-:-:S02]  /*1b00*/  UIADD3 UR6, -UR7, UR12, UR20 ;  /* 0x0000000c07067290 */ /* 0x000fc4000fffe114 */
[----:B------:R-:W-:Y:S02]  /*1b10*/  ULDC.64 UR4, c[0x0][0x200] ;  /* 0x0000800000047ab9 */ /* 0x000fe40000000a00 */
[----:B------:R-:W-:Y:S02]  /*1b20*/  ULDC UR13, c[0x0][0x2e8] ;  /* 0x0000ba00000d7ab9 */ /* 0x000fe40000000800 */
[----:B------:R-:W-:Y:S02]  /*1b30*/  UMOV UR18, UR8 ;  /* 0x0000000800127c82 */ /* 0x000fe40008000000 */
        /* <DEDUP_REMOVED lines=16> */
[----:B---3--:R-:W-:Y:S02]  /*1c40*/  LOP3.LUT R0, R2, 0xffffffe0, RZ, 0xc0, !PT ;  /* 0xffffffe002007812 */ /* 0x008fe400078ec0ff */
[----:B------:R-:W-:-:S03]  /*1c50*/  SHF.R.S32.HI R2, RZ, 0x5, R2 ;  /* 0x00000005ff027819 */ /* 0x000fc60000011402 */
[----:B------:R-:W-:-:S04]  /*1c60*/  IMAD.IADD R0, R23, 0x1, -R0 ;  /* 0x0000000117007824 */ /* 0x000fc800078e0a00 */
[----:B------:R-:W-:Y:S01]  /*1c70*/  IMAD R0, R2, UR49, R0 ;  /* 0x0000003102007c24 */ /* 0x000fe2000f8e0200 */
[----:B------:R-:W-:-:S04]  /*1c80*/  IADD3 R2, P2, R238, UR23, RZ ;  /* 0x00000017ee027c10 */ /* 0x000fc8000ff5e0ff */
[----:B------:R-:W-:Y:S02]  /*1c90*/  IADD3.X R3, R239, UR25, RZ, P2, !PT ;  /* 0x00000019ef037c10 */ /* 0x000fe400097fe4ff */
[----:B------:R-:W-:-:S03]  /*1ca0*/  IADD3 R8, P0, R0, UR33, RZ ;  /* 0x0000002100087c10 */ /* 0x000fc6000ff1e0ff */
[----:B------:R-:W-:Y:S01]  /*1cb0*/  IMAD.WIDE.U32 R2, R4, c[0x0][0x370], R2 ;  /* 0x0000dc0004027a25 */ /* 0x000fe200078e0002 */
[----:B------:R-:W-:-:S03]  /*1cc0*/  LEA.HI.X.SX32 R10, R0, UR31, 0x1, P0 ;  /* 0x0000001f000a7c11 */ /* 0x000fc600080f0eff */
[----:B------:R-:W-:Y:S01]  /*1cd0*/  IMAD R0, R13, c[0x0][0x190], RZ ;  /* 0x000064000d007a24 */ /* 0x000fe200078e02ff */
[----:B------:R-:W-:Y:S01]  /*1ce0*/  IADD3 R3, R3, UR14, RZ ;  /* 0x0000000e03037c10 */ /* 0x000fe2000fffe0ff */
[----:B------:R-:W-:-:S04]  /*1cf0*/  IMAD.WIDE.U32 R4, R9, c[0x0][0x190], R238 ;  /* 0x0000640009047a25 */ /* 0x000fc800078e00ee */
[----:B------:R-:W-:Y:S01]  /*1d00*/  IMAD R16, R9, c[0x0][0x194], R0 ;  /* 0x0000650009107a24 */ /* 0x000fe200078e0200 */
[----:B------:R-:W-:Y:S01]  /*1d10*/  IADD3 R6, P0, R4, UR32, RZ ;  /* 0x0000002004067c10 */ /* 0x000fe2000ff1e0ff */
[----:B------:R-:W-:-:S03]  /*1d20*/  IMAD.WIDE.U32 R2, R7, c[0x0][0x378], R2 ;  /* 0x0000de0007027a25 */ /* 0x000fc600078e0002 */
[----:B------:R-:W-:Y:S01]  /*1d30*/  IADD3.X R7, R5, UR30, R16, P0, !PT ;  /* 0x0000001e05077c10 */ /* 0x000fe200087fe410 */
[----:B------:R-:W-:Y:S01]  /*1d40*/  IMAD.MOV.U32 R4, RZ, RZ, R2 ;  /* 0x000000ffff047224 */ /* 0x000fe200078e0002 */
[----:B------:R-:W-:Y:S01]  /*1d50*/  LEA R228, P0, R8, c[0x0][0x350], 0x2 ;  /* 0x0000d40008e47a11 */ /* 0x000fe200078010ff */
[----:B------:R-:W-:Y:S01]  /*1d60*/  IMAD R0, R20, c[0x0][0x370], RZ ;  /* 0x0000dc0014007a24 */ /* 0x000fe200078e02ff */
[----:B------:R-:W-:Y:S02]  /*1d70*/  IADD3 R5, R3, UR10, RZ ;  /* 0x0000000a03057c10 */ /* 0x000fe4000fffe0ff */
[----:B------:R-:W-:Y:S01]  /*1d80*/  LEA.HI.X R229, R8, c[0x0][0x354], R10, 0x2, P0 ;  /* 0x0000d50008e57a11 */ /* 0x000fe200000f140a */
[----:B------:R-:W-:Y:S01]  /*1d90*/  IMAD.WIDE.U32 R10, R11, c[0x0][0x1a8], R6 ;  /* 0x00006a000b0a7a25 */ /* 0x000fe200078e0006 */
[----:B------:R-:W-:-:S03]  /*1da0*/  PLOP3.LUT P0, PT, PT, PT, UP1, 0x80, 0x0 ;  /* 0x000000000000781c */ /* 0x000fc60003f0f018 */
[----:B------:R-:W-:Y:S01]  /*1db0*/  IMAD.WIDE.U32 R4, R12, c[0x0][0x370], R4 ;  /* 0x0000dc000c047a25 */ /* 0x000fe200078e0004 */
[----:B------:R-:W-:Y:S02]  /*1dc0*/  LEA R233, P3, R10, c[0x0][0x160], 0x1 ;  /* 0x000058000ae97a11 */ /* 0x000fe400078608ff */
[----:B------:R-:W-:Y:S01]  /*1dd0*/  IADD3 R15, R11, UR11, RZ ;  /* 0x0000000b0b0f7c10 */ /* 0x000fe2000fffe0ff */
[----:B------:R-:W-:Y:S01]  /*1de0*/  IMAD R0, R12, c[0x0][0x374], R0 ;  /* 0x0000dd000c007a24 */ /* 0x000fe200078e0200 */
[----:B------:R-:W-:Y:S02]  /*1df0*/  LEA R234, P2, R4, c[0x0][0x330], 0x1 ;  /* 0x0000cc0004ea7a11 */ /* 0x000fe400078408ff */
[----:B------:R-:W-:Y:S01]  /*1e00*/  LEA.HI.X R235, R10, c[0x0][0x164], R15, 0x1, P3 ;  /* 0x000059000aeb7a11 */ /* 0x000fe200018f0c0f */
[----:B------:R-:W-:-:S05]  /*1e10*/  IMAD.IADD R8, R5, 0x1, R0 ;  /* 0x0000000105087824 */ /* 0x000fca00078e0200 */
        /* <DEDUP_REMOVED lines=20> */
.L_x_688:
        /* <DEDUP_REMOVED lines=18> */
.L_x_689:
[----:B------:R-:W-:Y:S01]  /*2080*/  USHF.R.S32.HI UR10, URZ, 0x1f, UR20 ;  /* 0x0000001f3f0a7899 */ /* 0x000fe20008011414 */
[----:B------:R-:W-:Y:S01]  /*2090*/  IMAD.U32 R9, RZ, RZ, UR20 ;  /* 0x00000014ff097e24 */ /* 0x000fe2000f8e00ff */
[----:B------:R-:W-:Y:S01]  /*20a0*/  ULDC.64 UR8, c[0x0][0x3a0] ;  /* 0x0000e80000087ab9 */ /* 0x000fe20000000a00 */
[----:B------:R-:W-:Y:S01]  /*20b0*/  BSSY B0, `(.L_x_690) ;  /* 0x0000020000007945 */ /* 0x000fe20003800000 */
[----:B------:R-:W-:Y:S01]  /*20c0*/  UIMAD UR6, UR10, UR8, URZ ;  /* 0x000000080a0672a4 */ /* 0x000fe2000f8e023f */
[----:B------:R-:W-:Y:S01]  /*20d0*/  IMAD.WIDE.U32 R2, R9, c[0x0][0x3a0], R238 ;  /* 0x0000e80009027a25 */ /* 0x000fe200078e00ee */
[----:B------:R-:W-:Y:S02]  /*20e0*/  UIADD3 UR7, -UR20, UR7, URZ ;  /* 0x0000000714077290 */ /* 0x000fe4000fffe13f */
[----:B------:R-:W-:-:S02]  /*20f0*/  UIMAD UR6, UR20, UR9, UR6 ;  /* 0x00000009140672a4 */ /* 0x000fc4000f8e0206 */
[----:B------:R-:W-:Y:S01]  /*2100*/  IADD3 R4, P0, R2, UR14, RZ ;  /* 0x0000000e02047c10 */ /* 0x000fe2000ff1e0ff */
[----:B------:R-:W-:Y:S01]  /*2110*/  ULDC.64 UR8, c[0x0][0x3b8] ;  /* 0x0000ee0000087ab9 */ /* 0x000fe20000000a00 */
[----:B------:R-:W-:Y:S02]  /*2120*/  ISETP.GE.AND P5, PT, R12, UR7, PT ;  /* 0x000000070c007c0c */ /* 0x000fe4000bfa6270 */
[----:B------:R-:W-:Y:S01]  /*2130*/  MOV R0, UR6 ;  /* 0x0000000600007c02 */ /* 0x000fe20008000f00 */
[----:B------:R-:W-:-:S03]  /*2140*/  UIMAD UR6, UR60, UR8, URZ ;  /* 0x000000083c0672a4 */ /* 0x000fc6000f8e023f */
[----:B------:R-:W-:Y:S01]  /*2150*/  IADD3.X R5, R3, UR15, R0, P0, !PT ;  /* 0x0000000f03057c10 */ /* 0x000fe200087fe400 */
[----:B------:R-:W-:Y:S01]  /*2160*/  IMAD.U32 R0, RZ, RZ, UR37 ;  /* 0x00000025ff007e24 */ /* 0x000fe2000f8e00ff */
        /* <DEDUP_REMOVED lines=20> */
.L_x_691:
[----:B------:R-:W-:Y:S05]  /*22b0*/  BSYNC B0 ;  /* 0x0000000000007941 */ /* 0x000fea0003800000 */
.L_x_690:
        /* <DEDUP_REMOVED lines=21> */
.L_x_693:
[----:B------:R-:W-:Y:S05]  /*2410*/  BSYNC B0 ;  /* 0x0000000000007941 */ /* 0x000fea0003800000 */
.L_x_692:
        /* <DEDUP_REMOVED lines=31> */
.L_x_695:
[----:B------:R-:W-:Y:S05]  /*2610*/  BSYNC B0 ;  /* 0x0000000000007941 */ /* 0x000fea0003800000 */
.L_x_694:
        /* <DEDUP_REMOVED lines=20> */
.L_x_687:
[----:B------:R-:W2:Y:S01]  /*2760*/  LDL R24, [R1+0x8] ;  /* 0x0000080001187983 */ /* 0x000ea20000100800 */
[----:B------:R-:W-:Y:S01]  /*2770*/  PLOP3.LUT P0, PT, PT, PT, UP6, 0x80, 0x0 ;  /* 0x000000000000781c */ /* 0x000fe20003f0f068 */
[----:B------:R-:W-:Y:S01]  /*2780*/  ULEA.HI UR8, UR6, UR6, URZ, 0x1 ;  /* 0x0000000606087291 */ /* 0x000fe2000f8f083f */
[----:B------:R-:W-:Y:S03]  /*2790*/  BSSY B0, `(.L_x_697) ;  /* 0x0000035000007945 */ /* 0x000fe60003800000 */
[----:B------:R-:W-:-:S04]  /*27a0*/  ULOP3.LUT UR8, UR8, 0xfffffffe, URZ, 0xc0, !UPT ;  /* 0xfffffffe08087892 */ /* 0x000fc8000f8ec03f */
[----:B------:R-:W-:-:S04]  /*27b0*/  UIADD3 UR8, UR6, -UR8, URZ ;  /* 0x8000000806087290 */ /* 0x000fc8000fffe03f */
[----:B------:R-:W-:Y:S02]  /*27c0*/  UISETP.NE.AND UP0, UPT, UR8, 0x1, UPT ;  /* 0x000000010800788c */ /* 0x000fe4000bf05270 */
[----:B------:R-:W-:Y:S01]  /*27d0*/  UIMAD UR8, UR6, -0x40, UR12 ;  /* 0xffffffc0060878a4 */ /* 0x000fe2000f8e020c */
[----:B------:R-:W-:Y:S05]  /*27e0*/  @P0 BAR.SYNC.DEFER_BLOCKING 0x0 ;  /* 0x0000000000000b1d */ /* 0x000fea0000010000 */
[----:B------:R-:W-:Y:S01]  /*27f0*/  ISETP.GE.AND P6, PT, R12, UR8, PT ;  /* 0x000000080c007c0c */ /* 0x000fe2000bfc6270 */
[----:B--2---:R-:W-:-:S12]  /*2800*/  IMAD.SHL.U32 R231, R24, 0x2, RZ ;  /* 0x0000000218e77824 */ /* 0x004fd800078e00ff */
        /* <DEDUP_REMOVED lines=45> */
.L_x_698:
[----:B------:R-:W-:Y:S05]  /*2ae0*/  BSYNC B0 ;  /* 0x0000000000007941 */ /* 0x000fea0003800000 */
.L_x_697:
        /* <DEDUP_REMOVED lines=48> */
.L_x_700:
[----:B------:R-:W-:Y:S05]  /*2df0*/  BSYNC B0 ;  /* 0x0000000000007941 */ /* 0x000fea0003800000 */
.L_x_699:
        /* <DEDUP_REMOVED lines=23> */
.L_x_702:
        /* <DEDUP_REMOVED lines=50> */
.L_x_703:
[----:B------:R-:W-:Y:S05]  /*3290*/  BSYNC B0 ;  /* 0x0000000000007941 */ /* 0x000fea0003800000 */
.L_x_701:
[----:B------:R-:W-:Y:S01]  /*32a0*/  BSSY B0, `(.L_x_704) ;  /* 0x0000046000007945 */ /* 0x000fe20003800000 */
[----:B--2---:R-:W-:-:S02]  /*32b0*/  IMAD R4, R221, c[0x0][0x194], RZ ;  /* 0x00006500dd047a24 */ /* 0x004fc400078e02ff */
[----:B------:R-:W-:Y:S01]  /*32c0*/  IMAD.WIDE.U32 R8, R221, c[0x0][0x190], RZ ;  /* 0x00006400dd087a25 */ /* 0x000fe200078e00ff */
        /* <DEDUP_REMOVED lines=18> */
.L_x_705:
        /* <DEDUP_REMOVED lines=49> */
.L_x_706:
[----:B------:R-:W-:Y:S05]  /*3700*/  BSYNC B0 ;  /* 0x0000000000007941 */ /* 0x000fea0003800000 */
.L_x_704:
[----:B--23--:R-:W2:Y:S01]  /*3710*/  LDL R2, [R1] ;  /* 0x0000000001027983 */ /* 0x00cea20000100800 */
[----:B------:R-:W-:Y:S01]  /*3720*/  USHF.R.S32.HI UR9, URZ, 0x1f, UR20 ;  /* 0x0000001f3f097899 */ /* 0x000fe20008011414 */
[----:B------:R-:W-:Y:S01]  /*3730*/  IMAD.MOV.U32 R246, RZ, RZ, 0x7f800000 ;  /* 0x7f800000fff67424 */ /* 0x000fe200078e00ff */
[----:B------:R-:W-:Y:S01]  /*3740*/  ULDC.64 UR10, c[0x0][0x198] ;  /* 0x00006600000a7ab9 */ /* 0x000fe20000000a00 */
[----:B------:R-:W-:Y:S01]  /*3750*/  IMAD.MOV.U32 R247, RZ, RZ, 0x7f800000 ;  /* 0x7f800000fff77424 */ /* 0x000fe200078e00ff */
[----:B------:R-:W-:Y:S01]  /*3760*/  UIMAD UR10, UR9, UR10, URZ ;  /* 0x0000000a090a72a4 */ /* 0x000fe2000f8e023f */
[----:B------:R-:W-:-:S03]  /*3770*/  IMAD.U32 R16, RZ, RZ, UR20 ;  /* 0x00000014ff107e24 */ /* 0x000fc6000f8e00ff */
[----:B------:R-:W-:-:S06]  /*3780*/  UIMAD UR10, UR20, UR11, UR10 ;  /* 0x0000000b140a72a4 */ /* 0x000fcc000f8e020a */
[----:B------:R-:W-:Y:S01]  /*3790*/  IMAD.U32 R4, RZ, RZ, UR10 ;  /* 0x0000000aff047e24 */ /* 0x000fe2000f8e00ff */
[----:B------:R-:W-:Y:S01]  /*37a0*/  BSSY B0, `(.L_x_707) ;  /* 0x0000046000007945 */ /* 0x000fe20003800000 */
[C---:B--2---:R-:W-:Y:S01]  /*37b0*/  IADD3 R0, R2.reuse, 0x8, RZ ;  /* 0x0000000802007810 */ /* 0x044fe20007ffe0ff */
[C---:B------:R-:W-:Y:S01]  /*37c0*/  IMAD.SHL.U32 R249, R2.reuse, 0x4, RZ ;  /* 0x0000000402f97824 */ /* 0x040fe200078e00ff */
[----:B------:R-:W-:Y:S02]  /*37d0*/  ISETP.GE.AND P3, PT, R2, UR8, PT ;  /* 0x0000000802007c0c */ /* 0x000fe4000bf66270 */
[----:B------:R-:W-:Y:S01]  /*37e0*/  ISETP.GE.AND P2, PT, R0, UR8, PT ;  /* 0x0000000800007c0c */ /* 0x000fe2000bf46270 */
[----:B------:R-:W-:Y:S01]  /*37f0*/  UIADD3 UR8, -UR20, UR7, URZ ;  /* 0x0000000714087290 */ /* 0x000fe2000fffe13f */
[----:B------:R-:W-:-:S04]  /*3800*/  SHF.R.S32.HI R0, RZ, 0x1f, R2 ;  /* 0x0000001fff007819 */ /* 0x000fc80000011402 */
[----:B------:R-:W-:Y:S02]  /*3810*/  SHF.L.U64.HI R248, R2, 0x2, R0 ;  /* 0x0000000202f87819 */ /* 0x000fe40000010200 */
[----:B------:R-:W-:Y:S02]  /*3820*/  ISETP.GE.AND P6, PT, R12, UR8, PT ;  /* 0x000000080c007c0c */ /* 0x000fe4000bfc6270 */
[----:B------:R-:W-:-:S04]  /*3830*/  IADD3 R2, P1, R249, UR16, RZ ;  /* 0x00000010f9027c10 */ /* 0x000fc8000ff3e0ff */
[----:B------:R-:W-:-:S05]  /*3840*/  IADD3.X R3, R248, UR15, RZ, P1, !PT ;  /* 0x0000000ff8037c10 */ /* 0x000fca0008ffe4ff */
[----:B------:R2:W5:Y:S04]  /*3850*/  @!P3 LDG.E R246, [R2.64] ;  /* 0x0000000402f6b981 */ /* 0x000568000c1e1900 */
[----:B------:R3:W-:Y:S04]  /*3860*/  @P6 STS.128 [R231+0x18000], RZ ;  /* 0x018000ffe7006388 */ /* 0x0007e80000000c00 */
[----:B------:R3:W-:Y:S04]  /*3870*/  @P6 STS.128 [R231+0x1a000], RZ ;  /* 0x01a000ffe7006388 */ /* 0x0007e80000000c00 */
[----:B------:R3:W-:Y:S04]  /*3880*/  @P6 STS.128 [R231+0x1c000], RZ ;  /* 0x01c000ffe7006388 */ /* 0x0007e80000000c00 */
[----:B------:R3:W-:Y:S04]  /*3890*/  @P6 STS.128 [R231+0x1e000], RZ ;  /* 0x01e000ffe7006388 */ /* 0x0007e80000000c00 */
[----:B------:R2:W5:Y:S01]  /*38a0*/  @!P2 LDG.E R247, [R2.64+0x20] ;  /* 0x0000200402f7a981 */ /* 0x000562000c1e1900 */
[----:B------:R-:W-:-:S04]  /*38b0*/  IMAD R0, R19, c[0x0][0x1b0], RZ ;  /* 0x00006c0013007a24 */ /* 0x000fc800078e02ff */
[----:B------:R-:W-:Y:S02]  /*38c0*/  IMAD R13, R14, c[0x0][0x1b4], R0 ;  /* 0x00006d000e0d7a24 */ /* 0x000fe400078e0200 */
[----:B--2---:R-:W-:-:S05]  /*38d0*/  IMAD.WIDE.U32 R2, R16, c[0x0][0x198], R238 ;  /* 0x0000660010027a25 */ /* 0x004fca00078e00ee */
[----:B------:R-:W-:-:S04]  /*38e0*/  IADD3 R2, P1, R2, UR27, RZ ;  /* 0x0000001b02027c10 */ /* 0x000fc8000ff3e0ff */
[----:B------:R-:W-:-:S05]  /*38f0*/  IADD3.X R3, R3, UR28, R4, P1, !PT ;  /* 0x0000001c03037c10 */ /* 0x000fca0008ffe404 */
        /* <DEDUP_REMOVED lines=48> */
.L_x_708:
[----:B---3--:R-:W-:Y:S05]  /*3c00*/  BSYNC B0 ;  /* 0x0000000000007941 */ /* 0x008fea0003800000 */
.L_x_707:
        /* <DEDUP_REMOVED lines=26> */
[----:B------:R-:W-:-:S03]  /*3db0*/  IADD3 R5, R13, R5, RZ ;  /* 0x000000050d057210 */ /* 0x000fc60007ffe0ff */
[----:B------:R-:W-:Y:S01]  /*3dc0*/  IMAD R0, R0, c[0x0][0x19c], R6 ;  /* 0x0000670000007a24 */ /* 0x000fe200078e0206 */
[----:B------:R-:W-:Y:S02]  /*3dd0*/  LEA R2, P2, R4, R2, 0x1 ;  /* 0x0000000204027211 */ /* 0x000fe400078408ff */
[----:B------:R-:W-:Y:S01]  /*3de0*/  @!P4 LEA R6, P1, R8, c[0x0][0x168], 0x1 ;  /* 0x00005a000806ca11 */ /* 0x000fe200078208ff */
[----:B------:R-:W-:Y:S01]  /*3df0*/  IMAD.IADD R0, R9, 0x1, R0 ;  /* 0x0000000109007824 */ /* 0x000fe200078e0200 */
        /* <DEDUP_REMOVED lines=24> */
.L_x_710:
[----:B------:R-:W-:Y:S05]  /*3f80*/  BSYNC B0 ;  /* 0x0000000000007941 */ /* 0x000fea0003800000 */
.L_x_709:
        /* <DEDUP_REMOVED lines=62> */
.L_x_712:
[----:B------:R-:W-:Y:S05]  /*4370*/  BSYNC B0 ;  /* 0x0000000000007941 */ /* 0x000fea0003800000 */
.L_x_711:
        /* <DEDUP_REMOVED lines=8> */
[----:B------:R-:W-:Y:S01]  /*4400*/  IADD3 R12, P2, R12, 0x20, RZ ;  /* 0x000000200c0c7810 */ /* 0x000fe20007f5e0ff */
[----:B------:R-:W-:Y:S01]  /*4410*/  IMAD.MOV.U32 R6, RZ, RZ, 0x2 ;  /* 0x00000002ff067424 */ /* 0x000fe200078e00ff */
[----:B------:R-:W-:Y:S01]  /*4420*/  MOV R2, UR24 ;  /* 0x0000001800027c02 */ /* 0x000fe20008000f00 */
[----:B------:R-:W-:Y:S01]  /*4430*/  IMAD.X R4, RZ, RZ, R18, P1 ;  /* 0x000000ffff047224 */ /* 0x000fe200008e0612 */
[----:B------:R-:W-:-:S02]  /*4440*/  ISETP.GE.AND P4, PT, R238, c[0x0][0x220], PT ;  /* 0x00008800ee007a0c */ /* 0x000fc40003f86270 */
        /* <DEDUP_REMOVED lines=8> */
[----:B------:R-:W-:Y:S02]  /*44d0*/  IMAD R4, R4, c[0x0][0x1a0], RZ ;  /* 0x0000680004047a24 */ /* 0x000fe400078e02ff */
[----:B------:R-:W-:Y:S01]  /*44e0*/  IMAD.IADD R3, R3, 0x1, R0 ;  /* 0x0000000103037824 */ /* 0x000fe200078e0200 */
[----:B------:R1:W-:Y:S01]  /*44f0*/  @P4 STS.128 [R231+0x21000], RZ ;  /* 0x021000ffe7004388 */ /* 0x0003e20000000c00 */
[----:B------:R-:W-:-:S04]  /*4500*/  IMAD.WIDE.U32 R8, R12, c[0x0][0x1a0], R8 ;  /* 0x000068000c087a25 */ /* 0x000fc800078e0008 */
[----:B------:R-:W-:Y:S02]  /*4510*/  IMAD R0, R12, c[0x0][0x1a4], R4 ;  /* 0x000069000c007a24 */ /* 0x000fe400078e0204 */
[----:B------:R-:W-:-:S03]  /*4520*/  IMAD.WIDE.U32 R4, R14, c[0x0][0x1b8], R2 ;  /* 0x00006e000e047a25 */ /* 0x000fc600078e0002 */
[----:B------:R-:W-:Y:S01]  /*4530*/  IADD3 R0, R9, R0, RZ ;  /* 0x0000000009007210 */ /* 0x000fe20007ffe0ff */
        /* <DEDUP_REMOVED lines=26> */
.L_x_714:
[----:B------:R-:W-:Y:S05]  /*46e0*/  BSYNC B0 ;  /* 0x0000000000007941 */ /* 0x000fea0003800000 */
.L_x_713:
[----:B------:R-:W-:Y:S01]  /*46f0*/  LEA.HI R0, R22, R23, RZ, 0x4 ;  /* 0x0000001716007211 */ /* 0x000fe200078f20ff */
[----:B------:R-:W0:Y:S01]  /*4700*/  LDGDEPBAR ;  /* 0x00000000000079af */ /* 0x000e220000000000 */
[----:B------:R-:W-:Y:S01]  /*4710*/  IMAD.MOV.U32 R220, RZ, RZ, 0x40 ;  /* 0x00000040ffdc7424 */ /* 0x000fe200078e00ff */
[----:B------:R-:W-:Y:S01]  /*4720*/  UIADD3 UR8, UR20, UR12, URZ ;  /* 0x0000000c14087290 */ /* 0x000fe2000fffe03f */
[----:B------:R-:W-:Y:S01]  /*4730*/  LOP3.LUT R0, R0, 0xfffffff0, RZ, 0xc0, !PT ;  /* 0xfffffff000007812 */ /* 0x000fe200078ec0ff */
[----:B------:R-:W-:Y:S01]  /*4740*/  IMAD.MOV.U32 R232, RZ, RZ, R230 ;  /* 0x000000ffffe87224 */ /* 0x000fe200078e00e6 */
[----:B------:R-:W-:Y:S01]  /*4750*/  CS2R R190, SRZ ;  /* 0x0000000000be7805 */ /* 0x000fe2000001ff00 */
[----:B------:R-:W-:Y:S01]  /*4760*/  UIADD3 UR8, -UR7, 0x40, UR8 ;  /* 0x0000004007087890 */ /* 0x000fe2000fffe108 */
[----:B------:R-:W-:Y:S01]  /*4770*/  CS2R R188, SRZ ;  /* 0x0000000000bc7805 */ /* 0x000fe2000001ff00 */
[----:B------:R-:W-:Y:S01]  /*4780*/  IMAD.IADD R0, R23, 0x1, -R0 ;  /* 0x0000000117007824 */ /* 0x000fe200078e0a00 */
[----:B------:R-:W-:Y:S01]  /*4790*/  CS2R R194, SRZ ;  /* 0x0000000000c27805 */ /* 0x000fe2000001ff00 */
[----:B------:R-:W-:Y:S01]  /*47a0*/  CS2R R192, SRZ ;  /* 0x0000000000c07805 */ /* 0x000fe2000001ff00 */
[----:B------:R-:W-:Y:S01]  /*47b0*/  CS2R R186, SRZ ;  /* 0x0000000000ba7805 */ /* 0x000fe2000001ff00 */
[----:B------:R-:W-:Y:S01]  /*47c0*/  CS2R R184, SRZ ;  /* 0x0000000000b87805 */ /* 0x000fe2000001ff00 */
[----:B-12---:R-:W-:Y:S01]  /*47d0*/  SHF.R.S32.HI R2, RZ, 0x1f, R0 ;  /* 0x0000001fff027819 */ /* 0x006fe20000011400 */
        /* <DEDUP_REMOVED lines=23> */
[----:B------:R-:W-:Y:S01]  /*4950*/  SEL R221, R221, 0xffffffe0, !P1 ;  /* 0xffffffe0dddd7807 */ /* 0x000fe20004800000 */
[----:B------:R-:W-:Y:S01]  /*4960*/  CS2R R150, SRZ ;  /* 0x0000000000967805 */ /* 0x000fe2000001ff00 */
[----:B------:R-:W-:Y:S01]  /*4970*/  SEL R0, R0, R227, !P0 ;  /* 0x000000e300007207 */ /* 0x000fe20004000000 */
[----:B------:R-:W-:Y:S01]  /*4980*/  CS2R R148, SRZ ;  /* 0x0000000000947805 */ /* 0x000fe2000001ff00 */
[----:B------:R-:W-:Y:S01]  /*4990*/  SEL R220, R220, 0xffffffc0, !P2 ;  /* 0xffffffc0dcdc7807 */ /* 0x000fe20005000000 */
[----:B------:R-:W-:Y:S01]  /*49a0*/  IMAD.IADD R223, R222, 0x1, R221 ;  /* 0x00000001dedf7824 */ /* 0x000fe200078e02dd */
        /* <DEDUP_REMOVED lines=40> */
[----:B------:R-:W-:Y:S01]  /*4c30*/  IMAD.SHL.U32 R217, R2, 0x2, RZ ;  /* 0x0000000202d97824 */ /* 0x000fe200078e00ff */
[----:B------:R-:W-:Y:S01]  /*4c40*/  ULDC UR9, c[0x0][0x2e8] ;  /* 0x0000ba0000097ab9 */ /* 0x000fe20000000800 */
[----:B------:R-:W-:Y:S01]  /*4c50*/  IMAD.SHL.U32 R212, R0, 0x2, RZ ;  /* 0x0000000200d47824 */ /* 0x000fe200078e00ff */
[----:B------:R-:W-:Y:S01]  /*4c60*/  UIADD3 UR20, UR8, -UR9, URZ ;  /* 0x8000000908147290 */ /* 0x000fe2000fffe03f */
[----:B------:R-:W-:Y:S01]  /*4c70*/  IMAD.IADD R224, R222, 0x1, R220 ;  /* 0x00000001dee07824 */ /* 0x000fe200078e02dc */
[----:B------:R-:W-:Y:S01]  /*4c80*/  ULDC UR14, c[0x0][0x2e4] ;  /* 0x0000b900000e7ab9 */ /* 0x000fe20000000800 */
[----:B------:R-:W-:-:S02]  /*4c90*/  IMAD.IADD R225, R220, 0x1, R223 ;  /* 0x00000001dce17824 */ /* 0x000fc400078e02df */
.L_x_719:
[----:B------:R-:W0:Y:S01]  /*4ca0*/  LDGDEPBAR ;  /* 0x00000000000079af */ /* 0x000e220000000000 */
[----:B------:R-:W-:Y:S01]  /*4cb0*/  IMAD.IADD R3, R217, 0x1, R221 ;  /* 0x00000001d9037824 */ /* 0x000fe200078e02dd */
[----:B------:R-:W-:Y:S01]  /*4cc0*/  IADD3 R108, P0, R249, UR18, RZ ;  /* 0x00000012f96c7c10 */ /* 0x000fe2000ff1e0ff */
[--C-:B------:R-:W-:Y:S01]  /*4cd0*/  IMAD.IADD R2, R217, 0x1, R220.reuse ;  /* 0x00000001d9027824 */ /* 0x100fe200078e02dc */
[----:B------:R-:W-:Y:S01]  /*4ce0*/  USHF.L.U32 UR9, UR6, 0x6, URZ ;  /* 0x0000000606097899 */ /* 0x000fe2000800063f */
[----:B------:R-:W-:Y:S01]  /*4cf0*/  IMAD.IADD R0, R3, 0x1, R220 ;  /* 0x0000000103007824 */ /* 0x000fe200078e02dc */
[----:B------:R-:W-:Y:S01]  /*4d00*/  IADD3.X R109, R248, UR17, RZ, P0, !PT ;  /* 0x00000011f86d7c10 */ /* 0x000fe200087fe4ff */
[----:B------:R-:W-:Y:S02]  /*4d10*/  ULDC UR8, c[0x0][0x2e4] ;  /* 0x0000b90000087ab9 */ /* 0x000fe40000000800 */
[----:B------:R-:W-:Y:S06]  /*4d20*/  UISETP.GE.AND UP0, UPT, UR9, UR20, UPT ;  /* 0x000000140900728c */ /* 0x000fec000bf06270 */
[----:B------:R-:W-:Y:S01]  /*4d30*/  PLOP3.LUT P0, PT, PT, PT, UP0, 0x80, 0x0 ;  /* 0x000000000000781c */ /* 0x000fe20003f0f008 */
[----:B------:R-:W-:Y:S04]  /*4d40*/  DEPBAR.LE SB0, 0x0 ;  /* 0x000080000000791a */ /* 0x000fe80000000000 */
[----:B------:R-:W-:Y:S06]  /*4d50*/  BAR.SYNC.DEFER_BLOCKING 0x0 ;  /* 0x0000000000007b1d */ /* 0x000fec0000010000 */
[----:B------:R-:W-:Y:S04]  /*4d60*/  LDSM.16.M88.4 R16, [R217] ;  /* 0x00000000d910783b */ /* 0x000fe80000000200 */
[----:B------:R-:W1:Y:S04]  /*4d70*/  LDSM.16.M88.4 R8, [R213+0x18000] ;  /* 0x01800000d508783b */ /* 0x000e680000000200 */
[----:B------:R-:W2:Y:S04]  /*4d80*/  LDSM.16.M88.4 R84, [R213+0x18800] ;  /* 0x01880000d554783b */ /* 0x000ea80000000200 */
[----:B------:R-:W-:Y:S04]  /*4d90*/  LDSM.16.M88.4 R88, [R3] ;  /* 0x000000000358783b */ /* 0x000fe80000000200 */
[----:B------:R-:W3:Y:S04]  /*4da0*/  LDSM.16.M88.4 R92, [R214+0x18000] ;  /* 0x01800000d65c783b */ /* 0x000ee80000000200 */
[----:B------:R-:W4:Y:S04]  /*4db0*/  LDSM.16.M88.4 R96, [R214+0x18800] ;  /* 0x01880000d660783b */ /* 0x000f280000000200 */
[----:B------:R-:W-:Y:S04]  /*4dc0*/  LDSM.16.M88.4 R100, [R216+0x18000] ;  /* 0x01800000d864783b */ /* 0x000fe80000000200 */
[----:B------:R-:W-:Y:S04]  /*4dd0*/  LDSM.16.M88.4 R104, [R216+0x18800] ;  /* 0x01880000d868783b */ /* 0x000fe80000000200 */
[----:B-----5:R2:W5:Y:S04]  /*4de0*/  LDG.E R118, [R108.64] ;  /* 0x000000046c767981 */ /* 0x020568000c1e1900 */
[----:B------:R3:W5:Y:S01]  /*4df0*/  LDG.E R117, [R108.64+0x20] ;  /* 0x000020046c757981 */ /* 0x000762000c1e1900 */
[C---:B-1----:R-:W-:Y:S08]  /*4e00*/  HMMA.16816.F32.BF16 R4, R16.reuse, R8, RZ ;  /* 0x000000081004723c */ /* 0x042ff000000418ff */
[C---:B------:R-:W-:Y:S08]  /*4e10*/  HMMA.16816.F32.BF16 R8, R16.reuse, R10, RZ ;  /* 0x0000000a1008723c */ /* 0x040ff000000418ff */
[C---:B--2---:R-:W-:Y:S08]  /*4e20*/  HMMA.16816.F32.BF16 R12, R16.reuse, R84, RZ ;  /* 0x00000054100c723c */ /* 0x044ff000000418ff */
[----:B------:R-:W-:Y:S01]  /*4e30*/  HMMA.16816.F32.BF16 R16, R16, R86, RZ ;  /* 0x000000561010723c */ /* 0x000fe200000418ff */
[----:B------:R-:W1:Y:S07]  /*4e40*/  LDSM.16.M88.4 R84, [R2] ;  /* 0x000000000254783b */ /* 0x000e6e0000000200 */
[C---:B---3--:R-:W-:Y:S08]  /*4e50*/  HMMA.16816.F32.BF16 R4, R88.reuse, R92, R4 ;  /* 0x0000005c5804723c */ /* 0x048ff00000041804 */
[C---:B------:R-:W-:Y:S01]  /*4e60*/  HMMA.16816.F32.BF16 R8, R88.reuse, R94, R8 ;  /* 0x0000005e5808723c */ /* 0x040fe20000041808 */
[----:B------:R-:W-:Y:S07]  /*4e70*/  LDSM.16.M88.4 R92, [R215+0x18000] ;  /* 0x01800000d75c783b */ /* 0x000fee0000000200 */
[C---:B----4-:R-:W-:Y:S08]  /*4e80*/  HMMA.16816.F32.BF16 R12, R88.reuse, R96, R12 ;  /* 0x00000060580c723c */ /* 0x050ff0000004180c */
[----:B------:R-:W-:Y:S01]  /*4e90*/  HMMA.16816.F32.BF16 R16, R88, R98, R16 ;  /* 0x000000625810723c */ /* 0x000fe20000041810 */
[----:B------:R-:W2:Y:S04]  /*4ea0*/  LDSM.16.M88.4 R88, [R0] ;  /* 0x000000000058783b */ /* 0x000ea80000000200 */
[----:B------:R-:W3:Y:S03]  /*4eb0*/  LDSM.16.M88.4 R96, [R215+0x18800] ;  /* 0x01880000d760783b */ /* 0x000ee60000000200 */
[C---:B-1----:R-:W-:Y:S08]  /*4ec0*/  HMMA.16816.F32.BF16 R4, R84.reuse, R100, R4 ;  /* 0x000000645404723c */ /* 0x042ff00000041804 */
[C---:B------:R-:W-:Y:S01]  /*4ed0*/  HMMA.16816.F32.BF16 R8, R84.reuse, R102, R8 ;  /* 0x000000665408723c */ /* 0x040fe20000041808 */
[----:B------:R-:W-:Y:S07]  /*4ee0*/  LDSM.16.M88.4 R100, [R213+0x1a000] ;  /* 0x01a00000d564783b */ /* 0x000fee0000000200 */
[C---:B------:R-:W-:Y:S08]  /*4ef0*/  HMMA.16816.F32.BF16 R12, R84.reuse, R104, R12 ;  /* 0x00000068540c723c */ /* 0x040ff0000004180c */
[----:B------:R-:W-:Y:S01]  /*4f00*/  HMMA.16816.F32.BF16 R16, R84, R106, R16 ;  /* 0x0000006a5410723c */ /* 0x000fe20000041810 */
[----:B------:R-:W1:Y:S04]  /*4f10*/  LDSM.16.M88.4 R84, [R217+0x2000] ;  /* 0x00200000d954783b */ /* 0x000e680000000200 */
[----:B------:R-:W4:Y:S03]  /*4f20*/  LDSM.16.M88.4 R104, [R213+0x1a800] ;  /* 0x01a80000d568783b */ /* 0x000f260000000200 */
[C---:B--2---:R-:W-:Y:S08]  /*4f30*/  HMMA.16816.F32.BF16 R4, R88.reuse, R92, R4 ;  /* 0x0000005c5804723c */ /* 0x044ff00000041804 */
[C---:B------:R-:W-:Y:S01]  /*4f40*/  HMMA.16816.F32.BF16 R8, R88.reuse, R94, R8 ;  /* 0x0000005e5808723c */ /* 0x040fe20000041808 */
[----:B------:R-:W-:Y:S07]  /*4f50*/  LDSM.16.M88.4 R92, [R214+0x1a000] ;  /* 0x01a00000d65c783b */ /* 0x000fee0000000200 */
[C---:B---3--:R-:W-:Y:S08]  /*4f60*/  HMMA.16816.F32.BF16 R12, R88.reuse, R96, R12 ;  /* 0x00000060580c723c */ /* 0x048ff0000004180c */
[----:B------:R-:W-:Y:S01]  /*4f70*/  HMMA.16816.F32.BF16 R16, R88, R98, R16 ;  /* 0x000000625810723c */ /* 0x000fe20000041810 */
[----:B------:R-:W2:Y:S04]  /*4f80*/  LDSM.16.M88.4 R88, [R3+0x2000] ;  /* 0x002000000358783b */ /* 0x000ea80000000200 */
[----:B------:R-:W3:Y:S03]  /*4f90*/  LDSM.16.M88.4 R96, [R214+0x1a800] ;  /* 0x01a80000d660783b */ /* 0x000ee60000000200 */
[C---:B-1----:R-:W-:Y:S08]  /*4fa0*/  HMMA.16816.F32.BF16 R4, R84.reuse, R100, R4 ;  /* 0x000000645404723c */ /* 0x042ff00000041804 */
[C---:B------:R-:W-:Y:S01]  /*4fb0*/  HMMA.16816.F32.BF16 R8, R84.reuse, R102, R8 ;  /* 0x000000665408723c */ /* 0x040fe20000041808 */
[----:B------:R-:W-:Y:S07]  /*4fc0*/  LDSM.16.M88.4 R100, [R216+0x1a000] ;  /* 0x01a00000d864783b */ /* 0x000fee0000000200 */
[C---:B----4-:R-:W-:Y:S08]  /*4fd0*/  HMMA.16816.F32.BF16 R12, R84.reuse, R104, R12 ;  /* 0x00000068540c723c */ /* 0x050ff0000004180c */
        /* <DEDUP_REMOVED lines=67> */
[C---:B------:R-:W-:Y:S08]  /*5410*/  HMMA.16816.F32.BF16 R8, R84.reuse, R102, R8 ;  /* 0x000000665408723c */ /* 0x040ff00000041808 */
[C---:B----4-:R-:W-:Y:S08]  /*5420*/  HMMA.16816.F32.BF16 R12, R84.reuse, R104, R12 ;  /* 0x00000068540c723c */ /* 0x050ff0000004180c */
[----:B------:R-:W-:Y:S08]  /*5430*/  HMMA.16816.F32.BF16 R16, R84, R106, R16 ;  /* 0x0000006a5410723c */ /* 0x000ff00000041810 */
[C---:B--2---:R-:W-:Y:S08]  /*5440*/  HMMA.16816.F32.BF16 R4, R88.reuse, R92, R4 ;  /* 0x0000005c5804723c */ /* 0x044ff00000041804 */
[C---:B------:R-:W-:Y:S08]  /*5450*/  HMMA.16816.F32.BF16 R8, R88.reuse, R94, R8 ;  /* 0x0000005e5808723c */ /* 0x040ff00000041808 */
[C---:B---3--:R-:W-:Y:S08]  /*5460*/  HMMA.16816.F32.BF16 R12, R88.reuse, R96, R12 ;  /* 0x00000060580c723c */ /* 0x048ff0000004180c */
        /* <DEDUP_REMOVED lines=14> */
.L_x_715:
[----:B------:R-:W2:Y:S01]  /*5550*/  LDL R0, [R1] ;  /* 0x0000000001007983 */ /* 0x000ea20000100800 */
[----:B------:R-:W-:Y:S02]  /*5560*/  UIADD3 UR11, UR7, 0x1, -UR12 ;  /* 0x00000001070b7890 */ /* 0x000fe4000fffe80c */
[----:B------:R-:W-:Y:S01]  /*5570*/  UIADD3 UR10, -UR8, UR7, -UR12 ;  /* 0x00000007080a7290 */ /* 0x000fe2000fffe90c */
[----:B------:R-:W3:Y:S01]  /*5580*/  LDL R85, [R1+0x4] ;  /* 0x0000040001557983 */ /* 0x000ee20000100800 */
[----:B------:R-:W-:Y:S01]  /*5590*/  UMOV UR14, UR8 ;  /* 0x00000008000e7c82 */ /* 0x000fe20008000000 */
[----:B--2---:R-:W-:Y:S01]  /*55a0*/  IADD3 R2, R0, UR9, RZ ;  /* 0x0000000900027c10 */ /* 0x004fe2000fffe0ff */
[----:B------:R-:W-:Y:S01]  /*55b0*/  IMAD.U32 R0, RZ, RZ, UR21 ;  /* 0x00000015ff007e24 */ /* 0x000fe2000f8e00ff */
[----:B------:R-:W-:Y:S02]  /*55c0*/  UIADD3 UR9, UR11, UR43, URZ ;  /* 0x0000002b0b097290 */ /* 0x000fe4000fffe03f */
[----:B------:R-:W-:Y:S01]  /*55d0*/  IADD3 R84, R2, UR10, RZ ;  /* 0x0000000a02547c10 */ /* 0x000fe2000fffe0ff */
[----:B---3--:R-:W-:Y:S01]  /*55e0*/  IMAD R0, R0, 0x40, R85 ;  /* 0x0000004000007824 */ /* 0x008fe200078e0255 */
[C---:B------:R-:W-:Y:S02]  /*55f0*/  IADD3 R3, R2.reuse, 0x8, RZ ;  /* 0x0000000802037810 */ /* 0x040fe40007ffe0ff */
[----:B------:R-:W-:Y:S02]  /*5600*/  IADD3 R94, R2, UR9, RZ ;  /* 0x00000009025e7c10 */ /* 0x000fe4000fffe0ff */
[----:B------:R-:W-:Y:S02]  /*5610*/  IMNMX R2, RZ, R84, !PT ;  /* 0x00000054ff027217 */ /* 0x000fe40007800200 */
[----:B------:R-:W-:Y:S02]  /*5620*/  IADD3 R91, R0, 0x1, RZ ;  /* 0x00000001005b7810 */ /* 0x000fe40007ffe0ff */
[----:B------:R-:W-:Y:S02]  /*5630*/  IADD3 R93, R3, UR10, RZ ;  /* 0x0000000a035d7c10 */ /* 0x000fe4000fffe0ff */
[----:B------:R-:W-:Y:S02]  /*5640*/  IMNMX R84, R94, UR7, PT ;  /* 0x000000075e547c17 */ /* 0x000fe4000b800200 */
[CC--:B------:R-:W-:Y:S02]  /*5650*/  ISETP.GE.AND P1, PT, R0.reuse, R2.reuse, PT ;  /* 0x000000020000720c */ /* 0x0c0fe40003f26270 */
        /* <DEDUP_REMOVED lines=20> */
[-C--:B------:R-:W-:Y:S02]  /*57a0*/  ISETP.GE.AND P0, PT, R0, R3.reuse, PT ;  /* 0x000000030000720c */ /* 0x080fe40003f06270 */
[-C--:B------:R-:W-:Y:S02]  /*57b0*/  ISETP.GE.OR P6, PT, R90, R84.reuse, !P6 ;  /* 0x000000545a00720c */ /* 0x080fe400077c6670 */
[-C--:B------:R-:W-:Y:S02]  /*57c0*/  ISETP.GE.OR P5, PT, R89, R84.reuse, !P5 ;  /* 0x000000545900720c */ /* 0x080fe40006fa6670 */
[-C--:B------:R-:W-:Y:S02]  /*57d0*/  ISETP.GE.OR P4, PT, R88, R84.reuse, !P4 ;  /* 0x000000545800720c */ /* 0x080fe40006786670 */
[-C--:B------:R-:W-:Y:S02]  /*57e0*/  ISETP.GE.OR P3, PT, R87, R84.reuse, !P3 ;  /* 0x000000545700720c */ /* 0x080fe40005f66670 */
        /* <DEDUP_REMOVED lines=31> */
.L_x_716:
        /* <DEDUP_REMOVED lines=9> */
[----:B------:R-:W-:Y:S01]  /*5a70*/  FSEL R0, R0, RZ, P0 ;  /* 0x000000ff00007208 */ /* 0x000fe20000000000 */
[--C-:B------:R-:W-:Y:S01]  /*5a80*/  FFMA.FTZ R5, R5, c[0x0][0x23c], -R2.reuse ;  /* 0x00008f0005057a23 */ /* 0x100fe20000010802 */
[----:B------:R-:W-:Y:S01]  /*5a90*/  PLOP3.LUT P1, PT, PT, PT, UP3, 0x80, 0x0 ;  /* 0x000000000000781c */ /* 0x000fe20003f2f038 */
[----:B------:R-:W-:Y:S01]  /*5aa0*/  MUFU.EX2 R131, R4 ;  /* 0x0000000400837308 */ /* 0x000fe20000000800 */
[----:B------:R-:W-:Y:S02]  /*5ab0*/  FFMA.FTZ R8, R8, c[0x0][0x23c], -R2 ;  /* 0x00008f0008087a23 */ /* 0x000fe40000010802 */
[--C-:B------:R-:W-:Y:S02]  /*5ac0*/  FFMA.FTZ R6, R6, c[0x0][0x23c], -R0.reuse ;  /* 0x00008f0006067a23 */ /* 0x100fe40000010800 */
[----:B------:R-:W-:Y:S02]  /*5ad0*/  FFMA.FTZ R7, R7, c[0x0][0x23c], -R0 ;  /* 0x00008f0007077a23 */ /* 0x000fe40000010800 */
[--C-:B------:R-:W-:Y:S02]  /*5ae0*/  FFMA.FTZ R9, R9, c[0x0][0x23c], -R2.reuse ;  /* 0x00008f0009097a23 */ /* 0x100fe40000010802 */
[--C-:B------:R-:W-:Y:S01]  /*5af0*/  FFMA.FTZ R16, R16, c[0x0][0x23c], -R2.reuse ;  /* 0x00008f0010107a23 */ /* 0x100fe20000010802 */
[----:B------:R-:W1:Y:S01]  /*5b00*/  MUFU.EX2 R129, R5 ;  /* 0x0000000500817308 */ /* 0x000e620000000800 */
[--C-:B------:R-:W-:Y:S02]  /*5b10*/  FFMA.FTZ R12, R12, c[0x0][0x23c], -R2.reuse ;  /* 0x00008f000c0c7a23 */ /* 0x100fe40000010802 */
[--C-:B------:R-:W-:Y:S02]  /*5b20*/  FFMA.FTZ R13, R13, c[0x0][0x23c], -R2.reuse ;  /* 0x00008f000d0d7a23 */ /* 0x100fe40000010802 */
[----:B------:R-:W-:Y:S02]  /*5b30*/  FFMA.FTZ R2, R17, c[0x0][0x23c], -R2 ;  /* 0x00008f0011027a23 */ /* 0x000fe40000010802 */
[--C-:B------:R-:W-:Y:S02]  /*5b40*/  FFMA.FTZ R10, R10, c[0x0][0x23c], -R0.reuse ;  /* 0x00008f000a0a7a23 */ /* 0x100fe40000010800 */
[--C-:B------:R-:W-:Y:S01]  /*5b50*/  FFMA.FTZ R11, R11, c[0x0][0x23c], -R0.reuse ;  /* 0x00008f000b0b7a23 */ /* 0x100fe20000010800 */
[----:B------:R-:W-:Y:S01]  /*5b60*/  MUFU.EX2 R124, R6 ;  /* 0x00000006007c7308 */ /* 0x000fe20000000800 */
[--C-:B------:R-:W-:Y:S02]  /*5b70*/  FFMA.FTZ R18, R18, c[0x0][0x23c], -R0.reuse ;  /* 0x00008f0012127a23 */ /* 0x100fe40000010800 */
[--C-:B------:R-:W-:Y:S02]  /*5b80*/  FFMA.FTZ R14, R14, c[0x0][0x23c], -R0.reuse ;  /* 0x00008f000e0e7a23 */ /* 0x100fe40000010800 */
[--C-:B------:R-:W-:Y:S02]  /*5b90*/  FFMA.FTZ R15, R15, c[0x0][0x23c], -R0.reuse ;  /* 0x00008f000f0f7a23 */ /* 0x100fe40000010800 */
[----:B------:R-:W-:Y:S03]  /*5ba0*/  FFMA.FTZ R0, R19, c[0x0][0x23c], -R0 ;  /* 0x00008f0013007a23 */ /* 0x000fe60000010800 */
[----:B------:R-:W2:Y:S10]  /*5bb0*/  MUFU.EX2 R122, R7 ;  /* 0x00000007007a7308 */ /* 0x000eb40000000800 */
[----:B------:R-:W-:Y:S10]  /*5bc0*/  MUFU.EX2 R128, R8 ;  /* 0x0000000800807308 */ /* 0x000ff40000000800 */
[----:B------:R-:W3:Y:S10]  /*5bd0*/  MUFU.EX2 R126, R9 ;  /* 0x00000009007e7308 */ /* 0x000ef40000000800 */
[----:B------:R3:W-:Y:S10]  /*5be0*/  MUFU.EX2 R125, R2 ;  /* 0x00000002007d7308 */ /* 0x0007f40000000800 */
[----:B------:R-:W-:Y:S10]  /*5bf0*/  MUFU.EX2 R123, R10 ;  /* 0x0000000a007b7308 */ /* 0x000ff40000000800 */
[----:B------:R-:W4:Y:S10]  /*5c00*/  MUFU.EX2 R121, R11 ;  /* 0x0000000b00797308 */ /* 0x000f340000000800 */
[----:B------:R4:W-:Y:S10]  /*5c10*/  MUFU.EX2 R119, R0 ;  /* 0x0000000000777308 */ /* 0x0009f40000000800 */
[----:B------:R-:W-:Y:S10]  /*5c20*/  MUFU.EX2 R198, R12 ;  /* 0x0000000c00c67308 */ /* 0x000ff40000000800 */
[----:B------:R-:W1:Y:S10]  /*5c30*/  MUFU.EX2 R197, R13 ;  /* 0x0000000d00c57308 */ /* 0x000e740000000800 */
[----:B------:R-:W-:Y:S10]  /*5c40*/  MUFU.EX2 R196, R14 ;  /* 0x0000000e00c47308 */ /* 0x000ff40000000800 */
[----:B------:R-:W3:Y:S10]  /*5c50*/  MUFU.EX2 R130, R15 ;  /* 0x0000000f00827308 */ /* 0x000ef40000000800 */
[----:B------:R-:W4:Y:S10]  /*5c60*/  MUFU.EX2 R127, R16 ;  /* 0x00000010007f7308 */ /* 0x000f340000000800 */
[----:B------:R-:W4:Y:S01]  /*5c70*/  MUFU.EX2 R120, R18 ;  /* 0x0000001200787308 */ /* 0x000f220000000800 */
[----:B-1----:R-:W-:Y:S02]  /*5c80*/  F2FP.BF16.PACK_AB R4, R129, R131 ;  /* 0x000000838104723e */ /* 0x002fe400000010ff */
[----:B--2---:R-:W-:Y:S02]  /*5c90*/  F2FP.BF16.PACK_AB R3, R122, R124 ;  /* 0x0000007c7a03723e */ /* 0x004fe400000010ff */
[----:B---3--:R-:W-:Y:S01]  /*5ca0*/  F2FP.BF16.PACK_AB R2, R126, R128 ;  /* 0x000000807e02723e */ /* 0x008fe200000010ff */
[----:B------:R1:W-:Y:S01]  /*5cb0*/  STS [R237+0x2a000], R4 ;  /* 0x02a00004ed007388 */ /* 0x0003e20000000800 */
[----:B----4-:R-:W-:Y:S02]  /*5cc0*/  F2FP.BF16.PACK_AB R0, R121, R123 ;  /* 0x0000007b7900723e */ /* 0x010fe400000010ff */
[----:B------:R-:W-:Y:S03]  /*5cd0*/  F2FP.BF16.PACK_AB R5, R197, R198 ;  /* 0x000000c6c505723e */ /* 0x000fe600000010ff */
[----:B------:R2:W-:Y:S06]  /*5ce0*/  STS [R237+0x2a400], R3 ;  /* 0x02a40003ed007388 */ /* 0x0005ec0000000800 */
[----:B------:R3:W-:Y:S06]  /*5cf0*/  STS [R242+0x2a000], R2 ;  /* 0x02a00002f2007388 */ /* 0x0007ec0000000800 */
[----:B------:R4:W-:Y:S06]  /*5d00*/  STS [R242+0x2a400], R0 ;  /* 0x02a40000f2007388 */ /* 0x0009ec0000000800 */
[----:B------:R-:W-:Y:S01]  /*5d10*/  STS [R240+0x2a000], R5 ;  /* 0x02a00005f0007388 */ /* 0x000fe20000000800 */
[----:B-1----:R-:W-:Y:S05]  /*5d20*/  F2FP.BF16.PACK_AB R4, R130, R196 ;  /* 0x000000c48204723e */ /* 0x002fea00000010ff */
[----:B------:R-:W-:Y:S01]  /*5d30*/  STS [R240+0x2a400], R4 ;  /* 0x02a40004f0007388 */ /* 0x000fe20000000800 */
[----:B--2---:R-:W-:Y:S05]  /*5d40*/  F2FP.BF16.PACK_AB R3, R125, R127 ;  /* 0x0000007f7d03723e */ /* 0x004fea00000010ff */
[----:B------:R1:W-:Y:S01]  /*5d50*/  STS [R241+0x2a000], R3 ;  /* 0x02a00003f1007388 */ /* 0x0003e20000000800 */
[----:B---3--:R-:W-:Y:S05]  /*5d60*/  F2FP.BF16.PACK_AB R2, R119, R120 ;  /* 0x000000787702723e */ /* 0x008fea00000010ff */
[----:B------:R2:W-:Y:S01]  /*5d70*/  STS [R241+0x2a400], R2 ;  /* 0x02a40002f1007388 */ /* 0x0005e20000000800 */
[----:B----4-:R-:W-:Y:S05]  /*5d80*/  SHF.L.U32 R0, R226, 0x1, RZ ;  /* 0x00000001e2007819 */ /* 0x010fea00000006ff */
[----:B------:R-:W-:Y:S06]  /*5d90*/  LDSM.16.M88.4 R16, [R0+0x10000] ;  /* 0x010000000010783b */ /* 0x000fec0000000200 */
[----:B------:R-:W3:Y:S06]  /*5da0*/  LDSM.16.M88.4 R8, [R213+0x20000] ;  /* 0x02000000d508783b */ /* 0x000eec0000000200 */
[----:B------:R-:W4:Y:S01]  /*5db0*/  LDSM.16.M88.4 R84, [R213+0x20800] ;  /* 0x02080000d554783b */ /* 0x000f220000000200 */
[CC--:B-1----:R-:W-:Y:S05]  /*5dc0*/  IADD3 R3, R220.reuse, R0.reuse, RZ ;  /* 0x00000000dc037210 */ /* 0x0c2fea0007ffe0ff */
[----:B------:R-:W-:Y:S01]  /*5dd0*/  LDSM.16.M88.4 R92, [R214+0x20000] ;  /* 0x02000000d65c783b */ /* 0x000fe20000000200 */
[----:B--2---:R-:W-:Y:S04]  /*5de0*/  IADD3 R2, R221, R0, RZ ;  /* 0x00000000dd027210 */ /* 0x004fe80007ffe0ff */
[----:B------:R-:W-:Y:S01]  /*5df0*/  IADD3 R116, R220, R2, RZ ;  /* 0x00000002dc747210 */ /* 0x000fe20007ffe0ff */
[----:B------:R-:W1:Y:S06]  /*5e00*/  LDSM.16.M88.4 R88, [R2+0x10000] ;  /* 0x010000000258783b */ /* 0x000e6c0000000200 */
[----:B------:R-:W2:Y:S06]  /*5e10*/  LDSM.16.M88.4 R96, [R214+0x20800] ;  /* 0x02080000d660783b */ /* 0x000eac0000000200 */
[----:B------:R-:W-:Y:S06]  /*5e20*/  LDSM.16.M88.4 R100, [R3+0x10000] ;  /* 0x010000000364783b */ /* 0x000fec0000000200 */
[----:B------:R-:W2:Y:S01]  /*5e30*/  LDSM.16.M88.4 R104, [R216+0x20000] ;  /* 0x02000000d868783b */ /* 0x000ea20000000200 */
[C---:B---3--:R-:W-:Y:S05]  /*5e40*/  HMMA.16816.F32.BF16 R4, R16.reuse, R8, RZ ;  /* 0x000000081004723c */ /* 0x048fea00000418ff */
[----:B------:R-:W-:Y:S03]  /*5e50*/  LDSM.16.M88.4 R108, [R116+0x10000] ;  /* 0x01000000746c783b */ /* 0x000fe60000000200 */
[C---:B------:R-:W-:Y:S03]  /*5e60*/  HMMA.16816.F32.BF16 R8, R16.reuse, R10, RZ ;  /* 0x0000000a1008723c */ /* 0x040fe600000418ff */
[----:B------:R-:W-:Y:S05]  /*5e70*/  LDSM.16.M88.4 R112, [R215+0x20000] ;  /* 0x02000000d770783b */ /* 0x000fea0000000200 */
[C---:B----4-:R-:W-:Y:S08]  /*5e80*/  HMMA.16816.F32.BF16 R12, R16.reuse, R84, RZ ;  /* 0x00000054100c723c */ /* 0x050ff000000418ff */
[----:B------:R-:W-:Y:S01]  /*5e90*/  HMMA.16816.F32.BF16 R16, R16, R86, RZ ;  /* 0x000000561010723c */ /* 0x000fe200000418ff */
[----:B------:R-:W3:Y:S07]  /*5ea0*/  LDSM.16.M88.4 R84, [R216+0x20800] ;  /* 0x02080000d854783b */ /* 0x000eee0000000200 */
[C---:B-1----:R-:W-:Y:S08]  /*5eb0*/  HMMA.16816.F32.BF16 R4, R88.reuse, R92, R4 ;  /* 0x0000005c5804723c */ /* 0x042ff00000041804 */
[C---:B------:R-:W-:Y:S01]  /*5ec0*/  HMMA.16816.F32.BF16 R8, R88.reuse, R94, R8 ;  /* 0x0000005e5808723c */ /* 0x040fe20000041808 */
[----:B------:R-:W-:Y:S07]  /*5ed0*/  LDSM.16.M88.4 R92, [R0+0x12000] ;  /* 0x01200000005c783b */ /* 0x000fee0000000200 */
[C---:B--2---:R-:W-:Y:S08]  /*5ee0*/  HMMA.16816.F32.BF16 R12, R88.reuse, R96, R12 ;  /* 0x00000060580c723c */ /* 0x044ff0000004180c */
[----:B------:R-:W-:Y:S01]  /*5ef0*/  HMMA.16816.F32.BF16 R16, R88, R98, R16 ;  /* 0x000000625810723c */ /* 0x000fe20000041810 */
[----:B------:R-:W1:Y:S06]  /*5f00*/  LDSM.16.M88.4 R88, [R215+0x20800] ;  /* 0x02080000d758783b */ /* 0x000e6c0000000200 */
[----:B------:R-:W2:Y:S01]  /*5f10*/  LDSM.16.M88.4 R96, [R213+0x22000] ;  /* 0x02200000d560783b */ /* 0x000ea20000000200 */
[C---:B------:R-:W-:Y:S08]  /*5f20*/  HMMA.16816.F32.BF16 R4, R100.reuse, R104, R4 ;  /* 0x000000686404723c */ /* 0x040ff00000041804 */
[C---:B------:R-:W-:Y:S01]  /*5f30*/  HMMA.16816.F32.BF16 R8, R100.reuse, R106, R8 ;  /* 0x0000006a6408723c */ /* 0x040fe20000041808 */
[----:B------:R-:W-:Y:S07]  /*5f40*/  LDSM.16.M88.4 R104, [R214+0x22000] ;  /* 0x02200000d668783b */ /* 0x000fee0000000200 */
[C---:B---3--:R-:W-:Y:S08]  /*5f50*/  HMMA.16816.F32.BF16 R12, R100.reuse, R84, R12 ;  /* 0x00000054640c723c */ /* 0x048ff0000004180c */
[----:B------:R-:W-:Y:S01]  /*5f60*/  HMMA.16816.F32.BF16 R16, R100, R86, R16 ;  /* 0x000000566410723c */ /* 0x000fe20000041810 */
[----:B------:R-:W3:Y:S06]  /*5f70*/  LDSM.16.M88.4 R84, [R213+0x22800] ;  /* 0x02280000d554783b */ /* 0x000eec0000000200 */
[----:B------:R-:W4:Y:S01]  /*5f80*/  LDSM.16.M88.4 R100, [R2+0x12000] ;  /* 0x012000000264783b */ /* 0x000f220000000200 */
[C---:B------:R-:W-:Y:S08]  /*5f90*/  HMMA.16816.F32.BF16 R4, R108.reuse, R112, R4 ;  /* 0x000000706c04723c */ /* 0x040ff00000041804 */
[C---:B------:R-:W-:Y:S01]  /*5fa0*/  HMMA.16816.F32.BF16 R8, R108.reuse, R114, R8 ;  /* 0x000000726c08723c */ /* 0x040fe20000041808 */
[----:B------:R-:W-:Y:S07]  /*5fb0*/  LDSM.16.M88.4 R112, [R216+0x22000] ;  /* 0x02200000d870783b */ /* 0x000fee0000000200 */
[C---:B-1----:R-:W-:Y:S08]  /*5fc0*/  HMMA.16816.F32.BF16 R12, R108.reuse, R88, R12 ;  /* 0x000000586c0c723c */ /* 0x042ff0000004180c */
[----:B------:R-:W-:Y:S01]  /*5fd0*/  HMMA.16816.F32.BF16 R16, R108, R90, R16 ;  /* 0x0000005a6c10723c */ /* 0x000fe20000041810 */
[----:B------:R-:W1:Y:S06]  /*5fe0*/  LDSM.16.M88.4 R88, [R214+0x22800] ;  /* 0x02280000d658783b */ /* 0x000e6c0000000200 */
[----:B------:R-:W1:Y:S01]  /*5ff0*/  LDSM.16.M88.4 R108, [R3+0x12000] ;  /* 0x01200000036c783b */ /* 0x000e620000000200 */
[C---:B--2---:R-:W-:Y:S08]  /*6000*/  HMMA.16816.F32.BF16 R4, R92.reuse, R96, R4 ;  /* 0x000000605c04723c */ /* 0x044ff00000041804 */
[C---:B------:R-:W-:Y:S01]  /*6010*/  HMMA.16816.F32.BF16 R8, R92.reuse, R98, R8 ;  /* 0x000000625c08723c */ /* 0x040fe20000041808 */
[----:B------:R-:W-:Y:S07]  /*6020*/  LDSM.16.M88.4 R96, [R215+0x22000] ;  /* 0x02200000d760783b */ /* 0x000fee0000000200 */
[C---:B---3--:R-:W-:Y:S08]  /*6030*/  HMMA.16816.F32.BF16 R12, R92.reuse, R84, R12 ;  /* 0x000000545c0c723c */ /* 0x048ff0000004180c */
[----:B------:R-:W-:Y:S01]  /*6040*/  HMMA.16816.F32.BF16 R16, R92, R86, R16 ;  /* 0x000000565c10723c */ /* 0x000fe20000041810 */
[----:B------:R-:W2:Y:S06]  /*6050*/  LDSM.16.M88.4 R84, [R216+0x22800] ;  /* 0x02280000d854783b */ /* 0x000eac0000000200 */
[----:B------:R-:W3:Y:S01]  /*6060*/  LDSM.16.M88.4 R92, [R116+0x12000] ;  /* 0x01200000745c783b */ /* 0x000ee20000000200 */
[C---:B----4-:R-:W-:Y:S08]  /*6070*/  HMMA.16816.F32.BF16 R4, R100.reuse, R104, R4 ;  /* 0x000000686404723c */ /* 0x050ff00000041804 */
[C---:B------:R-:W-:Y:S01]  /*6080*/  HMMA.16816.F32.BF16 R8, R100.reuse, R106, R8 ;  /* 0x0000006a6408723c */ /* 0x040fe20000041808 */
[----:B------:R-:W-:Y:S07]  /*6090*/  LDSM.16.M88.4 R104, [R213+0x24000] ;  /* 0x02400000d568783b */ /* 0x000fee0000000200 */
[C---:B-1----:R-:W-:Y:S08]  /*60a0*/  HMMA.16816.F32.BF16 R12, R100.reuse, R88, R12 ;  /* 0x00000058640c723c */ /* 0x042ff0000004180c */
[----:B------:R-:W-:Y:S01]  /*60b0*/  HMMA.16816.F32.BF16 R16, R100, R90, R16 ;  /* 0x0000005a6410723c */ /* 0x000fe20000041810 */
[----:B------:R-:W1:Y:S06]  /*60c0*/  LDSM.16.M88.4 R88, [R215+0x22800] ;  /* 0x02280000d758783b */ /* 0x000e6c0000000200 */
[----:B------:R-:W4:Y:S01]  /*60d0*/  LDSM.16.M88.4 R100, [R0+0x14000] ;  /* 0x014000000064783b */ /* 0x000f220000000200 */
[C---:B------:R-:W-:Y:S08]  /*60e0*/  HMMA.16816.F32.BF16 R4, R108.reuse, R112, R4 ;  /* 0x000000706c04723c */ /* 0x040ff00000041804 */
[C---:B------:R-:W-:Y:S01]  /*60f0*/  HMMA.16816.F32.BF16 R8, R108.reuse, R114, R8 ;  /* 0x000000726c08723c */ /* 0x040fe20000041808 */
[----:B------:R-:W-:Y:S07]  /*6100*/  LDSM.16.M88.4 R112, [R214+0x24000] ;  /* 0x02400000d670783b */ /* 0x000fee0000000200 */
[C---:B--2---:R-:W-:Y:S08]  /*6110*/  HMMA.16816.F32.BF16 R12, R108.reuse, R84, R12 ;  /* 0x000000546c0c723c */ /* 0x044ff0000004180c */
[----:B------:R-:W-:Y:S01]  /*6120*/  HMMA.16816.F32.BF16 R16, R108, R86, R16 ;  /* 0x000000566c10723c */ /* 0x000fe20000041810 */
[----:B------:R-:W2:Y:S06]  /*6130*/  LDSM.16.M88.4 R84, [R213+0x24800] ;  /* 0x02480000d554783b */ /* 0x000eac0000000200 */
[----:B------:R-:W2:Y:S01]  /*6140*/  LDSM.16.M88.4 R108, [R2+0x14000] ;  /* 0x01400000026c783b */ /* 0x000ea20000000200 */
[C---:B---3--:R-:W-:Y:S08]  /*6150*/  HMMA.16816.F32.BF16 R4, R92.reuse, R96, R4 ;  /* 0x000000605c04723c */ /* 0x048ff00000041804 */
[C---:B------:R-:W-:Y:S01]  /*6160*/  HMMA.16816.F32.BF16 R8, R92.reuse, R98, R8 ;  /* 0x000000625c08723c */ /* 0x040fe20000041808 */
[----:B------:R-:W-:Y:S07]  /*6170*/  LDSM.16.M88.4 R96, [R216+0x24000] ;  /* 0x02400000d860783b */ /* 0x000fee0000000200 */
[C---:B-1----:R-:W-:Y:S08]  /*6180*/  HMMA.16816.F32.BF16 R12, R92.reuse, R88, R12 ;  /* 0x000000585c0c723c */ /* 0x042ff0000004180c */
[----:B------:R-:W-:Y:S01]  /*6190*/  HMMA.16816.F32.BF16 R16, R92, R90, R16 ;  /* 0x0000005a5c10723c */ /* 0x000fe20000041810 */
[----:B------:R-:W1:Y:S06]  /*61a0*/  LDSM.16.M88.4 R88, [R214+0x24800] ;  /* 0x02480000d658783b */ /* 0x000e6c0000000200 */
[----:B------:R-:W3:Y:S01]  /*61b0*/  LDSM.16.M88.4 R92, [R3+0x14000] ;  /* 0x01400000035c783b */ /* 0x000ee20000000200 */
[C---:B----4-:R-:W-:Y:S08]  /*61c0*/  HMMA.16816.F32.BF16 R4, R100.reuse, R104, R4 ;  /* 0x000000686404723c */ /* 0x050ff00000041804 */
[C---:B------:R-:W-:Y:S01]  /*61d0*/  HMMA.16816.F32.BF16 R8, R100.reuse, R106, R8 ;  /* 0x0000006a6408723c */ /* 0x040fe20000041808 */
[----:B------:R-:W-:Y:S07]  /*61e0*/  LDSM.16.M88.4 R104, [R215+0x24000] ;  /* 0x02400000d768783b */ /* 0x000fee0000000200 */
[C---:B--2---:R-:W-:Y:S08]  /*61f0*/  HMMA.16816.F32.BF16 R12, R100.reuse, R84, R12 ;  /* 0x00000054640c723c */ /* 0x044ff0000004180c */
[----:B------:R-:W-:Y:S01]  /*6200*/  HMMA.16816.F32.BF16 R16, R100, R86, R16 ;  /* 0x000000566410723c */ /* 0x000fe20000041810 */
[----:B------:R-:W2:Y:S06]  /*6210*/  LDSM.16.M88.4 R84, [R216+0x24800] ;  /* 0x02480000d854783b */ /* 0x000eac0000000200 */
[----:B------:R-:W4:Y:S01]  /*6220*/  LDSM.16.M88.4 R100, [R116+0x14000] ;  /* 0x014000007464783b */ /* 0x000f220000000200 */
[C---:B------:R-:W-:Y:S08]  /*6230*/  HMMA.16816.F32.BF16 R4, R108.reuse, R112, R4 ;  /* 0x000000706c04723c */ /* 0x040ff00000041804 */
[C---:B------:R-:W-:Y:S01]  /*6240*/  HMMA.16816.F32.BF16 R8, R108.reuse, R114, R8 ;  /* 0x000000726c08723c */ /* 0x040fe20000041808 */
[----:B------:R-:W-:Y:S07]  /*6250*/  LDSM.16.M88.4 R112, [R213+0x26000] ;  /* 0x02600000d570783b */ /* 0x000fee0000000200 */
[C---:B-1----:R-:W-:Y:S08]  /*6260*/  HMMA.16816.F32.BF16 R12, R108.reuse, R88, R12 ;  /* 0x000000586c0c723c */ /* 0x042ff0000004180c */
[----:B------:R-:W-:Y:S01]  /*6270*/  HMMA.16816.F32.BF16 R16, R108, R90, R16 ;  /* 0x0000005a6c10723c */ /* 0x000fe20000041810 */
[----:B------:R-:W1:Y:S06]  /*6280*/  LDSM.16.M88.4 R88, [R215+0x24800] ;  /* 0x02480000d758783b */ /* 0x000e6c0000000200 */
[----:B------:R4:W1:Y:S01]  /*6290*/  LDSM.16.M88.4 R108, [R0+0x16000] ;  /* 0x01600000006c783b */ /* 0x0008620000000200 */
[C---:B---3--:R-:W-:Y:S08]  /*62a0*/  HMMA.16816.F32.BF16 R4, R92.reuse, R96, R4 ;  /* 0x000000605c04723c */ /* 0x048ff00000041804 */
[C---:B------:R-:W-:Y:S01]  /*62b0*/  HMMA.16816.F32.BF16 R8, R92.reuse, R98, R8 ;  /* 0x000000625c08723c */ /* 0x040fe20000041808 */
[----:B------:R-:W-:Y:S07]  /*62c0*/  LDSM.16.M88.4 R96, [R214+0x26000] ;  /* 0x02600000d660783b */ /* 0x000fee0000000200 */
[C---:B--2---:R-:W-:Y:S04]  /*62d0*/  HMMA.16816.F32.BF16 R12, R92.reuse, R84, R12 ;  /* 0x000000545c0c723c */ /* 0x044fe8000004180c */
[----:B----4-:R-:W-:Y:S04]  /*62e0*/  LEA R0, -R252, RZ, 0x6 ;  /* 0x000000fffc007211 */ /* 0x010fe800078e31ff */
[----:B------:R-:W-:Y:S01]  /*62f0*/  HMMA.16816.F32.BF16 R16, R92, R86, R16 ;  /* 0x000000565c10723c */ /* 0x000fe20000041810 */
[----:B------:R-:W2:Y:S03]  /*6300*/  LDSM.16.M88.4 R84, [R213+0x26800] ;  /* 0x02680000d554783b */ /* 0x000ea60000000200 */
[C---:B------:R-:W-:Y:S03]  /*6310*/  LEA R228, P0, R0.reuse, R228, 0x2 ;  /* 0x000000e400e47211 */ /* 0x040fe600078010ff */
[----:B------:R-:W3:Y:S01]  /*6320*/  LDSM.16.M88.4 R92, [R2+0x16000] ;  /* 0x01600000025c783b */ /* 0x000ee20000000200 */
[C---:B------:R-:W-:Y:S05]  /*6330*/  HMMA.16816.F32.BF16 R4, R100.reuse, R104, R4 ;  /* 0x000000686404723c */ /* 0x040fea0000041804 */
[----:B------:R-:W-:Y:S03]  /*6340*/  LEA.HI.X.SX32 R229, R0, R229, 0x2, P0 ;  /* 0x000000e500e57211 */ /* 0x000fe600000f16ff */
[C---:B------:R-:W-:Y:S01]  /*6350*/  HMMA.16816.F32.BF16 R8, R100.reuse, R106, R8 ;  /* 0x0000006a6408723c */ /* 0x040fe20000041808 */
[----:B------:R-:W-:Y:S07]  /*6360*/  LDSM.16.M88.4 R104, [R216+0x26000] ;  /* 0x02600000d868783b */ /* 0x000fee0000000200 */
[C---:B-1----:R-:W-:Y:S08]  /*6370*/  HMMA.16816.F32.BF16 R12, R100.reuse, R88, R12 ;  /* 0x00000058640c723c */ /* 0x042ff0000004180c */
[----:B------:R-:W-:Y:S01]  /*6380*/  HMMA.16816.F32.BF16 R16, R100, R90, R16 ;  /* 0x0000005a6410723c */ /* 0x000fe20000041810 */
[----:B------:R-:W1:Y:S06]  /*6390*/  LDSM.16.M88.4 R88, [R214+0x26800] ;  /* 0x02680000d658783b */ /* 0x000e6c0000000200 */
[----:B------:R-:W4:Y:S01]  /*63a0*/  LDSM.16.M88.4 R100, [R3+0x16000] ;  /* 0x016000000364783b */ /* 0x000f220000000200 */
[C---:B------:R-:W-:Y:S08]  /*63b0*/  HMMA.16816.F32.BF16 R4, R108.reuse, R112, R4 ;  /* 0x000000706c04723c */ /* 0x040ff00000041804 */
[C---:B------:R-:W-:Y:S08]  /*63c0*/  HMMA.16816.F32.BF16 R8, R108.reuse, R114, R8 ;  /* 0x000000726c08723c */ /* 0x040ff00000041808 */
[C---:B--2---:R-:W-:Y:S08]  /*63d0*/  HMMA.16816.F32.BF16 R12, R108.reuse, R84, R12 ;  /* 0x000000546c0c723c */ /* 0x044ff0000004180c */
[----:B------:R-:W-:Y:S01]  /*63e0*/  HMMA.16816.F32.BF16 R16, R108, R86, R16 ;  /* 0x000000566c10723c */ /* 0x000fe20000041810 */
[----:B------:R-:W2:Y:S06]  /*63f0*/  LDSM.16.M88.4 R84, [R216+0x26800] ;  /* 0x02680000d854783b */ /* 0x000eac0000000200 */
[----:B------:R-:W-:Y:S01]  /*6400*/  LDSM.16.M88.4 R108, [R215+0x26000] ;  /* 0x02600000d76c783b */ /* 0x000fe20000000200 */
[C---:B---3--:R-:W-:Y:S08]  /*6410*/  HMMA.16816.F32.BF16 R4, R92.reuse, R96, R4 ;  /* 0x000000605c04723c */ /* 0x048ff00000041804 */
[C---:B------:R-:W-:Y:S01]  /*6420*/  HMMA.16816.F32.BF16 R8, R92.reuse, R98, R8 ;  /* 0x000000625c08723c */ /* 0x040fe20000041808 */
[----:B------:R-:W3:Y:S07]  /*6430*/  LDSM.16.M88.4 R96, [R116+0x16000] ;  /* 0x016000007460783b */ /* 0x000eee0000000200 */
[C---:B-1----:R-:W-:Y:S08]  /*6440*/  HMMA.16816.F32.BF16 R12, R92.reuse, R88, R12 ;  /* 0x000000585c0c723c */ /* 0x042ff0000004180c */
[----:B------:R-:W-:Y:S01]  /*6450*/  HMMA.16816.F32.BF16 R16, R92, R90, R16 ;  /* 0x0000005a5c10723c */ /* 0x000fe20000041810 */
[----:B------:R-:W1:Y:S07]  /*6460*/  LDSM.16.M88.4 R88, [R215+0x26800] ;  /* 0x02680000d758783b */ /* 0x000e6e0000000200 */
[C---:B----4-:R-:W-:Y:S08]  /*6470*/  HMMA.16816.F32.BF16 R4, R100.reuse, R104, R4 ;  /* 0x000000686404723c */ /* 0x050ff00000041804 */
[C---:B------:R-:W-:Y:S08]  /*6480*/  HMMA.16816.F32.BF16 R8, R100.reuse, R106, R8 ;  /* 0x0000006a6408723c */ /* 0x040ff00000041808 */
[C---:B--2---:R-:W-:Y:S08]  /*6490*/  HMMA.16816.F32.BF16 R12, R100.reuse, R84, R12 ;  /* 0x00000054640c723c */ /* 0x044ff0000004180c */
[----:B------:R-:W-:Y:S08]  /*64a0*/  HMMA.16816.F32.BF16 R16, R100, R86, R16 ;  /* 0x000000566410723c */ /* 0x000ff00000041810 */
[C---:B---3--:R-:W-:Y:S08]  /*64b0*/  HMMA.16816.F32.BF16 R4, R96.reuse, R108, R4 ;  /* 0x0000006c6004723c */ /* 0x048ff00000041804 */
[C---:B------:R-:W-:Y:S08]  /*64c0*/  HMMA.16816.F32.BF16 R8, R96.reuse, R110, R8 ;  /* 0x0000006e6008723c */ /* 0x040ff00000041808 */
[C---:B-1----:R-:W-:Y:S08]  /*64d0*/  HMMA.16816.F32.BF16 R12, R96.reuse, R88, R12 ;  /* 0x00000058600c723c */ /* 0x042ff0000004180c */
[C---:B-----5:R-:W-:Y:S01]  /*64e0*/  FADD.FTZ R4, -R118.reuse, R4 ;  /* 0x0000000476047221 */ /* 0x060fe20000010100 */
[----:B------:R-:W-:Y:S03]  /*64f0*/  HMMA.16816.F32.BF16 R16, R96, R90, R16 ;  /* 0x0000005a6010723c */ /* 0x000fe60000041810 */
[C---:B------:R-:W-:Y:S02]  /*6500*/  FADD.FTZ R5, -R118.reuse, R5 ;  /* 0x0000000576057221 */ /* 0x040fe40000010100 */
[C---:B------:R-:W-:Y:S02]  /*6510*/  FADD.FTZ R6, -R117.reuse, R6 ;  /* 0x0000000675067221 */ /* 0x040fe40000010100 */
[C---:B------:R-:W-:Y:S02]  /*6520*/  FADD.FTZ R7, -R117.reuse, R7 ;  /* 0x0000000775077221 */ /* 0x040fe40000010100 */
[C---:B------:R-:W-:Y:S03]  /*6530*/  FADD.FTZ R8, -R118.reuse, R8 ;  /* 0x0000000876087221 */ /* 0x040fe60000010100 */
[C---:B------:R-:W-:Y:S02]  /*6540*/  FADD.FTZ R9, -R118.reuse, R9 ;  /* 0x0000000976097221 */ /* 0x040fe40000010100 */
[C---:B------:R-:W-:Y:S02]  /*6550*/  FADD.FTZ R10, -R117.reuse, R10 ;  /* 0x0000000a750a7221 */ /* 0x040fe40000010100 */
[C---:B------:R-:W-:Y:S02]  /*6560*/  FADD.FTZ R11, -R117.reuse, R11 ;  /* 0x0000000b750b7221 */ /* 0x040fe40000010100 */
[C---:B------:R-:W-:Y:S02]  /*6570*/  FADD.FTZ R12, -R118.reuse, R12 ;  /* 0x0000000c760c7221 */ /* 0x040fe40000010100 */
[C---:B------:R-:W-:Y:S02]  /*6580*/  FADD.FTZ R13, -R118.reuse, R13 ;  /* 0x0000000d760d7221 */ /* 0x040fe40000010100 */
[C---:B------:R-:W-:Y:S02]  /*6590*/  FADD.FTZ R14, -R117.reuse, R14 ;  /* 0x0000000e750e7221 */ /* 0x040fe40000010100 */
[C---:B------:R-:W-:Y:S02]  /*65a0*/  FADD.FTZ R15, -R117.reuse, R15 ;  /* 0x0000000f750f7221 */ /* 0x040fe40000010100 */
        /* <DEDUP_REMOVED lines=21> */
[----:B------:R-:W-:Y:S01]  /*6700*/  ISETP.GE.AND P5, PT, R238, c[0x0][0x220], PT ;  /* 0x00008800ee007a0c */ /* 0x000fe20003fa6270 */
[----:B------:R-:W-:Y:S01]  /*6710*/  IMAD.MOV.U32 R13, RZ, RZ, c[0x0][0x190] ;  /* 0x00006400ff0d7624 */ /* 0x000fe200078e00ff */
[----:B------:R-:W-:Y:S01]  /*6720*/  ISETP.GE.AND P4, PT, R244, c[0x0][0x220], PT ;  /* 0x00008800f4007a0c */ /* 0x000fe20003f86270 */
        /* <DEDUP_REMOVED lines=8> */
[----:B------:R-:W-:Y:S01]  /*67b0*/  SHF.R.S32.HI R4, RZ, 0x1f, R6 ;  /* 0x0000001fff047819 */ /* 0x000fe20000011406 */
[----:B------:R-:W-:Y:S01]  /*67c0*/  UISETP.NE.U32.AND UP0, UPT, UR8, 0x1, UPT ;  /* 0x000000010800788c */ /* 0x000fe2000bf05070 */
[----:B------:R-:W-:Y:S02]  /*67d0*/  LEA.HI.X.SX32 R3, R6, R3, 0x1, P0 ;  /* 0x0000000306037211 */ /* 0x000fe400000f0eff */
[C---:B------:R-:W-:Y:S01]  /*67e0*/  LEA R0, P6, R13.reuse, R6, 0x5 ;  /* 0x000000060d007211 */ /* 0x040fe200078c28ff */
[----:B------:R-:W-:Y:S03]  /*67f0*/  USEL UR8, UR42, 0x8000, !UP0 ;  /* 0x000080002a087887 */ /* 0x000fe6000c000000 */
[----:B------:R-:W-:Y:S02]  /*6800*/  @!P3 LEA R8, P0, R0, R233, 0x1 ;  /* 0x000000e90008b211 */ /* 0x000fe400078008ff */
[C-C-:B------:R-:W-:Y:S02]  /*6810*/  LEA.HI.X R4, R13.reuse, R4, R93.reuse, 0x5, P6 ;  /* 0x000000040d047211 */ /* 0x140fe400030f2c5d */
[----:B------:R-:W-:Y:S02]  /*6820*/  IADD3 R230, R230, UR8, RZ ;  /* 0x00000008e6e67c10 */ /* 0x000fe4000fffe0ff */
[----:B------:R-:W-:Y:S02]  /*6830*/  IADD3 R232, R232, UR8, RZ ;  /* 0x00000008e8e87c10 */ /* 0x000fe4000fffe0ff */
[C-C-:B------:R-:W-:Y:S01]  /*6840*/  @!P3 LEA.HI.X R9, R0.reuse, R235, R4.reuse, 0x1, P0 ;  /* 0x000000eb0009b211 */ /* 0x140fe200000f0c04 */
[----:B------:R1:W-:Y:S01]  /*6850*/  @P5 STS [R230], RZ ;  /* 0x000000ffe6005388 */ /* 0x0003e20000000800 */
[C---:B------:R-:W-:Y:S02]  /*6860*/  @!P5 LEA R12, P0, R13.reuse, R2, 0x6 ;  /* 0x000000020d0cd211 */ /* 0x040fe400078030ff */
[C---:B------:R-:W-:Y:S01]  /*6870*/  @!P4 LEA R10, P6, R0.reuse, R233, 0x1 ;  /* 0x000000e9000ac211 */ /* 0x040fe200078c08ff */
[----:B------:R1:W-:Y:S01]  /*6880*/  @P5 STS [R230+0x4], RZ ;  /* 0x000004ffe6005388 */ /* 0x0003e20000000800 */
[----:B------:R-:W-:Y:S02]  /*6890*/  @!P5 LEA.HI.X R13, R13, R3, R93, 0x6, P0 ;  /* 0x000000030d0dd211 */ /* 0x000fe400000f345d */
[C---:B------:R-:W-:Y:S01]  /*68a0*/  @!P4 LEA.HI.X R11, R0.reuse, R235, R4, 0x1, P6 ;  /* 0x000000eb000bc211 */ /* 0x040fe200030f0c04 */
        /* <DEDUP_REMOVED lines=68> */
.L_x_717:
[----:B-1----:R-:W-:Y:S01]  /*6cf0*/  F2FP.BF16.PACK_AB R6, R91, R92 ;  /* 0x0000005c5b06723e */ /* 0x002fe200000010ff */
[----:B------:R-:W-:Y:S01]  /*6d00*/  IMAD.SHL.U32 R208, R227, 0x2, RZ ;  /* 0x00000002e3d07824 */ /* 0x000fe200078e00ff */
        /* <DEDUP_REMOVED lines=21> */
[----:B------:R-:W5:Y:S06]  /*6e60*/  LDSM.16.MT88.4 R88, [R208+0x16000] ;  /* 0x01600000d058783b */ /* 0x000f6c0000004200 */
        /* <DEDUP_REMOVED lines=20> */
[-C--:B-----5:R-:W-:Y:S08]  /*6fb0*/  HMMA.16816.F32.BF16 R68, R4, R88.reuse, R68 ;  /* 0x000000580444723c */ /* 0x0a0ff00000041844 */
        /* <DEDUP_REMOVED lines=27> */
[----:B------:R-:W5:Y:S01]  /*7170*/  LDSM.16.MT88.4 R108, [R208+0x15800] ;  /* 0x01580000d06c783b */ /* 0x000f620000004200 */
        /* <DEDUP_REMOVED lines=26> */
[-C--:B-----5:R-:W-:Y:S08]  /*7320*/  HMMA.16816.F32.BF16 R52, R8, R108.reuse, R52 ;  /* 0x0000006c0834723c */ /* 0x0a0ff00000041834 */
        /* <DEDUP_REMOVED lines=17> */
[----:B------:R-:W-:Y:S02]  /*7440*/  LEA R2, P0, R5, R2, 0x1 ;  /* 0x0000000205027211 */ /* 0x000fe400078008ff */
[----:B------:R-:W-:Y:S02]  /*7450*/  LEA R0, P6, R13, R5, 0x5 ;  /* 0x000000050d007211 */ /* 0x000fe400078c28ff */
[----:B------:R-:W-:Y:S01]  /*7460*/  LEA.HI.X.SX32 R3, R5, R3, 0x1, P0 ;  /* 0x0000000305037211 */ /* 0x000fe200000f0eff */
[----:B------:R1:W-:Y:S01]  /*7470*/  @P5 STS.128 [R231+0x10000], RZ ;  /* 0x010000ffe7005388 */ /* 0x0003e20000000c00 */
[----:B------:R-:W-:Y:S03]  /*7480*/  SHF.R.S32.HI R4, RZ, 0x1f, R5 ;  /* 0x0000001fff047819 */ /* 0x000fe60000011405 */
[----:B------:R-:W-:Y:S01]  /*7490*/  @!PT LDS RZ, [RZ] ;  /* 0x00000000fffff984 */ /* 0x000fe20000000800 */
[----:B------:R-:W-:Y:S01]  /*74a0*/  @!PT LDS RZ, [RZ] ;  /* 0x00000000fffff984 */ /* 0x000fe20000000800 */
[----:B------:R-:W-:Y:S01]  /*74b0*/  @!PT LDS RZ, [RZ] ;  /* 0x00000000fffff984 */ /* 0x000fe20000000800 */
[----:B------:R1:W-:Y:S01]  /*74c0*/  @!P5 LDGSTS.E.BYPASS.LTC128B.128 [R231+0x10000], [R2.64] ;  /* 0x1000000002e7dfae */ /* 0x0003e2000b901d44 */
[C---:B------:R-:W-:Y:S02]  /*74d0*/  @!P3 LEA R8, P0, R0.reuse, R234, 0x1 ;  /* 0x000000ea0008b211 */ /* 0x040fe400078008ff */
[C---:B------:R-:W-:Y:S01]  /*74e0*/  LEA.HI.X R4, R13.reuse, R4, R14, 0x5, P6 ;  /* 0x000000040d047211 */ /* 0x040fe200030f2c0e */
        /* <DEDUP_REMOVED lines=8> */
[C---:B------:R-:W-:Y:S01]  /*7570*/  @!P4 LEA.HI.X R11, R0.reuse, R236, R4, 0x1, P6 ;  /* 0x000000ec000bc211 */ /* 0x040fe200030f0c04 */
        /* <DEDUP_REMOVED lines=36> */
.L_x_718:
[----:B------:R-:W-:Y:S01]  /*77c0*/  LDSM.16.M88.4 R128, [R222] ;  /* 0x00000000de80783b */ /* 0x000fe20000000200 */
[----:B-1----:R-:W-:Y:S01]  /*77d0*/  @P1 IADD3 R2, P0, R249, UR16, RZ ;  /* 0x00000010f9021c10 */ /* 0x002fe2000ff1e0ff */
[----:B------:R-:W-:Y:S01]  /*77e0*/  IMAD R0, R252, 0x18, RZ ;  /* 0x00000018fc007824 */ /* 0x000fe200078e02ff */
[----:B------:R-:W-:Y:S02]  /*77f0*/  ULOP3.LUT UR8, UR6, 0x1, URZ, 0xc0, !UPT ;  /* 0x0000000106087892 */ /* 0x000fe4000f8ec03f */
[----:B------:R-:W1:Y:S01]  /*7800*/  LDSM.16.MT88.4 R16, [R208+0x18000] ;  /* 0x01800000d010783b */ /* 0x000e620000004200 */
[----:B------:R-:W-:Y:S01]  /*7810*/  @P1 IADD3.X R3, R248, UR15, RZ, P0, !PT ;  /* 0x0000000ff8031c10 */ /* 0x000fe200087fe4ff */
[----:B------:R-:W-:Y:S02]  /*7820*/  UISETP.NE.U32.AND UP0, UPT, UR8, 0x1, UPT ;  /* 0x000000010800788c */ /* 0x000fe4000bf05070 */
[----:B------:R-:W-:Y:S01]  /*7830*/  UISETP.GT.AND UP2, UPT, UR6, UR19, UPT ;  /* 0x000000130600728c */ /* 0x000fe2000bf44270 */
[----:B------:R-:W2:Y:S01]  /*7840*/  LDSM.16.M88.4 R124, [R222+0x1000] ;  /* 0x00100000de7c783b */ /* 0x000ea20000000200 */
[----:B------:R-:W-:Y:S02]  /*7850*/  @UP3 UIADD3 UR9, UP1, UR16, -0x100, URZ ;  /* 0xffffff0010093890 */ /* 0x000fe4000ff3e03f */
[----:B------:R-:W-:Y:S02]  /*7860*/  UIADD3 UR6, UR6, -0x1, URZ ;  /* 0xffffffff06067890 */ /* 0x000fe4000fffe03f */
[----:B------:R-:W3:Y:S01]  /*7870*/  LDSM.16.MT88.4 R96, [R208+0x1a000] ;  /* 0x01a00000d060783b */ /* 0x000ee20000004200 */
[----:B------:R-:W-:Y:S02]  /*7880*/  @UP3 UIADD3.X UR8, UR15, -0x1, URZ, UP1, !UPT ;  /* 0xffffffff0f083890 */ /* 0x000fe40008ffe43f */
[----:B------:R-:W-:Y:S02]  /*7890*/  @UP3 UMOV UR16, UR9 ;  /* 0x0000000900103c82 */ /* 0x000fe40008000000 */
[----:B------:R-:W4:Y:S03]  /*78a0*/  LDSM.16.MT88.4 R112, [R208+0x1c000] ;  /* 0x01c00000d070783b */ /* 0x000f260000004200 */
[----:B------:R-:W-:Y:S02]  /*78b0*/  @UP3 UMOV UR15, UR8 ;  /* 0x00000008000f3c82 */ /* 0x000fe40008000000 */
[----:B------:R-:W3:Y:S05]  /*78c0*/  LDSM.16.MT88.4 R196, [R208+0x1e000] ;  /* 0x01e00000d0c4783b */ /* 0x000eea0000004200 */
[----:B------:R-:W-:Y:S05]  /*78d0*/  LDSM.16.M88.4 R200, [R223] ;  /* 0x00000000dfc8783b */ /* 0x000fea0000000200 */
[----:B------:R-:W3:Y:S05]  /*78e0*/  LDSM.16.MT88.4 R204, [R208+0x18800] ;  /* 0x01880000d0cc783b */ /* 0x000eea0000004200 */
[----:B------:R3:W5:Y:S01]  /*78f0*/  @P1 LDG.E R246, [R2.64+-0x100] ;  /* 0xffff000402f61981 */ /* 0x000762000c1e1900 */
[-C--:B-1----:R-:W-:Y:S04]  /*7900*/  HMMA.16816.F32.BF16 R4, R128, R16.reuse, RZ ;  /* 0x000000108004723c */ /* 0x082fe800000418ff */
[----:B------:R1:W5:Y:S04]  /*7910*/  @P1 LDG.E R247, [R2.64+-0xe0] ;  /* 0xffff200402f71981 */ /* 0x000368000c1e1900 */
        /* <DEDUP_REMOVED lines=15> */
[----:B------:R-:W2:Y:S07]  /*7a10*/  LDSM.16.M88.4 R196, [R223+0x1000] ;  /* 0x00100000dfc4783b */ /* 0x000eae0000000200 */
[-C--:B------:R-:W-:Y:S08]  /*7a20*/  HMMA.16816.F32.BF16 R4, R200, R204.reuse, R4 ;  /* 0x000000ccc804723c */ /* 0x080ff00000041804 */
[C---:B--2---:R-:W-:Y:S08]  /*7a30*/  HMMA.16816.F32.BF16 R8, R196.reuse, R204, R8 ;  /* 0x000000ccc408723c */ /* 0x044ff00000041808 */
[-C--:B------:R-:W-:Y:S08]  /*7a40*/  HMMA.16816.F32.BF16 R12, R196, R206.reuse, R12 ;  /* 0x000000cec40c723c */ /* 0x080ff0000004180c */
[C---:B------:R-:W-:Y:S01]  /*7a50*/  HMMA.16816.F32.BF16 R16, R200.reuse, R206, R16 ;  /* 0x000000cec810723c */ /* 0x040fe20000041810 */
[----:B------:R-:W2:Y:S07]  /*7a60*/  LDSM.16.MT88.4 R204, [R208+0x1a800] ;  /* 0x01a80000d0cc783b */ /* 0x000eae0000004200 */
[-C--:B--2---:R-:W-:Y:S08]  /*7a70*/  HMMA.16816.F32.BF16 R84, R200, R204.reuse, R84 ;  /* 0x000000ccc854723c */ /* 0x084ff00000041854 */
[C---:B------:R-:W-:Y:S08]  /*7a80*/  HMMA.16816.F32.BF16 R88, R196.reuse, R204, R88 ;  /* 0x000000ccc458723c */ /* 0x040ff00000041858 */
        /* <DEDUP_REMOVED lines=10> */
[-C--:B------:R-:W-:Y:S01]  /*7b30*/  HMMA.16816.F32.BF16 R124, R196, R206.reuse, R124 ;  /* 0x000000cec47c723c */ /* 0x080fe2000004187c */
[----:B------:R-:W-:Y:S07]  /*7b40*/  LDSM.16.M88.4 R196, [R224] ;  /* 0x00000000e0c4783b */ /* 0x000fee0000000200 */
[----:B------:R-:W-:Y:S01]  /*7b50*/  HMMA.16816.F32.BF16 R128, R200, R206, R128 ;  /* 0x000000cec880723c */ /* 0x000fe20000041880 */
[----:B------:R-:W2:Y:S05]  /*7b60*/  LDSM.16.MT88.4 R200, [R208+0x19000] ;  /* 0x01900000d0c8783b */ /* 0x000eaa0000004200 */
[----:B------:R-:W3:Y:S02]  /*7b70*/  LDSM.16.M88.4 R204, [R224+0x1000] ;  /* 0x00100000e0cc783b */ /* 0x000ee40000000200 */
[-C--:B--2---:R-:W-:Y:S08]  /*7b80*/  HMMA.16816.F32.BF16 R4, R196, R200.reuse, R4 ;  /* 0x000000c8c404723c */ /* 0x084ff00000041804 */
[C---:B---3--:R-:W-:Y:S08]  /*7b90*/  HMMA.16816.F32.BF16 R8, R204.reuse, R200, R8 ;  /* 0x000000c8cc08723c */ /* 0x048ff00000041808 */
        /* <DEDUP_REMOVED lines=22> */
[-C--:B------:R-:W-:Y:S07]  /*7d00*/  HMMA.16816.F32.BF16 R12, R200, R198.reuse, R12 ;  /* 0x000000c6c80c723c */ /* 0x080fee000004180c */
[----:B------:R-:W-:Y:S01]  /*7d10*/  RED.E.ADD.F32.FTZ.RN.STRONG.GPU [R228.64], R4 ;  /* 0x00000004e400798e */ /* 0x000fe2000c10e784 */
[C---:B------:R-:W-:Y:S04]  /*7d20*/  HMMA.16816.F32.BF16 R16, R204.reuse, R198, R16 ;  /* 0x000000c6cc10723c */ /* 0x040fe80000041810 */
[----:B------:R-:W2:Y:S04]  /*7d30*/  LDSM.16.MT88.4 R196, [R208+0x1b800] ;  /* 0x01b80000d0c4783b */ /* 0x000ea80000004200 */
[-C--:B--2---:R-:W-:Y:S08]  /*7d40*/  HMMA.16816.F32.BF16 R84, R204, R196.reuse, R84 ;  /* 0x000000c4cc54723c */ /* 0x084ff00000041854 */
[C---:B------:R-:W-:Y:S08]  /*7d50*/  HMMA.16816.F32.BF16 R88, R200.reuse, R196, R88 ;  /* 0x000000c4c858723c */ /* 0x040ff00000041858 */
[-C--:B------:R-:W-:Y:S08]  /*7d60*/  HMMA.16816.F32.BF16 R92, R200, R198.reuse, R92 ;  /* 0x000000c6c85c723c */ /* 0x080ff0000004185c */
[C---:B------:R-:W-:Y:S01]  /*7d70*/  HMMA.16816.F32.BF16 R96, R204.reuse, R198, R96 ;  /* 0x000000c6cc60723c */ /* 0x040fe20000041860 */
[----:B------:R-:W2:Y:S05]  /*7d80*/  LDSM.16.MT88.4 R196, [R208+0x1d800] ;  /* 0x01d80000d0c4783b */ /* 0x000eaa0000004200 */
[----:B------:R-:W3:Y:S02]  /*7d90*/  LDSM.16.MT88.4 R208, [R208+0x1f800] ;  /* 0x01f80000d0d0783b */ /* 0x000ee40000004200 */
[-C--:B--2---:R-:W-:Y:S08]  /*7da0*/  HMMA.16816.F32.BF16 R100, R204, R196.reuse, R100 ;  /* 0x000000c4cc64723c */ /* 0x084ff00000041864 */
[C---:B------:R-:W-:Y:S07]  /*7db0*/  HMMA.16816.F32.BF16 R104, R200.reuse, R196, R104 ;  /* 0x000000c4c868723c */ /* 0x040fee0000041868 */
[C---:B------:R-:W-:Y:S01]  /*7dc0*/  IMAD.SHL.U32 R197, R252.reuse, 0x20, RZ ;  /* 0x00000020fcc57824 */ /* 0x040fe200078e00ff */
[-C--:B------:R-:W-:Y:S08]  /*7dd0*/  HMMA.16816.F32.BF16 R108, R200, R198.reuse, R108 ;  /* 0x000000c6c86c723c */ /* 0x080ff0000004186c */
[C---:B------:R-:W-:Y:S08]  /*7de0*/  HMMA.16816.F32.BF16 R112, R204.reuse, R198, R112 ;  /* 0x000000c6cc70723c */ /* 0x040ff00000041870 */
[-C--:B---3--:R-:W-:Y:S08]  /*7df0*/  HMMA.16816.F32.BF16 R116, R204, R208.reuse, R116 ;  /* 0x000000d0cc74723c */ /* 0x088ff00000041874 */
[C---:B------:R-:W-:Y:S08]  /*7e00*/  HMMA.16816.F32.BF16 R120, R200.reuse, R208, R120 ;  /* 0x000000d0c878723c */ /* 0x040ff00000041878 */
[-C--:B------:R-:W-:Y:S07]  /*7e10*/  HMMA.16816.F32.BF16 R124, R200, R210.reuse, R124 ;  /* 0x000000d2c87c723c */ /* 0x080fee000004187c */
[----:B------:R-:W-:Y:S01]  /*7e20*/  IMAD.SHL.U32 R200, R252, 0x8, RZ ;  /* 0x00000008fcc87824 */ /* 0x000fe200078e00ff */
[----:B------:R-:W-:Y:S04]  /*7e30*/  HMMA.16816.F32.BF16 R128, R204, R210, R128 ;  /* 0x000000d2cc80723c */ /* 0x000fe80000041880 */
[-C--:B-1----:R-:W-:Y:S01]  /*7e40*/  LEA R2, P0, R200, R228.reuse, 0x2 ;  /* 0x000000e4c8027211 */ /* 0x082fe200078010ff */
[C---:B------:R-:W-:Y:S02]  /*7e50*/  IMAD.SHL.U32 R201, R252.reuse, 0x10, RZ ;  /* 0x00000010fcc97824 */ /* 0x040fe400078e00ff */
[----:B------:R-:W-:Y:S01]  /*7e60*/  IMAD R202, R252, 0x28, RZ ;  /* 0x00000028fcca7824 */ /* 0x000fe200078e02ff */
[-C--:B------:R-:W-:Y:S04]  /*7e70*/  LEA.HI.X.SX32 R3, R200, R229.reuse, 0x2, P0 ;  /* 0x000000e5c8037211 */ /* 0x080fe800000f16ff */
[CC--:B------:R-:W-:Y:S01]  /*7e80*/  LEA R198, P1, R201.reuse, R228.reuse, 0x2 ;  /* 0x000000e4c9c67211 */ /* 0x0c0fe200078210ff */
[----:B------:R1:W-:Y:S01]  /*7e90*/  RED.E.ADD.F32.FTZ.RN.STRONG.GPU [R2.64], R5 ;  /* 0x000000050200798e */ /* 0x0003e2000c10e784 */
[CC--:B------:R-:W-:Y:S02]  /*7ea0*/  LEA R4, P0, R0.reuse, R228.reuse, 0x2 ;  /* 0x000000e400047211 */ /* 0x0c0fe400078010ff */
[-C--:B------:R-:W-:Y:S02]  /*7eb0*/  LEA.HI.X.SX32 R199, R201, R229.reuse, 0x2, P1 ;  /* 0x000000e5c9c77211 */ /* 0x080fe400008f16ff */
[CC--:B------:R-:W-:Y:S03]  /*7ec0*/  LEA R196, P1, R197.reuse, R228.reuse, 0x2 ;  /* 0x000000e4c5c47211 */ /* 0x0c0fe600078210ff */
[----:B------:R2:W-:Y:S01]  /*7ed0*/  RED.E.ADD.F32.FTZ.RN.STRONG.GPU [R198.64], R6 ;  /* 0x00000006c600798e */ /* 0x0005e2000c10e784 */
[-C--:B------:R-:W-:Y:S02]  /*7ee0*/  LEA.HI.X.SX32 R197, R197, R229.reuse, 0x2, P1 ;  /* 0x000000e5c5c57211 */ /* 0x080fe400008f16ff */
[-C--:B-1----:R-:W-:Y:S01]  /*7ef0*/  LEA.HI.X.SX32 R5, R0, R229.reuse, 0x2, P0 ;  /* 0x000000e500057211 */ /* 0x082fe200000f16ff */
[----:B------:R-:W-:Y:S04]  /*7f00*/  IMAD R0, R252, 0x38, RZ ;  /* 0x00000038fc007824 */ /* 0x000fe800078e02ff */
[----:B------:R1:W-:Y:S01]  /*7f10*/  RED.E.ADD.F32.FTZ.RN.STRONG.GPU [R4.64], R7 ;  /* 0x000000070400798e */ /* 0x0003e2000c10e784 */
[-C--:B--2---:R-:W-:Y:S01]  /*7f20*/  LEA R6, P0, R202, R228.reuse, 0x2 ;  /* 0x000000e4ca067211 */ /* 0x084fe200078010ff */
[----:B------:R-:W-:Y:S03]  /*7f30*/  IMAD R198, R252, 0x30, RZ ;  /* 0x00000030fcc67824 */ /* 0x000fe600078e02ff */
[----:B------:R2:W-:Y:S01]  /*7f40*/  RED.E.ADD.F32.FTZ.RN.STRONG.GPU [R196.64], R8 ;  /* 0x00000008c400798e */ /* 0x0005e2000c10e784 */
[-C--:B-1----:R-:W-:Y:S02]  /*7f50*/  LEA.HI.X.SX32 R7, R202, R229.reuse, 0x2, P0 ;  /* 0x000000e5ca077211 */ /* 0x082fe400000f16ff */
[CC--:B------:R-:W-:Y:S03]  /*7f60*/  LEA R4, P1, R198.reuse, R228.reuse, 0x2 ;  /* 0x000000e4c6047211 */ /* 0x0c0fe600078210ff */
[----:B------:R1:W-:Y:S01]  /*7f70*/  RED.E.ADD.F32.FTZ.RN.STRONG.GPU [R6.64], R9 ;  /* 0x000000090600798e */ /* 0x0003e2000c10e784 */
[-C--:B------:R-:W-:Y:S02]  /*7f80*/  LEA.HI.X.SX32 R5, R198, R229.reuse, 0x2, P1 ;  /* 0x000000e5c6057211 */ /* 0x080fe400008f16ff */
[CC--:B--2---:R-:W-:Y:S03]  /*7f90*/  LEA R8, P0, R0.reuse, R228.reuse, 0x2 ;  /* 0x000000e400087211 */ /* 0x0c4fe600078010ff */
[----:B------:R2:W-:Y:S01]  /*7fa0*/  RED.E.ADD.F32.FTZ.RN.STRONG.GPU [R4.64], R10 ;  /* 0x0000000a0400798e */ /* 0x0005e2000c10e784 */
[-C--:B-1----:R-:W-:Y:S02]  /*7fb0*/  LEA.HI.X.SX32 R9, R0, R229.reuse, 0x2, P0 ;  /* 0x000000e500097211 */ /* 0x082fe400000f16ff */
[----:B------:R-:W-:Y:S03]  /*7fc0*/  IADD3 R7, R201, 0x20, RZ ;  /* 0x00000020c9077810 */ /* 0x000fe60007ffe0ff */
[----:B------:R1:W-:Y:S01]  /*7fd0*/  RED.E.ADD.F32.FTZ.RN.STRONG.GPU [R8.64], R11 ;  /* 0x0000000b0800798e */ /* 0x0003e2000c10e784 */
[CC--:B------:R-:W-:Y:S01]  /*7fe0*/  LEA R6, P0, R7.reuse, R228.reuse, 0x2 ;  /* 0x000000e407067211 */ /* 0x0c0fe200078010ff */
[C---:B------:R-:W-:Y:S03]  /*7ff0*/  IMAD.IADD R0, R200.reuse, 0x1, R7 ;  /* 0x00000001c8007824 */ /* 0x040fe600078e0207 */
[----:B------:R-:W-:Y:S01]  /*8000*/  RED.E.ADD.F32.FTZ.RN.STRONG.GPU [R228.64+0x80], R16 ;  /* 0x00008010e400798e */ /* 0x000fe2000c10e784 */
[-C--:B------:R-:W-:Y:S01]  /*8010*/  LEA.HI.X.SX32 R7, R7, R229.reuse, 0x2, P0 ;  /* 0x000000e507077211 */ /* 0x080fe200000f16ff */
[----:B--2---:R-:W-:Y:S01]  /*8020*/  IMAD.IADD R5, R200, 0x1, R0 ;  /* 0x00000001c8057824 */ /* 0x004fe200078e0200 */
[-C--:B------:R-:W-:Y:S02]  /*8030*/  LEA R196, P0, R0, R228.reuse, 0x2 ;  /* 0x000000e400c47211 */ /* 0x080fe400078010ff */
[----:B------:R-:W-:Y:S01]  /*8040*/  RED.E.ADD.F32.FTZ.RN.STRONG.GPU [R2.64+0x80], R17 ;  /* 0x000080110200798e */ /* 0x000fe2000c10e784 */
[----:B------:R-:W-:Y:S01]  /*8050*/  IMAD.IADD R4, R200, 0x1, R5 ;  /* 0x00000001c8047824 */ /* 0x000fe200078e0205 */
[-C--:B------:R-:W-:Y:S03]  /*8060*/  LEA.HI.X.SX32 R197, R0, R229.reuse, 0x2, P0 ;  /* 0x000000e500c57211 */ /* 0x080fe600000f16ff */
[----:B------:R2:W-:Y:S01]  /*8070*/  RED.E.ADD.F32.FTZ.RN.STRONG.GPU [R6.64], R18 ;  /* 0x000000120600798e */ /* 0x0005e2000c10e784 */
[-C--:B------:R-:W-:Y:S01]  /*8080*/  LEA R10, P0, R4, R228.reuse, 0x2 ;  /* 0x000000e4040a7211 */ /* 0x080fe200078010ff */
[----:B------:R-:W-:Y:S03]  /*8090*/  IMAD.IADD R0, R200, 0x1, R4 ;  /* 0x00000001c8007824 */ /* 0x000fe600078e0204 */
[----:B------:R-:W-:Y:S05]  /*80a0*/  RED.E.ADD.F32.FTZ.RN.STRONG.GPU [R196.64], R19 ;  /* 0x00000013c400798e */ /* 0x000fea000c10e784 */
[----:B------:R-:W-:Y:S01]  /*80b0*/  LDSM.16.MT88.4 R16, [R212+0x2000] ;  /* 0x00200000d410783b */ /* 0x000fe20000004200 */
[CC--:B-1----:R-:W-:Y:S02]  /*80c0*/  LEA R8, P1, R5.reuse, R228.reuse, 0x2 ;  /* 0x000000e405087211 */ /* 0x0c2fe400078210ff */
[-C--:B------:R-:W-:Y:S02]  /*80d0*/  LEA.HI.X.SX32 R11, R4, R229.reuse, 0x2, P0 ;  /* 0x000000e5040b7211 */ /* 0x080fe400000f16ff */
[-C--:B------:R-:W-:Y:S01]  /*80e0*/  LEA.HI.X.SX32 R9, R5, R229.reuse, 0x2, P1 ;  /* 0x000000e505097211 */ /* 0x080fe200008f16ff */
[----:B------:R-:W-:Y:S04]  /*80f0*/  IMAD.IADD R5, R200, 0x1, R0 ;  /* 0x00000001c8057824 */ /* 0x000fe800078e0200 */
[----:B------:R1:W-:Y:S05]  /*8100*/  RED.E.ADD.F32.FTZ.RN.STRONG.GPU [R8.64], R12 ;  /* 0x0000000c0800798e */ /* 0x0003ea000c10e784 */
[----:B------:R-:W-:Y:S01]  /*8110*/  RED.E.ADD.F32.FTZ.RN.STRONG.GPU [R10.64], R13 ;  /* 0x0000000d0a00798e */ /* 0x000fe2000c10e784 */
[CC--:B--2---:R-:W-:Y:S04]  /*8120*/  LEA R6, P0, R0.reuse, R228.reuse, 0x2 ;  /* 0x000000e400067211 */ /* 0x0c4fe800078010ff */
[-C--:B------:R-:W-:Y:S02]  /*8130*/  LEA.HI.X.SX32 R7, R0, R229.reuse, 0x2, P0 ;  /* 0x000000e500077211 */ /* 0x080fe400000f16ff */
[CC--:B------:R-:W-:Y:S03]  /*8140*/  LEA R4, P0, R5.reuse, R228.reuse, 0x2 ;  /* 0x000000e405047211 */ /* 0x0c0fe600078010ff */
[----:B------:R2:W-:Y:S01]  /*8150*/  RED.E.ADD.F32.FTZ.RN.STRONG.GPU [R6.64], R14 ;  /* 0x0000000e0600798e */ /* 0x0005e2000c10e784 */
[-C--:B------:R-:W-:Y:S05]  /*8160*/  LEA.HI.X.SX32 R5, R5, R229.reuse, 0x2, P0 ;  /* 0x000000e505057211 */ /* 0x080fea00000f16ff */
[----:B------:R3:W-:Y:S05]  /*8170*/  RED.E.ADD.F32.FTZ.RN.STRONG.GPU [R4.64], R15 ;  /* 0x0000000f0400798e */ /* 0x0007ea000c10e784 */
[----:B------:R-:W-:Y:S01]  /*8180*/  RED.E.ADD.F32.FTZ.RN.STRONG.GPU [R228.64+0x100], R84 ;  /* 0x00010054e400798e */ /* 0x000fe2000c10e784 */
[----:B-1----:R-:W-:Y:S04]  /*8190*/  IADD3 R8, R201, 0x40, RZ ;  /* 0x00000040c9087810 */ /* 0x002fe80007ffe0ff */
[----:B------:R-:W-:Y:S01]  /*81a0*/  RED.E.ADD.F32.FTZ.RN.STRONG.GPU [R2.64+0x100], R85 ;  /* 0x000100550200798e */ /* 0x000fe2000c10e784 */
[----:B------:R-:W-:Y:S01]  /*81b0*/  IMAD.IADD R0, R200, 0x1, R8 ;  /* 0x00000001c8007824 */ /* 0x000fe200078e0208 */
[CC--:B--2---:R-:W-:Y:S04]  /*81c0*/  LEA R6, P0, R8.reuse, R228.reuse, 0x2 ;  /* 0x000000e408067211 */ /* 0x0c4fe800078010ff */
[-C--:B------:R-:W-:Y:S02]  /*81d0*/  LEA.HI.X.SX32 R7, R8, R229.reuse, 0x2, P0 ;  /* 0x000000e508077211 */ /* 0x080fe400000f16ff */
[-C--:B------:R-:W-:Y:S01]  /*81e0*/  LEA R12, P0, R0, R228.reuse, 0x2 ;  /* 0x000000e4000c7211 */ /* 0x080fe200078010ff */
[----:B---3--:R-:W-:Y:S02]  /*81f0*/  IMAD.IADD R5, R200, 0x1, R0 ;  /* 0x00000001c8057824 */ /* 0x008fe400078e0200 */
[----:B------:R1:W-:Y:S01]  /*8200*/  RED.E.ADD.F32.FTZ.RN.STRONG.GPU [R6.64], R86 ;  /* 0x000000560600798e */ /* 0x0003e2000c10e784 */
[-C--:B------:R-:W-:Y:S01]  /*8210*/  LEA.HI.X.SX32 R13, R0, R229.reuse, 0x2, P0 ;  /* 0x000000e5000d7211 */ /* 0x080fe200000f16ff */
[C---:B------:R-:W-:Y:S01]  /*8220*/  IMAD.IADD R4, R200.reuse, 0x1, R5 ;  /* 0x00000001c8047824 */ /* 0x040fe200078e0205 */
[CC--:B------:R-:W-:Y:S03]  /*8230*/  LEA R8, P1, R5.reuse, R228.reuse, 0x2 ;  /* 0x000000e405087211 */ /* 0x0c0fe600078210ff */
[----:B------:R-:W-:Y:S01]  /*8240*/  RED.E.ADD.F32.FTZ.RN.STRONG.GPU [R12.64], R87 ;  /* 0x000000570c00798e */ /* 0x000fe2000c10e784 */
[-C--:B------:R-:W-:Y:S01]  /*8250*/  LEA.HI.X.SX32 R9, R5, R229.reuse, 0x2, P1 ;  /* 0x000000e505097211 */ /* 0x080fe200008f16ff */
[----:B------:R-:W-:Y:S01]  /*8260*/  IMAD.IADD R0, R200, 0x1, R4 ;  /* 0x00000001c8007824 */ /* 0x000fe200078e0204 */
[-C--:B------:R-:W-:Y:S02]  /*8270*/  LEA R10, P0, R4, R228.reuse, 0x2 ;  /* 0x000000e4040a7211 */ /* 0x080fe400078010ff */
[----:B------:R-:W-:Y:S01]  /*8280*/  LDSM.16.MT88.4 R84, [R212+0x4000] ;  /* 0x00400000d454783b */ /* 0x000fe20000004200 */
[----:B------:R-:W-:Y:S01]  /*8290*/  IMAD.IADD R5, R200, 0x1, R0 ;  /* 0x00000001c8057824 */ /* 0x000fe200078e0200 */
[-C--:B------:R-:W-:Y:S03]  /*82a0*/  LEA.HI.X.SX32 R11, R4, R229.reuse, 0x2, P0 ;  /* 0x000000e5040b7211 */ /* 0x080fe600000f16ff */
        /* <DEDUP_REMOVED lines=102> */
[----:B------:R-:W-:Y:S04]  /*8910*/  IMAD.IADD R4, R200, 0x1, R5 ;  /* 0x00000001c8047824 */ /* 0x000fe800078e0205 */
[----:B------:R2:W-:Y:S01]  /*8920*/  RED.E.ADD.F32.FTZ.RN.STRONG.GPU [R10.64], R119 ;  /* 0x000000770a00798e */ /* 0x0005e2000c10e784 */
[-C--:B------:R-:W-:Y:S01]  /*8930*/  LEA R8, P0, R4, R228.reuse, 0x2 ;  /* 0x000000e404087211 */ /* 0x080fe200078010ff */
[----:B------:R-:W-:Y:S03]  /*8940*/  IMAD.IADD R0, R200, 0x1, R4 ;  /* 0x00000001c8007824 */ /* 0x000fe600078e0204 */
[-C--:B------:R-:W-:Y:S02]  /*8950*/  LEA.HI.X.SX32 R9, R4, R229.reuse, 0x2, P0 ;  /* 0x000000e504097211 */ /* 0x080fe400000f16ff */
[-C--:B------:R-:W-:Y:S02]  /*8960*/  LEA R4, P0, R0, R228.reuse, 0x2 ;  /* 0x000000e400047211 */ /* 0x080fe400078010ff */
[CC--:B-1----:R-:W-:Y:S04]  /*8970*/  LEA R6, P1, R5.reuse, R228.reuse, 0x2 ;  /* 0x000000e405067211 */ /* 0x0c2fe800078210ff */
[-C--:B------:R-:W-:Y:S01]  /*8980*/  LEA.HI.X.SX32 R7, R5, R229.reuse, 0x2, P1 ;  /* 0x000000e505077211 */ /* 0x080fe200008f16ff */
[----:B--2---:R-:W-:Y:S01]  /*8990*/  IMAD.IADD R10, R200, 0x1, R0 ;  /* 0x00000001c80a7824 */ /* 0x004fe200078e0200 */
[-C--:B------:R-:W-:Y:S03]  /*89a0*/  LEA.HI.X.SX32 R5, R0, R229.reuse, 0x2, P0 ;  /* 0x000000e500057211 */ /* 0x080fe600000f16ff */
[----:B------:R1:W-:Y:S01]  /*89b0*/  RED.E.ADD.F32.FTZ.RN.STRONG.GPU [R6.64], R120 ;  /* 0x000000780600798e */ /* 0x0003e2000c10e784 */
[----:B------:R-:W-:Y:S04]  /*89c0*/  IADD3 R0, R201, 0xe0, RZ ;  /* 0x000000e0c9007810 */ /* 0x000fe80007ffe0ff */
[----:B------:R2:W-:Y:S05]  /*89d0*/  RED.E.ADD.F32.FTZ.RN.STRONG.GPU [R8.64], R121 ;  /* 0x000000790800798e */ /* 0x0005ea000c10e784 */
[----:B------:R3:W-:Y:S01]  /*89e0*/  RED.E.ADD.F32.FTZ.RN.STRONG.GPU [R4.64], R122 ;  /* 0x0000007a0400798e */ /* 0x0007e2000c10e784 */
[CC--:B-1----:R-:W-:Y:S04]  /*89f0*/  LEA R6, P0, R10.reuse, R228.reuse, 0x2 ;  /* 0x000000e40a067211 */ /* 0x0c2fe800078010ff */
[-C--:B------:R-:W-:Y:S02]  /*8a00*/  LEA.HI.X.SX32 R7, R10, R229.reuse, 0x2, P0 ;  /* 0x000000e50a077211 */ /* 0x080fe400000f16ff */
[CC--:B--2---:R-:W-:Y:S03]  /*8a10*/  LEA R8, P0, R0.reuse, R228.reuse, 0x2 ;  /* 0x000000e400087211 */ /* 0x0c4fe600078010ff */
[----:B------:R1:W-:Y:S01]  /*8a20*/  RED.E.ADD.F32.FTZ.RN.STRONG.GPU [R6.64], R123 ;  /* 0x0000007b0600798e */ /* 0x0003e2000c10e784 */
[-C--:B------:R-:W-:Y:S01]  /*8a30*/  LEA.HI.X.SX32 R9, R0, R229.reuse, 0x2, P0 ;  /* 0x000000e500097211 */ /* 0x080fe200000f16ff */
[C---:B---3--:R-:W-:Y:S03]  /*8a40*/  IMAD.IADD R5, R200.reuse, 0x1, R0 ;  /* 0x00000001c8057824 */ /* 0x048fe600078e0200 */
[----:B------:R-:W-:Y:S02]  /*8a50*/  RED.E.ADD.F32.FTZ.RN.STRONG.GPU [R228.64+0x380], R128 ;  /* 0x00038080e400798e */ /* 0x000fe4000c10e784 */
[CC--:B------:R-:W-:Y:S03]  /*8a60*/  LEA R12, P0, R5.reuse, R228.reuse, 0x2 ;  /* 0x000000e4050c7211 */ /* 0x0c0fe600078010ff */
[----:B------:R2:W-:Y:S01]  /*8a70*/  RED.E.ADD.F32.FTZ.RN.STRONG.GPU [R2.64+0x380], R129 ;  /* 0x000380810200798e */ /* 0x0005e2000c10e784 */
[-C--:B------:R-:W-:Y:S04]  /*8a80*/  LEA.HI.X.SX32 R13, R5, R229.reuse, 0x2, P0 ;  /* 0x000000e5050d7211 */ /* 0x080fe800000f16ff */
[----:B------:R3:W-:Y:S05]  /*8a90*/  RED.E.ADD.F32.FTZ.RN.STRONG.GPU [R8.64], R130 ;  /* 0x000000820800798e */ /* 0x0007ea000c10e784 */
[----:B------:R-:W-:Y:S05]  /*8aa0*/  RED.E.ADD.F32.FTZ.RN.STRONG.GPU [R12.64], R131 ;  /* 0x000000830c00798e */ /* 0x000fea000c10e784 */
[----:B------:R-:W-:Y:S01]  /*8ab0*/  LDSM.16.MT88.4 R12, [R218+0x28000] ;  /* 0x02800000da0c783b */ /* 0x000fe20000004200 */
[C---:B-1----:R-:W-:Y:S04]  /*8ac0*/  IMAD.IADD R6, R200.reuse, 0x1, R5 ;  /* 0x00000001c8067824 */ /* 0x042fe800078e0205 */
[----:B------:R-:W-:Y:S01]  /*8ad0*/  IMAD.IADD R4, R200, 0x1, R6 ;  /* 0x00000001c8047824 */ /* 0x000fe200078e0206 */
[-C--:B------:R-:W-:Y:S03]  /*8ae0*/  LEA R10, P0, R6, R228.reuse, 0x2 ;  /* 0x000000e4060a7211 */ /* 0x080fe600078010ff */
[----:B------:R-:W-:Y:S01]  /*8af0*/  IMAD.IADD R0, R200, 0x1, R4 ;  /* 0x00000001c8007824 */ /* 0x000fe200078e0204 */
[-C--:B------:R-:W-:Y:S03]  /*8b00*/  LEA.HI.X.SX32 R11, R6, R229.reuse, 0x2, P0 ;  /* 0x000000e5060b7211 */ /* 0x080fe600000f16ff */
[----:B--2---:R-:W-:Y:S01]  /*8b10*/  IMAD.IADD R3, R200, 0x1, R0 ;  /* 0x00000001c8037824 */ /* 0x004fe200078e0200 */
[-C--:B------:R-:W-:Y:S01]  /*8b20*/  LEA R6, P1, R0, R228.reuse, 0x2 ;  /* 0x000000e400067211 */ /* 0x080fe200078210ff */
[----:B------:R-:W-:Y:S01]  /*8b30*/  RED.E.ADD.F32.FTZ.RN.STRONG.GPU [R10.64], R124 ;  /* 0x0000007c0a00798e */ /* 0x000fe2000c10e784 */
[-C--:B---3--:R-:W-:Y:S02]  /*8b40*/  LEA R8, P2, R4, R228.reuse, 0x2 ;  /* 0x000000e404087211 */ /* 0x088fe400078410ff */
[-C--:B------:R-:W-:Y:S02]  /*8b50*/  LEA.HI.X.SX32 R7, R0, R229.reuse, 0x2, P1 ;  /* 0x000000e500077211 */ /* 0x080fe400008f16ff */
[-C--:B------:R-:W-:Y:S02]  /*8b60*/  LEA.HI.X.SX32 R9, R4, R229.reuse, 0x2, P2 ;  /* 0x000000e504097211 */ /* 0x080fe400010f16ff */
[C---:B------:R-:W-:Y:S02]  /*8b70*/  LEA R2, P0, R3.reuse, R228, 0x2 ;  /* 0x000000e403027211 */ /* 0x040fe400078010ff */
[----:B------:R-:W-:Y:S01]  /*8b80*/  PLOP3.LUT P1, PT, PT, PT, UP0, 0x80, 0x0 ;  /* 0x000000000000781c */ /* 0x000fe20003f2f008 */
[----:B------:R-:W-:Y:S01]  /*8b90*/  RED.E.ADD.F32.FTZ.RN.STRONG.GPU [R8.64], R125 ;  /* 0x0000007d0800798e */ /* 0x000fe2000c10e784 */
[----:B------:R-:W-:Y:S01]  /*8ba0*/  LEA.HI.X.SX32 R3, R3, R229, 0x2, P0 ;  /* 0x000000e503037211 */ /* 0x000fe200000f16ff */
[----:B------:R-:W-:Y:S01]  /*8bb0*/  @UP3 UIADD3 UR18, UP0, UR18, -0x100, URZ ;  /* 0xffffff0012123890 */ /* 0x000fe2000ff1e03f */
[----:B------:R-:W-:Y:S02]  /*8bc0*/  PLOP3.LUT P0, PT, PT, PT, UP2, 0x80, 0x0 ;  /* 0x000000000000781c */ /* 0x000fe40003f0f028 */
[----:B------:R-:W-:Y:S01]  /*8bd0*/  LDSM.16.MT88.4 R8, [R212] ;  /* 0x00000000d408783b */ /* 0x000fe20000004200 */
[C---:B------:R-:W-:Y:S01]  /*8be0*/  IADD3 R0, R212.reuse, -0x8000, RZ ;  /* 0xffff8000d4007810 */ /* 0x040fe20007ffe0ff */
[----:B------:R-:W-:Y:S03]  /*8bf0*/  @UP3 UIADD3.X UR17, UR17, -0x1, URZ, UP0, !UPT ;  /* 0xffffffff11113890 */ /* 0x000fe600087fe43f */
[----:B------:R-:W-:Y:S02]  /*8c00*/  RED.E.ADD.F32.FTZ.RN.STRONG.GPU [R6.64], R126 ;  /* 0x0000007e0600798e */ /* 0x000fe4000c10e784 */
[----:B------:R-:W-:Y:S03]  /*8c10*/  @P1 IADD3 R0, R212, 0x8000, RZ ;  /* 0x00008000d4001810 */ /* 0x000fe60007ffe0ff */
[----:B------:R-:W1:Y:S05]  /*8c20*/  LDSM.16.MT88.4 R4, [R219+0x28000] ;  /* 0x02800000db04783b */ /* 0x000e6a0000004200 */
[----:B------:R-:W-:Y:S01]  /*8c30*/  RED.E.ADD.F32.FTZ.RN.STRONG.GPU [R2.64], R127 ;  /* 0x0000007f0200798e */ /* 0x000fe2000c10e784 */
        /* <DEDUP_REMOVED lines=285> */
[----:B------:R-:W-:Y:S02]  /*9e10*/  USHF.R.S32.HI UR14, URZ, 0x1f, UR36 ;  /* 0x0000001f3f0e7899 */ /* 0x000fe40008011424 */
[----:B------:R-:W-:Y:S02]  /*9e20*/  UIADD3 UR9, UR9, UR11, URZ ;  /* 0x0000000b09097290 */ /* 0x000fe4000fffe03f */
[----:B------:R-:W-:-:S02]  /*9e30*/  ULDC.64 UR12, c[0x0][0x388] ;  /* 0x0000e200000c7ab9 */ /* 0x000fc40000000a00 */
[----:B------:R-:W-:Y:S02]  /*9e40*/  UIMAD UR6, UR14, UR12, URZ ;  /* 0x0000000c0e0672a4 */ /* 0x000fe4000f8e023f */
[----:B------:R-:W-:Y:S02]  /*9e50*/  UIMAD.WIDE.U32 UR8, UR36, UR12, UR8 ;  /* 0x0000000c240872a5 */ /* 0x000fe4000f8e0008 */
[----:B------:R-:W-:-:S04]  /*9e60*/  UIMAD UR6, UR36, UR13, UR6 ;  /* 0x0000000d240672a4 */ /* 0x000fc8000f8e0206 */
[----:B------:R-:W-:Y:S02]  /*9e70*/  UIADD3 UR15, UR9, UR6, URZ ;  /* 0x00000006090f7290 */ /* 0x000fe4000fffe03f */
[----:B------:R-:W-:Y:S02]  /*9e80*/  UMOV UR14, UR8 ;  /* 0x00000008000e7c82 */ /* 0x000fe40008000000 */
.L_x_720:
        /* <DEDUP_REMOVED lines=11> */
[----:B------:R-:W-:-:S02]  /*9f40*/  USHF.R.S32.HI UR16, URZ, 0x1f, UR36 ;  /* 0x0000001f3f107899 */ /* 0x000fc40008011424 */
[----:B------:R-:W-:Y:S02]  /*9f50*/  UIADD3 UR9, UR9, UR11, URZ ;  /* 0x0000000b09097290 */ /* 0x000fe4000fffe03f */
[----:B------:R-:W-:Y:S02]  /*9f60*/  ULDC.64 UR12, c[0x0][0x390] ;  /* 0x0000e400000c7ab9 */ /* 0x000fe40000000a00 */
[----:B------:R-:W-:Y:S02]  /*9f70*/  UIMAD UR6, UR16, UR12, URZ ;  /* 0x0000000c100672a4 */ /* 0x000fe4000f8e023f */
[----:B------:R-:W-:Y:S02]  /*9f80*/  UIMAD.WIDE.U32 UR8, UR36, UR12, UR8 ;  /* 0x0000000c240872a5 */ /* 0x000fe4000f8e0008 */
[----:B------:R-:W-:-:S04]  /*9f90*/  UIMAD UR6, UR36, UR13, UR6 ;  /* 0x0000000d240672a4 */ /* 0x000fc8000f8e0206 */
[----:B------:R-:W-:Y:S02]  /*9fa0*/  UIADD3 UR12, UR9, UR6, URZ ;  /* 0x00000006090c7290 */ /* 0x000fe4000fffe03f */
[----:B------:R-:W-:Y:S02]  /*9fb0*/  UMOV UR11, UR8 ;  /* 0x00000008000b7c82 */ /* 0x000fe40008000000 */
.L_x_721:
        /* <DEDUP_REMOVED lines=52> */
[----:B------:R-:W-:-:S02]  /*a300*/  ISETP.GE.AND P1, PT, R29, c[0x0][0x220], PT ;  /* 0x000088001d007a0c */ /* 0x000fc40003f26270 */
[----:B------:R-:W-:Y:S01]  /*a310*/  LDS.128 R12, [R8+0x1e000] ;  /* 0x01e00000080c7984 */ /* 0x000fe20000000c00 */
[----:B------:R-:W-:-:S03]  /*a320*/  ISETP.GE.AND P0, PT, R28, c[0x0][0x220], PT ;  /* 0x000088001c007a0c */ /* 0x000fc60003f06270 */
[----:B------:R4:W1:Y:S02]  /*a330*/  @!P3 LDS.128 R16, [R8+0x18000] ;  /* 0x018000000810b984 */ /* 0x0008640000000c00 */
[----:B-1--4-:R-:W-:-:S04]  /*a340*/  IMAD.WIDE.U32 R8, R0, c[0x0][0x3a0], R2 ;  /* 0x0000e80000087a25 */ /* 0x012fc800078e0002 */
[----:B------:R-:W-:-:S04]  /*a350*/  IMAD R2, R0, c[0x0][0x3a4], R80 ;  /* 0x0000e90000027a24 */ /* 0x000fc800078e0250 */
[----:B------:R-:W-:Y:S01]  /*a360*/  IMAD.IADD R3, R2, 0x1, R9 ;  /* 0x0000000102037824 */ /* 0x000fe200078e0209 */
[----:B------:R-:W-:-:S04]  /*a370*/  LEA R2, P4, R8, c[0x0][0x340], 0x1 ;  /* 0x0000d00008027a11 */ /* 0x000fc800078808ff */
[----:B------:R-:W-:-:S05]  /*a380*/  LEA.HI.X R3, R8, c[0x0][0x344], R3, 0x1, P4 ;  /* 0x0000d10008037a11 */ /* 0x000fca00020f0c03 */
[----:B--2---:R1:W-:Y:S04]  /*a390*/  @!P2 STG.E.128 [R2.64+0x80], R24 ;  /* 0x000080180200a986 */ /* 0x0043e8000c101d04 */
[----:B---3--:R1:W-:Y:S04]  /*a3a0*/  @!P1 STG.E.128 [R2.64+0x100], R20 ;  /* 0x0001001402009986 */ /* 0x0083e8000c101d04 */
[----:B------:R1:W-:Y:S04]  /*a3b0*/  @!P3 STG.E.128 [R2.64], R16 ;  /* 0x000000100200b986 */ /* 0x0003e8000c101d04 */
[----:B------:R1:W-:Y:S02]  /*a3c0*/  @!P0 STG.E.128 [R2.64+0x180], R12 ;  /* 0x0001800c02008986 */ /* 0x0003e4000c101d04 */
.L_x_723:
[----:B--23--:R-:W-:Y:S05]  /*a3d0*/  BSYNC B0 ;  /* 0x0000000000007941 */ /* 0x00cfea0003800000 */
.L_x_722:
        /* <DEDUP_REMOVED lines=21> */
.L_x_725:
[----:B------:R-:W-:Y:S05]  /*a530*/  BSYNC B0 ;  /* 0x0000000000007941 */ /* 0x000fea0003800000 */
.L_x_724:
        /* <DEDUP_REMOVED lines=31> */
.L_x_727:
[----:B------:R-:W-:Y:S05]  /*a730*/  BSYNC B0 ;  /* 0x0000000000007941 */ /* 0x000fea0003800000 */
.L_x_726:
[----:B------:R-:W-:Y:S05]  /*a740*/  @P4 BRA `(.L_x_696) ;  /* 0x0000012000004947 */ /* 0x000fea0003800000 */
[----:B------:R-:W-:Y:S01]  /*a750*/  IADD3 R0, P0, R0, 0x20, RZ ;  /* 0x0000002000007810 */ /* 0x000fe20007f1e0ff */
[----:B-1----:R-:W-:Y:S01]  /*a760*/  IMAD.MOV.U32 R3, RZ, RZ, R8 ;  /* 0x000000ffff037224 */ /* 0x002fe200078e0008 */
[----:B------:R-:W-:-:S02]  /*a770*/  ISETP.GE.AND P2, PT, R10, c[0x0][0x220], PT ;  /* 0x000088000a007a0c */ /* 0x000fc40003f46270 */
        /* <DEDUP_REMOVED lines=15> */
.L_x_696:
[----:B------:R-:W-:Y:S05]  /*a870*/  BSYNC B1 ;  /* 0x0000000000017941 */ /* 0x000fea0003800000 */
.L_x_682:
        /* <DEDUP_REMOVED lines=12> */
.L_x_728:
[----:B------:R-:W-:Y:S05]  /*a940*/  EXIT ;  /* 0x000000000000794d */ /* 0x000fea0003800000 */
.L_x_730:
        /* <DEDUP_REMOVED lines=11> */
.L_x_2019:


//--------------------- .text._ZN5flash44flash_bwd_dq_dk_dv_loop_seqk_parallel_kernelI23Flash_bwd_kernel_traitsILi256ELi64ELi64ELi8ELi4ELi2ELi2ELb0ELb0EN7cutlass10bfloat16_tE19Flash_kernel_traitsILi256ELi64ELi64ELi8ES3_EELb0ELb0ELb0ELb0ELb0ELb1ELb0EEEvNS_16Flash_bwd_paramsE --------------------------
	.section	.text._ZN5flash44flash_bwd_dq_dk_dv_loop_seqk_parallel_kernelI23Flash_bwd_kernel_traitsILi256ELi64ELi64ELi8ELi4ELi2ELi2ELb0ELb0EN7cutlass10bfloat16_tE19Flash_kernel_traitsILi256ELi64ELi64ELi8ES3_EELb0ELb0ELb0ELb0ELb0ELb1ELb0EEEvNS_16Flash_bwd_paramsE,"ax",@progbits
	.sectioninfo	@"SHI_REGISTERS=255"
	.align	128
        .global         _ZN5flash44flash_bwd_dq_dk_dv_loop_seqk_parallel_kernelI23Flash_bwd_kernel_traitsILi256ELi64ELi64ELi8ELi4ELi2ELi2ELb0ELb0EN7cutlass10bfloat16_tE19Flash_kernel_traitsILi256ELi64ELi64ELi8ES3_EELb0ELb0ELb0ELb0ELb0ELb1ELb0EEEvNS_16Flash_bwd_paramsE
        .type           _ZN5flash44flash_bwd_dq_dk_dv_loop_seqk_parallel_kernelI23Flash_bwd_kernel_traitsILi256ELi64ELi64ELi8ELi4ELi2ELi2ELb0ELb0EN7cutlass10bfloat16_tE19Flash_kernel_traitsILi256ELi64ELi64ELi8ES3_EELb0ELb0ELb0ELb0ELb0ELb1ELb0EEEvNS_16Flash_bwd_paramsE,@function
        .size           _ZN5flash44flash_bwd_dq_dk_dv_loop_seqk_parallel_kernelI23Flash_bwd_kernel_traitsILi256ELi64ELi64ELi8ELi4ELi2ELi2ELb0ELb0EN7cutlass10bfloat16_tE19Flash_kernel_traitsILi256ELi64ELi64ELi8ES3_EELb0ELb0ELb0ELb0ELb0ELb1ELb0EEEvNS_16Flash_bwd_paramsE,(.L_x_2020 - _ZN5flash44flash_bwd_dq_dk_dv_loop_seqk_parallel_kernelI23Flash_bwd_kernel_traitsILi256ELi64ELi64ELi8ELi4ELi2ELi2ELb0ELb0EN7cutlass10bfloat16_tE19Flash_kernel_traitsILi256ELi64ELi64ELi8ES3_EELb0ELb0ELb0ELb0ELb0ELb1ELb0EEEvNS_16Flash_bwd_paramsE)
        .other          _ZN5flash44flash_bwd_dq_dk_dv_loop_seqk_parallel_kernelI23Flash_bwd_kernel_traitsILi256ELi64ELi64ELi8ELi4ELi2ELi2ELb0ELb0EN7cutlass10bfloat16_tE19Flash_kernel_traitsILi256ELi64ELi64ELi8ES3_EELb0ELb0ELb0ELb0ELb0ELb1ELb0EEEvNS_16Flash_bwd_paramsE,@"STO_CUDA_ENTRY STV_DEFAULT"
_ZN5flash44flash_bwd_dq_dk_dv_loop_seqk_parallel_kernelI23Flash_bwd_kernel_traitsILi256ELi64ELi64ELi8ELi4ELi2ELi2ELb0ELb0EN7cutlass10bfloat16_tE19Flash_kernel_traitsILi256ELi64ELi64ELi8ES3_EELb0ELb0ELb0ELb0ELb0ELb1ELb0EEEvNS_16Flash_bwd_paramsE:
.text._ZN5flash44flash_bwd_dq_dk_dv_loop_seqk_parallel_kernelI23Flash_bwd_kernel_traitsILi256ELi64ELi64ELi8ELi4ELi2ELi2ELb0ELb0EN7cutlass10bfloat16_tE19Flash_kernel_traitsILi256ELi64ELi64ELi8ES3_EELb0ELb0ELb0ELb0ELb0ELb1ELb0EEEvNS_16Flash_bwd_paramsE:
        /* <DEDUP_REMOVED lines=43> */
[----:B------:R-:W-:Y:S01]  /*02b0*/  SHF.R.S32.HI R6, RZ, 0x4, R8 ;  /* 0x00000004ff067819 */ /* 0x000fe20000011408 */
[----:B------:R-:W-:Y:S01]  /*02c0*/  UIMAD UR6, UR33, UR11, UR38 ;  /* 0x0000000b210672a4 */ /* 0x000fe2000f8e0226 */
[----:B------:R-:W-:Y:S01]  /*02d0*/  LOP3.LUT R2, R0, 0xfffffffc, RZ, 0xc0, !PT ;  /* 0xfffffffc00027812 */ /* 0x000fe200078ec0ff */
[----:B------:R-:W-:Y:S01]  /*02e0*/  @!UP2 UIMAD UR7, UR33, UR13, UR38 ;  /* 0x0000000d2107a2a4 */ /* 0x000fe2000f8e0226 */
[----:B------:R-:W-:Y:S01]  /*02f0*/  LOP3.LUT R0, R3, 0xfffffffe, RZ, 0xc0, !PT ;  /* 0xfffffffe03007812 */ /* 0x000fe200078ec0ff */
[----:B------:R-:W-:Y:S01]  /*0300*/  USHF.L.U32 UR41, UR46, 0x6, URZ ;  /* 0x000000062e297899 */ /* 0x000fe2000800063f */
[----:B------:R-:W-:Y:S01]  /*0310*/  LEA.HI R3, R8, R6, RZ, 0x1 ;  /* 0x0000000608037211 */ /* 0x000fe200078f08ff */
[C---:B------:R-:W-:Y:S01]  /*0320*/  IMAD.IADD R233, R5.reuse, 0x1, -R2 ;  /* 0x0000000105e97824 */ /* 0x040fe200078e0a02 */
[----:B------:R-:W-:Y:S01]  /*0330*/  LEA.HI R14, R12, R13, RZ, 0x2 ;  /* 0x0000000d0c0e7211 */ /* 0x000fe200078f10ff */
[----:B------:R-:W-:Y:S01]  /*0340*/  IMAD.IADD R227, R5, 0x1, -R0 ;  /* 0x0000000105e37824 */ /* 0x000fe200078e0a00 */
[----:B------:R-:W-:Y:S01]  /*0350*/  LOP3.LUT R0, R3, 0xfffffffe, RZ, 0xc0, !PT ;  /* 0xfffffffe03007812 */ /* 0x000fe200078ec0ff */
[----:B------:R-:W-:Y:S01]  /*0360*/  ULDC UR49, c[0x0][0x214] ;  /* 0x0000850000317ab9 */ /* 0x000fe20000000800 */
[--C-:B------:R-:W-:Y:S01]  /*0370*/  SHF.R.S32.HI R7, RZ, 0x2, R14.reuse ;  /* 0x00000002ff077819 */ /* 0x100fe2000001140e */
[----:B------:R-:W-:Y:S01]  /*0380*/  ULDC UR56, c[0x0][0x1c8] ;  /* 0x0000720000387ab9 */ /* 0x000fe20000000800 */
[----:B------:R-:W-:Y:S01]  /*0390*/  SHF.R.S32.HI R2, RZ, 0x1f, R14 ;  /* 0x0000001fff027819 */ /* 0x000fe2000001140e */
[----:B------:R-:W-:Y:S01]  /*03a0*/  IMAD.IADD R9, R6, 0x1, -R0 ;  /* 0x0000000106097824 */ /* 0x000fe200078e0a00 */
[----:B------:R-:W-:Y:S01]  /*03b0*/  LOP3.LUT R3, R4, 0xffffffe0, RZ, 0xc0, !PT ;  /* 0xffffffe004037812 */ /* 0x000fe200078ec0ff */
[----:B------:R-:W-:Y:S01]  /*03c0*/  ULDC.U8 UR10, c[0x0][0x3d0] ;  /* 0x0000f400000a7ab9 */ /* 0x000fe20000000000 */
[----:B------:R-:W-:Y:S01]  /*03d0*/  LEA.HI R0, R2, R7, RZ, 0x3 ;  /* 0x0000000702007211 */ /* 0x000fe200078f18ff */
[----:B------:R-:W-:Y:S01]  /*03e0*/  ULDC UR50, c[0x0][0x224] ;  /* 0x0000890000327ab9 */ /* 0x000fe20000000800 */
[-C--:B------:R-:W-:Y:S01]  /*03f0*/  LEA.HI R10, R12, R13.reuse, RZ, 0x3 ;  /* 0x0000000d0c0a7211 */ /* 0x080fe200078f18ff */
[----:B------:R-:W-:Y:S01]  /*0400*/  @UP2 UIMAD UR54, UR33, UR49, URZ ;  /* 0x00000031213622a4 */ /* 0x000fe2000f8e023f */
[----:B------:R-:W-:Y:S01]  /*0410*/  LOP3.LUT R2, R0, 0xfffffff8, RZ, 0xc0, !PT ;  /* 0xfffffff800027812 */ /* 0x000fe200078ec0ff */
[----:B------:R-:W-:Y:S01]  /*0420*/  IMAD.IADD R0, R13, 0x1, -R3 ;  /* 0x000000010d007824 */ /* 0x000fe200078e0a03 */
[----:B------:R-:W-:Y:S01]  /*0430*/  SHF.R.S32.HI R11, RZ, 0x3, R10 ;  /* 0x00000003ff0b7819 */ /* 0x000fe2000001140a */
[----:B------:R-:W-:Y:S01]  /*0440*/  ULDC.64 UR4, c[0x0][0x118] ;  /* 0x0000460000047ab9 */ /* 0x000fe20000000a00 */
[----:B------:R-:W-:Y:S01]  /*0450*/  LEA.HI R6, R12, R13, RZ, 0x7 ;  /* 0x0000000d0c067211 */ /* 0x000fe200078f38ff */
[----:B------:R-:W-:Y:S01]  /*0460*/  IMAD.IADD R7, R7, 0x1, -R2 ;  /* 0x0000000107077824 */ /* 0x000fe200078e0a02 */
[----:B------:R-:W-:Y:S01]  /*0470*/  SHF.R.S32.HI R2, RZ, 0x1f, R0 ;  /* 0x0000001fff027819 */ /* 0x000fe20000011400 */
[----:B------:R-:W-:Y:S01]  /*0480*/  IMAD.SHL.U32 R3, R11, 0x40, RZ ;  /* 0x000000400b037824 */ /* 0x000fe200078e00ff */
[----:B------:R-:W-:Y:S01]  /*0490*/  SHF.R.S32.HI R6, RZ, 0x7, R6 ;  /* 0x00000007ff067819 */ /* 0x000fe20000011406 */
[----:B------:R-:W-:Y:S01]  /*04a0*/  ULOP3.LUT UR56, UR38, UR56, URZ, 0x3c, !UPT ;  /* 0x0000003826387292 */ /* 0x000fe2000f8e3c3f */
[----:B------:R-:W-:Y:S01]  /*04b0*/  LEA.HI R15, R2, R0, RZ, 0x2 ;  /* 0x00000000020f7211 */ /* 0x000fe200078f10ff */
[----:B------:R-:W-:Y:S01]  /*04c0*/  USHF.R.S32.HI UR61, URZ, 0x1f, UR38 ;  /* 0x0000001f3f3d7899 */ /* 0x000fe20008011426 */
[----:B------:R-:W-:Y:S01]  /*04d0*/  LOP3.LUT R2, R8, 0xfffffff0, RZ, 0xc0, !PT ;  /* 0xfffffff008027812 */ /* 0x000fe200078ec0ff */
[----:B------:R-:W-:Y:S01]  /*04e0*/  UISETP.NE.AND UP3, UPT, UR10, URZ, UPT ;  /* 0x0000003f0a00728c */ /* 0x000fe2000bf65270 */
[----:B------:R-:W-:Y:S01]  /*04f0*/  LOP3.LUT R0, R10, 0xfffffff8, RZ, 0xc0, !PT ;  /* 0xfffffff80a007812 */ /* 0x000fe200078ec0ff */
[----:B------:R-:W-:Y:S01]  /*0500*/  USHF.R.S32.HI UR60, URZ, 0x1f, UR33 ;  /* 0x0000001f3f3c7899 */ /* 0x000fe20008011421 */
[----:B------:R-:W-:Y:S01]  /*0510*/  LOP3.LUT R3, R3, 0x1c0, RZ, 0xc0, !PT ;  /* 0x000001c003037812 */ /* 0x000fe200078ec0ff */
[C---:B------:R-:W-:Y:S01]  /*0520*/  IMAD.IADD R2, R13.reuse, 0x1, -R2 ;  /* 0x000000010d027824 */ /* 0x040fe200078e0a02 */
[----:B------:R-:W-:Y:S01]  /*0530*/  USHF.R.S32.HI UR59, URZ, 0x1f, UR38 ;  /* 0x0000001f3f3b7899 */ /* 0x000fe20008011426 */
[----:B------:R-:W-:Y:S01]  /*0540*/  IMAD.IADD R0, R13, 0x1, -R0 ;  /* 0x000000010d007824 */ /* 0x000fe200078e0a00 */
[----:B------:R-:W-:Y:S01]  /*0550*/  SHF.R.U32.HI R5, RZ, 0x3, R3 ;  /* 0x00000003ff057819 */ /* 0x000fe20000011603 */
[----:B------:R-:W-:Y:S01]  /*0560*/  USHF.R.S32.HI UR58, URZ, 0x1f, UR33 ;  /* 0x0000001f3f3a7899 */ /* 0x000fe20008011421 */
[----:B------:R-:W-:Y:S01]  /*0570*/  SHF.R.S32.HI R4, RZ, 0x1f, R2 ;  /* 0x0000001fff047819 */ /* 0x000fe20000011402 */
[C---:B------:R-:W-:Y:S01]  /*0580*/  IMAD.SHL.U32 R16, R0.reuse, 0x8, RZ ;  /* 0x0000000800107824 */ /* 0x040fe200078e00ff */
[----:B------:R-:W-:Y:S01]  /*0590*/  LOP3.LUT P4, RZ, R0, 0x2, RZ, 0xc0, !PT ;  /* 0x0000000200ff7812 */ /* 0x000fe2000788c0ff */
[----:B------:R-:W-:Y:S01]  /*05a0*/  USHF.R.S32.HI UR57, URZ, 0x1f, UR38 ;  /* 0x0000001f3f397899 */ /* 0x000fe20008011426 */
[----:B------:R-:W-:Y:S01]  /*05b0*/  LEA.HI R11, R4, R2, RZ, 0x3 ;  /* 0x00000002040b7211 */ /* 0x000fe200078f18ff */
[----:B------:R-:W-:Y:S01]  /*05c0*/  UIMAD.WIDE.U32 UR42, UR36, UR44, URZ ;  /* 0x0000002c242a72a5 */ /* 0x000fe2000f8e003f */
[----:B------:R-:W-:Y:S01]  /*05d0*/  LOP3.LUT R4, R3, 0x38, R16, 0xf8, !PT ;  /* 0x0000003803047812 */ /* 0x000fe200078ef810 */
[----:B------:R1:W-:Y:S01]  /*05e0*/  STL [R1+0x40], R16 ;  /* 0x0000401001007387 */ /* 0x0003e20000100800 */
[----:B------:R-:W-:Y:S01]  /*05f0*/  LOP3.LUT R3, R11, 0xfffffff8, RZ, 0xc0, !PT ;  /* 0xfffffff80b037812 */ /* 0x000fe200078ec0ff */
[----:B------:R-:W-:Y:S01]  /*0600*/  UIMAD UR51, UR37, UR44, URZ ;  /* 0x0000002c253372a4 */ /* 0x000fe2000f8e023f */
        /* <DEDUP_REMOVED lines=9> */
[----:B------:R-:W-:Y:S01]  /*06a0*/  STL [R1+0x50], R17 ;  /* 0x0000501101007387 */ /* 0x000fe20000100800 */
[C---:B------:R-:W-:Y:S01]  /*06b0*/  LOP3.LUT R3, R0.reuse, 0x8, R10, 0xf8, !PT ;  /* 0x0000000800037812 */ /* 0x040fe200078ef80a */
[----:B------:R-:W-:Y:S01]  /*06c0*/  USHF.R.S32.HI UR53, URZ, 0x1f, UR47 ;  /* 0x0000001f3f357899 */ /* 0x000fe2000801142f */
[----:B------:R-:W-:Y:S01]  /*06d0*/  SHF.R.U32.HI R220, RZ, 0x3, R0 ;  /* 0x00000003ffdc7819 */ /* 0x000fe20000011600 */
[----:B------:R-:W-:Y:S01]  /*06e0*/  UIMAD UR50, UR6, UR50, URZ ;  /* 0x00000032063272a4 */ /* 0x000fe2000f8e023f */
[----:B------:R-:W-:Y:S01]  /*06f0*/  LOP3.LUT R2, R0, 0x10, R2, 0xf8, !PT ;  /* 0x0000001000027812 */ /* 0x000fe200078ef802 */
[----:B------:R-:W-:Y:S01]  /*0700*/  IMAD R0, R6, 0x800, R4 ;  /* 0x0000080006007824 */ /* 0x000fe200078e0204 */
[----:B------:R-:W-:Y:S01]  /*0710*/  LOP3.LUT R3, R3, R220, RZ, 0x3c, !PT ;  /* 0x000000dc03037212 */ /* 0x000fe200078e3cff */
[----:B------:R-:W-:Y:S01]  /*0720*/  @!UP2 UIMAD UR49, UR7, UR49, URZ ;  /* 0x000000310731a2a4 */ /* 0x000fe2000f8e023f */
[----:B------:R-:W-:Y:S01]  /*0730*/  LEA.HI R5, R12, R13, RZ, 0x6 ;  /* 0x0000000d0c057211 */ /* 0x000fe200078f30ff */
[----:B------:R-:W-:Y:S01]  /*0740*/  USHF.R.S32.HI UR48, URZ, 0x1f, UR41 ;  /* 0x0000001f3f307899 */ /* 0x000fe20008011429 */
[----:B------:R-:W-:Y:S01]  /*0750*/  LOP3.LUT R2, R2, 0x8, R10, 0xf8, !PT ;  /* 0x0000000802027812 */ /* 0x000fe200078ef80a */
[----:B------:R-:W-:Y:S01]  /*0760*/  IMAD.IADD R3, R0, 0x1, R3 ;  /* 0x0000000100037824 */ /* 0x000fe200078e0203 */
[----:B------:R-:W-:Y:S01]  /*0770*/  SHF.R.S32.HI R0, RZ, 0x6, R5 ;  /* 0x00000006ff007819 */ /* 0x000fe20000011405 */
[----:B------:R-:W-:Y:S01]  /*0780*/  IMAD.U32 R10, RZ, RZ, UR14 ;  /* 0x0000000eff0a7e24 */ /* 0x000fe2000f8e00ff */
[----:B------:R-:W-:Y:S01]  /*0790*/  LOP3.LUT R220, R4, R2, R220, 0xf6, !PT ;  /* 0x0000000204dc7212 */ /* 0x000fe200078ef6dc */
[----:B------:R-:W-:Y:S01]  /*07a0*/  IMAD.SHL.U32 R4, R6, 0x20, RZ ;  /* 0x0000002006047824 */ /* 0x000fe200078e00ff */
[----:B------:R-:W-:Y:S01]  /*07b0*/  LOP3.LUT R2, R14, 0x7ffffffc, RZ, 0xc0, !PT ;  /* 0x7ffffffc0e027812 */ /* 0x000fe200078ec0ff */
[C---:B-1----:R-:W-:Y:S01]  /*07c0*/  IMAD R16, R0.reuse, 0x200, R8 ;  /* 0x0000020000107824 */ /* 0x042fe200078e0208 */
[C---:B------:R-:W-:Y:S01]  /*07d0*/  R2P PR, R7.reuse, 0x6 ;  /* 0x0000000607007804 */ /* 0x040fe20000000000 */
[----:B------:R-:W-:Y:S01]  /*07e0*/  IMAD.SHL.U32 R5, R0, 0x8, RZ ;  /* 0x0000000800057824 */ /* 0x000fe200078e00ff */
[----:B------:R-:W-:Y:S01]  /*07f0*/  SEL R216, R216, 0xffffffe0, !P4 ;  /* 0xffffffe0d8d87807 */ /* 0x000fe20006000000 */
[----:B------:R-:W-:Y:S01]  /*0800*/  IMAD.SHL.U32 R0, R7, 0x40, RZ ;  /* 0x0000004007007824 */ /* 0x000fe200078e00ff */
[----:B------:R-:W-:Y:S01]  /*0810*/  STL [R1+0x4c], R16 ;  /* 0x00004c1001007387 */ /* 0x000fe20000100800 */
[----:B------:R-:W-:Y:S01]  /*0820*/  IMAD.IADD R7, R13, 0x1, -R2 ;  /* 0x000000010d077824 */ /* 0x000fe200078e0a02 */
[----:B------:R-:W-:Y:S01]  /*0830*/  LOP3.LUT R2, R5, 0x18, RZ, 0xc0, !PT ;  /* 0x0000001805027812 */ /* 0x000fe200078ec0ff */
[----:B------:R-:W-:Y:S01]  /*0840*/  IMAD.SHL.U32 R13, R13, 0x2, RZ ;  /* 0x000000020d0d7824 */ /* 0x000fe200078e00ff */
[----:B------:R-:W-:Y:S01]  /*0850*/  LOP3.LUT R0, R0, 0x1c0, RZ, 0xc0, !PT ;  /* 0x000001c000007812 */ /* 0x000fe200078ec0ff */
[----:B------:R-:W-:Y:S01]  /*0860*/  IMAD.SHL.U32 R6, R9, 0x20, RZ ;  /* 0x0000002009067824 */ /* 0x000fe200078e00ff */
[----:B------:R-:W-:Y:S01]  /*0870*/  SEL R217, R217, 0xffffffc0, !P3 ;  /* 0xffffffc0d9d97807 */ /* 0x000fe20005800000 */
[----:B------:R-:W-:Y:S01]  /*0880*/  IMAD.SHL.U32 R3, R3, 0x2, RZ ;  /* 0x0000000203037824 */ /* 0x000fe200078e00ff */
[----:B------:R-:W-:Y:S01]  /*0890*/  SHF.R.U32.HI R5, RZ, 0x3, R0 ;  /* 0x00000003ff057819 */ /* 0x000fe20000011600 */
[----:B------:R-:W-:Y:S01]  /*08a0*/  IMAD.SHL.U32 R221, R220, 0x2, RZ ;  /* 0x00000002dcdd7824 */ /* 0x000fe200078e00ff */
[----:B------:R-:W-:Y:S01]  /*08b0*/  LOP3.LUT R10, R4, 0x6, R13, 0xf8, !PT ;  /* 0x00000006040a7812 */ /* 0x000fe200078ef80d */
[----:B------:R-:W-:Y:S01]  /*08c0*/  IMAD.IADD R216, R3, 0x1, R216 ;  /* 0x0000000103d87824 */ /* 0x000fe200078e02d8 */
[----:B------:R-:W-:Y:S01]  /*08d0*/  LOP3.LUT R8, R2, 0x20, R6, 0xf8, !PT ;  /* 0x0000002002087812 */ /* 0x000fe200078ef806 */
[----:B------:R-:W-:Y:S01]  /*08e0*/  IMAD R220, R220, 0x2, R217 ;  /* 0x00000002dcdc7824 */ /* 0x000fe200078e02d9 */
[----:B------:R-:W-:Y:S01]  /*08f0*/  LOP3.LUT R4, R0, 0x20, R4, 0xf8, !PT ;  /* 0x0000002000047812 */ /* 0x000fe200078ef804 */
[----:B------:R1:W-:Y:S01]  /*0900*/  STL [R1+0x38], R10 ;  /* 0x0000380a01007387 */ /* 0x0003e20000100800 */
[----:B------:R-:W-:Y:S01]  /*0910*/  LOP3.LUT R6, R5, R0, R2, 0x1e, !PT ;  /* 0x0000000005067212 */ /* 0x000fe200078e1e02 */
[----:B------:R-:W-:Y:S01]  /*0920*/  IMAD.SHL.U32 R0, R7, 0x2, RZ ;  /* 0x0000000207007824 */ /* 0x000fe200078e00ff */
[----:B------:R-:W-:Y:S01]  /*0930*/  LOP3.LUT R5, R4, R5, RZ, 0x3c, !PT ;  /* 0x0000000504057212 */ /* 0x000fe200078e3cff */
[----:B------:R-:W-:Y:S01]  /*0940*/  IMAD.SHL.U32 R4, R17, 0x40, RZ ;  /* 0x0000004011047824 */ /* 0x000fe200078e00ff */
[----:B------:R-:W-:Y:S01]  /*0950*/  SEL R245, R245, 0x10, !P0 ;  /* 0x00000010f5f57807 */ /* 0x000fe20004000000 */
[--C-:B------:R-:W-:Y:S01]  /*0960*/  IMAD R2, R233, 0x400, R0.reuse ;  /* 0x00000400e9027824 */ /* 0x100fe200078e0200 */
[----:B------:R-:W-:Y:S01]  /*0970*/  UMOV UR40, 0xffff8000 ;  /* 0xffff800000287882 */ /* 0x000fe20000000000 */
[----:B------:R-:W-:-:S02]  /*0980*/  IMAD R0, R227, 0x400, R0 ;  /* 0x00000400e3007824 */ /* 0x000fc400078e0200 */
[----:B------:R-:W-:Y:S01]  /*0990*/  IMAD.IADD R239, R2, 0x1, R5 ;  /* 0x0000000102ef7824 */ /* 0x000fe200078e0205 */
[----:B------:R-:W-:Y:S01]  /*09a0*/  LOP3.LUT R2, R4, 0x1c0, RZ, 0xc0, !PT ;  /* 0x000001c004027812 */ /* 0x000fe200078ec0ff */
[----:B------:R-:W-:Y:S01]  /*09b0*/  IMAD.IADD R218, R3, 0x1, R217 ;  /* 0x0000000103da7824 */ /* 0x000fe200078e02d9 */
[----:B------:R-:W-:Y:S01]  /*09c0*/  SHF.R.S32.HI R5, RZ, 0x2, R15 ;  /* 0x00000002ff057819 */ /* 0x000fe2000001140f */
[----:B------:R-:W-:Y:S01]  /*09d0*/  IMAD.SHL.U32 R239, R239, 0x2, RZ ;  /* 0x00000002efef7824 */ /* 0x000fe200078e00ff */
[----:B------:R-:W-:Y:S01]  /*09e0*/  SHF.R.U32.HI R4, RZ, 0x3, R2 ;  /* 0x00000003ff047819 */ /* 0x000fe20000011602 */
[----:B------:R-:W-:Y:S02]  /*09f0*/  IMAD.SHL.U32 R237, R16, 0x2, RZ ;  /* 0x0000000210ed7824 */ /* 0x000fe400078e00ff */
[----:B------:R-:W-:Y:S01]  /*0a00*/  IMAD R5, R233, 0x10, R5 ;  /* 0x00000010e9057824 */ /* 0x000fe200078e0205 */
[C---:B------:R-:W-:Y:S01]  /*0a10*/  IADD3 R244, R239.reuse, 0x20, RZ ;  /* 0x00000020eff47810 */ /* 0x040fe20007ffe0ff */
[C---:B------:R-:W-:Y:S01]  /*0a20*/  IMAD.IADD R246, R239.reuse, 0x1, R245 ;  /* 0x00000001eff67824 */ /* 0x040fe200078e02f5 */
[----:B------:R-:W-:Y:S01]  /*0a30*/  @P1 IADD3 R244, R239, -0x20, RZ ;  /* 0xffffffe0eff41810 */ /* 0x000fe20007ffe0ff */
[----:B------:R-:W-:Y:S01]  /*0a40*/  IMAD.IADD R217, R217, 0x1, R216 ;  /* 0x00000001d9d97824 */ /* 0x000fe200078e02d8 */
[----:B------:R2:W-:Y:S01]  /*0a50*/  STL [R1+0x48], R5 ;  /* 0x0000480501007387 */ /* 0x0005e20000100800 */
[----:B-1----:R-:W-:-:S02]  /*0a60*/  IMAD.IADD R10, R0, 0x1, R6 ;  /* 0x00000001000a7824 */ /* 0x002fc400078e0206 */
[----:B------:R-:W-:Y:S02]  /*0a70*/  IMAD.SHL.U32 R0, R9, 0x8, RZ ;  /* 0x0000000809007824 */ /* 0x000fe400078e00ff */
[----:B------:R-:W-:Y:S02]  /*0a80*/  IMAD.SHL.U32 R6, R11, 0x40, RZ ;  /* 0x000000400b067824 */ /* 0x000fe400078e00ff */
[----:B------:R-:W-:Y:S01]  /*0a90*/  IMAD.IADD R245, R245, 0x1, R244 ;  /* 0x00000001f5f57824 */ /* 0x000fe200078e02f4 */
[----:B------:R-:W-:Y:S02]  /*0aa0*/  LOP3.LUT R7, R2, 0x8, R0, 0xf8, !PT ;  /* 0x0000000802077812 */ /* 0x000fe400078ef800 */
[----:B------:R-:W-:Y:S02]  /*0ab0*/  LOP3.LUT R2, R4, R8, R2, 0x1e, !PT ;  /* 0x0000000804027212 */ /* 0x000fe400078e1e02 */
[----:B------:R-:W-:Y:S02]  /*0ac0*/  LOP3.LUT R0, R6, 0xfffffe00, RZ, 0xc0, !PT ;  /* 0xfffffe0006007812 */ /* 0x000fe400078ec0ff */
[----:B------:R-:W-:-:S02]  /*0ad0*/  LOP3.LUT R4, R7, R4, RZ, 0x3c, !PT ;  /* 0x0000000407047212 */ /* 0x000fc400078e3cff */
[----:B------:R-:W-:Y:S01]  /*0ae0*/  LOP3.LUT R232, R2, R0, RZ, 0xfc, !PT ;  /* 0x0000000002e87212 */ /* 0x000fe200078efcff */
[--C-:B------:R-:W-:Y:S01]  /*0af0*/  IMAD R233, R233, 0x400, R0.reuse ;  /* 0x00000400e9e97824 */ /* 0x100fe200078e0200 */
[----:B------:R-:W-:Y:S01]  /*0b00*/  LEA R2, R10, 0x18000, 0x1 ;  /* 0x000180000a027811 */ /* 0x000fe200078e08ff */
[----:B------:R-:W-:Y:S02]  /*0b10*/  IMAD R227, R227, 0x400, R0 ;  /* 0x00000400e3e37824 */ /* 0x000fe400078e0200 */
[----:B------:R-:W-:Y:S01]  /*0b20*/  IMAD.IADD R233, R233, 0x1, R4 ;  /* 0x00000001e9e97824 */ /* 0x000fe200078e0204 */
[C---:B------:R-:W-:Y:S01]  /*0b30*/  IADD3 R0, R2.reuse, 0x40, RZ ;  /* 0x0000004002007810 */ /* 0x040fe20007ffe0ff */
[----:B------:R2:W-:Y:S01]  /*0b40*/  STL [R1+0x30], R2 ;  /* 0x0000300201007387 */ /* 0x0005e20000100800 */
[----:B------:R-:W-:Y:S01]  /*0b50*/  @P2 IADD3 R0, R2, -0x40, RZ ;  /* 0xffffffc002002810 */ /* 0x000fe20007ffe0ff */
[----:B------:R-:W-:-:S04]  /*0b60*/  IMAD.IADD R227, R4, 0x1, R227 ;  /* 0x0000000104e37824 */ /* 0x000fc800078e02e3 */
[----:B------:R2:W-:Y:S01]  /*0b70*/  STL [R1+0x34], R0 ;  /* 0x0000340001007387 */ /* 0x0005e20000100800 */
[----:B------:R-:W-:-:S03]  /*0b80*/  LEA R227, R227, 0x28000, 0x1 ;  /* 0x00028000e3e37811 */ /* 0x000fc600078e08ff */
.L_x_765:
[----:B------:R-:W-:Y:S02]  /*0b90*/  ULDC.64 UR6, c[0x0][0x240] ;  /* 0x0000900000067ab9 */ /* 0x000fe40000000a00 */
[----:B------:R-:W-:Y:S02]  /*0ba0*/  UISETP.NE.U32.AND UP6, UPT, URZ, UR6, UPT ;  /* 0x000000063f00728c */ /* 0x000fe4000bfc5070 */
[----:B------:R-:W-:Y:S02]  /*0bb0*/  USHF.L.U32 UR13, UR33, 0x2, URZ ;  /* 0x00000002210d7899 */ /* 0x000fe4000800063f */
[----:B------:R-:W-:Y:S02]  /*0bc0*/  USHF.R.S32.HI UR19, URZ, 0x1f, UR33 ;  /* 0x0000001f3f137899 */ /* 0x000fe40008011421 */
[----:B------:R-:W-:Y:S02]  /*0bd0*/  UISETP.NE.AND.EX UP6, UPT, URZ, UR7, UPT, UP6 ;  /* 0x000000073f00728c */ /* 0x000fe4000bfc5360 */
[----:B------:R-:W-:-:S02]  /*0be0*/  ULDC.64 UR10, c[0x0][0x250] ;  /* 0x00009400000a7ab9 */ /* 0x000fc40000000a00 */
[----:B------:R-:W-:Y:S02]  /*0bf0*/  UISETP.NE.U32.AND UP4, UPT, URZ, UR10, UPT ;  /* 0x0000000a3f00728c */ /* 0x000fe4000bf85070 */
[----:B------:R-:W-:Y:S01]  /*0c00*/  USHF.L.U64.HI UR12, UR33, 0x2, UR19 ;  /* 0x00000002210c7899 */ /* 0x000fe20008010213 */
[----:B------:R-:W-:Y:S01]  /*0c10*/  PLOP3.LUT P2, PT, PT, PT, UP6, 0x80, 0x0 ;  /* 0x000000000000781c */ /* 0x000fe20003f4f068 */
[----:B------:R-:W-:Y:S02]  /*0c20*/  UIADD3 UR6, UP0, UR13, UR6, URZ ;  /* 0x000000060d067290 */ /* 0x000fe4000ff1e03f */
[----:B------:R-:W-:Y:S02]  /*0c30*/  UISETP.NE.AND.EX UP4, UPT, URZ, UR11, UPT, UP4 ;  /* 0x0000000b3f00728c */ /* 0x000fe4000bf85340 */
[----:B------:R-:W-:Y:S02]  /*0c40*/  UIADD3.X UR7, UR12, UR7, URZ, UP0, !UPT ;  /* 0x000000070c077290 */ /* 0x000fe400087fe43f */
[----:B-1----:R-:W-:Y:S01]  /*0c50*/  IMAD.U32 R4, RZ, RZ, UR6 ;  /* 0x00000006ff047e24 */ /* 0x002fe2000f8e00ff */
[----:B------:R-:W-:Y:S01]  /*0c60*/  ULDC.U8 UR14, c[0x0][0x312] ;  /* 0x0000c480000e7ab9 */ /* 0x000fe20000000000 */
[----:B------:R-:W-:Y:S01]  /*0c70*/  PLOP3.LUT P0, PT, PT, PT, UP4, 0x80, 0x0 ;  /* 0x000000000000781c */ /* 0x000fe20003f0f048 */
[----:B------:R-:W-:Y:S01]  /*0c80*/  ULDC.64 UR8, c[0x0][0x248] ;  /* 0x0000920000087ab9 */ /* 0x000fe20000000a00 */
[----:B--2---:R-:W-:Y:S01]  /*0c90*/  IMAD.U32 R5, RZ, RZ, UR7 ;  /* 0x00000007ff057e24 */ /* 0x004fe2000f8e00ff */
[----:B------:R-:W-:-:S02]  /*0ca0*/  UISETP.NE.AND UP5, UPT, UR14, URZ, UPT ;  /* 0x0000003f0e00728c */ /* 0x000fc4000bfa5270 */
[----:B------:R-:W-:Y:S02]  /*0cb0*/  @UP4 UIADD3 UR6, UP0, UR13, UR10, URZ ;  /* 0x0000000a0d064290 */ /* 0x000fe4000ff1e03f */
[----:B------:R1:W2:Y:S01]  /*0cc0*/  @P2 LDG.E R8, [R4.64] ;  /* 0x0000000404082981 */ /* 0x0002a2000c1e1900 */
[----:B------:R-:W-:Y:S02]  /*0cd0*/  UISETP.EQ.U32.AND UP1, UPT, URZ, UR8, UPT ;  /* 0x000000083f00728c */ /* 0x000fe4000bf22070 */
[----:B------:R-:W-:Y:S01]  /*0ce0*/  @UP4 UIADD3.X UR7, UR12, UR11, URZ, UP0, !UPT ;  /* 0x0000000b0c074290 */ /* 0x000fe200087fe43f */
[----:B------:R1:W3:Y:S01]  /*0cf0*/  @P2 LDG.E R2, [R4.64+0x4] ;  /* 0x0000040404022981 */ /* 0x0002e2000c1e1900 */
[----:B------:R-:W-:Y:S01]  /*0d00*/  MOV R6, UR6 ;  /* 0x0000000600067c02 */ /* 0x000fe20008000f00 */
[----:B------:R-:W-:-:S03]  /*0d10*/  UISETP.EQ.OR.EX UP1, UPT, URZ, UR9, !UP5, UP1 ;  /* 0x000000093f00728c */ /* 0x000fc6000ef22710 */
[----:B------:R-:W-:Y:S01]  /*0d20*/  IMAD.U32 R7, RZ, RZ, UR7 ;  /* 0x00000007ff077e24 */ /* 0x000fe2000f8e00ff */
[----:B------:R-:W-:-:S04]  /*0d30*/  UIADD3 UR8, UP0, UR13, UR8, URZ ;  /* 0x000000080d087290 */ /* 0x000fc8000ff1e03f */
[----:B------:R-:W4:Y:S01]  /*0d40*/  @P0 LDG.E R6, [R6.64] ;  /* 0x0000000406060981 */ /* 0x000f22000c1e1900 */
[----:B------:R-:W-:Y:S01]  /*0d50*/  PLOP3.LUT P1, PT, PT, PT, UP1, 0x80, 0x0 ;  /* 0x000000000000781c */ /* 0x000fe20003f2f018 */
[----:B------:R-:W-:Y:S01]  /*0d60*/  UIADD3.X UR9, UR12, UR9, URZ, UP0, !UPT ;  /* 0x000000090c097290 */ /* 0x000fe200087fe43f */
[----:B-1----:R-:W-:-:S05]  /*0d70*/  IMAD.U32 R4, RZ, RZ, UR8 ;  /* 0x00000008ff047e24 */ /* 0x002fca000f8e00ff */
        /* <DEDUP_REMOVED lines=22> */
.L_x_731:
        /* <DEDUP_REMOVED lines=21> */
[----:B------:R-:W-:Y:S02]  /*1030*/  ULDC.64 UR10, c[0x0][0x178] ;  /* 0x00005e00000a7ab9 */ /* 0x000fe40000000a00 */
[----:B------:R-:W-:Y:S02]  /*1040*/  UIMAD UR7, UR19, UR10, URZ ;  /* 0x0000000a130772a4 */ /* 0x000fe4000f8e023f */
[----:B-1----:R-:W-:Y:S02]  /*1050*/  UISETP.NE.AND UP0, UPT, UR23, -0x1, UPT ;  /* 0xffffffff1700788c */ /* 0x002fe4000bf05270 */
        /* <DEDUP_REMOVED lines=34> */
.L_x_733:
        /* <DEDUP_REMOVED lines=18> */
.L_x_734:
[----:B------:R-:W-:Y:S01]  /*13a0*/  IABS R6, c[0x0][0x1c8] ;  /* 0x0000720000067a13 */ /* 0x000fe20000000000 */
[----:B------:R-:W-:Y:S01]  /*13b0*/  ULDC.64 UR10, c[0x0][0x370] ;  /* 0x0000dc00000a7ab9 */ /* 0x000fe20000000a00 */
[----:B------:R-:W-:Y:S01]  /*13c0*/  IABS R2, UR38 ;  /* 0x0000002600027c13 */ /* 0x000fe20008000000 */
        /* <DEDUP_REMOVED lines=25> */
[----:B------:R-:W-:Y:S02]  /*1560*/  USHF.L.U64.HI UR7, UR33, 0x7, UR19 ;  /* 0x0000000721077899 */ /* 0x000fe40008010213 */
[----:B------:R-:W-:Y:S02]  /*1570*/  USHF.R.S32.HI UR19, URZ, 0x1f, UR22 ;  /* 0x0000001f3f137899 */ /* 0x000fe40008011416 */
[----:B------:R-:W-:Y:S02]  /*1580*/  USEL UR7, UR7, URZ, UP6 ;  /* 0x0000003f07077287 */ /* 0x000fe4000b000000 */
[----:B--2---:R-:W-:Y:S01]  /*1590*/  UIMAD.WIDE.U32 UR8, UR12, UR10, URZ ;  /* 0x0000000a0c0872a5 */ /* 0x004fe2000f8e003f */
[----:B-1----:R-:W-:-:S03]  /*15a0*/  IMAD.MOV R0, RZ, RZ, -R5 ;  /* 0x000000ffff007224 */ /* 0x002fc600078e0a05 */
[----:B------:R-:W-:Y:S01]  /*15b0*/  UIMAD UR11, UR12, UR11, UR9 ;  /* 0x0000000b0c0b72a4 */ /* 0x000fe2000f8e0209 */
[----:B------:R-:W-:Y:S01]  /*15c0*/  IMAD.MOV.U32 R4, RZ, RZ, RZ ;  /* 0x000000ffff047224 */ /* 0x000fe200078e00ff */
[----:B------:R-:W-:Y:S01]  /*15d0*/  USHF.L.U32 UR12, UR33, 0x7, URZ ;  /* 0x00000007210c7899 */ /* 0x000fe2000800063f */
[----:B------:R-:W-:Y:S01]  /*15e0*/  IMAD R0, R0, R6, RZ ;  /* 0x0000000600007224 */ /* 0x000fe200078e02ff */
[----:B------:R-:W-:Y:S02]  /*15f0*/  USEL UR13, UR8, URZ, UP3 ;  /* 0x0000003f080d7287 */ /* 0x000fe40009800000 */
[----:B------:R-:W-:Y:S01]  /*1600*/  USEL UR8, UR12, URZ, UP6 ;  /* 0x0000003f0c087287 */ /* 0x000fe2000b000000 */
[----:B------:R-:W-:Y:S01]  /*1610*/  IMAD.HI.U32 R0, R5, R0, R4 ;  /* 0x0000000005007227 */ /* 0x000fe200078e0004 */
[----:B------:R-:W-:Y:S02]  /*1620*/  USEL UR28, UR11, URZ, UP3 ;  /* 0x0000003f0b1c7287 */ /* 0x000fe40009800000 */
[----:B------:R-:W-:-:S02]  /*1630*/  UIADD3 UR8, UP0, UR15, UR8, URZ ;  /* 0x000000080f087290 */ /* 0x000fc4000ff1e03f */
[----:B------:R-:W-:Y:S01]  /*1640*/  ULDC UR12, c[0x0][0x234] ;  /* 0x00008d00000c7ab9 */ /* 0x000fe20000000800 */
[----:B------:R-:W-:Y:S01]  /*1650*/  IMAD.HI.U32 R0, R0, R2, RZ ;  /* 0x0000000200007227 */ /* 0x000fe200078e00ff */
[----:B------:R-:W-:Y:S02]  /*1660*/  UIADD3.X UR9, UR32, UR7, URZ, UP0, !UPT ;  /* 0x0000000720097290 */ /* 0x000fe400087fe43f */
[----:B------:R-:W-:Y:S01]  /*1670*/  UIMAD UR7, UR37, UR8, URZ ;  /* 0x00000008250772a4 */ /* 0x000fe2000f8e023f */
[----:B------:R-:W-:-:S03]  /*1680*/  IMAD.MOV R4, RZ, RZ, -R0 ;  /* 0x000000ffff047224 */ /* 0x000fc600078e0a00 */
[----:B------:R-:W-:Y:S01]  /*1690*/  UIMAD UR10, UR36, UR9, UR7 ;  /* 0x00000009240a72a4 */ /* 0x000fe2000f8e0207 */
[C---:B------:R-:W-:Y:S01]  /*16a0*/  IMAD R2, R6.reuse, R4, R2 ;  /* 0x0000000406027224 */ /* 0x040fe200078e0202 */
[----:B------:R-:W-:Y:S02]  /*16b0*/  @UP2 USEL UR7, UR54, UR17, !UP1 ;  /* 0x0000001136072287 */ /* 0x000fe4000c800000 */
[----:B------:R-:W-:Y:S02]  /*16c0*/  UIMAD.WIDE.U32 UR8, UR36, UR8, URZ ;  /* 0x00000008240872a5 */ /* 0x000fe4000f8e003f */
[----:B------:R-:W-:Y:S01]  /*16d0*/  ISETP.GT.U32.AND P0, PT, R6, R2, PT ;  /* 0x000000020600720c */ /* 0x000fe20003f04070 */
[----:B------:R-:W-:Y:S02]  /*16e0*/  @UP2 UIMAD UR12, UR38, UR12, UR7 ;  /* 0x0000000c260c22a4 */ /* 0x000fe4000f8e0207 */
[----:B------:R-:W-:-:S05]  /*16f0*/  UIADD3 UR25, UR9, UR10, URZ ;  /* 0x0000000a09197290 */ /* 0x000fca000fffe03f */
[----:B------:R-:W-:-:S05]  /*1700*/  @!UP2 UMOV UR12, UR49 ;  /* 0x00000031000cac82 */ /* 0x000fca0008000000 */
        /* <DEDUP_REMOVED lines=15> */
.L_x_735:
[----:B------:R-:W-:Y:S02]  /*1800*/  UMOV UR10, UR50 ;  /* 0x00000032000a7c82 */ /* 0x000fe40008000000 */
.L_x_736:
[----:B------:R-:W2:Y:S04]  /*1810*/  LDL.64 R4, [R1+0x40] ;  /* 0x0000400001047983 */ /* 0x000ea80000100a00 */
[----:B------:R1:W3:Y:S01]  /*1820*/  LDL.64 R16, [R1+0x40] ;  /* 0x0000400001107983 */ /* 0x0002e20000100a00 */
[----:B------:R-:W-:Y:S01]  /*1830*/  UIADD3 UR8, UP5, UP4, UR8, UR41, UR47 ;  /* 0x0000002908087290 */ /* 0x000fe2000fcbe02f */
[----:B------:R-:W-:Y:S02]  /*1840*/  BSSY B1, `(.L_x_732) ;  /* 0x00007ae000017945 */ /* 0x000fe40003800000 */
[----:B------:R-:W4:Y:S01]  /*1850*/  S2R R15, SR_TID.X ;  /* 0x00000000000f7919 */ /* 0x000f220000002100 */
[----:B------:R-:W-:-:S02]  /*1860*/  UIADD3 UR17, UP1, UP0, UR13, UR8, UR14 ;  /* 0x000000080d117290 */ /* 0x000fc4000f83e00e */
[----:B------:R-:W-:Y:S01]  /*1870*/  UIADD3 UR14, UR15, UR10, URZ ;  /* 0x0000000a0f0e7290 */ /* 0x000fe2000fffe03f */
[----:B------:R-:W5:Y:S01]  /*1880*/  S2R R21, SR_TID.X ;  /* 0x0000000000157919 */ /* 0x000f620000002100 */
[----:B------:R-:W-:Y:S02]  /*1890*/  ULDC.64 UR8, c[0x0][0x1a8] ;  /* 0x00006a0000087ab9 */ /* 0x000fe40000000a00 */
[----:B------:R-:W-:Y:S01]  /*18a0*/  UIMAD UR7, UR61, UR8, URZ ;  /* 0x000000083d0772a4 */ /* 0x000fe2000f8e023f */
[----:B------:R-:W1:Y:S01]  /*18b0*/  S2R R9, SR_TID.X ;  /* 0x0000000000097919 */ /* 0x000e620000002100 */
[----:B------:R-:W-:Y:S02]  /*18c0*/  UIADD3 UR10, UR15, UR12, URZ ;  /* 0x0000000c0f0a7290 */ /* 0x000fe4000fffe03f */
[----:B------:R-:W-:-:S03]  /*18d0*/  UIMAD UR13, UR38, UR9, UR7 ;  /* 0x00000009260d72a4 */ /* 0x000fc6000f8e0207 */
[----:B------:R-:W-:Y:S02]  /*18e0*/  ULDC.64 UR8, c[0x0][0x378] ;  /* 0x0000de0000087ab9 */ /* 0x000fe40000000a00 */
[----:B------:R-:W-:-:S04]  /*18f0*/  UIMAD UR7, UR61, UR8, URZ ;  /* 0x000000083d0772a4 */ /* 0x000fc8000f8e023f */
[----:B------:R-:W-:-:S03]  /*1900*/  UIMAD UR11, UR38, UR9, UR7 ;  /* 0x00000009260b72a4 */ /* 0x000fc6000f8e0207 */
[----:B------:R-:W-:Y:S01]  /*1910*/  ULDC.64 UR8, c[0x0][0x370] ;  /* 0x0000dc0000087ab9 */ /* 0x000fe20000000a00 */
[----:B----4-:R-:W-:Y:S01]  /*1920*/  SHF.R.S32.HI R15, RZ, 0x1f, R15 ;  /* 0x0000001fff0f7819 */ /* 0x010fe2000001140f */
[----:B------:R-:W-:Y:S02]  /*1930*/  UIMAD UR7, UR32, UR8, URZ ;  /* 0x00000008200772a4 */ /* 0x000fe4000f8e023f */
[----:B------:R-:W-:Y:S01]  /*1940*/  ULEA.HI.SX32 UR8, UR34, 0xffffffff, 0x1a ;  /* 0xffffffff22087891 */ /* 0x000fe2000f8fd23f */
[----:B-----5:R-:W-:Y:S01]  /*1950*/  LEA.HI R15, R15, R21, RZ, 0x3 ;  /* 0x000000150f0f7211 */ /* 0x020fe200078f18ff */
[----:B------:R-:W-:-:S03]  /*1960*/  UIMAD UR7, UR15, UR9, UR7 ;  /* 0x000000090f0772a4 */ /* 0x000fc6000f8e0207 */
[----:B------:R-:W-:-:S04]  /*1970*/  SHF.R.S32.HI R15, RZ, 0x3, R15 ;  /* 0x00000003ff0f7819 */ /* 0x000fc8000001140f */
[----:B------:R-:W-:Y:S02]  /*1980*/  SHF.R.S32.HI R14, RZ, 0x1f, R15 ;  /* 0x0000001fff0e7819 */ /* 0x000fe4000001140f */
[----:B------:R-:W-:-:S04]  /*1990*/  IADD3 R2, P1, R15, UR15, RZ ;  /* 0x0000000f0f027c10 */ /* 0x000fc8000ff3e0ff */
[----:B--2---:R-:W-:Y:S01]  /*19a0*/  IADD3.X R5, R14, UR32, RZ, P1, !PT ;  /* 0x000000200e057c10 */ /* 0x004fe20008ffe4ff */
[----:B---3--:R-:W-:-:S04]  /*19b0*/  IMAD.MOV.U32 R16, RZ, RZ, R4 ;  /* 0x000000ffff107224 */ /* 0x008fc800078e0004 */
[----:B------:R-:W-:Y:S01]  /*19c0*/  IMAD R5, R5, c[0x0][0x190], RZ ;  /* 0x0000640005057a24 */ /* 0x000fe200078e02ff */
[--C-:B------:R-:W-:Y:S02]  /*19d0*/  SHF.R.S32.HI R17, RZ, 0x1f, R16.reuse ;  /* 0x0000001fff117819 */ /* 0x100fe40000011410 */
[----:B------:R-:W-:Y:S01]  /*19e0*/  IADD3 R4, P0, R16, UR24, RZ ;  /* 0x0000001810047c10 */ /* 0x000fe2000ff1e0ff */
[----:B------:R-:W-:Y:S02]  /*19f0*/  UMOV UR24, 0x4 ;  /* 0x0000000400187882 */ /* 0x000fe40000000000 */
[C---:B------:R-:W-:Y:S01]  /*1a00*/  IMAD.WIDE.U32 R6, R2.reuse, c[0x0][0x190], R16 ;  /* 0x0000640002067a25 */ /* 0x040fe200078e0010 */
[----:B------:R2:W-:Y:S03]  /*1a10*/  STL [R1+0x44], R17 ;  /* 0x0000441101007387 */ /* 0x0005e60000100800 */
[----:B------:R-:W-:Y:S01]  /*1a20*/  IMAD R2, R2, c[0x0][0x194], R5 ;  /* 0x0000650002027a24 */ /* 0x000fe200078e0205 */
[----:B------:R-:W-:-:S02]  /*1a30*/  IADD3 R6, P1, R6, UR39, RZ ;  /* 0x0000002706067c10 */ /* 0x000fc4000ff3e0ff */
[----:B------:R-:W-:Y:S02]  /*1a40*/  IADD3.X R5, R17, UR27, RZ, P0, !PT ;  /* 0x0000001b11057c10 */ /* 0x000fe400087fe4ff */
[----:B------:R-:W-:Y:S01]  /*1a50*/  IADD3.X R7, R7, UR35, R2, P1, !PT ;  /* 0x0000002307077c10 */ /* 0x000fe20008ffe402 */
[----:B------:R-:W-:Y:S01]  /*1a60*/  IMAD.U32 R2, RZ, RZ, UR15 ;  /* 0x0000000fff027e24 */ /* 0x000fe2000f8e00ff */
[----:B------:R-:W-:-:S03]  /*1a70*/  ULDC.64 UR34, c[0x0][0x200] ;  /* 0x0000800000227ab9 */ /* 0x000fc60000000a00 */
[----:B------:R-:W-:-:S04]  /*1a80*/  IMAD.WIDE.U32 R4, R2, c[0x0][0x370], R4 ;  /* 0x0000dc0002047a25 */ /* 0x000fc800078e0004 */
[----:B------:R-:W-:Y:S01]  /*1a90*/  IMAD.U32 R2, RZ, RZ, UR38 ;  /* 0x00000026ff027e24 */ /* 0x000fe2000f8e00ff */
[----:B------:R-:W-:Y:S01]  /*1aa0*/  IADD3 R5, R5, UR7, RZ ;  /* 0x0000000705057c10 */ /* 0x000fe2000fffe0ff */
[----:B------:R-:W-:Y:S02]  /*1ab0*/  UIADD3.X UR7, UR25, UR48, UR53, UP5, UP4 ;  /* 0x0000003019077290 */ /* 0x000fe4000afe8435 */
[----:B------:R-:W-:Y:S02]  /*1ac0*/  UISETP.GE.AND UP4, UPT, UR31, 0x1, UPT ;  /* 0x000000011f00788c */ /* 0x000fe4000bf86270 */
[----:B------:R-:W-:Y:S01]  /*1ad0*/  IMAD.WIDE.U32 R4, R2, c[0x0][0x378], R4 ;  /* 0x0000de0002047a25 */ /* 0x000fe200078e0004 */
[----:B-1----:R-:W-:Y:S01]  /*1ae0*/  SHF.R.S32.HI R2, RZ, 0x1f, R9 ;  /* 0x0000001fff027819 */ /* 0x002fe20000011409 */
[----:B------:R-:W-:-:S03]  /*1af0*/  UIADD3.X UR7, UR28, UR7, UR20, UP1, UP0 ;  /* 0x000000071c077290 */ /* 0x000fc60008fe0414 */
[----:B------:R-:W-:Y:S02]  /*1b00*/  LEA.HI R2, R2, R9, RZ, 0x5 ;  /* 0x0000000902027211 */ /* 0x000fe400078f28ff */
[----:B------:R-:W-:Y:S01]  /*1b10*/  IADD3 R5, R5, UR11, RZ ;  /* 0x0000000b05057c10 */ /* 0x000fe2000fffe0ff */
[----:B------:R-:W-:Y:S01]  /*1b20*/  UIMAD.WIDE UR10, UR10, UR24, UR34 ;  /* 0x000000180a0a72a5 */ /* 0x000fe2000f8e0222 */
[----:B------:R-:W-:Y:S02]  /*1b30*/  LOP3.LUT R8, R2, 0xffffffe0, RZ, 0xc0, !PT ;  /* 0xffffffe002087812 */ /* 0x000fe400078ec0ff */
[----:B------:R-:W-:Y:S01]  /*1b40*/  SHF.R.S32.HI R10, RZ, 0x5, R2 ;  /* 0x00000005ff0a7819 */ /* 0x000fe20000011402 */
[----:B------:R-:W-:Y:S01]  /*1b50*/  IMAD.U32 R2, RZ, RZ, UR38 ;  /* 0x00000026ff027e24 */ /* 0x000fe2000f8e00ff */
[----:B------:R-:W-:Y:S01]  /*1b60*/  ULDC.64 UR34, c[0x0][0x3c8] ;  /* 0x0000f20000227ab9 */ /* 0x000fe20000000a00 */
[----:B------:R-:W-:Y:S01]  /*1b70*/  IMAD.IADD R8, R9, 0x1, -R8 ;  /* 0x0000000109087824 */ /* 0x000fe200078e0a08 */
[----:B------:R-:W-:Y:S01]  /*1b80*/  UIMAD.WIDE UR14, UR14, UR24, UR34 ;  /* 0x000000180e0e72a5 */ /* 0x000fe2000f8e0222 */
[----:B------:R-:W-:-:S04]  /*1b90*/  IMAD.WIDE.U32 R6, R2, c[0x0][0x1a8], R6 ;  /* 0x00006a0002067a25 */ /* 0x000fc800078e0006 */
[----:B------:R-:W-:Y:S01]  /*1ba0*/  IMAD R10, R10, UR46, R8 ;  /* 0x0000002e0a0a7c24 */ /* 0x000fe2000f8e0208 */
[----:B------:R-:W-:Y:S01]  /*1bb0*/  IADD3 R9, R7, UR13, RZ ;  /* 0x0000000d07097c10 */ /* 0x000fe2000fffe0ff */
[----:B------:R-:W-:Y:S01]  /*1bc0*/  IMAD R2, R14, c[0x0][0x370], RZ ;  /* 0x0000dc000e027a24 */ /* 0x000fe200078e02ff */
[----:B------:R-:W-:Y:S01]  /*1bd0*/  LEA R8, P1, R6, c[0x0][0x160], 0x1 ;  /* 0x0000580006087a11 */ /* 0x000fe200078208ff */
[----:B------:R-:W-:-:S03]  /*1be0*/  IMAD.WIDE.U32 R4, R15, c[0x0][0x370], R4 ;  /* 0x0000dc000f047a25 */ /* 0x000fc600078e0004 */
[----:B------:R-:W-:Y:S01]  /*1bf0*/  LEA.HI.X R9, R6, c[0x0][0x164], R9, 0x1, P1 ;  /* 0x0000590006097a11 */ /* 0x000fe200008f0c09 */
[----:B------:R-:W-:Y:S01]  /*1c00*/  IMAD R7, R15, c[0x0][0x374], R2 ;  /* 0x0000dd000f077a24 */ /* 0x000fe200078e0202 */
[----:B------:R-:W-:Y:S02]  /*1c10*/  IADD3 R2, P0, R10, UR17, RZ ;  /* 0x000000110a027c10 */ /* 0x000fe4000ff1e0ff */
[----:B------:R-:W-:Y:S01]  /*1c20*/  LEA R6, P2, R4, c[0x0][0x330], 0x1 ;  /* 0x0000cc0004067a11 */ /* 0x000fe200078408ff */
[----:B------:R-:W-:Y:S01]  /*1c30*/  IMAD.IADD R5, R5, 0x1, R7 ;  /* 0x0000000105057824 */ /* 0x000fe200078e0207 */
[----:B------:R-:W-:Y:S02]  /*1c40*/  LEA.HI.X.SX32 R10, R10, UR7, 0x1, P0 ;  /* 0x000000070a0a7c11 */ /* 0x000fe400080f0eff */
[----:B------:R-:W-:Y:S02]  /*1c50*/  PLOP3.LUT P0, PT, PT, PT, UP4, 0x80, 0x0 ;  /* 0x000000000000781c */ /* 0x000fe40003f0f048 */
[----:B------:R-:W-:-:S02]  /*1c60*/  LEA R234, P1, R2, c[0x0][0x350], 0x2 ;  /* 0x0000d40002ea7a11 */ /* 0x000fc400078210ff */
[----:B------:R-:W-:Y:S02]  /*1c70*/  LEA.HI.X R7, R4, c[0x0][0x334], R5, 0x1, P2 ;  /* 0x0000cd0004077a11 */ /* 0x000fe400010f0c05 */
[----:B------:R-:W-:-:S07]  /*1c80*/  LEA.HI.X R235, R2, c[0x0][0x354], R10, 0x2, P1 ;  /* 0x0000d50002eb7a11 */ /* 0x000fce00008f140a */
[----:B------:R-:W-:Y:S05]  /*1c90*/  @!P0 BRA `(.L_x_737) ;  /* 0x00006de000008947 */ /* 0x000fea0003800000 */
[----:B--2---:R-:W2:Y:S01]  /*1ca0*/  LDL R13, [R1+0x4c] ;  /* 0x00004c00010d7983 */ /* 0x004ea20000100800 */
[----:B------:R-:W-:Y:S01]  /*1cb0*/  PLOP3.LUT P0, PT, PT, PT, UP3, 0x80, 0x0 ;  /* 0x000000000000781c */ /* 0x000fe20003f0f038 */
[----:B------:R-:W-:Y:S01]  /*1cc0*/  UMOV UR7, UR8 ;  /* 0x0000000800077c82 */ /* 0x000fe20008000000 */
[C---:B------:R-:W-:Y:S01]  /*1cd0*/  IADD3 R12, R15.reuse, 0x20, RZ ;  /* 0x000000200f0c7810 */ /* 0x040fe20007ffe0ff */
[----:B------:R-:W-:Y:S01]  /*1ce0*/  UIMAD UR12, UR7, -0x40, UR31 ;  /* 0xffffffc0070c78a4 */ /* 0x000fe2000f8e021f */
[----:B------:R-:W-:Y:S01]  /*1cf0*/  IMAD.MOV.U32 R226, RZ, RZ, 0x40 ;  /* 0x00000040ffe27424 */ /* 0x000fe200078e00ff */
[----:B------:R-:W-:Y:S01]  /*1d00*/  ULEA.HI UR8, UR7, UR7, URZ, 0x1 ;  /* 0x0000000707087291 */ /* 0x000fe2000f8f083f */
[----:B------:R-:W-:Y:S01]  /*1d10*/  IMAD.MOV.U32 R242, RZ, RZ, R6 ;  /* 0x000000fffff27224 */ /* 0x000fe200078e0006 */
[----:B------:R-:W-:Y:S01]  /*1d20*/  UMOV UR9, UR10 ;  /* 0x0000000a00097c82 */ /* 0x000fe20008000000 */
[----:B------:R-:W-:Y:S01]  /*1d30*/  IMAD.WIDE.U32 R4, R226, c[0x0][0x370], RZ ;  /* 0x0000dc00e2047a25 */ /* 0x000fe200078e00ff */
[----:B------:R-:W-:Y:S01]  /*1d40*/  ISETP.GE.AND P1, PT, R12, UR12, PT ;  /* 0x0000000c0c007c0c */ /* 0x000fe2000bf26270 */
[----:B------:R-:W-:Y:S01]  /*1d50*/  ULOP3.LUT UR8, UR8, 0xfffffffe, URZ, 0xc0, !UPT ;  /* 0xfffffffe08087892 */ /* 0x000fe2000f8ec03f */
[----:B------:R-:W-:Y:S01]  /*1d60*/  ISETP.GE.AND P2, PT, R15, UR12, PT ;  /* 0x0000000c0f007c0c */ /* 0x000fe2000bf46270 */
[----:B------:R-:W-:Y:S01]  /*1d70*/  IMAD.MOV.U32 R243, RZ, RZ, R7 ;  /* 0x000000fffff37224 */ /* 0x000fe200078e0007 */
[----:B------:R-:W-:Y:S01]  /*1d80*/  @P0 BAR.SYNC.DEFER_BLOCKING 0x0 ;  /* 0x0000000000000b1d */ /* 0x000fe20000010000 */
[----:B------:R-:W-:Y:S01]  /*1d90*/  IMAD R2, R226, c[0x0][0x374], RZ ;  /* 0x0000dd00e2027a24 */ /* 0x000fe200078e02ff */
[----:B------:R-:W-:Y:S01]  /*1da0*/  UIADD3 UR8, UR7, -UR8, URZ ;  /* 0x8000000807087290 */ /* 0x000fe2000fffe03f */
[----:B------:R-:W-:-:S02]  /*1db0*/  IMAD.MOV.U32 R240, RZ, RZ, R8 ;  /* 0x000000fffff07224 */ /* 0x000fc400078e0008 */
[----:B------:R-:W-:Y:S01]  /*1dc0*/  IMAD.MOV.U32 R241, RZ, RZ, R9 ;  /* 0x000000fffff17224 */ /* 0x000fe200078e0009 */
[----:B------:R-:W-:Y:S01]  /*1dd0*/  UISETP.NE.AND UP0, UPT, UR8, 0x1, UPT ;  /* 0x000000010800788c */ /* 0x000fe2000bf05270 */
[----:B------:R-:W-:Y:S01]  /*1de0*/  BSSY B0, `(.L_x_738) ;  /* 0x0000039000007945 */ /* 0x000fe20003800000 */
[----:B------:R-:W-:Y:S01]  /*1df0*/  UMOV UR10, UR15 ;  /* 0x0000000f000a7c82 */ /* 0x000fe20008000000 */
[----:B------:R-:W-:Y:S01]  /*1e00*/  @!P1 IADD3 R4, P3, R242, R4, RZ ;  /* 0x00000004f2049210 */ /* 0x000fe20007f7e0ff */
[----:B------:R-:W-:Y:S02]  /*1e10*/  UMOV UR8, UR11 ;  /* 0x0000000b00087c82 */ /* 0x000fe40008000000 */
[----:B------:R-:W-:Y:S01]  /*1e20*/  PLOP3.LUT P0, PT, PT, PT, UP0, 0x80, 0x0 ;  /* 0x000000000000781c */ /* 0x000fe20003f0f008 */
[----:B------:R-:W-:Y:S01]  /*1e30*/  UMOV UR11, UR14 ;  /* 0x0000000e000b7c82 */ /* 0x000fe20008000000 */
        /* <DEDUP_REMOVED lines=23> */
[----:B--2---:R-:W-:-:S04]  /*1fb0*/  IADD3 R2, R13, 0x4000, RZ ;  /* 0x000040000d027810 */ /* 0x004fc80007ffe0ff */
[----:B------:R-:W-:-:S05]  /*1fc0*/  SEL R2, R2, R13, !P0 ;  /* 0x0000000d02027207 */ /* 0x000fca0004000000 */
[----:B------:R-:W-:Y:S01]  /*1fd0*/  IMAD.SHL.U32 R236, R2, 0x2, RZ ;  /* 0x0000000202ec7824 */ /* 0x000fe200078e00ff */
[----:B------:R-:W-:Y:S05]  /*1fe0*/  @!P2 BRA `(.L_x_739) ;  /* 0x000001100000a947 */ /* 0x000fea0003800000 */
[----:B-1----:R1:W-:Y:S04]  /*1ff0*/  STS [R236], RZ ;  /* 0x000000ffec007388 */ /* 0x0023e80000000800 */
        /* <DEDUP_REMOVED lines=16> */
.L_x_739:
[----:B------:R-:W-:Y:S01]  /*2100*/  @!PT LDS RZ, [RZ] ;  /* 0x00000000fffff984 */ /* 0x000fe20000000800 */
[----:B------:R-:W-:Y:S01]  /*2110*/  @!PT LDS RZ, [RZ] ;  /* 0x00000000fffff984 */ /* 0x000fe20000000800 */
[----:B------:R-:W-:Y:S01]  /*2120*/  @!PT LDS RZ, [RZ] ;  /* 0x00000000fffff984 */ /* 0x000fe20000000800 */
[----:B-1----:R1:W-:Y:S04]  /*2130*/  LDGSTS.E.BYPASS.LTC128B.128 [R236], [R240.64] ;  /* 0x00000000f0ec7fae */ /* 0x0023e8000b901d44 */
[----:B------:R1:W-:Y:S04]  /*2140*/  LDGSTS.E.BYPASS.LTC128B.128 [R236+0x2000], [R240.64+0x80] ;  /* 0x02000080f0ec7fae */ /* 0x0003e8000b901d44 */
[----:B------:R1:W-:Y:S04]  /*2150*/  LDGSTS.E.BYPASS.LTC128B.128 [R236+0x4000], [R240.64+0x100] ;  /* 0x04000100f0ec7fae */ /* 0x0003e8000b901d44 */
[----:B------:R1:W-:Y:S02]  /*2160*/  LDGSTS.E.BYPASS.LTC128B.128 [R236+0x6000], [R240.64+0x180] ;  /* 0x06000180f0ec7fae */ /* 0x0003e4000b901d44 */
.L_x_740:
[----:B------:R-:W-:Y:S05]  /*2170*/  BSYNC B0 ;  /* 0x0000000000007941 */ /* 0x000fea0003800000 */
.L_x_738:
[----:B------:R-:W-:Y:S01]  /*2180*/  BSSY B0, `(.L_x_741) ;  /* 0x000001e000007945 */ /* 0x000fe20003800000 */
[----:B------:R-:W-:-:S02]  /*2190*/  IMAD R2, R226, c[0x0][0x194], RZ ;  /* 0x00006500e2027a24 */ /* 0x000fc400078e02ff */
        /* <DEDUP_REMOVED lines=19> */
.L_x_742:
[----:B------:R-:W-:-:S04]  /*22d0*/  IADD3 R4, P1, R240, R4, RZ ;  /* 0x00000004f0047210 */ /* 0x000fc80007f3e0ff */
[----:B------:R-:W-:-:S05]  /*22e0*/  IADD3.X R5, R241, R5, R2, P1, !PT ;  /* 0x00000005f1057210 */ /* 0x000fca0000ffe402 */
[----:B------:R-:W-:Y:S01]  /*22f0*/  @!PT LDS RZ, [RZ] ;  /* 0x00000000fffff984 */ /* 0x000fe20000000800 */
[----:B------:R-:W-:Y:S01]  /*2300*/  @!PT LDS RZ, [RZ] ;  /* 0x00000000fffff984 */ /* 0x000fe20000000800 */
[----:B------:R-:W-:Y:S01]  /*2310*/  @!PT LDS RZ, [RZ] ;  /* 0x00000000fffff984 */ /* 0x000fe20000000800 */
[----:B------:R2:W-:Y:S04]  /*2320*/  LDGSTS.E.BYPASS.LTC128B.128 [R236+0x1000], [R4.64] ;  /* 0x0100000004ec7fae */ /* 0x0005e8000b901d44 */
[----:B------:R2:W-:Y:S04]  /*2330*/  LDGSTS.E.BYPASS.LTC128B.128 [R236+0x3000], [R4.64+0x80] ;  /* 0x0300008004ec7fae */ /* 0x0005e8000b901d44 */
[----:B------:R2:W-:Y:S04]  /*2340*/  LDGSTS.E.BYPASS.LTC128B.128 [R236+0x5000], [R4.64+0x100] ;  /* 0x0500010004ec7fae */ /* 0x0005e8000b901d44 */
[----:B------:R2:W-:Y:S02]  /*2350*/  LDGSTS.E.BYPASS.LTC128B.128 [R236+0x7000], [R4.64+0x180] ;  /* 0x0700018004ec7fae */ /* 0x0005e4000b901d44 */
.L_x_743:
[----:B------:R-:W-:Y:S05]  /*2360*/  BSYNC B0 ;  /* 0x0000000000007941 */ /* 0x000fea0003800000 */
.L_x_741:
[----:B------:R-:W3:Y:S01]  /*2370*/  LDL R23, [R1+0x48] ;  /* 0x0000480001177983 */ /* 0x000ee20000100800 */
[----:B------:R-:W-:Y:S01]  /*2380*/  ULDC.64 UR14, c[0x0][0x198] ;  /* 0x00006600000e7ab9 */ /* 0x000fe20000000a00 */
[----:B--2---:R-:W-:Y:S01]  /*2390*/  IMAD.U32 R4, RZ, RZ, UR22 ;  /* 0x00000016ff047e24 */ /* 0x004fe2000f8e00ff */
[----:B------:R-:W-:Y:S01]  /*23a0*/  UIMAD UR13, UR19, UR14, URZ ;  /* 0x0000000e130d72a4 */ /* 0x000fe2000f8e023f */
[----:B------:R-:W2:Y:S02]  /*23b0*/  LDL R21, [R1+0x50] ;  /* 0x0000500001157983 */ /* 0x000ea40000100800 */
[----:B------:R-:W-:Y:S01]  /*23c0*/  IMAD.WIDE.U32 R6, R4, c[0x0][0x198], R16 ;  /* 0x0000660004067a25 */ /* 0x000fe200078e0010 */
[----:B------:R-:W-:-:S03]  /*23d0*/  UIMAD UR17, UR22, UR15, UR13 ;  /* 0x0000000f161172a4 */ /* 0x000fc6000f8e020d */
[----:B------:R-:W-:Y:S01]  /*23e0*/  ULDC.64 UR14, c[0x0][0x1a0] ;  /* 0x00006800000e7ab9 */ /* 0x000fe20000000a00 */
[----:B------:R-:W-:Y:S01]  /*23f0*/  IMAD.WIDE.U32 R4, R4, c[0x0][0x1a0], R16 ;  /* 0x0000680004047a25 */ /* 0x000fe200078e0010 */
[----:B------:R-:W-:-:S04]  /*2400*/  UIMAD UR13, UR19, UR14, URZ ;  /* 0x0000000e130d72a4 */ /* 0x000fc8000f8e023f */
[----:B------:R-:W-:Y:S02]  /*2410*/  UIMAD UR14, UR22, UR15, UR13 ;  /* 0x0000000f160e72a4 */ /* 0x000fe4000f8e020d */
[----:B------:R-:W-:Y:S01]  /*2420*/  UIMAD UR13, UR18, -0x40, UR6 ;  /* 0xffffffc0120d78a4 */ /* 0x000fe2000f8e0206 */
[----:B------:R-:W-:Y:S01]  /*2430*/  IMAD.U32 R2, RZ, RZ, UR17 ;  /* 0x00000011ff027e24 */ /* 0x000fe2000f8e00ff */
[----:B------:R-:W-:-:S04]  /*2440*/  IADD3 R8, P3, R6, UR29, RZ ;  /* 0x0000001d06087c10 */ /* 0x000fc8000ff7e0ff */
[----:B------:R-:W-:Y:S02]  /*2450*/  ISETP.GE.AND P1, PT, R12, UR13, PT ;  /* 0x0000000d0c007c0c */ /* 0x000fe4000bf26270 */
[----:B------:R-:W-:Y:S02]  /*2460*/  IADD3 R6, P2, R4, UR21, RZ ;  /* 0x0000001504067c10 */ /* 0x000fe4000ff5e0ff */
[----:B------:R-:W-:Y:S02]  /*2470*/  MOV R10, UR14 ;  /* 0x0000000e000a7c02 */ /* 0x000fe40008000f00 */
[----:B------:R-:W-:Y:S01]  /*2480*/  IADD3.X R9, R7, UR30, R2, P3, !PT ;  /* 0x0000001e07097c10 */ /* 0x000fe20009ffe402 */
[----:B------:R-:W-:Y:S01]  /*2490*/  IMAD R2, R11, c[0x0][0x1b8], RZ ;  /* 0x00006e000b027a24 */ /* 0x000fe200078e02ff */
[----:B------:R-:W-:Y:S02]  /*24a0*/  IADD3.X R7, R5, UR26, R10, P2, !PT ;  /* 0x0000001a05077c10 */ /* 0x000fe400097fe40a */
[----:B------:R-:W-:Y:S01]  /*24b0*/  ISETP.GE.AND P2, PT, R15, UR13, PT ;  /* 0x0000000d0f007c0c */ /* 0x000fe2000bf46270 */
[----:B------:R-:W-:-:S02]  /*24c0*/  IMAD R2, R0, c[0x0][0x1bc], R2 ;  /* 0x00006f0000027a24 */ /* 0x000fc400078e0202 */
[----:B------:R-:W-:Y:S01]  /*24d0*/  IMAD.WIDE.U32 R6, R0, c[0x0][0x1b8], R6 ;  /* 0x00006e0000067a25 */ /* 0x000fe200078e0006 */
[----:B------:R-:W-:-:S03]  /*24e0*/  @!P1 IADD3 R16, P3, R15, 0x20, RZ ;  /* 0x000000200f109810 */ /* 0x000fc60007f7e0ff */
[----:B------:R-:W-:Y:S02]  /*24f0*/  IMAD R4, R11, c[0x0][0x1b0], RZ ;  /* 0x00006c000b047a24 */ /* 0x000fe400078e02ff */
[----:B------:R-:W-:Y:S02]  /*2500*/  IMAD.IADD R7, R7, 0x1, R2 ;  /* 0x0000000107077824 */ /* 0x000fe400078e0202 */
[C---:B------:R-:W-:Y:S02]  /*2510*/  IMAD R10, R0.reuse, c[0x0][0x1b4], R4 ;  /* 0x00006d00000a7a24 */ /* 0x040fe400078e0204 */
[----:B------:R-:W-:Y:S01]  /*2520*/  @!P1 IMAD.X R2, RZ, RZ, R14, P3 ;  /* 0x000000ffff029224 */ /* 0x000fe200018e060e */
[----:B------:R-:W-:Y:S01]  /*2530*/  @!P1 IADD3 R12, P3, R15, 0x20, RZ ;  /* 0x000000200f0c9810 */ /* 0x000fe20007f7e0ff */
[----:B------:R-:W-:-:S04]  /*2540*/  IMAD.WIDE.U32 R4, R0, c[0x0][0x1b0], R8 ;  /* 0x00006c0000047a25 */ /* 0x000fc800078e0008 */
[----:B------:R-:W-:Y:S02]  /*2550*/  IMAD.IADD R5, R5, 0x1, R10 ;  /* 0x0000000105057824 */ /* 0x000fe400078e020a */
[----:B------:R-:W-:Y:S02]  /*2560*/  @!P2 IMAD R0, R14, c[0x0][0x198], RZ ;  /* 0x000066000e00aa24 */ /* 0x000fe400078e02ff */
[----:B------:R-:W-:Y:S01]  /*2570*/  @!P1 IMAD.X R10, RZ, RZ, R14, P3 ;  /* 0x000000ffff0a9224 */ /* 0x000fe200018e060e */
[----:B------:R-:W-:Y:S01]  /*2580*/  @!P1 MOV R8, R4 ;  /* 0x0000000400089202 */ /* 0x000fe20000000f00 */
[----:B------:R-:W-:Y:S01]  /*2590*/  @!P1 IMAD R2, R2, c[0x0][0x198], RZ ;  /* 0x0000660002029a24 */ /* 0x000fe200078e02ff */
[----:B------:R-:W-:Y:S01]  /*25a0*/  @!P1 MOV R18, R6 ;  /* 0x0000000600129202 */ /* 0x000fe20000000f00 */
[----:B------:R-:W-:Y:S02]  /*25b0*/  @!P1 IMAD.MOV.U32 R9, RZ, RZ, R5 ;  /* 0x000000ffff099224 */ /* 0x000fe400078e0005 */
[----:B------:R-:W-:-:S02]  /*25c0*/  @!P2 IMAD R11, R15, c[0x0][0x19c], R0 ;  /* 0x000067000f0baa24 */ /* 0x000fc400078e0200 */
[----:B------:R-:W-:Y:S02]  /*25d0*/  @!P2 IMAD R13, R14, c[0x0][0x1a0], RZ ;  /* 0x000068000e0daa24 */ /* 0x000fe400078e02ff */
[----:B------:R-:W-:-:S04]  /*25e0*/  @!P2 IMAD.WIDE.U32 R4, R15, c[0x0][0x198], R4 ;  /* 0x000066000f04aa25 */ /* 0x000fc800078e0004 */
[----:B------:R-:W-:Y:S02]  /*25f0*/  @!P1 IMAD R0, R10, c[0x0][0x1a0], RZ ;  /* 0x000068000a009a24 */ /* 0x000fe400078e02ff */
[----:B------:R-:W-:Y:S02]  /*2600*/  @!P1 IMAD.MOV.U32 R19, RZ, RZ, R7 ;  /* 0x000000ffff139224 */ /* 0x000fe400078e0007 */
[C---:B------:R-:W-:Y:S02]  /*2610*/  @!P1 IMAD R20, R16.reuse, c[0x0][0x19c], R2 ;  /* 0x0000670010149a24 */ /* 0x040fe400078e0202 */
[----:B------:R-:W-:Y:S01]  /*2620*/  @!P1 IMAD.WIDE.U32 R16, R16, c[0x0][0x198], R8 ;  /* 0x0000660010109a25 */ /* 0x000fe200078e0008 */
[----:B------:R-:W-:Y:S02]  /*2630*/  @!P2 IADD3 R2, R5, R11, RZ ;  /* 0x0000000b0502a210 */ /* 0x000fe40007ffe0ff */
[----:B------:R-:W-:Y:S01]  /*2640*/  @!P2 LEA R10, P3, R4, c[0x0][0x168], 0x1 ;  /* 0x00005a00040aaa11 */ /* 0x000fe200078608ff */
[----:B------:R-:W-:-:S02]  /*2650*/  @!P2 IMAD R9, R15, c[0x0][0x1a4], R13 ;  /* 0x000069000f09aa24 */ /* 0x000fc400078e020d */
[C---:B------:R-:W-:Y:S02]  /*2660*/  @!P1 IMAD R8, R12.reuse, c[0x0][0x1a4], R0 ;  /* 0x000069000c089a24 */ /* 0x040fe400078e0200 */
[----:B------:R-:W-:Y:S01]  /*2670*/  @!P1 IMAD.WIDE.U32 R12, R12, c[0x0][0x1a0], R18 ;  /* 0x000068000c0c9a25 */ /* 0x000fe200078e0012 */
[----:B------:R-:W-:-:S03]  /*2680*/  @!P2 LEA.HI.X R11, R4, c[0x0][0x16c], R2, 0x1, P3 ;  /* 0x00005b00040baa11 */ /* 0x000fc600018f0c02 */
[----:B------:R-:W-:Y:S01]  /*2690*/  @!P2 IMAD.WIDE.U32 R14, R15, c[0x0][0x1a0], R6 ;  /* 0x000068000f0eaa25 */ /* 0x000fe200078e0006 */
[----:B------:R-:W-:Y:S02]  /*26a0*/  @!P1 IADD3 R13, R13, R8, RZ ;  /* 0x000000080d0d9210 */ /* 0x000fe40007ffe0ff */
[----:B------:R-:W-:Y:S01]  /*26b0*/  @!P1 LEA R8, P5, R16, c[0x0][0x168], 0x1 ;  /* 0x00005a0010089a11 */ /* 0x000fe200078a08ff */
[----:B------:R-:W-:Y:S01]  /*26c0*/  @!P1 IMAD.IADD R2, R17, 0x1, R20 ;  /* 0x0000000111029824 */ /* 0x000fe200078e0214 */
[----:B------:R-:W-:Y:S01]  /*26d0*/  @P2 STS.128 [R237+0x18000], RZ ;  /* 0x018000ffed002388 */ /* 0x000fe20000000c00 */
[----:B------:R-:W-:Y:S01]  /*26e0*/  @!P2 IMAD.IADD R5, R15, 0x1, R9 ;  /* 0x000000010f05a824 */ /* 0x000fe200078e0209 */
[----:B------:R-:W-:Y:S02]  /*26f0*/  @!P2 LEA R6, P4, R14, c[0x0][0x170], 0x1 ;  /* 0x00005c000e06aa11 */ /* 0x000fe400078808ff */
[----:B------:R-:W-:Y:S01]  /*2700*/  @!P1 LEA.HI.X R9, R16, c[0x0][0x16c], R2, 0x1, P5 ;  /* 0x00005b0010099a11 */ /* 0x000fe200028f0c02 */
[----:B------:R-:W-:Y:S01]  /*2710*/  @P2 STS.128 [R237+0x1a000], RZ ;  /* 0x01a000ffed002388 */ /* 0x000fe20000000c00 */
[----:B------:R-:W-:-:S03]  /*2720*/  IADD3 R2, R233, 0x4000, RZ ;  /* 0x00004000e9027810 */ /* 0x000fc60007ffe0ff */
[----:B------:R-:W-:Y:S04]  /*2730*/  @P2 STS.128 [R237+0x1c000], RZ ;  /* 0x01c000ffed002388 */ /* 0x000fe80000000c00 */
[----:B------:R-:W-:Y:S04]  /*2740*/  @P2 STS.128 [R237+0x1e000], RZ ;  /* 0x01e000ffed002388 */ /* 0x000fe80000000c00 */
[----:B------:R-:W-:Y:S01]  /*2750*/  @!PT LDS RZ, [RZ] ;  /* 0x00000000fffff984 */ /* 0x000fe20000000800 */
[----:B------:R-:W-:Y:S01]  /*2760*/  @!PT LDS RZ, [RZ] ;  /* 0x00000000fffff984 */ /* 0x000fe20000000800 */
[----:B------:R-:W-:Y:S01]  /*2770*/  @!PT LDS RZ, [RZ] ;  /* 0x00000000fffff984 */ /* 0x000fe20000000800 */
[----:B------:R4:W-:Y:S01]  /*2780*/  @!P2 LDGSTS.E.BYPASS.LTC128B.128 [R237+0x18000], [R10.64] ;  /* 0x180000000aedafae */ /* 0x0009e2000b901d44 */
[----:B------:R-:W-:-:S03]  /*2790*/  SEL R2, R2, R233, !P0 ;  /* 0x000000e902027207 */ /* 0x000fc60004000000 */
[----:B------:R4:W-:Y:S01]  /*27a0*/  @!P2 LDGSTS.E.BYPASS.LTC128B.128 [R237+0x1a000], [R10.64+0x80] ;  /* 0x1a0000800aedafae */ /* 0x0009e2000b901d44 */
[----:B------:R-:W-:-:S03]  /*27b0*/  @!P1 LEA R4, P3, R12, c[0x0][0x170], 0x1 ;  /* 0x00005c000c049a11 */ /* 0x000fc600078608ff */
[----:B------:R4:W-:Y:S01]  /*27c0*/  @!P2 LDGSTS.E.BYPASS.LTC128B.128 [R237+0x1c000], [R10.64+0x100] ;  /* 0x1c0001000aedafae */ /* 0x0009e2000b901d44 */
[----:B------:R-:W-:-:S03]  /*27d0*/  @!P2 LEA.HI.X R7, R14, c[0x0][0x174], R5, 0x1, P4 ;  /* 0x00005d000e07aa11 */ /* 0x000fc600020f0c05 */
[----:B------:R4:W-:Y:S04]  /*27e0*/  @!P2 LDGSTS.E.BYPASS.LTC128B.128 [R237+0x1e000], [R10.64+0x180] ;  /* 0x1e0001800aedafae */ /* 0x0009e8000b901d44 */
[----:B------:R-:W-:Y:S04]  /*27f0*/  @P1 STS.128 [R237+0x19000], RZ ;  /* 0x019000ffed001388 */ /* 0x000fe80000000c00 */
[----:B------:R-:W-:Y:S04]  /*2800*/  @P1 STS.128 [R237+0x1b000], RZ ;  /* 0x01b000ffed001388 */ /* 0x000fe80000000c00 */
[----:B------:R-:W-:Y:S04]  /*2810*/  @P1 STS.128 [R237+0x1d000], RZ ;  /* 0x01d000ffed001388 */ /* 0x000fe80000000c00 */
[----:B------:R-:W-:Y:S04]  /*2820*/  @P1 STS.128 [R237+0x1f000], RZ ;  /* 0x01f000ffed001388 */ /* 0x000fe80000000c00 */
[----:B------:R-:W-:Y:S01]  /*2830*/  @!PT LDS RZ, [RZ] ;  /* 0x00000000fffff984 */ /* 0x000fe20000000800 */
[----:B------:R-:W-:Y:S01]  /*2840*/  @!PT LDS RZ, [RZ] ;  /* 0x00000000fffff984 */ /* 0x000fe20000000800 */
[----:B------:R-:W-:Y:S01]  /*2850*/  @!PT LDS RZ, [RZ] ;  /* 0x00000000fffff984 */ /* 0x000fe20000000800 */
[----:B------:R1:W-:Y:S01]  /*2860*/  @!P1 LDGSTS.E.BYPASS.LTC128B.128 [R237+0x19000], [R8.64] ;  /* 0x1900000008ed9fae */ /* 0x0003e2000b901d44 */
[----:B------:R-:W-:-:S03]  /*2870*/  @!P1 LEA.HI.X R5, R12, c[0x0][0x174], R13, 0x1, P3 ;  /* 0x00005d000c059a11 */ /* 0x000fc600018f0c0d */
[----:B------:R1:W-:Y:S01]  /*2880*/  @!P1 LDGSTS.E.BYPASS.LTC128B.128 [R237+0x1b000], [R8.64+0x80] ;  /* 0x1b00008008ed9fae */ /* 0x0003e2000b901d44 */
[----:B------:R-:W-:-:S03]  /*2890*/  IMAD.SHL.U32 R219, R2, 0x2, RZ ;  /* 0x0000000202db7824 */ /* 0x000fc600078e00ff */
[----:B------:R1:W-:Y:S04]  /*28a0*/  @!P1 LDGSTS.E.BYPASS.LTC128B.128 [R237+0x1d000], [R8.64+0x100] ;  /* 0x1d00010008ed9fae */ /* 0x0003e8000b901d44 */
        /* <DEDUP_REMOVED lines=8> */
[----:B------:R1:W-:Y:S04]  /*2930*/  @!P2 LDGSTS.E.BYPASS.LTC128B.128 [R237+0x20000], [R6.64] ;  /* 0x2000000006edafae */ /* 0x0003e8000b901d44 */
[----:B------:R1:W-:Y:S04]  /*2940*/  @!P2 LDGSTS.E.BYPASS.LTC128B.128 [R237+0x22000], [R6.64+0x80] ;  /* 0x2200008006edafae */ /* 0x0003e8000b901d44 */
[----:B------:R1:W-:Y:S04]  /*2950*/  @!P2 LDGSTS.E.BYPASS.LTC128B.128 [R237+0x24000], [R6.64+0x100] ;  /* 0x2400010006edafae */ /* 0x0003e8000b901d44 */
[----:B------:R1:W-:Y:S01]  /*2960*/  @!P2 LDGSTS.E.BYPASS.LTC128B.128 [R237+0x26000], [R6.64+0x180] ;  /* 0x2600018006edafae */ /* 0x0003e2000b901d44 */
[----:B------:R-:W-:Y:S01]  /*2970*/  IMAD.MOV.U32 R247, RZ, RZ, 0x7f800000 ;  /* 0x7f800000fff77424 */ /* 0x000fe200078e00ff */
[----:B------:R-:W-:-:S02]  /*2980*/  MOV R248, 0x7f800000 ;  /* 0x7f80000000f87802 */ /* 0x000fc40000000f00 */
        /* <DEDUP_REMOVED lines=12> */
[----:B------:R-:W-:Y:S01]  /*2a50*/  IMAD.MOV.U32 R231, RZ, RZ, 0x20 ;  /* 0x00000020ffe77424 */ /* 0x000fe200078e00ff */
[----:B---3--:R-:W-:-:S04]  /*2a60*/  IADD3 R0, R23, 0x8, RZ ;  /* 0x0000000817007810 */ /* 0x008fc80007ffe0ff */
[----:B------:R-:W-:Y:S02]  /*2a70*/  ISETP.GE.AND P6, PT, R0, UR12, PT ;  /* 0x0000000c00007c0c */ /* 0x000fe4000bfc6270 */
[----:B------:R-:W-:-:S04]  /*2a80*/  SHF.R.S32.HI R0, RZ, 0x1f, R23 ;  /* 0x0000001fff007819 */ /* 0x000fc80000011417 */
[C---:B------:R-:W-:Y:S02]  /*2a90*/  SHF.L.U64.HI R22, R23.reuse, 0x2, R0 ;  /* 0x0000000217167819 */ /* 0x040fe40000010200 */
[----:B------:R-:W-:Y:S01]  /*2aa0*/  IADD3 R0, R232, 0x4000, RZ ;  /* 0x00004000e8007810 */ /* 0x000fe20007ffe0ff */
[----:B------:R-:W-:-:S03]  /*2ab0*/  IMAD.SHL.U32 R24, R23, 0x4, RZ ;  /* 0x0000000417187824 */ /* 0x000fc600078e00ff */
[----:B------:R-:W-:Y:S02]  /*2ac0*/  SEL R0, R0, R232, !P0 ;  /* 0x000000e800007207 */ /* 0x000fe40004000000 */
[----:B------:R-:W-:Y:S02]  /*2ad0*/  ISETP.GE.AND P3, PT, R23, UR12, PT ;  /* 0x0000000c17007c0c */ /* 0x000fe4000bf66270 */
[----:B------:R-:W-:Y:S01]  /*2ae0*/  SHF.L.U32 R2, R0, 0x1, RZ ;  /* 0x0000000100027819 */ /* 0x000fe200000006ff */
[----:B------:R-:W-:Y:S01]  /*2af0*/  IMAD.MOV.U32 R0, RZ, RZ, c[0x0][0x22c] ;  /* 0x00008b00ff007624 */ /* 0x000fe200078e00ff */
[----:B-1----:R-:W-:-:S03]  /*2b00*/  IADD3 R6, P2, R24, UR9, RZ ;  /* 0x0000000918067c10 */ /* 0x002fc6000ff5e0ff */
[----:B------:R-:W-:Y:S01]  /*2b10*/  IMAD R0, R0, c[0x0][0x1c0], RZ ;  /* 0x0000700000007a24 */ /* 0x000fe200078e02ff */
[----:B------:R-:W-:-:S04]  /*2b20*/  IADD3.X R7, R22, UR8, RZ, P2, !PT ;  /* 0x0000000816077c10 */ /* 0x000fc800097fe4ff */
[C---:B------:R-:W-:Y:S01]  /*2b30*/  SHF.L.U32 R8, R0.reuse, 0x4, RZ ;  /* 0x0000000400087819 */ /* 0x040fe200000006ff */
[----:B------:R1:W5:Y:S01]  /*2b40*/  @!P3 LDG.E R247, [R6.64] ;  /* 0x0000000406f7b981 */ /* 0x000362000c1e1900 */
[----:B------:R-:W-:-:S03]  /*2b50*/  IMAD.SHL.U32 R238, R0, 0x8, RZ ;  /* 0x0000000800ee7824 */ /* 0x000fc600078e00ff */
[----:B------:R1:W5:Y:S01]  /*2b60*/  @!P6 LDG.E R248, [R6.64+0x20] ;  /* 0x0000200406f8e981 */ /* 0x000362000c1e1900 */
[C---:B------:R-:W-:Y:S02]  /*2b70*/  IADD3 R5, R8.reuse, 0x60, RZ ;  /* 0x0000006008057810 */ /* 0x040fe40007ffe0ff */
[C---:B------:R-:W-:Y:S02]  /*2b80*/  IADD3 R4, R8.reuse, 0x80, RZ ;  /* 0x0000008008047810 */ /* 0x040fe40007ffe0ff */
[----:B----4-:R-:W-:Y:S01]  /*2b90*/  IADD3 R10, R8, 0xa0, RZ ;  /* 0x000000a0080a7810 */ /* 0x010fe20007ffe0ff */
[C---:B------:R-:W-:Y:S02]  /*2ba0*/  IMAD.IADD R5, R238.reuse, 0x1, R5 ;  /* 0x00000001ee057824 */ /* 0x040fe400078e0205 */
[C---:B------:R-:W-:Y:S01]  /*2bb0*/  IMAD.IADD R4, R238.reuse, 0x1, R4 ;  /* 0x00000001ee047824 */ /* 0x040fe200078e0204 */
[C---:B------:R-:W-:Y:S01]  /*2bc0*/  IADD3 R0, R238.reuse, R10, RZ ;  /* 0x0000000aee007210 */ /* 0x040fe20007ffe0ff */
[----:B------:R-:W-:Y:S01]  /*2bd0*/  IMAD.IADD R5, R238, 0x1, R5 ;  /* 0x00000001ee057824 */ /* 0x000fe200078e0205 */
[----:B------:R-:W-:-:S02]  /*2be0*/  IADD3 R9, R8, 0xc0, RZ ;  /* 0x000000c008097810 */ /* 0x000fc40007ffe0ff */
[C---:B-1----:R-:W-:Y:S02]  /*2bf0*/  IADD3 R7, R8.reuse, 0x20, RZ ;  /* 0x0000002008077810 */ /* 0x042fe40007ffe0ff */
[----:B------:R-:W-:-:S03]  /*2c00*/  IADD3 R6, R8, 0x40, RZ ;  /* 0x0000004008067810 */ /* 0x000fc60007ffe0ff */
[C---:B------:R-:W-:Y:S01]  /*2c10*/  IMAD.IADD R7, R238.reuse, 0x1, R7 ;  /* 0x00000001ee077824 */ /* 0x040fe200078e0207 */
[----:B------:R-:W-:-:S04]  /*2c20*/  IADD3 R6, R238, R6, RZ ;  /* 0x00000006ee067210 */ /* 0x000fc80007ffe0ff */
[C---:B------:R-:W-:Y:S01]  /*2c30*/  IADD3 R7, R238.reuse, R7, RZ ;  /* 0x00000007ee077210 */ /* 0x040fe20007ffe0ff */
[C---:B------:R-:W-:Y:S01]  /*2c40*/  IMAD.IADD R6, R238.reuse, 0x1, R6 ;  /* 0x00000001ee067824 */ /* 0x040fe200078e0206 */
[C---:B------:R-:W-:Y:S01]  /*2c50*/  IADD3 R4, R238.reuse, R4, RZ ;  /* 0x00000004ee047210 */ /* 0x040fe20007ffe0ff */
[C---:B------:R-:W-:Y:S01]  /*2c60*/  IMAD.IADD R0, R238.reuse, 0x1, R0 ;  /* 0x00000001ee007824 */ /* 0x040fe200078e0200 */
[C---:B------:R-:W-:Y:S01]  /*2c70*/  IADD3 R7, R238.reuse, R7, RZ ;  /* 0x00000007ee077210 */ /* 0x040fe20007ffe0ff */
[----:B------:R-:W-:Y:S01]  /*2c80*/  IMAD.IADD R6, R238, 0x1, R6 ;  /* 0x00000001ee067824 */ /* 0x000fe200078e0206 */
[----:B------:R-:W-:Y:S01]  /*2c90*/  IADD3 R8, R8, 0xe0, RZ ;  /* 0x000000e008087810 */ /* 0x000fe20007ffe0ff */
[C---:B------:R-:W-:Y:S01]  /*2ca0*/  IMAD.IADD R4, R238.reuse, 0x1, R4 ;  /* 0x00000001ee047824 */ /* 0x040fe200078e0204 */
[C---:B------:R-:W-:Y:S01]  /*2cb0*/  IADD3 R5, R238.reuse, R5, RZ ;  /* 0x00000005ee057210 */ /* 0x040fe20007ffe0ff */
[C---:B------:R-:W-:Y:S01]  /*2cc0*/  IMAD.IADD R7, R238.reuse, 0x1, R7 ;  /* 0x00000001ee077824 */ /* 0x040fe200078e0207 */
[C---:B------:R-:W-:Y:S01]  /*2cd0*/  IADD3 R0, R238.reuse, R0, RZ ;  /* 0x00000000ee007210 */ /* 0x040fe20007ffe0ff */
[C---:B------:R-:W-:Y:S01]  /*2ce0*/  IMAD.IADD R8, R238.reuse, 0x1, R8 ;  /* 0x00000001ee087824 */ /* 0x040fe200078e0208 */
[C---:B------:R-:W-:Y:S01]  /*2cf0*/  IADD3 R6, R238.reuse, R6, RZ ;  /* 0x00000006ee067210 */ /* 0x040fe20007ffe0ff */
[----:B------:R-:W-:Y:S01]  /*2d00*/  STL [R1+0x18], R24 ;  /* 0x0000181801007387 */ /* 0x000fe20000100800 */
[C---:B------:R-:W-:Y:S01]  /*2d10*/  IMAD.IADD R5, R238.reuse, 0x1, R5 ;  /* 0x00000001ee057824 */ /* 0x040fe200078e0205 */
[C---:B------:R-:W-:Y:S01]  /*2d20*/  IADD3 R4, R238.reuse, R4, RZ ;  /* 0x00000004ee047210 */ /* 0x040fe20007ffe0ff */
[C---:B------:R-:W-:Y:S01]  /*2d30*/  IMAD.IADD R8, R238.reuse, 0x1, R8 ;  /* 0x00000001ee087824 */ /* 0x040fe200078e0208 */
[----:B------:R-:W-:Y:S01]  /*2d40*/  STL [R1+0x14], R22 ;  /* 0x0000141601007387 */ /* 0x000fe20000100800 */
[----:B------:R-:W-:-:S03]  /*2d50*/  IMAD.IADD R0, R238, 0x1, R0 ;  /* 0x00000001ee007824 */ /* 0x000fc600078e0200 */
[----:B------:R1:W-:Y:S01]  /*2d60*/  STL [R1+0x10], R7 ;  /* 0x0000100701007387 */ /* 0x0003e20000100800 */
[----:B------:R-:W-:-:S03]  /*2d70*/  IADD3 R250, R238, R8, RZ ;  /* 0x00000008eefa7210 */ /* 0x000fc60007ffe0ff */
[----:B------:R3:W-:Y:S01]  /*2d80*/  STL [R1+0xc], R6 ;  /* 0x00000c0601007387 */ /* 0x0007e20000100800 */
[----:B------:R-:W-:-:S03]  /*2d90*/  IMAD.IADD R8, R238, 0x1, R6 ;  /* 0x00000001ee087824 */ /* 0x000fc600078e0206 */
[----:B------:R-:W-:Y:S04]  /*2da0*/  STL [R1+0x8], R5 ;  /* 0x0000080501007387 */ /* 0x000fe80000100800 */
[----:B------:R-:W-:Y:S04]  /*2db0*/  STL [R1+0x4], R4 ;  /* 0x0000040401007387 */ /* 0x000fe80000100800 */
[----:B------:R-:W-:Y:S01]  /*2dc0*/  STL [R1], R0 ;  /* 0x0000000001007387 */ /* 0x000fe20000100800 */
[----:B-1----:R-:W-:-:S05]  /*2dd0*/  IADD3 R7, R238, R7, RZ ;  /* 0x00000007ee077210 */ /* 0x002fca0007ffe0ff */
[----:B------:R1:W-:Y:S01]  /*2de0*/  STL [R1+0x2c], R7 ;  /* 0x00002c0701007387 */ /* 0x0003e20000100800 */
[----:B---3--:R-:W-:-:S03]  /*2df0*/  IMAD.IADD R6, R238, 0x1, R4 ;  /* 0x00000001ee067824 */ /* 0x008fc600078e0204 */
[----:B------:R3:W-:Y:S01]  /*2e00*/  STL [R1+0x28], R8 ;  /* 0x0000280801007387 */ /* 0x0007e20000100800 */
[----:B------:R-:W-:Y:S01]  /*2e10*/  IMAD.IADD R9, R238, 0x1, R9 ;  /* 0x00000001ee097824 */ /* 0x000fe200078e0209 */
[----:B--2---:R-:W-:-:S04]  /*2e20*/  R2P PR, R21, 0x6 ;  /* 0x0000000615007804 */ /* 0x004fc80000000000 */
[C---:B------:R-:W-:Y:S02]  /*2e30*/  IADD3 R9, R238.reuse, R9, RZ ;  /* 0x00000009ee097210 */ /* 0x040fe40007ffe0ff */
[C---:B-1----:R-:W-:Y:S02]  /*2e40*/  IADD3 R7, R238.reuse, R5, RZ ;  /* 0x00000005ee077210 */ /* 0x042fe40007ffe0ff */
[----:B------:R-:W-:-:S03]  /*2e50*/  IADD3 R5, R238, R0, RZ ;  /* 0x00000000ee057210 */ /* 0x000fc60007ffe0ff */
[----:B------:R3:W-:Y:S04]  /*2e60*/  STL [R1+0x24], R7 ;  /* 0x0000240701007387 */ /* 0x0007e80000100800 */
[----:B------:R3:W-:Y:S04]  /*2e70*/  STL [R1+0x20], R6 ;  /* 0x0000200601007387 */ /* 0x0007e80000100800 */
[----:B------:R3:W-:Y:S01]  /*2e80*/  STL [R1+0x1c], R5 ;  /* 0x00001c0501007387 */ /* 0x0007e20000100800 */
[----:B------:R-:W-:Y:S01]  /*2e90*/  IMAD.IADD R252, R238, 0x1, R9 ;  /* 0x00000001eefc7824 */ /* 0x000fe200078e0209 */
[----:B------:R-:W-:Y:S01]  /*2ea0*/  SEL R231, R231, 0xffffffe0, !P1 ;  /* 0xffffffe0e7e77807 */ /* 0x000fe20004800000 */
[----:B------:R-:W-:Y:S01]  /*2eb0*/  IMAD.SHL.U32 R222, R233, 0x2, RZ ;  /* 0x00000002e9de7824 */ /* 0x000fe200078e00ff */
[----:B------:R-:W-:Y:S01]  /*2ec0*/  SEL R226, R226, 0xffffffc0, !P2 ;  /* 0xffffffc0e2e27807 */ /* 0x000fe20005000000 */
[C---:B------:R-:W-:Y:S01]  /*2ed0*/  IMAD.IADD R249, R238.reuse, 0x1, R250 ;  /* 0x00000001eef97824 */ /* 0x040fe200078e02fa */
[----:B------:R-:W-:Y:S01]  /*2ee0*/  IADD3 R228, R227, R231, RZ ;  /* 0x000000e7e3e47210 */ /* 0x000fe20007ffe0ff */
[----:B------:R-:W-:Y:S01]  /*2ef0*/  IMAD.IADD R223, R231, 0x1, R222 ;  /* 0x00000001e7df7824 */ /* 0x000fe200078e02de */
[----:B------:R-:W-:Y:S01]  /*2f00*/  IADD3 R251, R238, R252, RZ ;  /* 0x000000fceefb7210 */ /* 0x000fe20007ffe0ff */
[----:B------:R-:W-:Y:S01]  /*2f10*/  UIADD3 UR12, UR22, 0x40, URZ ;  /* 0x00000040160c7890 */ /* 0x000fe2000fffe03f */
        /* <DEDUP_REMOVED lines=64> */
[----:B------:R-:W-:Y:S01]  /*3320*/  IMAD.IADD R229, R227, 0x1, R226 ;  /* 0x00000001e3e57824 */ /* 0x000fe200078e02e2 */
[C---:B------:R-:W-:Y:S01]  /*3330*/  IADD3 R225, R226.reuse, R222, RZ ;  /* 0x000000dee2e17210 */ /* 0x040fe20007ffe0ff */
[----:B------:R-:W-:Y:S01]  /*3340*/  IMAD.IADD R230, R226, 0x1, R228 ;  /* 0x00000001e2e67824 */ /* 0x000fe200078e02e4 */
[----:B------:R-:W-:Y:S01]  /*3350*/  IADD3 R0, R238, R249, RZ ;  /* 0x000000f9ee007210 */ /* 0x000fe20007ffe0ff */
[----:B------:R-:W-:-:S02]  /*3360*/  IMAD.IADD R224, R226, 0x1, R223 ;  /* 0x00000001e2e07824 */ /* 0x000fc400078e02df */
[----:B------:R-:W-:Y:S01]  /*3370*/  IMAD.IADD R4, R238, 0x1, R251 ;  /* 0x00000001ee047824 */ /* 0x000fe200078e02fb */
[----:B---3--:R-:W-:-:S04]  /*3380*/  UISETP.GE.AND UP0, UPT, UR12, UR6, UPT ;  /* 0x000000060c00728c */ /* 0x008fc8000bf06270 */
.L_x_746:
[----:B------:R-:W0:Y:S01]  /*3390*/  LDGDEPBAR ;  /* 0x00000000000079af */ /* 0x000e220000000000 */
[C---:B------:R-:W-:Y:S01]  /*33a0*/  IMAD.IADD R109, R219.reuse, 0x1, R231 ;  /* 0x00000001db6d7824 */ /* 0x040fe200078e02e7 */
[----:B------:R-:W-:Y:S01]  /*33b0*/  PLOP3.LUT P0, PT, PT, PT, UP0, 0x80, 0x0 ;  /* 0x000000000000781c */ /* 0x000fe20003f0f008 */
[--C-:B------:R-:W-:Y:S01]  /*33c0*/  IMAD.IADD R108, R219, 0x1, R226.reuse ;  /* 0x00000001db6c7824 */ /* 0x100fe200078e02e2 */
[----:B------:R-:W-:Y:S01]  /*33d0*/  PLOP3.LUT P5, PT, PT, PT, UP0, 0x80, 0x0 ;  /* 0x000000000000781c */ /* 0x000fe20003faf008 */
[----:B------:R-:W-:Y:S01]  /*33e0*/  IMAD.IADD R0, R109, 0x1, R226 ;  /* 0x000000016d007824 */ /* 0x000fe200078e02e2 */
        /* <DEDUP_REMOVED lines=219> */
[----:B------:R-:W-:Y:S04]  /*41a0*/  @P2 FSEL R18, R18, -INF , !P3 ;  /* 0xff80000012122808 */ /* 0x000fe80005800000 */
        /* <DEDUP_REMOVED lines=26> */
[----:B------:R-:W4:Y:S02]  /*4350*/  LDG.E R0, [R94.64+0x20] ;  /* 0x000020045e007981 */ /* 0x000f24000c1e1900 */
[C---:B---3--:R-:W-:Y:S01]  /*4360*/  HMMA.16816.F32.BF16 R12, R16.reuse, R84, RZ ;  /* 0x00000054100c723c */ /* 0x048fe200000418ff */
[----:B------:R-:W-:Y:S05]  /*4370*/  IMAD.U32 R112, R112, -0x40, RZ ;  /* 0xffffffc070707824 */ /* 0x000fea00078e00ff */
[C---:B------:R-:W-:Y:S02]  /*4380*/  LEA R234, P0, R112.reuse, R234, 0x2 ;  /* 0x000000ea70ea7211 */ /* 0x040fe400078010ff */
[----:B------:R-:W-:Y:S01]  /*4390*/  HMMA.16816.F32.BF16 R16, R16, R86, RZ ;  /* 0x000000561010723c */ /* 0x000fe200000418ff */
[----:B------:R-:W1:Y:S03]  /*43a0*/  LDSM.16.M88.4 R84, [R216+0x20000] ;  /* 0x02000000d854783b */ /* 0x000e660000000200 */
[----:B------:R-:W-:Y:S02]  /*43b0*/  LEA.HI.X.SX32 R235, R112, R235, 0x2, P0 ;  /* 0x000000eb70eb7211 */ /* 0x000fe400000f16ff */
[----:B------:R-:W-:Y:S02]  /*43c0*/  PLOP3.LUT P0, PT, PT, PT, UP5, 0x80, 0x0 ;  /* 0x000000000000781c */ /* 0x000fe40003f0f058 */
[C---:B-1----:R-:W-:Y:S08]  /*43d0*/  HMMA.16816.F32.BF16 R4, R88.reuse, R84, R4 ;  /* 0x000000545804723c */ /* 0x042ff00000041804 */
[C---:B------:R-:W-:Y:S01]  /*43e0*/  HMMA.16816.F32.BF16 R8, R88.reuse, R86, R8 ;  /* 0x000000565808723c */ /* 0x040fe20000041808 */
[----:B------:R-:W1:Y:S07]  /*43f0*/  LDSM.16.M88.4 R84, [R216+0x20800] ;  /* 0x02080000d854783b */ /* 0x000e6e0000000200 */
[C---:B-1----:R-:W-:Y:S08]  /*4400*/  HMMA.16816.F32.BF16 R12, R88.reuse, R84, R12 ;  /* 0x00000054580c723c */ /* 0x042ff0000004180c */
[----:B------:R-:W-:Y:S01]  /*4410*/  HMMA.16816.F32.BF16 R16, R88, R86, R16 ;  /* 0x000000565810723c */ /* 0x000fe20000041810 */
[----:B------:R-:W-:Y:S05]  /*4420*/  LDSM.16.M88.4 R84, [R225+0x10000] ;  /* 0x01000000e154783b */ /* 0x000fea0000000200 */
[----:B------:R-:W1:Y:S02]  /*4430*/  LDSM.16.M88.4 R88, [R218+0x20000] ;  /* 0x02000000da58783b */ /* 0x000e640000000200 */
        /* <DEDUP_REMOVED lines=93> */
[----:B------:R-:W1:Y:S11]  /*4a10*/  LDSM.16.M88.4 R88, [R217+0x26800] ;  /* 0x02680000d958783b */ /* 0x000e760000000200 */
[----:B------:R-:W-:Y:S04]  /*4a20*/  @!UPT UIADD3 URZ, URZ, URZ, URZ ;  /* 0x0000003f3f3ff290 */ /* 0x000fe8000fffe03f */
[C---:B--2---:R-:W-:Y:S02]  /*4a30*/  FADD.FTZ R4, -R92.reuse, R4 ;  /* 0x000000045c047221 */ /* 0x044fe40000010100 */
[----:B------:R-:W-:Y:S02]  /*4a40*/  FADD.FTZ R5, -R92, R5 ;  /* 0x000000055c057221 */ /* 0x000fe40000010100 */
[C---:B----4-:R-:W-:Y:S02]  /*4a50*/  FADD.FTZ R6, -R0.reuse, R6 ;  /* 0x0000000600067221 */ /* 0x050fe40000010100 */
[----:B------:R-:W-:Y:S02]  /*4a60*/  FADD.FTZ R7, -R0, R7 ;  /* 0x0000000700077221 */ /* 0x000fe40000010100 */
[----:B------:R-:W-:Y:S02]  /*4a70*/  FADD.FTZ R9, -R92, R9 ;  /* 0x000000095c097221 */ /* 0x000fe40000010100 */
[C---:B------:R-:W-:Y:S02]  /*4a80*/  FADD.FTZ R10, -R0.reuse, R10 ;  /* 0x0000000a000a7221 */ /* 0x040fe40000010100 */
[----:B------:R-:W-:Y:S02]  /*4a90*/  FADD.FTZ R11, -R0, R11 ;  /* 0x0000000b000b7221 */ /* 0x000fe40000010100 */
[----:B------:R-:W-:Y:S02]  /*4aa0*/  FMUL.FTZ R93, R104, R4 ;  /* 0x00000004685d7220 */ /* 0x000fe40000410000 */
[----:B------:R-:W-:Y:S02]  /*4ab0*/  FMUL.FTZ R6, R111, R6 ;  /* 0x000000066f067220 */ /* 0x000fe40000410000 */
[----:B------:R-:W-:Y:S01]  /*4ac0*/  FMUL.FTZ R7, R110, R7 ;  /* 0x000000076e077220 */ /* 0x000fe20000410000 */
[C---:B-1----:R-:W-:Y:S07]  /*4ad0*/  HMMA.16816.F32.BF16 R12, R84.reuse, R88, R12 ;  /* 0x00000058540c723c */ /* 0x042fee000004180c */
[----:B------:R-:W-:Y:S01]  /*4ae0*/  FADD.FTZ R88, -R92, R8 ;  /* 0x000000085c587221 */ /* 0x000fe20000010100 */
[----:B------:R-:W-:Y:S04]  /*4af0*/  HMMA.16816.F32.BF16 R16, R84, R90, R16 ;  /* 0x0000005a5410723c */ /* 0x000fe80000041810 */
[----:B------:R-:W-:Y:S02]  /*4b00*/  FMUL.FTZ R8, R109, R5 ;  /* 0x000000056d087220 */ /* 0x000fe40000410000 */
[----:B------:R-:W-:Y:S02]  /*4b10*/  FMUL.FTZ R88, R106, R88 ;  /* 0x000000586a587220 */ /* 0x000fe40000410000 */
[----:B------:R-:W-:Y:S08]  /*4b20*/  FMUL.FTZ R87, R105, R9 ;  /* 0x0000000969577220 */ /* 0x000ff00000410000 */
[C---:B------:R-:W-:Y:S02]  /*4b30*/  FADD.FTZ R12, -R92.reuse, R12 ;  /* 0x0000000c5c0c7221 */ /* 0x040fe40000010100 */
[----:B------:R-:W-:Y:S02]  /*4b40*/  FADD.FTZ R13, -R92, R13 ;  /* 0x0000000d5c0d7221 */ /* 0x000fe40000010100 */
[----:B------:R-:W-:Y:S02]  /*4b50*/  FMUL.FTZ R84, R102, R12 ;  /* 0x0000000c66547220 */ /* 0x000fe40000410000 */
[----:B------:R-:W-:Y:S02]  /*4b60*/  FADD.FTZ R9, -R0, R15 ;  /* 0x0000000f00097221 */ /* 0x000fe40000010100 */
[C---:B------:R-:W-:Y:S02]  /*4b70*/  FADD.FTZ R16, -R92.reuse, R16 ;  /* 0x000000105c107221 */ /* 0x040fe40000010100 */
[----:B------:R-:W-:Y:S02]  /*4b80*/  FADD.FTZ R85, -R92, R17 ;  /* 0x000000115c557221 */ /* 0x000fe40000010100 */
[----:B------:R-:W-:Y:S02]  /*4b90*/  FMUL.FTZ R17, R98, R13 ;  /* 0x0000000d62117220 */ /* 0x000fe40000410000 */
[----:B------:R-:W-:Y:S02]  /*4ba0*/  FMUL.FTZ R86, R97, R16 ;  /* 0x0000001061567220 */ /* 0x000fe40000410000 */
[----:B------:R-:W-:Y:S02]  /*4bb0*/  FMUL.FTZ R16, R108, R10 ;  /* 0x0000000a6c107220 */ /* 0x000fe40000410000 */
[----:B------:R-:W-:Y:S02]  /*4bc0*/  FMUL.FTZ R13, R107, R11 ;  /* 0x0000000b6b0d7220 */ /* 0x000fe40000410000 */
[C---:B------:R-:W-:Y:S02]  /*4bd0*/  FADD.FTZ R10, -R0.reuse, R14 ;  /* 0x0000000e000a7221 */ /* 0x040fe40000010100 */
[C---:B------:R-:W-:Y:S02]  /*4be0*/  FADD.FTZ R12, -R0.reuse, R18 ;  /* 0x00000012000c7221 */ /* 0x040fe40000010100 */
[----:B------:R-:W-:Y:S02]  /*4bf0*/  FADD.FTZ R11, -R0, R19 ;  /* 0x00000013000b7221 */ /* 0x000fe40000010100 */
[----:B------:R-:W-:Y:S02]  /*4c00*/  FMUL.FTZ R85, R96, R85 ;  /* 0x0000005560557220 */ /* 0x000fe40000410000 */
[----:B------:R-:W-:Y:S02]  /*4c10*/  FMUL.FTZ R10, R103, R10 ;  /* 0x0000000a670a7220 */ /* 0x000fe40000410000 */
[----:B------:R-:W-:Y:S02]  /*4c20*/  FMUL.FTZ R9, R101, R9 ;  /* 0x0000000965097220 */ /* 0x000fe40000410000 */
[----:B------:R-:W-:Y:S02]  /*4c30*/  FMUL.FTZ R12, R100, R12 ;  /* 0x0000000c640c7220 */ /* 0x000fe40000410000 */
[----:B------:R-:W-:Y:S01]  /*4c40*/  FMUL.FTZ R11, R99, R11 ;  /* 0x0000000b630b7220 */ /* 0x000fe20000410000 */
[----:B------:R-:W-:-:S05]  /*4c50*/  @!P0 BRA `(.L_x_744) ;  /* 0x000001a000008947 */ /* 0x000fca0003800000 */
[----:B------:R-:W-:Y:S01]  /*4c60*/  IMAD.MOV.U32 R5, RZ, RZ, c[0x0][0x190] ;  /* 0x00006400ff057624 */ /* 0x000fe200078e00ff */
[----:B------:R-:W-:Y:S01]  /*4c70*/  ULOP3.LUT UR12, UR7, 0x1, URZ, 0xc0, !UPT ;  /* 0x00000001070c7892 */ /* 0x000fe2000f8ec03f */
[----:B------:R-:W-:Y:S02]  /*4c80*/  IMAD.MOV.U32 R14, RZ, RZ, c[0x0][0x194] ;  /* 0x00006500ff0e7624 */ /* 0x000fe400078e00ff */
[C---:B------:R-:W-:Y:S01]  /*4c90*/  IMAD.U32 R0, R5.reuse, -0x40, RZ ;  /* 0xffffffc005007824 */ /* 0x040fe200078e00ff */
[----:B------:R-:W-:Y:S04]  /*4ca0*/  UISETP.NE.U32.AND UP1, UPT, UR12, 0x1, UPT ;  /* 0x000000010c00788c */ /* 0x000fe8000bf25070 */
[C---:B------:R-:W-:Y:S01]  /*4cb0*/  LEA R4, P1, R0.reuse, R240, 0x1 ;  /* 0x000000f000047211 */ /* 0x040fe200078208ff */
[----:B------:R-:W-:Y:S03]  /*4cc0*/  USEL UR12, UR40, 0x8000, !UP1 ;  /* 0x00008000280c7887 */ /* 0x000fe6000c800000 */
[----:B------:R-:W-:Y:S01]  /*4cd0*/  LEA.HI.X.SX32 R0, R0, R241, 0x1, P1 ;  /* 0x000000f100007211 */ /* 0x000fe200008f0eff */
[----:B------:R-:W-:Y:S02]  /*4ce0*/  IMAD.MOV.U32 R240, RZ, RZ, R4 ;  /* 0x000000fffff07224 */ /* 0x000fe400078e0004 */
[----:B------:R-:W-:Y:S02]  /*4cf0*/  IADD3 R236, R236, UR12, RZ ;  /* 0x0000000cecec7c10 */ /* 0x000fe4000fffe0ff */
[----:B------:R-:W-:Y:S01]  /*4d00*/  IMAD.MOV.U32 R241, RZ, RZ, R0 ;  /* 0x000000fffff17224 */ /* 0x000fe200078e0000 */
[----:B------:R-:W-:Y:S02]  /*4d10*/  LEA R4, P1, R5, R240, 0x6 ;  /* 0x000000f005047211 */ /* 0x000fe400078230ff */
[----:B------:R-:W-:Y:S02]  /*4d20*/  IADD3 R219, R219, UR12, RZ ;  /* 0x0000000cdbdb7c10 */ /* 0x000fe4000fffe0ff */
        /* <DEDUP_REMOVED lines=13> */
.L_x_744:
[----:B------:R-:W-:Y:S02]  /*4e00*/  F2FP.BF16.PACK_AB R8, R8, R93 ;  /* 0x0000005d0808723e */ /* 0x000fe400000010ff */
[----:B------:R-:W-:Y:S02]  /*4e10*/  F2FP.BF16.PACK_AB R7, R7, R6 ;  /* 0x000000060707723e */ /* 0x000fe400000010ff */
[----:B------:R-:W-:Y:S01]  /*4e20*/  F2FP.BF16.PACK_AB R6, R87, R88 ;  /* 0x000000585706723e */ /* 0x000fe200000010ff */
[----:B------:R-:W-:Y:S01]  /*4e30*/  STS [R239+0x28000], R8 ;  /* 0x02800008ef007388 */ /* 0x000fe20000000800 */
[----:B-1----:R-:W-:Y:S02]  /*4e40*/  F2FP.BF16.PACK_AB R5, R13, R16 ;  /* 0x000000100d05723e */ /* 0x002fe400000010ff */
        /* <DEDUP_REMOVED lines=18> */
[----:B------:R-:W5:Y:S06]  /*4f70*/  LDSM.16.MT88.4 R88, [R0+0x16000] ;  /* 0x016000000058783b */ /* 0x000f6c0000004200 */
[----:B------:R-:W-:Y:S01]  /*4f80*/  LDSM.16.MT88.4 R92, [R0+0x14800] ;  /* 0x01480000005c783b */ /* 0x000fe20000004200 */
        /* <DEDUP_REMOVED lines=12> */
[-C--:B------:R-:W-:Y:S08]  /*5050*/  HMMA.16816.F32.BF16 R60, R12, R86.reuse, R60 ;  /* 0x000000560c3c723c */ /* 0x080ff0000004183c */
[C---:B------:R-:W-:Y:S01]  /*5060*/  HMMA.16816.F32.BF16 R64, R4.reuse, R86, R64 ;  /* 0x000000560440723c */ /* 0x040fe20000041840 */
[----:B------:R-:W2:Y:S07]  /*5070*/  LDSM.16.MT88.4 R84, [R220+0x2a800] ;  /* 0x02a80000dc54783b */ /* 0x000eae0000004200 */
[-C--:B-----5:R-:W-:Y:S08]  /*5080*/  HMMA.16816.F32.BF16 R68, R4, R88.reuse, R68 ;  /* 0x000000580444723c */ /* 0x0a0ff00000041844 */
[C---:B------:R-:W-:Y:S08]  /*5090*/  HMMA.16816.F32.BF16 R72, R12.reuse, R88, R72 ;  /* 0x000000580c48723c */ /* 0x040ff00000041848 */
[-C--:B------:R-:W-:Y:S01]  /*50a0*/  HMMA.16816.F32.BF16 R76, R12, R90.reuse, R76 ;  /* 0x0000005a0c4c723c */ /* 0x080fe2000004184c */
[----:B------:R-:W3:Y:S07]  /*50b0*/  LDSM.16.MT88.4 R12, [R0+0x12800] ;  /* 0x01280000000c783b */ /* 0x000eee0000004200 */
[----:B------:R-:W-:Y:S01]  /*50c0*/  HMMA.16816.F32.BF16 R80, R4, R90, R80 ;  /* 0x0000005a0450723c */ /* 0x000fe20000041850 */
[----:B------:R-:W4:Y:S06]  /*50d0*/  LDSM.16.MT88.4 R4, [R0+0x16800] ;  /* 0x016800000004783b */ /* 0x000f2c0000004200 */
        /* <DEDUP_REMOVED lines=16> */
[-C--:B----4-:R-:W-:Y:S08]  /*51e0*/  HMMA.16816.F32.BF16 R68, R8, R4.reuse, R68 ;  /* 0x000000040844723c */ /* 0x090ff00000041844 */
[C---:B------:R-:W-:Y:S08]  /*51f0*/  HMMA.16816.F32.BF16 R72, R84.reuse, R4, R72 ;  /* 0x000000045448723c */ /* 0x040ff00000041848 */
[-C--:B------:R-:W-:Y:S01]  /*5200*/  HMMA.16816.F32.BF16 R76, R84, R6.reuse, R76 ;  /* 0x00000006544c723c */ /* 0x080fe2000004184c */
[----:B------:R-:W2:Y:S07]  /*5210*/  LDSM.16.MT88.4 R84, [R0+0x13000] ;  /* 0x013000000054783b */ /* 0x000eae0000004200 */
[----:B------:R-:W-:Y:S01]  /*5220*/  HMMA.16816.F32.BF16 R80, R8, R6, R80 ;  /* 0x000000060850723c */ /* 0x000fe20000041850 */
[----:B------:R-:W3:Y:S06]  /*5230*/  LDSM.16.MT88.4 R4, [R0+0x17000] ;  /* 0x017000000004783b */ /* 0x000eec0000004200 */
[----:B------:R-:W-:Y:S01]  /*5240*/  LDSM.16.MT88.4 R8, [R221+0x2b800] ;  /* 0x02b80000dd08783b */ /* 0x000fe20000004200 */
        /* <DEDUP_REMOVED lines=14> */
[----:B------:R-:W-:Y:S07]  /*5330*/  LDSM.16.MT88.4 R92, [R0+0x15800] ;  /* 0x01580000005c783b */ /* 0x000fee0000004200 */
[-C--:B---3--:R-:W-:Y:S08]  /*5340*/  HMMA.16816.F32.BF16 R68, R12, R4.reuse, R68 ;  /* 0x000000040c44723c */ /* 0x088ff00000041844 */
[C---:B------:R-:W-:Y:S08]  /*5350*/  HMMA.16816.F32.BF16 R72, R88.reuse, R4, R72 ;  /* 0x000000045848723c */ /* 0x040ff00000041848 */
[-C--:B------:R-:W-:Y:S01]  /*5360*/  HMMA.16816.F32.BF16 R76, R88, R6.reuse, R76 ;  /* 0x00000006584c723c */ /* 0x080fe2000004184c */
[----:B------:R-:W3:Y:S07]  /*5370*/  LDSM.16.MT88.4 R88, [R0+0x13800] ;  /* 0x013800000058783b */ /* 0x000eee0000004200 */
[----:B------:R-:W-:Y:S01]  /*5380*/  HMMA.16816.F32.BF16 R80, R12, R6, R80 ;  /* 0x000000060c50723c */ /* 0x000fe20000041850 */
[----:B------:R-:W4:Y:S06]  /*5390*/  LDSM.16.MT88.4 R4, [R0+0x17800] ;  /* 0x017800000004783b */ /* 0x000f2c0000004200 */
[----:B------:R-:W-:Y:S01]  /*53a0*/  BAR.SYNC.DEFER_BLOCKING 0x0 ;  /* 0x0000000000007b1d */ /* 0x000fe20000010000 */
[-C--:B-1----:R-:W-:Y:S08]  /*53b0*/  HMMA.16816.F32.BF16 R20, R8, R16.reuse, R20 ;  /* 0x000000100814723c */ /* 0x082ff00000041814 */
[C---:B--2---:R-:W-:Y:S08]  /*53c0*/  HMMA.16816.F32.BF16 R24, R84.reuse, R16, R24 ;  /* 0x000000105418723c */ /* 0x044ff00000041818 */
[-C--:B------:R-:W-:Y:S08]  /*53d0*/  HMMA.16816.F32.BF16 R28, R84, R18.reuse, R28 ;  /* 0x00000012541c723c */ /* 0x080ff0000004181c */
[C---:B------:R-:W-:Y:S08]  /*53e0*/  HMMA.16816.F32.BF16 R32, R8.reuse, R18, R32 ;  /* 0x000000120820723c */ /* 0x040ff00000041820 */
[-C--:B---3--:R-:W-:Y:S08]  /*53f0*/  HMMA.16816.F32.BF16 R36, R8, R88.reuse, R36 ;  /* 0x000000580824723c */ /* 0x088ff00000041824 */
[C---:B------:R-:W-:Y:S08]  /*5400*/  HMMA.16816.F32.BF16 R40, R84.reuse, R88, R40 ;  /* 0x000000585428723c */ /* 0x040ff00000041828 */
[-C--:B------:R-:W-:Y:S08]  /*5410*/  HMMA.16816.F32.BF16 R44, R84, R90.reuse, R44 ;  /* 0x0000005a542c723c */ /* 0x080ff0000004182c */
[C---:B------:R-:W-:Y:S08]  /*5420*/  HMMA.16816.F32.BF16 R48, R8.reuse, R90, R48 ;  /* 0x0000005a0830723c */ /* 0x040ff00000041830 */
[-C--:B------:R-:W-:Y:S08]  /*5430*/  HMMA.16816.F32.BF16 R52, R8, R92.reuse, R52 ;  /* 0x0000005c0834723c */ /* 0x080ff00000041834 */
        /* <DEDUP_REMOVED lines=29> */
.L_x_745:
[----:B------:R-:W-:Y:S01]  /*5610*/  LDSM.16.M88.4 R128, [R227] ;  /* 0x00000000e380783b */ /* 0x000fe20000000200 */
[----:B------:R-:W-:Y:S02]  /*5620*/  ULOP3.LUT UR12, UR7, 0x1, URZ, 0xc0, !UPT ;  /* 0x00000001070c7892 */ /* 0x000fe4000f8ec03f */
[----:B------:R-:W-:Y:S02]  /*5630*/  @UP5 UIADD3 UR13, UP4, UR9, -0x100, URZ ;  /* 0xffffff00090d5890 */ /* 0x000fe4000ff9e03f */
[----:B------:R-:W2:Y:S01]  /*5640*/  LDSM.16.MT88.4 R16, [R0+0x18000] ;  /* 0x018000000010783b */ /* 0x000ea20000004200 */
[----:B------:R-:W-:Y:S02]  /*5650*/  UISETP.NE.U32.AND UP1, UPT, UR12, 0x1, UPT ;  /* 0x000000010c00788c */ /* 0x000fe4000bf25070 */
[----:B------:R-:W-:Y:S02]  /*5660*/  UIADD3 UR14, UR7, -0x1, URZ ;  /* 0xffffffff070e7890 */ /* 0x000fe4000fffe03f */
[----:B------:R-:W3:Y:S01]  /*5670*/  LDSM.16.M88.4 R124, [R227+0x1000] ;  /* 0x00100000e37c783b */ /* 0x000ee20000000200 */
[----:B------:R-:W-:Y:S04]  /*5680*/  @UP5 UIADD3.X UR12, UR8, -0x1, URZ, UP4, !UPT ;  /* 0xffffffff080c5890 */ /* 0x000fe8000a7fe43f */
        /* <DEDUP_REMOVED lines=72> */
[----:B------:R1:W2:Y:S07]  /*5b10*/  LDSM.16.MT88.4 R204, [R0+0x1f800] ;  /* 0x01f8000000cc783b */ /* 0x0002ae0000004200 */
[-C--:B---3--:R-:W-:Y:S08]  /*5b20*/  HMMA.16816.F32.BF16 R84, R200, R196.reuse, R84 ;  /* 0x000000c4c854723c */ /* 0x088ff00000041854 */
[C---:B------:R-:W-:Y:S01]  /*5b30*/  HMMA.16816.F32.BF16 R88, R212.reuse, R196, R88 ;  /* 0x000000c4d458723c */ /* 0x040fe20000041858 */
[----:B------:R-:W3:Y:S07]  /*5b40*/  LDL R197, [R1+0x18] ;  /* 0x0000180001c57983 */ /* 0x000eee0000100800 */
        /* <DEDUP_REMOVED lines=29> */
[----:B------:R-:W-:Y:S03]  /*5d20*/  @UP5 UMOV UR9, UR13 ;  /* 0x0000000d00095c82 */ /* 0x000fe60008000000 */
[----:B------:R-:W-:Y:S01]  /*5d30*/  @P0 IADD3.X R199, R0, UR8, RZ, P1, !PT ;  /* 0x0000000800c70c10 */ /* 0x000fe20008ffe4ff */
[----:B------:R-:W-:Y:S01]  /*5d40*/  IMAD.MOV.U32 R0, RZ, RZ, c[0x0][0x22c] ;  /* 0x00008b00ff007624 */ /* 0x000fe200078e00ff */
[CC--:B------:R-:W-:Y:S01]  /*5d50*/  LEA R196, P1, R238.reuse, R234.reuse, 0x2 ;  /* 0x000000eaeec47211 */ /* 0x0c0fe200078210ff */
[----:B------:R-:W-:Y:S02]  /*5d60*/  @UP5 UMOV UR8, UR12 ;  /* 0x0000000c00085c82 */ /* 0x000fe40008000000 */
[----:B------:R1:W5:Y:S01]  /*5d70*/  @P0 LDG.E R247, [R198.64+-0x100] ;  /* 0xffff0004c6f70981 */ /* 0x000362000c1e1900 */
[-C--:B------:R-:W-:Y:S01]  /*5d80*/  LEA.HI.X.SX32 R197, R238, R235.reuse, 0x2, P1 ;  /* 0x000000ebeec57211 */ /* 0x080fe200008f16ff */
[----:B------:R-:W-:Y:S03]  /*5d90*/  IMAD R0, R0, c[0x0][0x1c0], RZ ;  /* 0x0000700000007a24 */ /* 0x000fe600078e02ff */
[----:B------:R1:W5:Y:S01]  /*5da0*/  @P0 LDG.E R248, [R198.64+-0xe0] ;  /* 0xffff2004c6f80981 */ /* 0x000362000c1e1900 */
[----:B------:R-:W-:Y:S04]  /*5db0*/  IMAD R0, R0, 0x28, RZ ;  /* 0x0000002800007824 */ /* 0x000fe800078e02ff */
[----:B------:R2:W-:Y:S05]  /*5dc0*/  RED.E.ADD.F32.FTZ.RN.STRONG.GPU [R234.64], R4 ;  /* 0x00000004ea00798e */ /* 0x0005ea000c10e784 */
        /* <DEDUP_REMOVED lines=8> */
[----:B------:R-:W-:Y:S01]  /*5e50*/  IMAD.MOV.U32 R208, RZ, RZ, c[0x0][0x22c] ;  /* 0x00008b00ffd07624 */ /* 0x000fe200078e00ff */
[----:B------:R-:W2:Y:S03]  /*5e60*/  LDL R210, [R1+0x2c] ;  /* 0x00002c0001d27983 */ /* 0x000ea60000100800 */
[----:B------:R-:W-:Y:S02]  /*5e70*/  IMAD R208, R208, c[0x0][0x1c0], RZ ;  /* 0x00007000d0d07a24 */ /* 0x000fe400078e02ff */
[----:B------:R3:W-:Y:S02]  /*5e80*/  RED.E.ADD.F32.FTZ.RN.STRONG.GPU [R4.64], R7 ;  /* 0x000000070400798e */ /* 0x0007e4000c10e784 */
[----:B------:R-:W-:Y:S03]  /*5e90*/  IMAD R208, R208, 0x30, RZ ;  /* 0x00000030d0d07824 */ /* 0x000fe600078e02ff */
[----:B------:R4:W-:Y:S01]  /*5ea0*/  RED.E.ADD.F32.FTZ.RN.STRONG.GPU [R204.64], R8 ;  /* 0x00000008cc00798e */ /* 0x0009e2000c10e784 */
[-C--:B-1----:R-:W-:Y:S02]  /*5eb0*/  LEA R198, P2, R0, R234.reuse, 0x2 ;  /* 0x000000ea00c67211 */ /* 0x082fe400078410ff */
[-C--:B------:R-:W-:Y:S02]  /*5ec0*/  LEA R6, P1, R208, R234.reuse, 0x2 ;  /* 0x000000ead0067211 */ /* 0x080fe400078210ff */
[-C--:B------:R-:W-:Y:S02]  /*5ed0*/  LEA.HI.X.SX32 R199, R0, R235.reuse, 0x2, P2 ;  /* 0x000000eb00c77211 */ /* 0x080fe400010f16ff */
[----:B------:R-:W2:Y:S01]  /*5ee0*/  LDL R0, [R1+0x10] ;  /* 0x0000100001007983 */ /* 0x000ea20000100800 */
[-C--:B---3--:R-:W-:Y:S04]  /*5ef0*/  LEA.HI.X.SX32 R7, R208, R235.reuse, 0x2, P1 ;  /* 0x000000ebd0077211 */ /* 0x088fe800008f16ff */
[----:B------:R1:W-:Y:S01]  /*5f00*/  RED.E.ADD.F32.FTZ.RN.STRONG.GPU [R198.64], R9 ;  /* 0x00000009c600798e */ /* 0x0003e2000c10e784 */
[----:B------:R-:W-:Y:S01]  /*5f10*/  IMAD.MOV.U32 R208, RZ, RZ, c[0x0][0x22c] ;  /* 0x00008b00ffd07624 */ /* 0x000fe200078e00ff */
[CC--:B------:R-:W-:Y:S03]  /*5f20*/  LEA R4, P0, R215.reuse, R234.reuse, 0x2 ;  /* 0x000000ead7047211 */ /* 0x0c0fe600078010ff */
[----:B------:R-:W-:Y:S01]  /*5f30*/  IMAD R208, R208, c[0x0][0x1c0], RZ ;  /* 0x00007000d0d07a24 */ /* 0x000fe200078e02ff */
[----:B------:R3:W-:Y:S01]  /*5f40*/  RED.E.ADD.F32.FTZ.RN.STRONG.GPU [R6.64], R10 ;  /* 0x0000000a0600798e */ /* 0x0007e2000c10e784 */
[-C--:B------:R-:W-:Y:S02]  /*5f50*/  LEA.HI.X.SX32 R5, R215, R235.reuse, 0x2, P0 ;  /* 0x000000ebd7057211 */ /* 0x080fe400000f16ff */
[----:B------:R-:W-:Y:S03]  /*5f60*/  IMAD.SHL.U32 R208, R208, 0x10, RZ ;  /* 0x00000010d0d07824 */ /* 0x000fe600078e00ff */
[----:B------:R3:W-:Y:S02]  /*5f70*/  RED.E.ADD.F32.FTZ.RN.STRONG.GPU [R4.64], R11 ;  /* 0x0000000b0400798e */ /* 0x0007e4000c10e784 */
[----:B------:R-:W-:Y:S03]  /*5f80*/  IADD3 R208, R208, 0x20, RZ ;  /* 0x00000020d0d07810 */ /* 0x000fe60007ffe0ff */
[----:B------:R-:W-:Y:S01]  /*5f90*/  RED.E.ADD.F32.FTZ.RN.STRONG.GPU [R234.64+0x80], R16 ;  /* 0x00008010ea00798e */ /* 0x000fe2000c10e784 */
[CC--:B----4-:R-:W-:Y:S04]  /*5fa0*/  LEA R8, P0, R208.reuse, R234.reuse, 0x2 ;  /* 0x000000ead0087211 */ /* 0x0d0fe800078010ff */
[----:B------:R-:W-:Y:S01]  /*5fb0*/  RED.E.ADD.F32.FTZ.RN.STRONG.GPU [R196.64+0x80], R17 ;  /* 0x00008011c400798e */ /* 0x000fe2000c10e784 */
[-C--:B-1----:R-:W-:Y:S04]  /*5fc0*/  LEA.HI.X.SX32 R9, R208, R235.reuse, 0x2, P0 ;  /* 0x000000ebd0097211 */ /* 0x082fe800000f16ff */
[----:B------:R-:W4:Y:S01]  /*5fd0*/  LDL R199, [R1+0xc] ;  /* 0x00000c0001c77983 */ /* 0x000f220000100800 */
[C---:B------:R-:W-:Y:S02]  /*5fe0*/  IADD3 R208, R211.reuse, 0x20, RZ ;  /* 0x00000020d3d07810 */ /* 0x040fe40007ffe0ff */
[----:B------:R-:W-:Y:S02]  /*5ff0*/  IADD3 R211, R211, 0x20, RZ ;  /* 0x00000020d3d37810 */ /* 0x000fe40007ffe0ff */
[----:B------:R1:W-:Y:S01]  /*6000*/  RED.E.ADD.F32.FTZ.RN.STRONG.GPU [R8.64], R18 ;  /* 0x000000120800798e */ /* 0x0003e2000c10e784 */
[----:B------:R-:W-:Y:S01]  /*6010*/  IMAD.IADD R208, R238, 0x1, R208 ;  /* 0x00000001eed07824 */ /* 0x000fe200078e02d0 */
[-C--:B---3--:R-:W-:Y:S01]  /*6020*/  LEA R6, P1, R212, R234.reuse, 0x2 ;  /* 0x000000ead4067211 */ /* 0x088fe200078210ff */
[C---:B------:R-:W-:Y:S02]  /*6030*/  IMAD.IADD R211, R238.reuse, 0x1, R211 ;  /* 0x00000001eed37824 */ /* 0x040fe400078e02d3 */
[----:B------:R-:W4:Y:S01]  /*6040*/  LDL R198, [R1+0x28] ;  /* 0x0000280001c67983 */ /* 0x000f220000100800 */
[----:B------:R-:W-:Y:S01]  /*6050*/  IMAD.IADD R208, R238, 0x1, R208 ;  /* 0x00000001eed07824 */ /* 0x000fe200078e02d0 */
[-C--:B------:R-:W-:Y:S01]  /*6060*/  LEA.HI.X.SX32 R7, R212, R235.reuse, 0x2, P1 ;  /* 0x000000ebd4077211 */ /* 0x080fe200008f16ff */
[C---:B------:R-:W-:Y:S02]  /*6070*/  IMAD.IADD R211, R238.reuse, 0x1, R211 ;  /* 0x00000001eed37824 */ /* 0x040fe400078e02d3 */
[----:B------:R-:W-:Y:S02]  /*6080*/  IMAD.IADD R208, R238, 0x1, R208 ;  /* 0x00000001eed07824 */ /* 0x000fe400078e02d0 */
[----:B------:R-:W-:Y:S01]  /*6090*/  RED.E.ADD.F32.FTZ.RN.STRONG.GPU [R6.64], R19 ;  /* 0x000000130600798e */ /* 0x000fe2000c10e784 */
        /* <DEDUP_REMOVED lines=8> */
[----:B------:R-:W-:Y:S03]  /*6120*/  IMAD.MOV.U32 R208, RZ, RZ, c[0x0][0x22c] ;  /* 0x00008b00ffd07624 */ /* 0x000fe600078e00ff */
[----:B------:R-:W-:Y:S01]  /*6130*/  IADD3 R16, R211, 0x60, RZ ;  /* 0x00000060d3107810 */ /* 0x000fe20007ffe0ff */
[----:B------:R-:W-:Y:S01]  /*6140*/  IMAD.MOV.U32 R211, RZ, RZ, c[0x0][0x22c] ;  /* 0x00008b00ffd37624 */ /* 0x000fe200078e00ff */
[----:B------:R1:W-:Y:S01]  /*6150*/  RED.E.ADD.F32.FTZ.RN.STRONG.GPU [R8.64], R13 ;  /* 0x0000000d0800798e */ /* 0x0003e2000c10e784 */
[----:B------:R-:W-:Y:S02]  /*6160*/  IMAD R208, R208, c[0x0][0x1c0], RZ ;  /* 0x00007000d0d07a24 */ /* 0x000fe400078e02ff */
[----:B------:R-:W-:Y:S02]  /*6170*/  IMAD R211, R211, c[0x0][0x1c0], RZ ;  /* 0x00007000d3d37a24 */ /* 0x000fe400078e02ff */
[----:B------:R-:W-:Y:S02]  /*6180*/  IMAD.SHL.U32 R208, R208, 0x10, RZ ;  /* 0x00000010d0d07824 */ /* 0x000fe400078e00ff */
[----:B------:R-:W-:Y:S03]  /*6190*/  IMAD.SHL.U32 R211, R211, 0x10, RZ ;  /* 0x00000010d3d37824 */ /* 0x000fe600078e00ff */
[C---:B------:R-:W-:Y:S02]  /*61a0*/  IADD3 R204, R208.reuse, 0x40, RZ ;  /* 0x00000040d0cc7810 */ /* 0x040fe40007ffe0ff */
[C---:B------:R-:W-:Y:S01]  /*61b0*/  IADD3 R201, R208.reuse, 0x40, RZ ;  /* 0x00000040d0c97810 */ /* 0x040fe20007ffe0ff */
[----:B------:R-:W4:Y:S01]  /*61c0*/  LDL R12, [R1+0x24] ;  /* 0x00002400010c7983 */ /* 0x000f220000100800 */
[----:B------:R-:W-:Y:S01]  /*61d0*/  IADD3 R200, R208, 0x40, RZ ;  /* 0x00000040d0c87810 */ /* 0x000fe20007ffe0ff */
[C---:B------:R-:W-:Y:S02]  /*61e0*/  IMAD.IADD R204, R238.reuse, 0x1, R204 ;  /* 0x00000001eecc7824 */ /* 0x040fe400078e02cc */
[C---:B------:R-:W-:Y:S02]  /*61f0*/  IMAD.IADD R201, R238.reuse, 0x1, R201 ;  /* 0x00000001eec97824 */ /* 0x040fe400078e02c9 */
[C---:B------:R-:W-:Y:S02]  /*6200*/  IMAD.IADD R200, R238.reuse, 0x1, R200 ;  /* 0x00000001eec87824 */ /* 0x040fe400078e02c8 */
[C---:B------:R-:W-:Y:S02]  /*6210*/  IMAD.IADD R201, R238.reuse, 0x1, R201 ;  /* 0x00000001eec97824 */ /* 0x040fe400078e02c9 */
[C---:B------:R-:W-:Y:S02]  /*6220*/  IMAD.IADD R200, R238.reuse, 0x1, R200 ;  /* 0x00000001eec87824 */ /* 0x040fe400078e02c8 */
[----:B------:R-:W-:Y:S02]  /*6230*/  IMAD.MOV.U32 R208, RZ, RZ, c[0x0][0x22c] ;  /* 0x00008b00ffd07624 */ /* 0x000fe400078e00ff */
[----:B------:R-:W-:Y:S01]  /*6240*/  IMAD.IADD R200, R238, 0x1, R200 ;  /* 0x00000001eec87824 */ /* 0x000fe200078e02c8 */
[----:B-1----:R-:W4:Y:S01]  /*6250*/  LDL R13, [R1+0x20] ;  /* 0x00002000010d7983 */ /* 0x002f220000100800 */
[----:B------:R-:W-:Y:S03]  /*6260*/  IMAD R208, R208, c[0x0][0x1c0], RZ ;  /* 0x00007000d0d07a24 */ /* 0x000fe600078e02ff */
[-C--:B------:R-:W-:Y:S01]  /*6270*/  LEA R8, P2, R200, R234.reuse, 0x2 ;  /* 0x000000eac8087211 */ /* 0x080fe200078410ff */
[----:B------:R-:W-:Y:S03]  /*6280*/  IMAD.SHL.U32 R208, R208, 0x10, RZ ;  /* 0x00000010d0d07824 */ /* 0x000fe600078e00ff */
[-C--:B------:R-:W-:Y:S02]  /*6290*/  LEA.HI.X.SX32 R9, R200, R235.reuse, 0x2, P2 ;  /* 0x000000ebc8097211 */ /* 0x080fe400010f16ff */
[----:B------:R-:W-:Y:S05]  /*62a0*/  IADD3 R17, R208, 0x60, RZ ;  /* 0x00000060d0117810 */ /* 0x000fea0007ffe0ff */
[----:B------:R-:W-:Y:S01]  /*62b0*/  IMAD.IADD R17, R238, 0x1, R17 ;  /* 0x00000001ee117824 */ /* 0x000fe200078e0211 */
[CC--:B--2---:R-:W-:Y:S04]  /*62c0*/  LEA R6, P0, R210.reuse, R234.reuse, 0x2 ;  /* 0x000000ead2067211 */ /* 0x0c4fe800078010ff */
[-C--:B------:R-:W-:Y:S02]  /*62d0*/  LEA.HI.X.SX32 R7, R210, R235.reuse, 0x2, P0 ;  /* 0x000000ebd2077211 */ /* 0x080fe400000f16ff */
[CC--:B------:R-:W-:Y:S04]  /*62e0*/  LEA R4, P1, R0.reuse, R234.reuse, 0x2 ;  /* 0x000000ea00047211 */ /* 0x0c0fe800078210ff */
[-C--:B------:R-:W-:Y:S01]  /*62f0*/  LEA.HI.X.SX32 R5, R0, R235.reuse, 0x2, P1 ;  /* 0x000000eb00057211 */ /* 0x080fe200008f16ff */
[----:B------:R-:W-:Y:S04]  /*6300*/  IMAD.MOV.U32 R0, RZ, RZ, c[0x0][0x22c] ;  /* 0x00008b00ff007624 */ /* 0x000fe800078e00ff */
[----:B------:R1:W-:Y:S01]  /*6310*/  RED.E.ADD.F32.FTZ.RN.STRONG.GPU [R4.64], R14 ;  /* 0x0000000e0400798e */ /* 0x0003e2000c10e784 */
[----:B------:R-:W-:Y:S04]  /*6320*/  IMAD R0, R0, c[0x0][0x1c0], RZ ;  /* 0x0000700000007a24 */ /* 0x000fe800078e02ff */
[----:B------:R-:W-:Y:S01]  /*6330*/  IMAD.SHL.U32 R0, R0, 0x10, RZ ;  /* 0x0000001000007824 */ /* 0x000fe200078e00ff */
[----:B------:R2:W-:Y:S04]  /*6340*/  RED.E.ADD.F32.FTZ.RN.STRONG.GPU [R6.64], R15 ;  /* 0x0000000f0600798e */ /* 0x0005e8000c10e784 */
[----:B------:R-:W-:Y:S01]  /*6350*/  IADD3 R0, R0, 0x40, RZ ;  /* 0x0000004000007810 */ /* 0x000fe20007ffe0ff */
[----:B------:R-:W-:Y:S05]  /*6360*/  RED.E.ADD.F32.FTZ.RN.STRONG.GPU [R234.64+0x100], R84 ;  /* 0x00010054ea00798e */ /* 0x000fea000c10e784 */
[----:B------:R-:W-:Y:S01]  /*6370*/  RED.E.ADD.F32.FTZ.RN.STRONG.GPU [R196.64+0x100], R85 ;  /* 0x00010055c400798e */ /* 0x000fe2000c10e784 */
[CC--:B-1----:R-:W-:Y:S04]  /*6380*/  LEA R4, P0, R0.reuse, R234.reuse, 0x2 ;  /* 0x000000ea00047211 */ /* 0x0c2fe800078010ff */
[----:B------:R-:W3:Y:S01]  /*6390*/  LDL R14, [R1+0x4] ;  /* 0x00000400010e7983 */ /* 0x000ee20000100800 */
[-C--:B------:R-:W-:Y:S04]  /*63a0*/  LEA.HI.X.SX32 R5, R0, R235.reuse, 0x2, P0 ;  /* 0x000000eb00057211 */ /* 0x080fe800000f16ff */
[----:B------:R-:W3:Y:S01]  /*63b0*/  LDL R0, [R1+0x8] ;  /* 0x0000080001007983 */ /* 0x000ee20000100800 */
[CC--:B--2---:R-:W-:Y:S02]  /*63c0*/  LEA R6, P1, R204.reuse, R234.reuse, 0x2 ;  /* 0x000000eacc067211 */ /* 0x0c4fe400078210ff */
[CC--:B------:R-:W-:Y:S02]  /*63d0*/  LEA R10, P0, R201.reuse, R234.reuse, 0x2 ;  /* 0x000000eac90a7211 */ /* 0x0c0fe400078010ff */
[----:B------:R4:W-:Y:S01]  /*63e0*/  RED.E.ADD.F32.FTZ.RN.STRONG.GPU [R4.64], R86 ;  /* 0x000000560400798e */ /* 0x0009e2000c10e784 */
[-C--:B------:R-:W-:Y:S02]  /*63f0*/  LEA.HI.X.SX32 R7, R204, R235.reuse, 0x2, P1 ;  /* 0x000000ebcc077211 */ /* 0x080fe400008f16ff */
[-C--:B------:R-:W-:Y:S02]  /*6400*/  LEA.HI.X.SX32 R11, R201, R235.reuse, 0x2, P0 ;  /* 0x000000ebc90b7211 */ /* 0x080fe400000f16ff */
[----:B------:R-:W-:Y:S01]  /*6410*/  IADD3 R15, R208, 0x60, RZ ;  /* 0x00000060d00f7810 */ /* 0x000fe20007ffe0ff */
[----:B------:R1:W-:Y:S04]  /*6420*/  RED.E.ADD.F32.FTZ.RN.STRONG.GPU [R6.64], R87 ;  /* 0x000000570600798e */ /* 0x0003e8000c10e784 */
[C---:B------:R-:W-:Y:S01]  /*6430*/  IMAD.IADD R15, R238.reuse, 0x1, R15 ;  /* 0x00000001ee0f7824 */ /* 0x040fe200078e020f */
[----:B------:R-:W-:Y:S03]  /*6440*/  RED.E.ADD.F32.FTZ.RN.STRONG.GPU [R10.64], R88 ;  /* 0x000000580a00798e */ /* 0x000fe6000c10e784 */
[C---:B------:R-:W-:Y:S02]  /*6450*/  IMAD.IADD R15, R238.reuse, 0x1, R15 ;  /* 0x00000001ee0f7824 */ /* 0x040fe400078e020f */
[----:B------:R2:W-:Y:S02]  /*6460*/  RED.E.ADD.F32.FTZ.RN.STRONG.GPU [R8.64], R89 ;  /* 0x000000590800798e */ /* 0x0005e4000c10e784 */
[----:B------:R-:W-:Y:S03]  /*6470*/  IMAD.IADD R15, R238, 0x1, R15 ;  /* 0x00000001ee0f7824 */ /* 0x000fe600078e020f */
[----:B------:R-:W-:Y:S01]  /*6480*/  LDSM.16.MT88.4 R84, [R2+0x4000] ;  /* 0x004000000254783b */ /* 0x000fe20000004200 */
[CC--:B----4-:R-:W-:Y:S04]  /*6490*/  LEA R4, P1, R199.reuse, R234.reuse, 0x2 ;  /* 0x000000eac7047211 */ /* 0x0d0fe800078210ff */
[-C--:B------:R-:W-:Y:S02]  /*64a0*/  LEA.HI.X.SX32 R5, R199, R235.reuse, 0x2, P1 ;  /* 0x000000ebc7057211 */ /* 0x080fe400008f16ff */
[CC--:B-1----:R-:W-:Y:S03]  /*64b0*/  LEA R6, P0, R198.reuse, R234.reuse, 0x2 ;  /* 0x000000eac6067211 */ /* 0x0c2fe600078010ff */
[----:B------:R1:W-:Y:S01]  /*64c0*/  RED.E.ADD.F32.FTZ.RN.STRONG.GPU [R4.64], R90 ;  /* 0x0000005a0400798e */ /* 0x0003e2000c10e784 */
[-C--:B------:R-:W-:Y:S05]  /*64d0*/  LEA.HI.X.SX32 R7, R198, R235.reuse, 0x2, P0 ;  /* 0x000000ebc6077211 */ /* 0x080fea00000f16ff */
[----:B------:R4:W-:Y:S01]  /*64e0*/  RED.E.ADD.F32.FTZ.RN.STRONG.GPU [R6.64], R91 ;  /* 0x0000005b0600798e */ /* 0x0009e2000c10e784 */
[CC--:B--2---:R-:W-:Y:S04]  /*64f0*/  LEA R8, P2, R15.reuse, R234.reuse, 0x2 ;  /* 0x000000ea0f087211 */ /* 0x0c4fe800078410ff */
[----:B------:R-:W-:Y:S01]  /*6500*/  RED.E.ADD.F32.FTZ.RN.STRONG.GPU [R234.64+0x180], R96 ;  /* 0x00018060ea00798e */ /* 0x000fe2000c10e784 */
[-C--:B------:R-:W-:Y:S04]  /*6510*/  LEA.HI.X.SX32 R9, R15, R235.reuse, 0x2, P2 ;  /* 0x000000eb0f097211 */ /* 0x080fe800010f16ff */
[----:B------:R-:W-:Y:S05]  /*6520*/  RED.E.ADD.F32.FTZ.RN.STRONG.GPU [R196.64+0x180], R97 ;  /* 0x00018061c400798e */ /* 0x000fea000c10e784 */
[----:B------:R-:W-:Y:S01]  /*6530*/  LDSM.16.MT88.4 R88, [R2+0x6000] ;  /* 0x006000000258783b */ /* 0x000fe20000004200 */
[CC--:B-1----:R-:W-:Y:S04]  /*6540*/  LEA R4, P0, R16.reuse, R234.reuse, 0x2 ;  /* 0x000000ea10047211 */ /* 0x0c2fe800078010ff */
[-C--:B------:R-:W-:Y:S02]  /*6550*/  LEA.HI.X.SX32 R5, R16, R235.reuse, 0x2, P0 ;  /* 0x000000eb10057211 */ /* 0x080fe400000f16ff */
[----:B------:R-:W-:Y:S01]  /*6560*/  IADD3 R16, R208, 0x60, RZ ;  /* 0x00000060d0107810 */ /* 0x000fe20007ffe0ff */
[----:B------:R-:W-:Y:S01]  /*6570*/  IMAD.MOV.U32 R208, RZ, RZ, c[0x0][0x22c] ;  /* 0x00008b00ffd07624 */ /* 0x000fe200078e00ff */
[CC--:B----4-:R-:W-:Y:S01]  /*6580*/  LEA R6, P1, R17.reuse, R234.reuse, 0x2 ;  /* 0x000000ea11067211 */ /* 0x0d0fe200078210ff */
[----:B------:R-:W-:Y:S02]  /*6590*/  RED.E.ADD.F32.FTZ.RN.STRONG.GPU [R4.64], R98 ;  /* 0x000000620400798e */ /* 0x000fe4000c10e784 */
[----:B------:R-:W-:Y:S01]  /*65a0*/  IMAD.IADD R16, R238, 0x1, R16 ;  /* 0x00000001ee107824 */ /* 0x000fe200078e0210 */
[-C--:B------:R-:W-:Y:S01]  /*65b0*/  LEA.HI.X.SX32 R7, R17, R235.reuse, 0x2, P1 ;  /* 0x000000eb11077211 */ /* 0x080fe200008f16ff */
[----:B------:R-:W-:Y:S02]  /*65c0*/  IMAD R208, R208, c[0x0][0x1c0], RZ ;  /* 0x00007000d0d07a24 */ /* 0x000fe400078e02ff */
[----:B------:R-:W-:Y:S02]  /*65d0*/  IMAD.IADD R16, R238, 0x1, R16 ;  /* 0x00000001ee107824 */ /* 0x000fe400078e0210 */
[----:B------:R1:W-:Y:S01]  /*65e0*/  RED.E.ADD.F32.FTZ.RN.STRONG.GPU [R6.64], R99 ;  /* 0x000000630600798e */ /* 0x0003e2000c10e784 */
[----:B------:R-:W-:Y:S02]  /*65f0*/  IMAD.SHL.U32 R208, R208, 0x10, RZ ;  /* 0x00000010d0d07824 */ /* 0x000fe400078e00ff */
[-C--:B------:R-:W-:Y:S02]  /*6600*/  LEA R10, P0, R16, R234.reuse, 0x2 ;  /* 0x000000ea100a7211 */ /* 0x080fe400078010ff */
[----:B------:R-:W-:Y:S01]  /*6610*/  LDSM.16.MT88.4 R96, [R220+0x28800] ;  /* 0x02880000dc60783b */ /* 0x000fe20000004200 */
[----:B------:R-:W-:Y:S02]  /*6620*/  IADD3 R17, R208, 0x80, RZ ;  /* 0x00000080d0117810 */ /* 0x000fe40007ffe0ff */
[-C--:B------:R-:W-:Y:S02]  /*6630*/  LEA.HI.X.SX32 R11, R16, R235.reuse, 0x2, P0 ;  /* 0x000000eb100b7211 */ /* 0x080fe400000f16ff */
[----:B------:R-:W-:Y:S01]  /*6640*/  IADD3 R16, R208, 0x80, RZ ;  /* 0x00000080d0107810 */ /* 0x000fe20007ffe0ff */
[----:B------:R-:W-:Y:S01]  /*6650*/  IMAD.IADD R17, R238, 0x1, R17 ;  /* 0x00000001ee117824 */ /* 0x000fe200078e0211 */
[----:B------:R-:W-:Y:S01]  /*6660*/  IADD3 R15, R208, 0x80, RZ ;  /* 0x00000080d00f7810 */ /* 0x000fe20007ffe0ff */
[----:B------:R-:W-:Y:S01]  /*6670*/  RED.E.ADD.F32.FTZ.RN.STRONG.GPU [R10.64], R92 ;  /* 0x0000005c0a00798e */ /* 0x000fe2000c10e784 */
[----:B------:R-:W-:Y:S02]  /*6680*/  IMAD.MOV.U32 R208, RZ, RZ, c[0x0][0x22c] ;  /* 0x00008b00ffd07624 */ /* 0x000fe400078e00ff */
[C---:B------:R-:W-:Y:S02]  /*6690*/  IMAD.IADD R16, R238.reuse, 0x1, R16 ;  /* 0x00000001ee107824 */ /* 0x040fe400078e0210 */
[----:B------:R2:W-:Y:S01]  /*66a0*/  RED.E.ADD.F32.FTZ.RN.STRONG.GPU [R8.64], R93 ;  /* 0x0000005d0800798e */ /* 0x0005e2000c10e784 */
[C---:B------:R-:W-:Y:S02]  /*66b0*/  IMAD.IADD R15, R238.reuse, 0x1, R15 ;  /* 0x00000001ee0f7824 */ /* 0x040fe400078e020f */
[C---:B------:R-:W-:Y:S02]  /*66c0*/  IMAD.IADD R16, R238.reuse, 0x1, R16 ;  /* 0x00000001ee107824 */ /* 0x040fe400078e0210 */
[----:B------:R-:W-:Y:S02]  /*66d0*/  IMAD.IADD R15, R238, 0x1, R15 ;  /* 0x00000001ee0f7824 */ /* 0x000fe400078e020f */
[----:B------:R-:W-:Y:S01]  /*66e0*/  IMAD R208, R208, c[0x0][0x1c0], RZ ;  /* 0x00007000d0d07a24 */ /* 0x000fe200078e02ff */
[-C--:B-1----:R-:W-:Y:S01]  /*66f0*/  LEA R6, P0, R12, R234.reuse, 0x2 ;  /* 0x000000ea0c067211 */ /* 0x082fe200078010ff */
[----:B------:R-:W-:Y:S02]  /*6700*/  IMAD.IADD R15, R238, 0x1, R15 ;  /* 0x00000001ee0f7824 */ /* 0x000fe400078e020f */
[----:B------:R-:W-:Y:S01]  /*6710*/  IMAD.SHL.U32 R208, R208, 0x10, RZ ;  /* 0x00000010d0d07824 */ /* 0x000fe200078e00ff */
[-C--:B------:R-:W-:Y:S02]  /*6720*/  LEA.HI.X.SX32 R7, R12, R235.reuse, 0x2, P0 ;  /* 0x000000eb0c077211 */ /* 0x080fe400000f16ff */
[----:B------:R-:W4:Y:S01]  /*6730*/  LDL R12, [R1] ;  /* 0x00000000010c7983 */ /* 0x000f220000100800 */
[CC--:B--2---:R-:W-:Y:S04]  /*6740*/  LEA R8, P2, R15.reuse, R234.reuse, 0x2 ;  /* 0x000000ea0f087211 */ /* 0x0c4fe800078410ff */
[-C--:B------:R-:W-:Y:S02]  /*6750*/  LEA.HI.X.SX32 R9, R15, R235.reuse, 0x2, P2 ;  /* 0x000000eb0f097211 */ /* 0x080fe400010f16ff */
[----:B------:R-:W-:Y:S05]  /*6760*/  IADD3 R15, R208, 0xa0, RZ ;  /* 0x000000a0d00f7810 */ /* 0x000fea0007ffe0ff */
[----:B------:R-:W-:Y:S01]  /*6770*/  IMAD.IADD R15, R238, 0x1, R15 ;  /* 0x00000001ee0f7824 */ /* 0x000fe200078e020f */
[CC--:B---3--:R-:W-:Y:S04]  /*6780*/  LEA R4, P1, R0.reuse, R234.reuse, 0x2 ;  /* 0x000000ea00047211 */ /* 0x0c8fe800078210ff */
        /* <DEDUP_REMOVED lines=8> */
[----:B------:R-:W-:Y:S05]  /*6810*/  RED.E.ADD.F32.FTZ.RN.STRONG.GPU [R196.64+0x200], R101 ;  /* 0x00020065c400798e */ /* 0x000fea000c10e784 */
[----:B------:R-:W-:Y:S01]  /*6820*/  LDSM.16.MT88.4 R92, [R2+0x800] ;  /* 0x00080000025c783b */ /* 0x000fe20000004200 */
[CC--:B-1----:R-:W-:Y:S04]  /*6830*/  LEA R4, P0, R0.reuse, R234.reuse, 0x2 ;  /* 0x000000ea00047211 */ /* 0x0c2fe800078010ff */
[-C--:B------:R-:W-:Y:S02]  /*6840*/  LEA.HI.X.SX32 R5, R0, R235.reuse, 0x2, P0 ;  /* 0x000000eb00057211 */ /* 0x080fe400000f16ff */
[----:B------:R-:W3:Y:S01]  /*6850*/  LDL R0, [R1+0x1c] ;  /* 0x00001c0001007983 */ /* 0x000ee20000100800 */
[CC--:B--2---:R-:W-:Y:S02]  /*6860*/  LEA R6, P1, R17.reuse, R234.reuse, 0x2 ;  /* 0x000000ea11067211 */ /* 0x0c4fe400078210ff */
[CC--:B------:R-:W-:Y:S02]  /*6870*/  LEA R10, P0, R16.reuse, R234.reuse, 0x2 ;  /* 0x000000ea100a7211 */ /* 0x0c0fe400078010ff */
[----:B------:R1:W-:Y:S01]  /*6880*/  RED.E.ADD.F32.FTZ.RN.STRONG.GPU [R4.64], R102 ;  /* 0x000000660400798e */ /* 0x0003e2000c10e784 */
[-C--:B------:R-:W-:Y:S02]  /*6890*/  LEA.HI.X.SX32 R7, R17, R235.reuse, 0x2, P1 ;  /* 0x000000eb11077211 */ /* 0x080fe400008f16ff */
[-C--:B------:R-:W-:Y:S02]  /*68a0*/  LEA.HI.X.SX32 R11, R16, R235.reuse, 0x2, P0 ;  /* 0x000000eb100b7211 */ /* 0x080fe400000f16ff */
[----:B------:R-:W-:Y:S05]  /*68b0*/  LDSM.16.MT88.4 R16, [R2+0x2000] ;  /* 0x002000000210783b */ /* 0x000fea0000004200 */
[----:B------:R2:W-:Y:S05]  /*68c0*/  RED.E.ADD.F32.FTZ.RN.STRONG.GPU [R6.64], R103 ;  /* 0x000000670600798e */ /* 0x0005ea000c10e784 */
[----:B------:R-:W-:Y:S05]  /*68d0*/  RED.E.ADD.F32.FTZ.RN.STRONG.GPU [R10.64], R104 ;  /* 0x000000680a00798e */ /* 0x000fea000c10e784 */
[----:B------:R-:W-:Y:S05]  /*68e0*/  RED.E.ADD.F32.FTZ.RN.STRONG.GPU [R8.64], R105 ;  /* 0x000000690800798e */ /* 0x000fea000c10e784 */
[----:B------:R-:W-:Y:S01]  /*68f0*/  LDSM.16.MT88.4 R100, [R2+0x2800] ;  /* 0x002800000264783b */ /* 0x000fe20000004200 */
[CC--:B-1----:R-:W-:Y:S04]  /*6900*/  LEA R4, P1, R14.reuse, R234.reuse, 0x2 ;  /* 0x000000ea0e047211 */ /* 0x0c2fe800078210ff */
[-C--:B------:R-:W-:Y:S02]  /*6910*/  LEA.HI.X.SX32 R5, R14, R235.reuse, 0x2, P1 ;  /* 0x000000eb0e057211 */ /* 0x080fe400008f16ff */
[----:B------:R-:W-:Y:S03]  /*6920*/  IADD3 R14, R208, 0xa0, RZ ;  /* 0x000000a0d00e7810 */ /* 0x000fe60007ffe0ff */
[----:B------:R1:W-:Y:S01]  /*6930*/  RED.E.ADD.F32.FTZ.RN.STRONG.GPU [R4.64], R106 ;  /* 0x0000006a0400798e */ /* 0x0003e2000c10e784 */
[CC--:B--2---:R-:W-:Y:S01]  /*6940*/  LEA R6, P0, R13.reuse, R234.reuse, 0x2 ;  /* 0x000000ea0d067211 */ /* 0x0c4fe200078010ff */
[C---:B------:R-:W-:Y:S03]  /*6950*/  IMAD.IADD R14, R238.reuse, 0x1, R14 ;  /* 0x00000001ee0e7824 */ /* 0x040fe600078e020e */
[-C--:B------:R-:W-:Y:S01]  /*6960*/  LEA.HI.X.SX32 R7, R13, R235.reuse, 0x2, P0 ;  /* 0x000000eb0d077211 */ /* 0x080fe200000f16ff */
[----:B------:R-:W-:Y:S01]  /*6970*/  IMAD.IADD R14, R238, 0x1, R14 ;  /* 0x00000001ee0e7824 */ /* 0x000fe200078e020e */
[----:B------:R-:W-:Y:S03]  /*6980*/  IADD3 R13, R211, 0xa0, RZ ;  /* 0x000000a0d30d7810 */ /* 0x000fe60007ffe0ff */
[----:B------:R2:W-:Y:S05]  /*6990*/  RED.E.ADD.F32.FTZ.RN.STRONG.GPU [R6.64], R107 ;  /* 0x0000006b0600798e */ /* 0x0005ea000c10e784 */
[----:B------:R-:W-:Y:S05]  /*69a0*/  RED.E.ADD.F32.FTZ.RN.STRONG.GPU [R234.64+0x280], R112 ;  /* 0x00028070ea00798e */ /* 0x000fea000c10e784 */
[----:B------:R-:W-:Y:S05]  /*69b0*/  RED.E.ADD.F32.FTZ.RN.STRONG.GPU [R196.64+0x280], R113 ;  /* 0x00028071c400798e */ /* 0x000fea000c10e784 */
[----:B------:R-:W-:Y:S01]  /*69c0*/  LDSM.16.MT88.4 R104, [R2+0x4800] ;  /* 0x004800000268783b */ /* 0x000fe20000004200 */
[CC--:B-1----:R-:W-:Y:S04]  /*69d0*/  LEA R4, P0, R13.reuse, R234.reuse, 0x2 ;  /* 0x000000ea0d047211 */ /* 0x0c2fe800078010ff */
[-C--:B------:R-:W-:Y:S02]  /*69e0*/  LEA.HI.X.SX32 R5, R13, R235.reuse, 0x2, P0 ;  /* 0x000000eb0d057211 */ /* 0x080fe400000f16ff */
[----:B------:R-:W-:Y:S01]  /*69f0*/  IADD3 R13, R208, 0xa0, RZ ;  /* 0x000000a0d00d7810 */ /* 0x000fe20007ffe0ff */
[----:B------:R-:W-:Y:S01]  /*6a00*/  IMAD.MOV.U32 R208, RZ, RZ, c[0x0][0x22c] ;  /* 0x00008b00ffd07624 */ /* 0x000fe200078e00ff */
[-C--:B------:R-:W-:Y:S01]  /*6a10*/  LEA R10, P0, R14, R234.reuse, 0x2 ;  /* 0x000000ea0e0a7211 */ /* 0x080fe200078010ff */
[----:B------:R4:W-:Y:S01]  /*6a20*/  RED.E.ADD.F32.FTZ.RN.STRONG.GPU [R4.64], R114 ;  /* 0x000000720400798e */ /* 0x0009e2000c10e784 */
[CC--:B--2---:R-:W-:Y:S01]  /*6a30*/  LEA R6, P1, R15.reuse, R234.reuse, 0x2 ;  /* 0x000000ea0f067211 */ /* 0x0c4fe200078210ff */
[----:B------:R-:W-:Y:S01]  /*6a40*/  IMAD.IADD R13, R238, 0x1, R13 ;  /* 0x00000001ee0d7824 */ /* 0x000fe200078e020d */
[-C--:B------:R-:W-:Y:S01]  /*6a50*/  LEA.HI.X.SX32 R11, R14, R235.reuse, 0x2, P0 ;  /* 0x000000eb0e0b7211 */ /* 0x080fe200000f16ff */
[----:B------:R-:W-:Y:S01]  /*6a60*/  IMAD R208, R208, c[0x0][0x1c0], RZ ;  /* 0x00007000d0d07a24 */ /* 0x000fe200078e02ff */
[-C--:B------:R-:W-:Y:S01]  /*6a70*/  LEA.HI.X.SX32 R7, R15, R235.reuse, 0x2, P1 ;  /* 0x000000eb0f077211 */ /* 0x080fe200008f16ff */
[----:B------:R-:W-:Y:S01]  /*6a80*/  IMAD.IADD R13, R238, 0x1, R13 ;  /* 0x00000001ee0d7824 */ /* 0x000fe200078e020d */
[C---:B------:R-:W-:Y:S01]  /*6a90*/  IADD3 R15, R209.reuse, 0xe0, RZ ;  /* 0x000000e0d10f7810 */ /* 0x040fe20007ffe0ff */
[----:B------:R-:W-:Y:S01]  /*6aa0*/  IMAD.SHL.U32 R208, R208, 0x10, RZ ;  /* 0x00000010d0d07824 */ /* 0x000fe200078e00ff */
[----:B------:R-:W-:Y:S01]  /*6ab0*/  IADD3 R14, R209, 0xe0, RZ ;  /* 0x000000e0d10e7810 */ /* 0x000fe20007ffe0ff */
[C---:B------:R-:W-:Y:S01]  /*6ac0*/  IMAD.IADD R13, R238.reuse, 0x1, R13 ;  /* 0x00000001ee0d7824 */ /* 0x040fe200078e020d */
[----:B------:R-:W-:Y:S03]  /*6ad0*/  RED.E.ADD.F32.FTZ.RN.STRONG.GPU [R6.64], R115 ;  /* 0x000000730600798e */ /* 0x000fe6000c10e784 */
[C---:B------:R-:W-:Y:S01]  /*6ae0*/  IMAD.IADD R14, R238.reuse, 0x1, R14 ;  /* 0x00000001ee0e7824 */ /* 0x040fe200078e020e */
[CC--:B------:R-:W-:Y:S01]  /*6af0*/  LEA R8, P2, R13.reuse, R234.reuse, 0x2 ;  /* 0x000000ea0d087211 */ /* 0x0c0fe200078410ff */
[----:B------:R-:W-:Y:S02]  /*6b00*/  RED.E.ADD.F32.FTZ.RN.STRONG.GPU [R10.64], R108 ;  /* 0x0000006c0a00798e */ /* 0x000fe4000c10e784 */
[----:B------:R-:W-:Y:S01]  /*6b10*/  IMAD.IADD R14, R238, 0x1, R14 ;  /* 0x00000001ee0e7824 */ /* 0x000fe200078e020e */
[-C--:B------:R-:W-:Y:S02]  /*6b20*/  LEA.HI.X.SX32 R9, R13, R235.reuse, 0x2, P2 ;  /* 0x000000eb0d097211 */ /* 0x080fe400010f16ff */
[----:B------:R-:W-:Y:S03]  /*6b30*/  IADD3 R13, R208, 0xc0, RZ ;  /* 0x000000c0d00d7810 */ /* 0x000fe60007ffe0ff */
[----:B------:R1:W-:Y:S01]  /*6b40*/  RED.E.ADD.F32.FTZ.RN.STRONG.GPU [R8.64], R109 ;  /* 0x0000006d0800798e */ /* 0x0003e2000c10e784 */
[CC--:B----4-:R-:W-:Y:S04]  /*6b50*/  LEA R4, P1, R12.reuse, R234.reuse, 0x2 ;  /* 0x000000ea0c047211 */ /* 0x0d0fe800078210ff */
[-C--:B------:R-:W-:Y:S02]  /*6b60*/  LEA.HI.X.SX32 R5, R12, R235.reuse, 0x2, P1 ;  /* 0x000000eb0c057211 */ /* 0x080fe400008f16ff */
[----:B------:R-:W-:Y:S03]  /*6b70*/  IADD3 R12, R208, 0xc0, RZ ;  /* 0x000000c0d00c7810 */ /* 0x000fe60007ffe0ff */
[----:B------:R2:W-:Y:S02]  /*6b80*/  RED.E.ADD.F32.FTZ.RN.STRONG.GPU [R4.64], R110 ;  /* 0x0000006e0400798e */ /* 0x0005e4000c10e784 */
[C---:B------:R-:W-:Y:S04]  /*6b90*/  IMAD.IADD R12, R238.reuse, 0x1, R12 ;  /* 0x00000001ee0c7824 */ /* 0x040fe800078e020c */
[----:B------:R-:W-:Y:S01]  /*6ba0*/  IMAD.IADD R12, R238, 0x1, R12 ;  /* 0x00000001ee0c7824 */ /* 0x000fe200078e020c */
[CC--:B-1----:R-:W-:Y:S04]  /*6bb0*/  LEA R8, P2, R252.reuse, R234.reuse, 0x2 ;  /* 0x000000eafc087211 */ /* 0x0c2fe800078410ff */
[-C--:B------:R-:W-:Y:S02]  /*6bc0*/  LEA.HI.X.SX32 R9, R252, R235.reuse, 0x2, P2 ;  /* 0x000000ebfc097211 */ /* 0x080fe400010f16ff */
[CC--:B---3--:R-:W-:Y:S04]  /*6bd0*/  LEA R6, P0, R0.reuse, R234.reuse, 0x2 ;  /* 0x000000ea00067211 */ /* 0x0c8fe800078010ff */
[-C--:B------:R-:W-:Y:S02]  /*6be0*/  LEA.HI.X.SX32 R7, R0, R235.reuse, 0x2, P0 ;  /* 0x000000eb00077211 */ /* 0x080fe400000f16ff */
[CC--:B--2---:R-:W-:Y:S02]  /*6bf0*/  LEA R4, P0, R13.reuse, R234.reuse, 0x2 ;  /* 0x000000ea0d047211 */ /* 0x0c4fe400078010ff */
[----:B------:R-:W-:Y:S01]  /*6c00*/  IADD3 R0, R208, 0xc0, RZ ;  /* 0x000000c0d0007810 */ /* 0x000fe20007ffe0ff */
[----:B------:R1:W-:Y:S01]  /*6c10*/  RED.E.ADD.F32.FTZ.RN.STRONG.GPU [R6.64], R111 ;  /* 0x0000006f0600798e */ /* 0x0003e2000c10e784 */
[-C--:B------:R-:W-:Y:S02]  /*6c20*/  LEA.HI.X.SX32 R5, R13, R235.reuse, 0x2, P0 ;  /* 0x000000eb0d057211 */ /* 0x080fe400000f16ff */
[-C--:B------:R-:W-:Y:S01]  /*6c30*/  LEA R10, P0, R12, R234.reuse, 0x2 ;  /* 0x000000ea0c0a7211 */ /* 0x080fe200078010ff */
[----:B------:R-:W-:Y:S01]  /*6c40*/  IMAD.IADD R0, R238, 0x1, R0 ;  /* 0x00000001ee007824 */ /* 0x000fe200078e0200 */
[----:B------:R-:W-:Y:S02]  /*6c50*/  RED.E.ADD.F32.FTZ.RN.STRONG.GPU [R234.64+0x300], R116 ;  /* 0x00030074ea00798e */ /* 0x000fe4000c10e784 */
[-C--:B------:R-:W-:Y:S03]  /*6c60*/  LEA.HI.X.SX32 R11, R12, R235.reuse, 0x2, P0 ;  /* 0x000000eb0c0b7211 */ /* 0x080fe600000f16ff */
[----:B------:R-:W-:Y:S05]  /*6c70*/  RED.E.ADD.F32.FTZ.RN.STRONG.GPU [R196.64+0x300], R117 ;  /* 0x00030075c400798e */ /* 0x000fea000c10e784 */
[----:B------:R2:W-:Y:S05]  /*6c80*/  RED.E.ADD.F32.FTZ.RN.STRONG.GPU [R4.64], R118 ;  /* 0x000000760400798e */ /* 0x0005ea000c10e784 */
[----:B------:R-:W-:Y:S01]  /*6c90*/  LDSM.16.MT88.4 R108, [R2+0x6800] ;  /* 0x00680000026c783b */ /* 0x000fe20000004200 */
[CC--:B-1----:R-:W-:Y:S04]  /*6ca0*/  LEA R6, P1, R0.reuse, R234.reuse, 0x2 ;  /* 0x000000ea00067211 */ /* 0x0c2fe800078210ff */
[-C--:B------:R-:W-:Y:S01]  /*6cb0*/  LEA.HI.X.SX32 R7, R0, R235.reuse, 0x2, P1 ;  /* 0x000000eb00077211 */ /* 0x080fe200008f16ff */
[----:B------:R-:W-:Y:S04]  /*6cc0*/  IMAD.IADD R0, R238, 0x1, R251 ;  /* 0x00000001ee007824 */ /* 0x000fe800078e02fb */
[----:B------:R1:W-:Y:S05]  /*6cd0*/  RED.E.ADD.F32.FTZ.RN.STRONG.GPU [R6.64], R119 ;  /* 0x000000770600798e */ /* 0x0003ea000c10e784 */
[----:B------:R3:W-:Y:S01]  /*6ce0*/  RED.E.ADD.F32.FTZ.RN.STRONG.GPU [R10.64], R120 ;  /* 0x000000780a00798e */ /* 0x0007e2000c10e784 */
[CC--:B--2---:R-:W-:Y:S04]  /*6cf0*/  LEA R4, P1, R251.reuse, R234.reuse, 0x2 ;  /* 0x000000eafb047211 */ /* 0x0c4fe800078210ff */
[----:B------:R2:W-:Y:S01]  /*6d00*/  RED.E.ADD.F32.FTZ.RN.STRONG.GPU [R8.64], R121 ;  /* 0x000000790800798e */ /* 0x0005e2000c10e784 */
[-C--:B------:R-:W-:Y:S05]  /*6d10*/  LEA.HI.X.SX32 R5, R251, R235.reuse, 0x2, P1 ;  /* 0x000000ebfb057211 */ /* 0x080fea00008f16ff */
[----:B------:R4:W-:Y:S01]  /*6d20*/  RED.E.ADD.F32.FTZ.RN.STRONG.GPU [R4.64], R122 ;  /* 0x0000007a0400798e */ /* 0x0009e2000c10e784 */
[CC--:B-1----:R-:W-:Y:S04]  /*6d30*/  LEA R6, P0, R0.reuse, R234.reuse, 0x2 ;  /* 0x000000ea00067211 */ /* 0x0c2fe800078010ff */
[-C--:B------:R-:W-:Y:S02]  /*6d40*/  LEA.HI.X.SX32 R7, R0, R235.reuse, 0x2, P0 ;  /* 0x000000eb00077211 */ /* 0x080fe400000f16ff */
[----:B------:R-:W-:Y:S02]  /*6d50*/  IADD3 R0, R209, 0xe0, RZ ;  /* 0x000000e0d1007810 */ /* 0x000fe40007ffe0ff */
[-C--:B---3--:R-:W-:Y:S01]  /*6d60*/  LEA R10, P3, R14, R234.reuse, 0x2 ;  /* 0x000000ea0e0a7211 */ /* 0x088fe200078610ff */
[----:B------:R1:W-:Y:S01]  /*6d70*/  RED.E.ADD.F32.FTZ.RN.STRONG.GPU [R6.64], R123 ;  /* 0x0000007b0600798e */ /* 0x0003e2000c10e784 */
[-C--:B--2---:R-:W-:Y:S01]  /*6d80*/  LEA R8, P2, R250, R234.reuse, 0x2 ;  /* 0x000000eafa087211 */ /* 0x084fe200078410ff */
[----:B------:R-:W-:Y:S01]  /*6d90*/  IMAD.IADD R0, R238, 0x1, R0 ;  /* 0x00000001ee007824 */ /* 0x000fe200078e0200 */
[-C--:B------:R-:W-:Y:S02]  /*6da0*/  LEA.HI.X.SX32 R11, R14, R235.reuse, 0x2, P3 ;  /* 0x000000eb0e0b7211 */ /* 0x080fe400018f16ff */
[----:B------:R-:W-:Y:S01]  /*6db0*/  RED.E.ADD.F32.FTZ.RN.STRONG.GPU [R234.64+0x380], R128 ;  /* 0x00038080ea00798e */ /* 0x000fe2000c10e784 */
[-C--:B------:R-:W-:Y:S02]  /*6dc0*/  LEA.HI.X.SX32 R9, R250, R235.reuse, 0x2, P2 ;  /* 0x000000ebfa097211 */ /* 0x080fe400010f16ff */
[CC--:B----4-:R-:W-:Y:S02]  /*6dd0*/  LEA R4, P1, R15.reuse, R234.reuse, 0x2 ;  /* 0x000000ea0f047211 */ /* 0x0d0fe400078210ff */
[----:B------:R-:W-:Y:S01]  /*6de0*/  RED.E.ADD.F32.FTZ.RN.STRONG.GPU [R196.64+0x380], R129 ;  /* 0x00038081c400798e */ /* 0x000fe2000c10e784 */
[CC--:B------:R-:W-:Y:S02]  /*6df0*/  LEA R12, P0, R0.reuse, R234.reuse, 0x2 ;  /* 0x000000ea000c7211 */ /* 0x0c0fe400078010ff */
[-C--:B------:R-:W-:Y:S02]  /*6e00*/  LEA.HI.X.SX32 R5, R15, R235.reuse, 0x2, P1 ;  /* 0x000000eb0f057211 */ /* 0x080fe400008f16ff */
[-C--:B------:R-:W-:Y:S01]  /*6e10*/  LEA.HI.X.SX32 R13, R0, R235.reuse, 0x2, P0 ;  /* 0x000000eb000d7211 */ /* 0x080fe200000f16ff */
[----:B------:R-:W-:Y:S02]  /*6e20*/  IMAD.IADD R0, R238, 0x1, R249 ;  /* 0x00000001ee007824 */ /* 0x000fe400078e02f9 */
[----:B------:R2:W-:Y:S05]  /*6e30*/  RED.E.ADD.F32.FTZ.RN.STRONG.GPU [R4.64], R130 ;  /* 0x000000820400798e */ /* 0x0005ea000c10e784 */
[----:B------:R-:W-:Y:S01]  /*6e40*/  RED.E.ADD.F32.FTZ.RN.STRONG.GPU [R12.64], R131 ;  /* 0x000000830c00798e */ /* 0x000fe2000c10e784 */
[CC--:B-1----:R-:W-:Y:S04]  /*6e50*/  LEA R6, P1, R249.reuse, R234.reuse, 0x2 ;  /* 0x000000eaf9067211 */ /* 0x0c2fe800078210ff */
[----:B------:R-:W-:Y:S01]  /*6e60*/  RED.E.ADD.F32.FTZ.RN.STRONG.GPU [R10.64], R124 ;  /* 0x0000007c0a00798e */ /* 0x000fe2000c10e784 */
[-C--:B------:R-:W-:Y:S04]  /*6e70*/  LEA.HI.X.SX32 R7, R249, R235.reuse, 0x2, P1 ;  /* 0x000000ebf9077211 */ /* 0x080fe800008f16ff */
[----:B------:R-:W-:Y:S01]  /*6e80*/  RED.E.ADD.F32.FTZ.RN.STRONG.GPU [R8.64], R125 ;  /* 0x0000007d0800798e */ /* 0x000fe2000c10e784 */
[----:B------:R-:W-:Y:S01]  /*6e90*/  ISETP.LT.AND P1, PT, RZ, UR7, PT ;  /* 0x00000007ff007c0c */ /* 0x000fe2000bf21270 */
[----:B------:R-:W-:Y:S03]  /*6ea0*/  UMOV UR7, UR14 ;  /* 0x0000000e00077c82 */ /* 0x000fe60008000000 */
[----:B------:R-:W-:Y:S05]  /*6eb0*/  RED.E.ADD.F32.FTZ.RN.STRONG.GPU [R6.64], R126 ;  /* 0x0000007e0600798e */ /* 0x000fea000c10e784 */
[----:B------:R-:W-:Y:S01]  /*6ec0*/  LDSM.16.MT88.4 R8, [R2] ;  /* 0x000000000208783b */ /* 0x000fe20000004200 */
[C---:B--2---:R-:W-:Y:S04]  /*6ed0*/  LEA R4, P0, R0.reuse, R234, 0x2 ;  /* 0x000000ea00047211 */ /* 0x044fe800078010ff */
[----:B------:R-:W-:Y:S01]  /*6ee0*/  LDSM.16.MT88.4 R12, [R220+0x28000] ;  /* 0x02800000dc0c783b */ /* 0x000fe20000004200 */
[----:B------:R-:W-:Y:S02]  /*6ef0*/  LEA.HI.X.SX32 R5, R0, R235, 0x2, P0 ;  /* 0x000000eb00057211 */ /* 0x000fe400000f16ff */
[----:B------:R-:W-:Y:S01]  /*6f00*/  PLOP3.LUT P0, PT, PT, PT, UP1, 0x80, 0x0 ;  /* 0x000000000000781c */ /* 0x000fe20003f0f018 */
[----:B------:R-:W-:Y:S01]  /*6f10*/  @UP5 UIADD3 UR11, UP1, UR11, -0x100, URZ ;  /* 0xffffff000b0b5890 */ /* 0x000fe2000ff3e03f */
[C---:B------:R-:W-:Y:S01]  /*6f20*/  IADD3 R0, R2.reuse, -0x8000, RZ ;  /* 0xffff800002007810 */ /* 0x040fe20007ffe0ff */
[----:B------:R-:W-:Y:S02]  /*6f30*/  RED.E.ADD.F32.FTZ.RN.STRONG.GPU [R4.64], R127 ;  /* 0x0000007f0400798e */ /* 0x000fe4000c10e784 */
[----:B------:R-:W-:Y:S03]  /*6f40*/  @UP5 UIADD3.X UR10, UR10, -0x1, URZ, UP1, !UPT ;  /* 0xffffffff0a0a5890 */ /* 0x000fe60008ffe43f */
[----:B------:R-:W1:Y:S05]  /*6f50*/  LDSM.16.MT88.4 R4, [R221+0x28000] ;  /* 0x02800000dd04783b */ /* 0x000e6a0000004200 */
        /* <DEDUP_REMOVED lines=295> */
.L_x_747:
        /* <DEDUP_REMOVED lines=18> */
.L_x_748:
[----:B-1----:R-:W2:Y:S01]  /*82f0*/  LDL.64 R4, [R1+0x40] ;  /* 0x0000400001047983 */ /* 0x002ea20000100a00 */
[----:B------:R-:W-:Y:S01]  /*8300*/  USHF.L.U32 UR7, UR18, 0x6, URZ ;  /* 0x0000000612077899 */ /* 0x000fe2000800063f */
[----:B------:R-:W-:Y:S01]  /*8310*/  IMAD.U32 R8, RZ, RZ, UR38 ;  /* 0x00000026ff087e24 */ /* 0x000fe2000f8e00ff */
[----:B------:R-:W-:Y:S01]  /*8320*/  ULDC.64 UR8, c[0x0][0x3a0] ;  /* 0x0000e80000087ab9 */ /* 0x000fe20000000a00 */
[----:B------:R-:W-:Y:S01]  /*8330*/  BAR.SYNC.DEFER_BLOCKING 0x0 ;  /* 0x0000000000007b1d */ /* 0x000fe20000010000 */
[----:B------:R-:W-:Y:S02]  /*8340*/  USHF.R.S32.HI UR10, URZ, 0x1f, UR7 ;  /* 0x0000001f3f0a7899 */ /* 0x000fe40008011407 */
[----:B------:R-:W-:Y:S01]  /*8350*/  IMAD.U32 R29, RZ, RZ, UR7 ;  /* 0x00000007ff1d7e24 */ /* 0x000fe2000f8e00ff */
[----:B------:R-:W-:-:S02]  /*8360*/  UIMAD UR6, UR18, -0x40, UR6 ;  /* 0xffffffc0120678a4 */ /* 0x000fc4000f8e0206 */
[----:B------:R-:W1:Y:S01]  /*8370*/  S2R R31, SR_TID.X ;  /* 0x00000000001f7919 */ /* 0x000e620000002100 */
[----:B------:R-:W-:Y:S01]  /*8380*/  UIMAD UR8, UR10, UR8, URZ ;  /* 0x000000080a0872a4 */ /* 0x000fe2000f8e023f */
[----:B------:R-:W-:Y:S02]  /*8390*/  BSSY B0, `(.L_x_749) ;  /* 0x0000030000007945 */ /* 0x000fe40003800000 */
[----:B------:R-:W3:Y:S01]  /*83a0*/  S2R R80, SR_TID.X ;  /* 0x0000000000507919 */ /* 0x000ee20000002100 */
[----:B------:R-:W-:-:S06]  /*83b0*/  UIMAD UR8, UR7, UR9, UR8 ;  /* 0x00000009070872a4 */ /* 0x000fcc000f8e0208 */
[----:B------:R-:W-:Y:S01]  /*83c0*/  IMAD.U32 R0, RZ, RZ, UR8 ;  /* 0x00000008ff007e24 */ /* 0x000fe2000f8e00ff */
[----:B------:R-:W-:Y:S02]  /*83d0*/  ULDC.64 UR8, c[0x0][0x3b8] ;  /* 0x0000ee0000087ab9 */ /* 0x000fe40000000a00 */
[----:B------:R-:W-:Y:S01]  /*83e0*/  UIMAD UR8, UR59, UR8, URZ ;  /* 0x000000083b0872a4 */ /* 0x000fe2000f8e023f */
[----:B------:R4:W2:Y:S03]  /*83f0*/  LDS.128 R44, [R237+0x19000] ;  /* 0x01900000ed2c7984 */ /* 0x0008a60000000c00 */
[----:B------:R-:W-:Y:S01]  /*8400*/  UIMAD UR8, UR38, UR9, UR8 ;  /* 0x00000009260872a4 */ /* 0x000fe2000f8e0208 */
[----:B------:R4:W2:Y:S01]  /*8410*/  LDS.128 R40, [R237+0x1b000] ;  /* 0x01b00000ed287984 */ /* 0x0008a20000000c00 */
[----:B-1----:R-:W-:-:S03]  /*8420*/  SHF.R.S32.HI R31, RZ, 0x1f, R31 ;  /* 0x0000001fff1f7819 */ /* 0x002fc6000001141f */
[----:B------:R4:W1:Y:S01]  /*8430*/  LDS.128 R36, [R237+0x1d000] ;  /* 0x01d00000ed247984 */ /* 0x0008620000000c00 */
[----:B---3--:R-:W-:-:S03]  /*8440*/  LEA.HI R31, R31, R80, RZ, 0x3 ;  /* 0x000000501f1f7211 */ /* 0x008fc600078f18ff */
[----:B------:R4:W3:Y:S01]  /*8450*/  LDS.128 R32, [R237+0x1f000] ;  /* 0x01f00000ed207984 */ /* 0x0008e20000000c00 */
[----:B------:R-:W-:-:S03]  /*8460*/  SHF.R.S32.HI R31, RZ, 0x3, R31 ;  /* 0x00000003ff1f7819 */ /* 0x000fc6000001141f */
[----:B------:R4:W1:Y:S01]  /*8470*/  LDS.128 R60, [R237+0x20000] ;  /* 0x02000000ed3c7984 */ /* 0x0008620000000c00 */
[----:B------:R-:W-:-:S03]  /*8480*/  ISETP.GE.AND P2, PT, R31, UR6, PT ;  /* 0x000000061f007c0c */ /* 0x000fc6000bf46270 */
[----:B------:R4:W1:Y:S01]  /*8490*/  LDS.128 R76, [R237+0x21000] ;  /* 0x02100000ed4c7984 */ /* 0x0008620000000c00 */
[----:B------:R-:W-:-:S03]  /*84a0*/  SHF.R.S32.HI R30, RZ, 0x1f, R31 ;  /* 0x0000001fff1e7819 */ /* 0x000fc6000001141f */
[----:B------:R4:W1:Y:S04]  /*84b0*/  LDS.128 R56, [R237+0x22000] ;  /* 0x02200000ed387984 */ /* 0x0008680000000c00 */
[----:B------:R4:W1:Y:S04]  /*84c0*/  LDS.128 R72, [R237+0x23000] ;  /* 0x02300000ed487984 */ /* 0x0008680000000c00 */
[----:B------:R4:W1:Y:S04]  /*84d0*/  LDS.128 R52, [R237+0x24000] ;  /* 0x02400000ed347984 */ /* 0x0008680000000c00 */
[----:B------:R4:W1:Y:S04]  /*84e0*/  LDS.128 R68, [R237+0x25000] ;  /* 0x02500000ed447984 */ /* 0x0008680000000c00 */
[----:B------:R4:W1:Y:S04]  /*84f0*/  LDS.128 R48, [R237+0x26000] ;  /* 0x02600000ed307984 */ /* 0x0008680000000c00 */
[----:B------:R4:W1:Y:S01]  /*8500*/  LDS.128 R64, [R237+0x27000] ;  /* 0x02700000ed407984 */ /* 0x0008620000000c00 */
[--C-:B--2---:R-:W-:Y:S01]  /*8510*/  SHF.R.S32.HI R7, RZ, 0x1f, R4.reuse ;  /* 0x0000001fff077819 */ /* 0x104fe20000011404 */
[----:B------:R-:W-:-:S04]  /*8520*/  IMAD.MOV.U32 R6, RZ, RZ, R4 ;  /* 0x000000ffff067224 */ /* 0x000fc800078e0004 */
[----:B------:R-:W-:-:S05]  /*8530*/  IMAD.WIDE.U32 R4, R29, c[0x0][0x3a0], R6 ;  /* 0x0000e8001d047a25 */ /* 0x000fca00078e0006 */
[----:B------:R-:W-:-:S04]  /*8540*/  IADD3 R4, P0, R4, UR14, RZ ;  /* 0x0000000e04047c10 */ /* 0x000fc8000ff1e0ff */
[----:B------:R-:W-:-:S05]  /*8550*/  IADD3.X R5, R5, UR15, R0, P0, !PT ;  /* 0x0000000f05057c10 */ /* 0x000fca00087fe400 */
[----:B------:R-:W-:-:S05]  /*8560*/  IMAD.WIDE.U32 R8, R8, c[0x0][0x3b8], R4 ;  /* 0x0000ee0008087a25 */ /* 0x000fca00078e0004 */
[----:B------:R-:W-:Y:S01]  /*8570*/  IADD3 R28, R9, UR8, RZ ;  /* 0x00000008091c7c10 */ /* 0x000fe2000fffe0ff */
[----:B------:R-:W-:Y:S05]  /*8580*/  @P2 BRA `(.L_x_750) ;  /* 0x0000010000002947 */ /* 0x000fea0003800000 */
[----:B-1-34-:R-:W1:Y:S01]  /*8590*/  LDS.128 R20, [R237+0x1c000] ;  /* 0x01c00000ed147984 */ /* 0x01ae620000000c00 */
[----:B------:R-:W-:Y:S01]  /*85a0*/  MOV R4, R8 ;  /* 0x0000000800047202 */ /* 0x000fe20000000f00 */
[----:B------:R-:W-:Y:S01]  /*85b0*/  IMAD R0, R30, c[0x0][0x3a0], RZ ;  /* 0x0000e8001e007a24 */ /* 0x000fe200078e02ff */
[----:B------:R-:W-:Y:S01]  /*85c0*/  MOV R5, R28 ;  /* 0x0000001c00057202 */ /* 0x000fe20000000f00 */
[----:B------:R-:W2:Y:S02]  /*85d0*/  LDS.128 R16, [R237+0x1a000] ;  /* 0x01a00000ed107984 */ /* 0x000ea40000000c00 */
[C---:B------:R-:W-:Y:S02]  /*85e0*/  IMAD R0, R31.reuse, c[0x0][0x3a4], R0 ;  /* 0x0000e9001f007a24 */ /* 0x040fe400078e0200 */
[----:B------:R-:W3:Y:S01]  /*85f0*/  LDS.128 R12, [R237+0x18000] ;  /* 0x01800000ed0c7984 */ /* 0x000ee20000000c00 */
[----:B------:R-:W-:-:S03]  /*8600*/  IMAD.WIDE.U32 R10, R31, c[0x0][0x3a0], R4 ;  /* 0x0000e8001f0a7a25 */ /* 0x000fc600078e0004 */
[----:B------:R-:W4:Y:S02]  /*8610*/  LDS.128 R24, [R237+0x1e000] ;  /* 0x01e00000ed187984 */ /* 0x000f240000000c00 */
[----:B------:R-:W-:Y:S02]  /*8620*/  IADD3 R0, R11, R0, RZ ;  /* 0x000000000b007210 */ /* 0x000fe40007ffe0ff */
[----:B------:R-:W-:-:S04]  /*8630*/  LEA R4, P0, R10, c[0x0][0x340], 0x1 ;  /* 0x0000d0000a047a11 */ /* 0x000fc800078008ff */
[----:B------:R-:W-:-:S05]  /*8640*/  LEA.HI.X R5, R10, c[0x0][0x344], R0, 0x1, P0 ;  /* 0x0000d1000a057a11 */ /* 0x000fca00000f0c00 */
[----:B-1----:R1:W-:Y:S04]  /*8650*/  STG.E.128 [R4.64+0x100], R20 ;  /* 0x0001001404007986 */ /* 0x0023e8000c101d04 */
[----:B--2---:R1:W-:Y:S04]  /*8660*/  STG.E.128 [R4.64+0x80], R16 ;  /* 0x0000801004007986 */ /* 0x0043e8000c101d04 */
[----:B---3--:R1:W-:Y:S04]  /*8670*/  STG.E.128 [R4.64], R12 ;  /* 0x0000000c04007986 */ /* 0x0083e8000c101d04 */
[----:B----4-:R1:W-:Y:S02]  /*8680*/  STG.E.128 [R4.64+0x180], R24 ;  /* 0x0001801804007986 */ /* 0x0103e4000c101d04 */
.L_x_750:
[----:B-1-34-:R-:W-:Y:S05]  /*8690*/  BSYNC B0 ;  /* 0x0000000000007941 */ /* 0x01afea0003800000 */
.L_x_749:
[----:B------:R-:W-:Y:S01]  /*86a0*/  IADD3 R0, R31, 0x20, RZ ;  /* 0x000000201f007810 */ /* 0x000fe20007ffe0ff */
[----:B------:R-:W-:Y:S03]  /*86b0*/  BSSY B0, `(.L_x_751) ;  /* 0x0000011000007945 */ /* 0x000fe60003800000 */
[----:B------:R-:W-:-:S13]  /*86c0*/  ISETP.GE.AND P1, PT, R0, UR6, PT ;  /* 0x0000000600007c0c */ /* 0x000fda000bf26270 */
[----:B------:R-:W-:Y:S05]  /*86d0*/  @P1 BRA `(.L_x_752) ;  /* 0x000000e000001947 */ /* 0x000fea0003800000 */
[----:B------:R-:W-:Y:S01]  /*86e0*/  IADD3 R0, P0, R31, 0x20, RZ ;  /* 0x000000201f007810 */ /* 0x000fe20007f1e0ff */
[----:B------:R-:W-:Y:S01]  /*86f0*/  IMAD.MOV.U32 R4, RZ, RZ, R8 ;  /* 0x000000ffff047224 */ /* 0x000fe200078e0008 */
[----:B------:R-:W-:-:S03]  /*8700*/  MOV R5, R28 ;  /* 0x0000001c00057202 */ /* 0x000fc60000000f00 */
[----:B------:R-:W-:Y:S02]  /*8710*/  IMAD.X R2, RZ, RZ, R30, P0 ;  /* 0x000000ffff027224 */ /* 0x000fe400000e061e */
        /* <DEDUP_REMOVED lines=8> */
[----:B------:R1:W-:Y:S04]  /*87a0*/  STG.E.128 [R4.64+0x100], R36 ;  /* 0x0001002404007986 */ /* 0x0003e8000c101d04 */
[----:B------:R1:W-:Y:S02]  /*87b0*/  STG.E.128 [R4.64+0x180], R32 ;  /* 0x0001802004007986 */ /* 0x0003e4000c101d04 */
.L_x_752:
[----:B------:R-:W-:Y:S05]  /*87c0*/  BSYNC B0 ;  /* 0x0000000000007941 */ /* 0x000fea0003800000 */
.L_x_751:
        /* <DEDUP_REMOVED lines=15> */
[----:B-1----:R-:W-:Y:S01]  /*88c0*/  MOV R4, R6 ;  /* 0x0000000600047202 */ /* 0x002fe20000000f00 */
[----:B------:R-:W-:Y:S01]  /*88d0*/  IMAD R0, R30, c[0x0][0x3a8], RZ ;  /* 0x0000ea001e007a24 */ /* 0x000fe200078e02ff */
[----:B------:R-:W-:-:S03]  /*88e0*/  MOV R5, R2 ;  /* 0x0000000200057202 */ /* 0x000fc60000000f00 */
[C---:B------:R-:W-:Y:S02]  /*88f0*/  IMAD R0, R31.reuse, c[0x0][0x3ac], R0 ;  /* 0x0000eb001f007a24 */ /* 0x040fe400078e0200 */
[----:B------:R-:W-:-:S05]  /*8900*/  IMAD.WIDE.U32 R8, R31, c[0x0][0x3a8], R4 ;  /* 0x0000ea001f087a25 */ /* 0x000fca00078e0004 */
[----:B------:R-:W-:Y:S02]  /*8910*/  IADD3 R0, R9, R0, RZ ;  /* 0x0000000009007210 */ /* 0x000fe40007ffe0ff */
[----:B------:R-:W-:-:S04]  /*8920*/  LEA R4, P0, R8, c[0x0][0x348], 0x1 ;  /* 0x0000d20008047a11 */ /* 0x000fc800078008ff */
[----:B------:R-:W-:-:S05]  /*8930*/  LEA.HI.X R5, R8, c[0x0][0x34c], R0, 0x1, P0 ;  /* 0x0000d30008057a11 */ /* 0x000fca00000f0c00 */
[----:B------:R1:W-:Y:S04]  /*8940*/  STG.E.128 [R4.64], R60 ;  /* 0x0000003c04007986 */ /* 0x0003e8000c101d04 */
[----:B------:R1:W-:Y:S04]  /*8950*/  STG.E.128 [R4.64+0x80], R56 ;  /* 0x0000803804007986 */ /* 0x0003e8000c101d04 */
[----:B------:R1:W-:Y:S04]  /*8960*/  STG.E.128 [R4.64+0x100], R52 ;  /* 0x0001003404007986 */ /* 0x0003e8000c101d04 */
[----:B------:R1:W-:Y:S02]  /*8970*/  STG.E.128 [R4.64+0x180], R48 ;  /* 0x0001803004007986 */ /* 0x0003e4000c101d04 */
.L_x_754:
[----:B------:R-:W-:Y:S05]  /*8980*/  BSYNC B0 ;  /* 0x0000000000007941 */ /* 0x000fea0003800000 */
.L_x_753:
[----:B------:R-:W-:Y:S05]  /*8990*/  @P1 BRA `(.L_x_755) ;  /* 0x0000098000001947 */ /* 0x000fea0003800000 */
[----:B------:R-:W-:Y:S02]  /*89a0*/  IADD3 R0, P0, R31, 0x20, RZ ;  /* 0x000000201f007810 */ /* 0x000fe40007f1e0ff */
[----:B------:R-:W-:-:S02]  /*89b0*/  MOV R7, R2 ;  /* 0x0000000200077202 */ /* 0x000fc40000000f00 */
[----:B-1----:R-:W-:-:S03]  /*89c0*/  IADD3.X R4, RZ, R30, RZ, P0, !PT ;  /* 0x0000001eff047210 */ /* 0x002fc600007fe4ff */
        /* <DEDUP_REMOVED lines=11> */
.L_x_737:
[----:B--2---:R-:W-:Y:S02]  /*8a80*/  UISETP.NE.AND UP0, UPT, UR23, -0x1, UPT ;  /* 0xffffffff1700788c */ /* 0x004fe4000bf05270 */
        /* <DEDUP_REMOVED lines=19> */
.L_x_756:
        /* <DEDUP_REMOVED lines=18> */
.L_x_757:
[----:B------:R-:W2:Y:S01]  /*8ce0*/  LDL.64 R14, [R1+0x40] ;  /* 0x00004000010e7983 */ /* 0x000ea20000100a00 */
[----:B------:R-:W-:Y:S01]  /*8cf0*/  USHF.L.U32 UR7, UR18, 0x6, URZ ;  /* 0x0000000612077899 */ /* 0x000fe2000800063f */
[----:B------:R-:W-:Y:S01]  /*8d00*/  BSSY B0, `(.L_x_758) ;  /* 0x0000025000007945 */ /* 0x000fe20003800000 */
[----:B------:R-:W-:Y:S01]  /*8d10*/  ULDC.64 UR8, c[0x0][0x3a0] ;  /* 0x0000e80000087ab9 */ /* 0x000fe20000000a00 */
[----:B------:R-:W1:Y:S01]  /*8d20*/  S2R R12, SR_TID.X ;  /* 0x00000000000c7919 */ /* 0x000e620000002100 */
[----:B------:R-:W-:Y:S02]  /*8d30*/  USHF.R.S32.HI UR10, URZ, 0x1f, UR7 ;  /* 0x0000001f3f0a7899 */ /* 0x000fe40008011407 */
[----:B------:R-:W-:Y:S01]  /*8d40*/  IMAD.U32 R10, RZ, RZ, UR7 ;  /* 0x00000007ff0a7e24 */ /* 0x000fe2000f8e00ff */
[----:B------:R-:W3:Y:S01]  /*8d50*/  S2R R13, SR_TID.X ;  /* 0x00000000000d7919 */ /* 0x000ee20000002100 */
[----:B------:R-:W-:-:S02]  /*8d60*/  UIMAD UR8, UR10, UR8, URZ ;  /* 0x000000080a0872a4 */ /* 0x000fc4000f8e023f */
[----:B------:R-:W-:Y:S02]  /*8d70*/  UIMAD UR6, UR18, -0x40, UR6 ;  /* 0xffffffc0120678a4 */ /* 0x000fe4000f8e0206 */
[----:B------:R-:W-:-:S06]  /*8d80*/  UIMAD UR8, UR7, UR9, UR8 ;  /* 0x00000009070872a4 */ /* 0x000fcc000f8e0208 */
[----:B------:R-:W-:Y:S01]  /*8d90*/  IMAD.U32 R0, RZ, RZ, UR8 ;  /* 0x00000008ff007e24 */ /* 0x000fe2000f8e00ff */
[----:B------:R-:W-:Y:S02]  /*8da0*/  ULDC.64 UR8, c[0x0][0x3b8] ;  /* 0x0000ee0000087ab9 */ /* 0x000fe40000000a00 */
[----:B------:R-:W-:-:S04]  /*8db0*/  UIMAD UR8, UR57, UR8, URZ ;  /* 0x00000008390872a4 */ /* 0x000fc8000f8e023f */
[----:B------:R-:W-:Y:S01]  /*8dc0*/  UIMAD UR8, UR38, UR9, UR8 ;  /* 0x00000009260872a4 */ /* 0x000fe2000f8e0208 */
[----:B-1----:R-:W-:-:S04]  /*8dd0*/  SHF.R.S32.HI R12, RZ, 0x1f, R12 ;  /* 0x0000001fff0c7819 */ /* 0x002fc8000001140c */
[----:B---3--:R-:W-:-:S04]  /*8de0*/  LEA.HI R12, R12, R13, RZ, 0x3 ;  /* 0x0000000d0c0c7211 */ /* 0x008fc800078f18ff */
[----:B------:R-:W-:-:S04]  /*8df0*/  SHF.R.S32.HI R12, RZ, 0x3, R12 ;  /* 0x00000003ff0c7819 */ /* 0x000fc8000001140c */
[----:B------:R-:W-:Y:S02]  /*8e00*/  ISETP.GE.AND P2, PT, R12, UR6, PT ;  /* 0x000000060c007c0c */ /* 0x000fe4000bf46270 */
[----:B------:R-:W-:Y:S01]  /*8e10*/  SHF.R.S32.HI R11, RZ, 0x1f, R12 ;  /* 0x0000001fff0b7819 */ /* 0x000fe2000001140c */
[----:B--2---:R-:W-:-:S05]  /*8e20*/  IMAD.WIDE.U32 R4, R10, c[0x0][0x3a0], R14 ;  /* 0x0000e8000a047a25 */ /* 0x004fca00078e000e */
[----:B------:R-:W-:-:S04]  /*8e30*/  IADD3 R6, P0, R4, UR14, RZ ;  /* 0x0000000e04067c10 */ /* 0x000fc8000ff1e0ff */
[----:B------:R-:W-:Y:S01]  /*8e40*/  IADD3.X R7, R5, UR15, R0, P0, !PT ;  /* 0x0000000f05077c10 */ /* 0x000fe200087fe400 */
[----:B------:R-:W-:-:S04]  /*8e50*/  IMAD.U32 R0, RZ, RZ, UR38 ;  /* 0x00000026ff007e24 */ /* 0x000fc8000f8e00ff */
[----:B------:R-:W-:-:S05]  /*8e60*/  IMAD.WIDE.U32 R6, R0, c[0x0][0x3b8], R6 ;  /* 0x0000ee0000067a25 */ /* 0x000fca00078e0006 */
[----:B------:R-:W-:Y:S01]  /*8e70*/  IADD3 R2, R7, UR8, RZ ;  /* 0x0000000807027c10 */ /* 0x000fe2000fffe0ff */
[----:B------:R-:W-:Y:S05]  /*8e80*/  @P2 BRA `(.L_x_759) ;  /* 0x000000c000002947 */ /* 0x000fea0003800000 */
[----:B------:R-:W-:Y:S01]  /*8e90*/  MOV R4, R6 ;  /* 0x0000000600047202 */ /* 0x000fe20000000f00 */
[----:B------:R-:W-:Y:S01]  /*8ea0*/  IMAD R0, R11, c[0x0][0x3a0], RZ ;  /* 0x0000e8000b007a24 */ /* 0x000fe200078e02ff */
[----:B------:R-:W-:-:S03]  /*8eb0*/  MOV R5, R2 ;  /* 0x0000000200057202 */ /* 0x000fc60000000f00 */
[C---:B------:R-:W-:Y:S02]  /*8ec0*/  IMAD R0, R12.reuse, c[0x0][0x3a4], R0 ;  /* 0x0000e9000c007a24 */ /* 0x040fe400078e0200 */
[----:B------:R-:W-:-:S05]  /*8ed0*/  IMAD.WIDE.U32 R8, R12, c[0x0][0x3a0], R4 ;  /* 0x0000e8000c087a25 */ /* 0x000fca00078e0004 */
[----:B------:R-:W-:Y:S02]  /*8ee0*/  IADD3 R0, R0, R9, RZ ;  /* 0x0000000900007210 */ /* 0x000fe40007ffe0ff */
[----:B------:R-:W-:-:S04]  /*8ef0*/  LEA R4, P0, R8, c[0x0][0x340], 0x1 ;  /* 0x0000d00008047a11 */ /* 0x000fc800078008ff */
[----:B------:R-:W-:-:S05]  /*8f00*/  LEA.HI.X R5, R8, c[0x0][0x344], R0, 0x1, P0 ;  /* 0x0000d10008057a11 */ /* 0x000fca00000f0c00 */
[----:B------:R1:W-:Y:S04]  /*8f10*/  STG.E.128 [R4.64], RZ ;  /* 0x000000ff04007986 */ /* 0x0003e8000c101d04 */
[----:B------:R1:W-:Y:S04]  /*8f20*/  STG.E.128 [R4.64+0x80], RZ ;  /* 0x000080ff04007986 */ /* 0x0003e8000c101d04 */
[----:B------:R1:W-:Y:S04]  /*8f30*/  STG.E.128 [R4.64+0x100], RZ ;  /* 0x000100ff04007986 */ /* 0x0003e8000c101d04 */
[----:B------:R1:W-:Y:S02]  /*8f40*/  STG.E.128 [R4.64+0x180], RZ ;  /* 0x000180ff04007986 */ /* 0x0003e4000c101d04 */
.L_x_759:
[----:B------:R-:W-:Y:S05]  /*8f50*/  BSYNC B0 ;  /* 0x0000000000007941 */ /* 0x000fea0003800000 */
.L_x_758:
[----:B------:R-:W-:Y:S01]  /*8f60*/  IADD3 R0, R12, 0x20, RZ ;  /* 0x000000200c007810 */ /* 0x000fe20007ffe0ff */
[----:B------:R-:W-:Y:S03]  /*8f70*/  BSSY B0, `(.L_x_760) ;  /* 0x0000010000007945 */ /* 0x000fe60003800000 */
[----:B------:R-:W-:-:S13]  /*8f80*/  ISETP.GE.AND P1, PT, R0, UR6, PT ;  /* 0x0000000600007c0c */ /* 0x000fda000bf26270 */
[----:B------:R-:W-:Y:S05]  /*8f90*/  @P1 BRA `(.L_x_761) ;  /* 0x000000d000001947 */ /* 0x000fea0003800000 */
[----:B------:R-:W-:Y:S02]  /*8fa0*/  IADD3 R0, P0, R12, 0x20, RZ ;  /* 0x000000200c007810 */ /* 0x000fe40007f1e0ff */
[----:B------:R-:W-:Y:S02]  /*8fb0*/  MOV R7, R2 ;  /* 0x0000000200077202 */ /* 0x000fe40000000f00 */
[----:B-1----:R-:W-:-:S03]  /*8fc0*/  IADD3.X R4, RZ, R11, RZ, P0, !PT ;  /* 0x0000000bff047210 */ /* 0x002fc600007fe4ff */
        /* <DEDUP_REMOVED lines=10> */
.L_x_761:
[----:B------:R-:W-:Y:S05]  /*9070*/  BSYNC B0 ;  /* 0x0000000000007941 */ /* 0x000fea0003800000 */
.L_x_760:
        /* <DEDUP_REMOVED lines=27> */
.L_x_763:
[----:B------:R-:W-:Y:S05]  /*9230*/  BSYNC B0 ;  /* 0x0000000000007941 */ /* 0x000fea0003800000 */
.L_x_762:
        /* <DEDUP_REMOVED lines=14> */
.L_x_755:
[----:B------:R-:W-:Y:S05]  /*9320*/  BSYNC B1 ;  /* 0x0000000000017941 */ /* 0x000fea0003800000 */
.L_x_732:
        /* <DEDUP_REMOVED lines=11> */
.L_x_764:
[----:B------:R-:W-:Y:S05]  /*93e0*/  EXIT ;  /* 0x000000000000794d */ /* 0x000fea0003800000 */
.L_x_766:
        /* <DEDUP_REMOVED lines=9> */
.L_x_2020:


//--------------------- .text._ZN5flash44flash_bwd_dq_dk_dv_loop_seqk_parallel_kernelI23Flash_bwd_kernel_traitsILi256ELi64ELi64ELi8ELi4ELi2ELi2ELb0ELb0EN7cutlass10bfloat16_tE19Flash_kernel_traitsILi256ELi64ELi64ELi8ES3_EELb0ELb0ELb0ELb1ELb0ELb0ELb0EEEvNS_16Flash_bwd_paramsE --------------------------
	.section	.text._ZN5flash44flash_bwd_dq_dk_dv_loop_seqk_parallel_kernelI23Flash_bwd_kernel_traitsILi256ELi64ELi64ELi8ELi4ELi2ELi2ELb0ELb0EN7cutlass10bfloat16_tE19Flash_kernel_traitsILi256ELi64ELi64ELi8ES3_EELb0ELb0ELb0ELb1ELb0ELb0ELb0EEEvNS_16Flash_bwd_paramsE,"ax",@progbits
	.sectioninfo	@"SHI_REGISTERS=255"
	.align	128
        .global         _ZN5flash44flash_bwd_dq_dk_dv_loop_seqk_parallel_kernelI23Flash_bwd_kernel_traitsILi256ELi64ELi64ELi8ELi4ELi2ELi2ELb0ELb0EN7cutlass10bfloat16_tE19Flash_kernel_traitsILi256ELi64ELi64ELi8ES3_EELb0ELb0ELb0ELb1ELb0ELb0ELb0EEEvNS_16Flash_bwd_paramsE
        .type           _ZN5flash44flash_bwd_dq_dk_dv_loop_seqk_parallel_kernelI23Flash_bwd_kernel_traitsILi256ELi64ELi64ELi8ELi4ELi2ELi2ELb0ELb0EN7cutlass10bfloat16_tE19Flash_kernel_traitsILi256ELi64ELi64ELi8ES3_EELb0ELb0ELb0ELb1ELb0ELb0ELb0EEEvNS_16Flash_bwd_paramsE,@function
        .size           _ZN5flash44flash_bwd_dq_dk_dv_loop_seqk_parallel_kernelI23Flash_bwd_kernel_traitsILi256ELi64ELi64ELi8ELi4ELi2ELi2ELb0ELb0EN7cutlass10bfloat16_tE19Flash_kernel_traitsILi256ELi64ELi64ELi8ES3_EELb0ELb0ELb0ELb1ELb0ELb0ELb0EEEvNS_16Flash_bwd_paramsE,(.L_x_2021 - _ZN5flash44flash_bwd_dq_dk_dv_loop_seqk_parallel_kernelI23Flash_bwd_kernel_traitsILi256ELi64ELi64ELi8ELi4ELi2ELi2ELb0ELb0EN7cutlass10bfloat16_tE19Flash_kernel_traitsILi256ELi64ELi64ELi8ES3_EELb0ELb0ELb0ELb1ELb0ELb0ELb0EEEvNS_16Flash_bwd_paramsE)
        .other          _ZN5flash44flash_bwd_dq_dk_dv_loop_seqk_parallel_kernelI23Flash_bwd_kernel_traitsILi256ELi64ELi64ELi8ELi4ELi2ELi2ELb0ELb0EN7cutlass10bfloat16_tE19Flash_kernel_traitsILi256ELi64ELi64ELi8ES3_EELb0ELb0ELb0ELb1ELb0ELb0ELb0EEEvNS_16Flash_bwd_paramsE,@"STO_CUDA_ENTRY STV_DEFAULT"
_ZN5flash44flash_bwd_dq_dk_dv_loop_seqk_parallel_kernelI23Flash_bwd_kernel_traitsILi256ELi64ELi64ELi8ELi4ELi2ELi2ELb0ELb0EN7cutlass10bfloat16_tE19Flash_kernel_traitsILi256ELi64ELi64ELi8ES3_EELb0ELb0ELb0ELb1ELb0ELb0ELb0EEEvNS_16Flash_bwd_paramsE:
.text._ZN5flash44flash_bwd_dq_dk_dv_loop_seqk_parallel_kernelI23Flash_bwd_kernel_traitsILi256ELi64ELi64ELi8ELi4ELi2ELi2ELb0ELb0EN7cutlass10bfloat16_tE19Flash_kernel_traitsILi256ELi64ELi64ELi8ES3_EELb0ELb0ELb0ELb1ELb0ELb0ELb0EEEvNS_16Flash_bwd_paramsE:
        /* <DEDUP_REMOVED lines=49> */
[----:B------:R-:W-:Y:S01]  /*0310*/  LEA.HI R10, R11, R12, RZ, 0x3 ;  /* 0x0000000c0b0a7211 */ /* 0x000fe200078f18ff */
        /* <DEDUP_REMOVED lines=14> */
[----:B------:R-:W-:-:S02]  /*0400*/  UMOV UR39, URZ ;  /* 0x0000003f00277c82 */ /* 0x000fc40008000000 */
[----:B------:R-:W-:Y:S01]  /*0410*/  IMAD.IADD R8, R3, 0x1, -R2 ;  /* 0x0000000103087824 */ /* 0x000fe200078e0a02 */
[----:B------:R-:W-:Y:S01]  /*0420*/  LOP3.LUT R2, R4, 0xfffffff0, RZ, 0xc0, !PT ;  /* 0xfffffff004027812 */ /* 0x000fe200078ec0ff */
[----:B------:R-:W-:Y:S01]  /*0430*/  IMAD.IADD R6, R5, 0x1, -R0 ;  /* 0x0000000105067824 */ /* 0x000fe200078e0a00 */
[----:B------:R-:W-:Y:S01]  /*0440*/  SHF.R.S32.HI R3, RZ, 0x3, R10 ;  /* 0x00000003ff037819 */ /* 0x000fe2000001140a */
[----:B------:R-:W-:Y:S01]  /*0450*/  ULDC.64 UR4, c[0x0][0x118] ;  /* 0x0000460000047ab9 */ /* 0x000fe20000000a00 */
[----:B------:R-:W-:Y:S01]  /*0460*/  LOP3.LUT R0, R10, 0xfffffff8, RZ, 0xc0, !PT ;  /* 0xfffffff80a007812 */ /* 0x000fe200078ec0ff */
[C---:B------:R-:W-:Y:S01]  /*0470*/  IMAD.IADD R2, R12.reuse, 0x1, -R2 ;  /* 0x000000010c027824 */ /* 0x040fe200078e0a02 */
[----:B------:R-:W-:Y:S01]  /*0480*/  ULOP3.LUT UR56, UR35, UR56, URZ, 0x3c, !UPT ;  /* 0x0000003823387292 */ /* 0x000fe2000f8e3c3f */
[----:B------:R-:W-:Y:S01]  /*0490*/  IMAD.SHL.U32 R3, R3, 0x40, RZ ;  /* 0x0000004003037824 */ /* 0x000fe200078e00ff */
[----:B------:R-:W-:Y:S01]  /*04a0*/  UISETP.NE.AND UP2, UPT, UR10, URZ, UPT ;  /* 0x0000003f0a00728c */ /* 0x000fe2000bf45270 */
[----:B------:R-:W-:Y:S01]  /*04b0*/  IMAD.IADD R0, R12, 0x1, -R0 ;  /* 0x000000010c007824 */ /* 0x000fe200078e0a00 */
[----:B------:R-:W-:Y:S01]  /*04c0*/  SHF.R.S32.HI R4, RZ, 0x1f, R2 ;  /* 0x0000001fff047819 */ /* 0x000fe20000011402 */
[----:B------:R-:W-:Y:S01]  /*04d0*/  USHF.R.S32.HI UR57, URZ, 0x1f, UR35 ;  /* 0x0000001f3f397899 */ /* 0x000fe20008011423 */
        /* <DEDUP_REMOVED lines=11> */
[----:B------:R-:W-:Y:S01]  /*0590*/  UIMAD.WIDE.U32 UR42, UR36, UR44, URZ ;  /* 0x0000002c242a72a5 */ /* 0x000fe2000f8e003f */
[C---:B------:R-:W-:Y:S01]  /*05a0*/  LOP3.LUT P3, RZ, R0.reuse, 0x2, RZ, 0xc0, !PT ;  /* 0x0000000200ff7812 */ /* 0x040fe2000786c0ff */
[----:B------:R-:W-:Y:S01]  /*05b0*/  IMAD.SHL.U32 R0, R0, 0x40, RZ ;  /* 0x0000004000007824 */ /* 0x000fe200078e00ff */
[----:B------:R-:W-:Y:S01]  /*05c0*/  LOP3.LUT R7, R4, R5, RZ, 0x3c, !PT ;  /* 0x0000000504077212 */ /* 0x000fe200078e3cff */
[----:B------:R-:W-:Y:S01]  /*05d0*/  IMAD.IADD R14, R2, 0x1, -R3 ;  /* 0x00000001020e7824 */ /* 0x000fe200078e0a03 */
[----:B------:R-:W-:Y:S01]  /*05e0*/  LOP3.LUT R3, R6, 0x1, RZ, 0xc0, !PT ;  /* 0x0000000106037812 */ /* 0x000fe200078ec0ff */
[----:B------:R-:W-:Y:S01]  /*05f0*/  IMAD.SHL.U32 R2, R229, 0x10, RZ ;  /* 0x00000010e5027824 */ /* 0x000fe200078e00ff */
[----:B------:R-:W-:Y:S01]  /*0600*/  LEA.HI R5, R11, R12, RZ, 0x7 ;  /* 0x0000000c0b057211 */ /* 0x000fe200078f38ff */
[----:B------:R-:W-:Y:S01]  /*0610*/  UIMAD UR51, UR37, UR44, URZ ;  /* 0x0000002c253372a4 */ /* 0x000fe2000f8e023f */
[----:B------:R-:W-:Y:S01]  /*0620*/  LOP3.LUT R0, R0, 0x1c0, RZ, 0xc0, !PT ;  /* 0x000001c000007812 */ /* 0x000fe200078ec0ff */
[----:B------:R-:W-:Y:S01]  /*0630*/  STL [R1+0x58], R14 ;  /* 0x0000580e01007387 */ /* 0x000fe20000100800 */
[----:B------:R-:W-:Y:S01]  /*0640*/  ISETP.NE.U32.AND P0, PT, R3, 0x1, PT ;  /* 0x000000010300780c */ /* 0x000fe20003f05070 */
[----:B------:R-:W-:Y:S01]  /*0650*/  IMAD.SHL.U32 R3, R8, 0x200, RZ ;  /* 0x0000020008037824 */ /* 0x000fe200078e00ff */
[----:B------:R-:W-:Y:S01]  /*0660*/  SHF.R.S32.HI R5, RZ, 0x7, R5 ;  /* 0x00000007ff057819 */ /* 0x000fe20000011405 */
[----:B------:R-:W-:Y:S01]  /*0670*/  USHF.R.S32.HI UR53, URZ, 0x1f, UR47 ;  /* 0x0000001f3f357899 */ /* 0x000fe2000801142f */
[C---:B------:R-:W-:Y:S01]  /*0680*/  LOP3.LUT R221, R0.reuse, 0x8, R10, 0xf8, !PT ;  /* 0x0000000800dd7812 */ /* 0x040fe200078ef80a */
[----:B------:R-:W-:Y:S01]  /*0690*/  UIMAD UR50, UR6, UR50, URZ ;  /* 0x00000032063272a4 */ /* 0x000fe2000f8e023f */
[----:B------:R-:W-:Y:S01]  /*06a0*/  SHF.R.U32.HI R226, RZ, 0x3, R0 ;  /* 0x00000003ffe27819 */ /* 0x000fe20000011600 */
[----:B------:R-:W-:Y:S01]  /*06b0*/  @!UP1 UIMAD UR49, UR7, UR49, URZ ;  /* 0x00000031073192a4 */ /* 0x000fe2000f8e023f */
[----:B------:R-:W-:Y:S01]  /*06c0*/  LOP3.LUT R2, R0, 0x10, R2, 0xf8, !PT ;  /* 0x0000001000027812 */ /* 0x000fe200078ef802 */
[----:B------:R-:W-:Y:S01]  /*06d0*/  IMAD R0, R5, 0x800, R3 ;  /* 0x0000080005007824 */ /* 0x000fe200078e0203 */
[----:B------:R-:W-:Y:S01]  /*06e0*/  LOP3.LUT R221, R221, R226, RZ, 0x3c, !PT ;  /* 0x000000e2dddd7212 */ /* 0x000fe200078e3cff */
[----:B------:R-:W-:Y:S01]  /*06f0*/  USHF.R.S32.HI UR48, URZ, 0x1f, UR41 ;  /* 0x0000001f3f307899 */ /* 0x000fe20008011429 */
[----:B------:R-:W-:Y:S01]  /*0700*/  LEA.HI R4, R11, R12, RZ, 0x6 ;  /* 0x0000000c0b047211 */ /* 0x000fe200078f30ff */
[----:B------:R-:W-:Y:S01]  /*0710*/  UMOV UR40, 0xffff8000 ;  /* 0xffff800000287882 */ /* 0x000fe20000000000 */
        /* <DEDUP_REMOVED lines=63> */
.L_x_813:
        /* <DEDUP_REMOVED lines=66> */
.L_x_767:
        /* <DEDUP_REMOVED lines=58> */
.L_x_769:
        /* <DEDUP_REMOVED lines=43> */
.L_x_770:
[----:B------:R-:W-:Y:S01]  /*1580*/  ULDC.64 UR10, c[0x0][0x370] ;  /* 0x0000dc00000a7ab9 */ /* 0x000fe20000000a00 */
[----:B------:R-:W-:Y:S01]  /*1590*/  PLOP3.LUT P0, PT, PT, PT, UP1, 0x80, 0x0 ;  /* 0x000000000000781c */ /* 0x000fe20003f0f018 */
[----:B------:R-:W-:Y:S02]  /*15a0*/  @UP3 UIMAD.WIDE.U32 UR8, UR14, UR10, URZ ;  /* 0x0000000a0e0832a5 */ /* 0x000fe4000f8e003f */
[----:B------:R-:W-:Y:S02]  /*15b0*/  ULDC UR13, c[0x0][0x224] ;  /* 0x00008900000d7ab9 */ /* 0x000fe40000000800 */
[----:B------:R-:W-:-:S03]  /*15c0*/  @UP3 UIMAD UR22, UR14, UR11, UR9 ;  /* 0x0000000b0e1632a4 */ /* 0x000fc6000f8e0209 */
        /* <DEDUP_REMOVED lines=26> */
[----:B------:R-:W-:Y:S02]  /*1770*/  ULDC UR13, c[0x0][0x234] ;  /* 0x00008d00000d7ab9 */ /* 0x000fe40000000800 */
[----:B------:R-:W-:Y:S02]  /*1780*/  UIMAD UR10, UR36, UR9, UR6 ;  /* 0x00000009240a72a4 */ /* 0x000fe4000f8e0206 */
[----:B------:R-:W-:Y:S02]  /*1790*/  @UP1 USEL UR6, UR54, UR14, !UP3 ;  /* 0x0000000e36061287 */ /* 0x000fe4000d800000 */
[----:B------:R-:W-:-:S02]  /*17a0*/  UIMAD.WIDE.U32 UR8, UR36, UR8, URZ ;  /* 0x00000008240872a5 */ /* 0x000fc4000f8e003f */
[----:B------:R-:W-:Y:S02]  /*17b0*/  @UP1 UIMAD UR13, UR35, UR13, UR6 ;  /* 0x0000000d230d12a4 */ /* 0x000fe4000f8e0206 */
        /* <DEDUP_REMOVED lines=9> */
.L_x_771:
[----:B------:R-:W-:-:S03]  /*1850*/  UMOV UR11, UR50 ;  /* 0x00000032000b7c82 */ /* 0x000fc60008000000 */
.L_x_772:
        /* <DEDUP_REMOVED lines=24> */
[C---:B------:R-:W-:Y:S01]  /*19e0*/  LEA R234, P0, R8.reuse, c[0x0][0x350], 0x2 ;  /* 0x0000d40008ea7a11 */ /* 0x040fe200078010ff */
        /* <DEDUP_REMOVED lines=10> */
[----:B------:R-:W-:Y:S01]  /*1a90*/  UIMAD UR16, UR35, UR9, UR6 ;  /* 0x00000009231072a4 */ /* 0x000fe2000f8e0206 */
[----:B------:R-:W-:Y:S01]  /*1aa0*/  IADD3 R6, P1, R6, UR31, RZ ;  /* 0x0000001f06067c10 */ /* 0x000fe2000ff3e0ff */
[----:B------:R-:W-:Y:S01]  /*1ab0*/  UMOV UR15, 0x4 ;  /* 0x00000004000f7882 */ /* 0x000fe20000000000 */
[----:B------:R-:W-:Y:S01]  /*1ac0*/  IMAD.WIDE.U32 R2, R5, c[0x0][0x378], R2 ;  /* 0x0000de0005027a25 */ /* 0x000fe200078e0002 */
[----:B------:R-:W-:Y:S01]  /*1ad0*/  ULDC.64 UR12, c[0x0][0x3c8] ;  /* 0x0000f200000c7ab9 */ /* 0x000fe20000000a00 */
[----:B------:R-:W-:Y:S01]  /*1ae0*/  IADD3.X R7, R7, UR29, R15, P1, !PT ;  /* 0x0000001d07077c10 */ /* 0x000fe20008ffe40f */
[----:B------:R-:W-:Y:S01]  /*1af0*/  ULDC.64 UR10, c[0x0][0x200] ;  /* 0x00008000000a7ab9 */ /* 0x000fe20000000a00 */
[----:B------:R-:W-:Y:S01]  /*1b00*/  IMAD.MOV.U32 R4, RZ, RZ, R2 ;  /* 0x000000ffff047224 */ /* 0x000fe200078e0002 */
[----:B------:R-:W-:Y:S01]  /*1b10*/  UIMAD.WIDE UR8, UR8, UR15, UR12 ;  /* 0x0000000f080872a5 */ /* 0x000fe2000f8e020c */
[----:B------:R-:W-:Y:S01]  /*1b20*/  IADD3 R5, R3, UR16, RZ ;  /* 0x0000001003057c10 */ /* 0x000fe2000fffe0ff */
[----:B------:R-:W-:-:S02]  /*1b30*/  ULEA.HI.SX32 UR6, UR34, 0xffffffff, 0x1a ;  /* 0xffffffff22067891 */ /* 0x000fc4000f8fd23f */
        /* <DEDUP_REMOVED lines=8> */
[----:B------:R-:W-:Y:S01]  /*1bc0*/  ULEA.HI UR6, UR8, UR8, URZ, 0x1 ;  /* 0x0000000808067291 */ /* 0x000fe2000f8f083f */
[----:B------:R-:W-:Y:S01]  /*1bd0*/  IMAD.U32 R10, RZ, RZ, UR35 ;  /* 0x00000023ff0a7e24 */ /* 0x000fe2000f8e00ff */
[----:B------:R1:W-:Y:S01]  /*1be0*/  STL [R1], R26 ;  /* 0x0000001a01007387 */ /* 0x0003e20000100800 */
[----:B------:R-:W-:Y:S01]  /*1bf0*/  ULDC.64 UR10, c[0x0][0x1a8] ;  /* 0x00006a00000a7ab9 */ /* 0x000fe20000000a00 */
[----:B------:R-:W-:Y:S01]  /*1c00*/  IMAD R0, R23, c[0x0][0x370], RZ ;  /* 0x0000dc0017007a24 */ /* 0x000fe200078e02ff */
[----:B------:R-:W-:Y:S01]  /*1c10*/  ULOP3.LUT UR6, UR6, 0xfffffffe, URZ, 0xc0, !UPT ;  /* 0xfffffffe06067892 */ /* 0x000fe2000f8ec03f */
[----:B------:R1:W-:Y:S01]  /*1c20*/  STL [R1+0x4], R25 ;  /* 0x0000041901007387 */ /* 0x0003e20000100800 */
[----:B------:R-:W-:Y:S01]  /*1c30*/  UMOV UR12, UR9 ;  /* 0x00000009000c7c82 */ /* 0x000fe20008000000 */
[----:B------:R-:W-:Y:S01]  /*1c40*/  IMAD.WIDE.U32 R4, R12, c[0x0][0x370], R4 ;  /* 0x0000dc000c047a25 */ /* 0x000fe200078e0004 */
[----:B------:R-:W-:Y:S01]  /*1c50*/  UIADD3 UR6, UR8, -UR6, URZ ;  /* 0x8000000608067290 */ /* 0x000fe2000fffe03f */
[----:B------:R-:W-:Y:S01]  /*1c60*/  @P0 BAR.SYNC.DEFER_BLOCKING 0x0 ;  /* 0x0000000000000b1d */ /* 0x000fe20000010000 */
[----:B------:R-:W-:Y:S01]  /*1c70*/  UIMAD UR9, UR57, UR10, URZ ;  /* 0x0000000a390972a4 */ /* 0x000fe2000f8e023f */
[----:B------:R-:W-:Y:S01]  /*1c80*/  IMAD.WIDE.U32 R10, R10, c[0x0][0x1a8], R6 ;  /* 0x00006a000a0a7a25 */ /* 0x000fe200078e0006 */
[----:B------:R-:W-:Y:S01]  /*1c90*/  UISETP.NE.AND UP0, UPT, UR6, 0x1, UPT ;  /* 0x000000010600788c */ /* 0x000fe2000bf05270 */
[----:B------:R-:W-:Y:S01]  /*1ca0*/  LEA R242, P0, R4, c[0x0][0x330], 0x1 ;  /* 0x0000cc0004f27a11 */ /* 0x000fe200078008ff */
[----:B------:R-:W-:Y:S01]  /*1cb0*/  UIMAD UR6, UR8, -0x40, UR30 ;  /* 0xffffffc0080678a4 */ /* 0x000fe2000f8e021e */
[----:B------:R-:W-:Y:S01]  /*1cc0*/  IMAD R0, R12, c[0x0][0x374], R0 ;  /* 0x0000dd000c007a24 */ /* 0x000fe200078e0200 */
[----:B------:R-:W-:Y:S01]  /*1cd0*/  UIMAD UR9, UR35, UR11, UR9 ;  /* 0x0000000b230972a4 */ /* 0x000fe2000f8e0209 */
[----:B------:R-:W-:Y:S01]  /*1ce0*/  LEA R243, P1, R10, c[0x0][0x160], 0x1 ;  /* 0x000058000af37a11 */ /* 0x000fe200078208ff */
[----:B------:R-:W-:Y:S01]  /*1cf0*/  UMOV UR10, UR15 ;  /* 0x0000000f000a7c82 */ /* 0x000fe20008000000 */
[----:B------:R-:W-:Y:S01]  /*1d00*/  IMAD.IADD R8, R5, 0x1, R0 ;  /* 0x0000000105087824 */ /* 0x000fe200078e0200 */
[----:B------:R-:W-:Y:S01]  /*1d10*/  ISETP.GE.AND P6, PT, R12, UR6, PT ;  /* 0x000000060c007c0c */ /* 0x000fe2000bfc6270 */
[----:B------:R-:W-:Y:S01]  /*1d20*/  UMOV UR11, UR14 ;  /* 0x0000000e000b7c82 */ /* 0x000fe20008000000 */
[----:B------:R-:W-:Y:S01]  /*1d30*/  IADD3 R16, R11, UR9, RZ ;  /* 0x000000090b107c10 */ /* 0x000fe2000fffe0ff */
[----:B------:R-:W-:Y:S01]  /*1d40*/  BSSY B0, `(.L_x_774) ;  /* 0x0000032000007945 */ /* 0x000fe20003800000 */
[----:B------:R-:W-:-:S02]  /*1d50*/  IADD3 R252, R240, 0x80, RZ ;  /* 0x00000080f0fc7810 */ /* 0x000fc40007ffe0ff */
[----:B------:R-:W-:Y:S02]  /*1d60*/  LEA.HI.X R245, R4, c[0x0][0x334], R8, 0x1, P0 ;  /* 0x0000cd0004f57a11 */ /* 0x000fe400000f0c08 */
[----:B------:R-:W-:Y:S01]  /*1d70*/  LEA.HI.X R244, R10, c[0x0][0x164], R16, 0x1, P1 ;  /* 0x000059000af47a11 */ /* 0x000fe200008f0c10 */
[----:B--2---:R-:W-:-:S05]  /*1d80*/  IMAD.SHL.U32 R237, R27, 0x2, RZ ;  /* 0x000000021bed7824 */ /* 0x004fca00078e00ff */
        /* <DEDUP_REMOVED lines=45> */
.L_x_775:
[----:B------:R-:W-:Y:S05]  /*2060*/  BSYNC B0 ;  /* 0x0000000000007941 */ /* 0x000fea0003800000 */
.L_x_774:
        /* <DEDUP_REMOVED lines=48> */
.L_x_777:
[----:B------:R-:W-:Y:S05]  /*2370*/  BSYNC B0 ;  /* 0x0000000000007941 */ /* 0x000fea0003800000 */
.L_x_776:
        /* <DEDUP_REMOVED lines=23> */
.L_x_779:
        /* <DEDUP_REMOVED lines=50> */
.L_x_780:
[----:B------:R-:W-:Y:S05]  /*2810*/  BSYNC B0 ;  /* 0x0000000000007941 */ /* 0x000fea0003800000 */
.L_x_778:
        /* <DEDUP_REMOVED lines=21> */
.L_x_782:
        /* <DEDUP_REMOVED lines=49> */
.L_x_783:
[----:B------:R-:W-:Y:S05]  /*2c80*/  BSYNC B0 ;  /* 0x0000000000007941 */ /* 0x000fea0003800000 */
.L_x_781:
[----:B--23--:R-:W-:Y:S01]  /*2c90*/  SHF.R.S32.HI R2, RZ, 0x1f, R19 ;  /* 0x0000001fff027819 */ /* 0x00cfe20000011413 */
[----:B------:R-:W-:Y:S01]  /*2ca0*/  ULDC.64 UR14, c[0x0][0x198] ;  /* 0x00006600000e7ab9 */ /* 0x000fe20000000a00 */
[----:B------:R-:W-:Y:S01]  /*2cb0*/  SHF.R.S32.HI R0, RZ, 0x1f, R17 ;  /* 0x0000001fff007819 */ /* 0x000fe20000011411 */
[----:B------:R-:W-:Y:S01]  /*2cc0*/  IMAD.MOV.U32 R250, RZ, RZ, 0x7f800000 ;  /* 0x7f800000fffa7424 */ /* 0x000fe200078e00ff */
[----:B------:R-:W-:Y:S01]  /*2cd0*/  LEA.HI R2, R2, R21, RZ, 0x2 ;  /* 0x0000001502027211 */ /* 0x000fe200078f10ff */
[----:B------:R-:W-:Y:S01]  /*2ce0*/  IMAD.MOV.U32 R251, RZ, RZ, 0x7f800000 ;  /* 0x7f800000fffb7424 */ /* 0x000fe200078e00ff */
[----:B------:R-:W-:Y:S02]  /*2cf0*/  LEA.HI R0, R0, R17, RZ, 0x2 ;  /* 0x0000001100007211 */ /* 0x000fe400078f10ff */
[----:B------:R-:W-:Y:S02]  /*2d00*/  LOP3.LUT R2, R2, 0xfffffffc, RZ, 0xc0, !PT ;  /* 0xfffffffc02027812 */ /* 0x000fe400078ec0ff */
[----:B------:R-:W-:-:S03]  /*2d10*/  SHF.R.S32.HI R0, RZ, 0x2, R0 ;  /* 0x00000002ff007819 */ /* 0x000fc60000011400 */
[----:B------:R-:W-:-:S04]  /*2d20*/  IMAD.IADD R2, R21, 0x1, -R2 ;  /* 0x0000000115027824 */ /* 0x000fc800078e0a02 */
[----:B------:R-:W-:-:S04]  /*2d30*/  IMAD R16, R2, 0x10, R0 ;  /* 0x0000001002107824 */ /* 0x000fc800078e0200 */
[C---:B------:R-:W-:Y:S01]  /*2d40*/  IMAD.SHL.U32 R3, R16.reuse, 0x4, RZ ;  /* 0x0000000410037824 */ /* 0x040fe200078e00ff */
[C---:B------:R-:W-:Y:S02]  /*2d50*/  IADD3 R2, R16.reuse, 0x8, RZ ;  /* 0x0000000810027810 */ /* 0x040fe40007ffe0ff */
[----:B------:R-:W-:Y:S02]  /*2d60*/  ISETP.GE.AND P3, PT, R16, UR6, PT ;  /* 0x0000000610007c0c */ /* 0x000fe4000bf66270 */
[----:B------:R-:W-:Y:S01]  /*2d70*/  ISETP.GE.AND P2, PT, R2, UR6, PT ;  /* 0x0000000602007c0c */ /* 0x000fe2000bf46270 */
[----:B------:R-:W-:Y:S01]  /*2d80*/  USHF.R.S32.HI UR6, URZ, 0x1f, UR26 ;  /* 0x0000001f3f067899 */ /* 0x000fe2000801141a */
[----:B------:R-:W-:Y:S01]  /*2d90*/  SHF.R.S32.HI R0, RZ, 0x1f, R16 ;  /* 0x0000001fff007819 */ /* 0x000fe20000011410 */
[----:B------:R2:W-:Y:S01]  /*2da0*/  STL [R1+0x44], R3 ;  /* 0x0000440301007387 */ /* 0x0005e20000100800 */
[----:B------:R-:W-:Y:S01]  /*2db0*/  IADD3 R2, P1, R3, UR11, RZ ;  /* 0x0000000b03027c10 */ /* 0x000fe2000ff3e0ff */
[----:B------:R-:W-:Y:S01]  /*2dc0*/  UIMAD UR9, UR6, UR14, URZ ;  /* 0x0000000e060972a4 */ /* 0x000fe2000f8e023f */
[----:B------:R-:W-:-:S03]  /*2dd0*/  SHF.L.U64.HI R4, R16, 0x2, R0 ;  /* 0x0000000210047819 */ /* 0x000fc60000010200 */
[----:B------:R-:W-:Y:S02]  /*2de0*/  UIMAD UR14, UR26, UR15, UR9 ;  /* 0x0000000f1a0e72a4 */ /* 0x000fe4000f8e0209 */
[----:B------:R-:W-:Y:S01]  /*2df0*/  UIADD3 UR9, -UR26, UR7, URZ ;  /* 0x000000071a097290 */ /* 0x000fe2000fffe13f */
[----:B------:R-:W-:Y:S01]  /*2e00*/  IMAD.U32 R17, RZ, RZ, UR26 ;  /* 0x0000001aff117e24 */ /* 0x000fe2000f8e00ff */
[----:B------:R3:W-:Y:S04]  /*2e10*/  STL [R1+0x40], R4 ;  /* 0x0000400401007387 */ /* 0x0007e80000100800 */
[----:B------:R-:W-:Y:S01]  /*2e20*/  ISETP.GE.AND P6, PT, R12, UR9, PT ;  /* 0x000000090c007c0c */ /* 0x000fe2000bfc6270 */
[----:B------:R-:W-:Y:S01]  /*2e30*/  IMAD.U32 R0, RZ, RZ, UR14 ;  /* 0x0000000eff007e24 */ /* 0x000fe2000f8e00ff */
[----:B--2---:R-:W-:-:S11]  /*2e40*/  IADD3.X R3, R4, UR10, RZ, P1, !PT ;  /* 0x0000000a04037c10 */ /* 0x004fd60008ffe4ff */
[----:B------:R3:W-:Y:S04]  /*2e50*/  @P6 STS.128 [R237+0x18000], RZ ;  /* 0x018000ffed006388 */ /* 0x0007e80000000c00 */
[----:B------:R3:W-:Y:S04]  /*2e60*/  @P6 STS.128 [R237+0x1a000], RZ ;  /* 0x01a000ffed006388 */ /* 0x0007e80000000c00 */
[----:B------:R3:W-:Y:S04]  /*2e70*/  @P6 STS.128 [R237+0x1c000], RZ ;  /* 0x01c000ffed006388 */ /* 0x0007e80000000c00 */
[----:B------:R3:W-:Y:S04]  /*2e80*/  @P6 STS.128 [R237+0x1e000], RZ ;  /* 0x01e000ffed006388 */ /* 0x0007e80000000c00 */
[----:B------:R2:W5:Y:S04]  /*2e90*/  @!P3 LDG.E R250, [R2.64] ;  /* 0x0000000402fab981 */ /* 0x000568000c1e1900 */
[----:B------:R2:W5:Y:S01]  /*2ea0*/  @!P2 LDG.E R251, [R2.64+0x20] ;  /* 0x0000200402fba981 */ /* 0x000562000c1e1900 */
        /* <DEDUP_REMOVED lines=54> */
.L_x_785:
[----:B---3--:R-:W-:Y:S05]  /*3210*/  BSYNC B0 ;  /* 0x0000000000007941 */ /* 0x008fea0003800000 */
.L_x_784:
        /* <DEDUP_REMOVED lines=55> */
.L_x_787:
[----:B------:R-:W-:Y:S05]  /*3590*/  BSYNC B0 ;  /* 0x0000000000007941 */ /* 0x000fea0003800000 */
.L_x_786:
        /* <DEDUP_REMOVED lines=62> */
.L_x_789:
[----:B------:R-:W-:Y:S05]  /*3980*/  BSYNC B0 ;  /* 0x0000000000007941 */ /* 0x000fea0003800000 */
.L_x_788:
        /* <DEDUP_REMOVED lines=23> */
[----:B------:R-:W-:Y:S02]  /*3b00*/  IMAD.MOV.U32 R6, RZ, RZ, 0x2 ;  /* 0x00000002ff067424 */ /* 0x000fe400078e00ff */
        /* <DEDUP_REMOVED lines=30> */
.L_x_791:
[----:B------:R-:W-:Y:S05]  /*3cf0*/  BSYNC B0 ;  /* 0x0000000000007941 */ /* 0x000fea0003800000 */
.L_x_790:
[----:B------:R-:W-:Y:S01]  /*3d00*/  ULDC.64 UR16, c[0x0][0x318] ;  /* 0x0000c60000107ab9 */ /* 0x000fe20000000a00 */
[----:B--2---:R-:W2:Y:S01]  /*3d10*/  LDL R5, [R1+0x54] ;  /* 0x0000540001057983 */ /* 0x004ea20000100800 */
[----:B------:R-:W-:-:S02]  /*3d20*/  UISETP.NE.U32.AND UP3, UPT, URZ, UR16, UPT ;  /* 0x000000103f00728c */ /* 0x000fc4000bf65070 */
[----:B------:R-:W-:Y:S01]  /*3d30*/  ULDC.64 UR18, c[0x0][0x320] ;  /* 0x0000c80000127ab9 */ /* 0x000fe20000000a00 */
[----:B------:R-:W-:Y:S01]  /*3d40*/  MOV R0, UR20 ;  /* 0x0000001400007c02 */ /* 0x000fe20008000f00 */
[----:B------:R-:W-:Y:S01]  /*3d50*/  UISETP.NE.AND.EX UP3, UPT, URZ, UR17, UPT, UP3 ;  /* 0x000000113f00728c */ /* 0x000fe2000bf65330 */
[----:B------:R-:W0:Y:S05]  /*3d60*/  LDGDEPBAR ;  /* 0x00000000000079af */ /* 0x000e2a0000000000 */
        /* <DEDUP_REMOVED lines=9> */
[----:B-1----:R-:W-:-:S05]  /*3e00*/  IMAD.U32 R2, RZ, RZ, UR16 ;  /* 0x00000010ff027e24 */ /* 0x002fca000f8e00ff */
[----:B------:R-:W-:-:S06]  /*3e10*/  IMAD.U32 R3, RZ, RZ, UR17 ;  /* 0x00000011ff037e24 */ /* 0x000fcc000f8e00ff */
[----:B---3--:R2:W3:Y:S01]  /*3e20*/  @P1 LDG.E R3, [R2.64] ;  /* 0x0000000402031981 */ /* 0x0084e2000c1e1900 */
[----:B------:R-:W3:Y:S01]  /*3e30*/  @P1 MUFU.RCP R4, c[0x0][0x238] ;  /* 0x00008e0000041b08 */ /* 0x000ee20000001000 */
[----:B------:R-:W-:Y:S01]  /*3e40*/  IMAD.MOV.U32 R238, RZ, RZ, R236 ;  /* 0x000000ffffee7224 */ /* 0x000fe200078e00ec */
        /* <DEDUP_REMOVED lines=64> */
[----:B------:R-:W-:Y:S01]  /*4250*/  MOV R233, 0x20 ;  /* 0x0000002000e97802 */ /* 0x000fe20000000f00 */
[----:B------:R-:W-:Y:S01]  /*4260*/  IMAD.MOV.U32 R232, RZ, RZ, 0x40 ;  /* 0x00000040ffe87424 */ /* 0x000fe200078e00ff */
[----:B------:R-:W-:Y:S01]  /*4270*/  UMOV UR6, URZ ;  /* 0x0000003f00067c82 */ /* 0x000fe20008000000 */
[----:B------:R-:W-:-:S02]  /*4280*/  IMAD.SHL.U32 R228, R231, 0x2, RZ ;  /* 0x00000002e7e47824 */ /* 0x000fc400078e00ff */
[----:B--2---:R-:W-:-:S05]  /*4290*/  IMAD R2, R0, 0x40, R5 ;  /* 0x0000004000027824 */ /* 0x004fca00078e0205 */
[----:B------:R-:W-:Y:S02]  /*42a0*/  IADD3 R16, R16, -UR30, -R2 ;  /* 0x8000001e10107c10 */ /* 0x000fe4000fffe802 */
[----:B------:R-:W-:-:S04]  /*42b0*/  IADD3 R2, R231, 0x4000, RZ ;  /* 0x00004000e7027810 */ /* 0x000fc80007ffe0ff */
[----:B------:R-:W-:-:S05]  /*42c0*/  SEL R2, R2, R231, !P0 ;  /* 0x000000e702027207 */ /* 0x000fca0004000000 */
[----:B------:R-:W-:Y:S01]  /*42d0*/  IMAD.SHL.U32 R225, R2, 0x2, RZ ;  /* 0x0000000202e17824 */ /* 0x000fe200078e00ff */
[----:B------:R-:W-:-:S05]  /*42e0*/  IADD3 R2, R16, UR7, RZ ;  /* 0x0000000710027c10 */ /* 0x000fca000fffe0ff */
[----:B------:R1:W-:Y:S01]  /*42f0*/  STL [R1+0x50], R2 ;  /* 0x0000500201007387 */ /* 0x0003e20000100800 */
[----:B---3--:R-:W-:-:S04]  /*4300*/  @P1 FMUL.FTZ R0, R3, R4 ;  /* 0x0000000403001220 */ /* 0x008fc80000410000 */
[----:B------:R2:W3:Y:S02]  /*4310*/  @P1 R2UR UR9, R0 ;  /* 0x00000000000913c2 */ /* 0x0004e400000e0000 */
[----:B--2---:R-:W-:Y:S01]  /*4320*/  IADD3 R0, R230, 0x4000, RZ ;  /* 0x00004000e6007810 */ /* 0x004fe20007ffe0ff */
[----:B---3--:R-:W-:-:S03]  /*4330*/  @UP3 UMOV UR6, UR9 ;  /* 0x0000000900063c82 */ /* 0x008fc60008000000 */
[----:B------:R-:W-:-:S04]  /*4340*/  SEL R0, R0, R230, !P0 ;  /* 0x000000e600007207 */ /* 0x000fc80004000000 */
[----:B------:R-:W-:Y:S01]  /*4350*/  SHF.L.U32 R220, R0, 0x1, RZ ;  /* 0x0000000100dc7819 */ /* 0x000fe200000006ff */
[----:B------:R-:W-:-:S04]  /*4360*/  IMAD.MOV.U32 R0, RZ, RZ, c[0x0][0x22c] ;  /* 0x00008b00ff007624 */ /* 0x000fc800078e00ff */
[----:B------:R-:W-:-:S04]  /*4370*/  IMAD R0, R0, c[0x0][0x1c0], RZ ;  /* 0x0000700000007a24 */ /* 0x000fc800078e02ff */
[C---:B------:R-:W-:Y:S01]  /*4380*/  IMAD.SHL.U32 R8, R0.reuse, 0x10, RZ ;  /* 0x0000001000087824 */ /* 0x040fe200078e00ff */
[----:B------:R-:W-:-:S04]  /*4390*/  SHF.L.U32 R239, R0, 0x3, RZ ;  /* 0x0000000300ef7819 */ /* 0x000fc800000006ff */
[C---:B------:R-:W-:Y:S02]  /*43a0*/  IADD3 R7, R8.reuse, 0x20, RZ ;  /* 0x0000002008077810 */ /* 0x040fe40007ffe0ff */
[C---:B------:R-:W-:Y:S02]  /*43b0*/  IADD3 R6, R8.reuse, 0x40, RZ ;  /* 0x0000004008067810 */ /* 0x040fe40007ffe0ff */
[C---:B------:R-:W-:Y:S01]  /*43c0*/  IADD3 R5, R8.reuse, 0x60, RZ ;  /* 0x0000006008057810 */ /* 0x040fe20007ffe0ff */
[C---:B------:R-:W-:Y:S01]  /*43d0*/  IMAD.IADD R7, R239.reuse, 0x1, R7 ;  /* 0x00000001ef077824 */ /* 0x040fe200078e0207 */
[C---:B------:R-:W-:Y:S02]  /*43e0*/  IADD3 R4, R8.reuse, 0x80, RZ ;  /* 0x0000008008047810 */ /* 0x040fe40007ffe0ff */
[C---:B------:R-:W-:Y:S01]  /*43f0*/  IADD3 R3, R8.reuse, 0xa0, RZ ;  /* 0x000000a008037810 */ /* 0x040fe20007ffe0ff */
[C---:B------:R-:W-:Y:S01]  /*4400*/  IMAD.IADD R5, R239.reuse, 0x1, R5 ;  /* 0x00000001ef057824 */ /* 0x040fe200078e0205 */
[C---:B------:R-:W-:Y:S01]  /*4410*/  IADD3 R6, R239.reuse, R6, RZ ;  /* 0x00000006ef067210 */ /* 0x040fe20007ffe0ff */
[C---:B------:R-:W-:Y:S01]  /*4420*/  IMAD.IADD R4, R239.reuse, 0x1, R4 ;  /* 0x00000001ef047824 */ /* 0x040fe200078e0204 */
[C---:B-1----:R-:W-:Y:S01]  /*4430*/  IADD3 R2, R8.reuse, 0xc0, RZ ;  /* 0x000000c008027810 */ /* 0x042fe20007ffe0ff */
        /* <DEDUP_REMOVED lines=18> */
[----:B------:R-:W-:-:S02]  /*4560*/  IMAD.IADD R7, R239, 0x1, R7 ;  /* 0x00000001ef077824 */ /* 0x000fc400078e0207 */
[C---:B------:R-:W-:Y:S01]  /*4570*/  IMAD.IADD R2, R239.reuse, 0x1, R2 ;  /* 0x00000001ef027824 */ /* 0x040fe200078e0202 */
[C---:B------:R-:W-:Y:S01]  /*4580*/  IADD3 R4, R239.reuse, R4, RZ ;  /* 0x00000004ef047210 */ /* 0x040fe20007ffe0ff */
[C---:B------:R-:W-:Y:S01]  /*4590*/  IMAD.IADD R5, R239.reuse, 0x1, R5 ;  /* 0x00000001ef057824 */ /* 0x040fe200078e0205 */
[----:B------:R1:W-:Y:S01]  /*45a0*/  STL [R1+0x20], R7 ;  /* 0x0000200701007387 */ /* 0x0003e20000100800 */
[C---:B------:R-:W-:Y:S01]  /*45b0*/  IMAD.IADD R3, R239.reuse, 0x1, R3 ;  /* 0x00000001ef037824 */ /* 0x040fe200078e0203 */
[C---:B------:R-:W-:Y:S01]  /*45c0*/  IADD3 R2, R239.reuse, R2, RZ ;  /* 0x00000002ef027210 */ /* 0x040fe20007ffe0ff */
[C---:B------:R-:W-:Y:S01]  /*45d0*/  IMAD.IADD R0, R239.reuse, 0x1, R0 ;  /* 0x00000001ef007824 */ /* 0x040fe200078e0200 */
[----:B------:R2:W-:Y:S04]  /*45e0*/  STL [R1+0x1c], R6 ;  /* 0x00001c0601007387 */ /* 0x0005e80000100800 */
[----:B------:R3:W-:Y:S04]  /*45f0*/  STL [R1+0x18], R5 ;  /* 0x0000180501007387 */ /* 0x0007e80000100800 */
[----:B------:R4:W-:Y:S04]  /*4600*/  STL [R1+0x14], R4 ;  /* 0x0000140401007387 */ /* 0x0009e80000100800 */
[----:B------:R4:W-:Y:S01]  /*4610*/  STL [R1+0x10], R3 ;  /* 0x0000100301007387 */ /* 0x0009e20000100800 */
[C---:B-1----:R-:W-:Y:S01]  /*4620*/  IADD3 R7, R239.reuse, R7, RZ ;  /* 0x00000007ef077210 */ /* 0x042fe20007ffe0ff */
[----:B--2---:R-:W-:-:S04]  /*4630*/  IMAD.IADD R6, R239, 0x1, R6 ;  /* 0x00000001ef067824 */ /* 0x004fc800078e0206 */
[----:B------:R-:W-:Y:S01]  /*4640*/  STL [R1+0x3c], R7 ;  /* 0x00003c0701007387 */ /* 0x000fe20000100800 */
[----:B---3--:R-:W-:-:S03]  /*4650*/  IADD3 R5, R239, R5, RZ ;  /* 0x00000005ef057210 */ /* 0x008fc60007ffe0ff */
[----:B------:R1:W-:Y:S01]  /*4660*/  STL [R1+0xc], R2 ;  /* 0x00000c0201007387 */ /* 0x0003e20000100800 */
[----:B----4-:R-:W-:-:S03]  /*4670*/  IMAD.IADD R4, R239, 0x1, R4 ;  /* 0x00000001ef047824 */ /* 0x010fc600078e0204 */
[----:B------:R-:W-:Y:S01]  /*4680*/  STL [R1+0x38], R6 ;  /* 0x0000380601007387 */ /* 0x000fe20000100800 */
[----:B------:R-:W-:-:S03]  /*4690*/  IADD3 R3, R239, R3, RZ ;  /* 0x00000003ef037210 */ /* 0x000fc60007ffe0ff */
[----:B------:R2:W-:Y:S04]  /*46a0*/  STL [R1+0x8], R0 ;  /* 0x0000080001007387 */ /* 0x0005e80000100800 */
[----:B------:R3:W-:Y:S04]  /*46b0*/  STL [R1+0x34], R5 ;  /* 0x0000340501007387 */ /* 0x0007e80000100800 */
[----:B------:R3:W-:Y:S04]  /*46c0*/  STL [R1+0x30], R4 ;  /* 0x0000300401007387 */ /* 0x0007e80000100800 */
[----:B------:R3:W-:Y:S01]  /*46d0*/  STL [R1+0x2c], R3 ;  /* 0x00002c0301007387 */ /* 0x0007e20000100800 */
[C---:B-1----:R-:W-:Y:S01]  /*46e0*/  IMAD.IADD R2, R239.reuse, 0x1, R2 ;  /* 0x00000001ef027824 */ /* 0x042fe200078e0202 */
[----:B--2---:R-:W-:-:S05]  /*46f0*/  IADD3 R0, R239, R0, RZ ;  /* 0x00000000ef007210 */ /* 0x004fca0007ffe0ff */
[----:B------:R3:W-:Y:S04]  /*4700*/  STL [R1+0x24], R0 ;  /* 0x0000240001007387 */ /* 0x0007e80000100800 */
[----:B------:R3:W-:Y:S02]  /*4710*/  STL [R1+0x28], R2 ;  /* 0x0000280201007387 */ /* 0x0007e40000100800 */
.L_x_794:
[----:B---3--:R-:W2:Y:S01]  /*4720*/  LDL R0, [R1+0x58] ;  /* 0x0000580001007983 */ /* 0x008ea20000100800 */
[----:B------:R-:W-:Y:S01]  /*4730*/  USHF.L.U32 UR9, UR20, 0x6, URZ ;  /* 0x0000000614097899 */ /* 0x000fe2000800063f */
[----:B------:R-:W-:Y:S01]  /*4740*/  IMAD.MOV.U32 R115, RZ, RZ, c[0x0][0x22c] ;  /* 0x00008b00ff737624 */ /* 0x000fe200078e00ff */
[----:B------:R-:W-:Y:S02]  /*4750*/  UISETP.GE.AND UP4, UPT, UR8, 0x1, UPT ;  /* 0x000000010800788c */ /* 0x000fe4000bf86270 */
[----:B------:R-:W-:Y:S01]  /*4760*/  UIADD3 UR9, UR9, 0x40, URZ ;  /* 0x0000004009097890 */ /* 0x000fe2000fffe03f */
[----:B------:R-:W0:Y:S01]  /*4770*/  LDGDEPBAR ;  /* 0x00000000000079af */ /* 0x000e220000000000 */
[----:B------:R-:W-:Y:S02]  /*4780*/  IMAD R115, R115, c[0x0][0x1c0], RZ ;  /* 0x0000700073737a24 */ /* 0x000fe400078e02ff */
[----:B------:R-:W-:Y:S02]  /*4790*/  UISETP.GE.AND UP0, UPT, UR9, UR7, UPT ;  /* 0x000000070900728c */ /* 0x000fe4000bf06270 */
[----:B------:R-:W-:Y:S01]  /*47a0*/  IMAD.U32 R115, R115, -0x40, RZ ;  /* 0xffffffc073737824 */ /* 0x000fe200078e00ff */
[----:B------:R-:W3:Y:S06]  /*47b0*/  LDL R109, [R1+0x50] ;  /* 0x00005000016d7983 */ /* 0x000eec0000100800 */
[----:B------:R-:W4:Y:S06]  /*47c0*/  LDL R111, [R1+0x54] ;  /* 0x00005400016f7983 */ /* 0x000f2c0000100800 */
[----:B------:R-:W3:Y:S06]  /*47d0*/  LDL R113, [R1+0x44] ;  /* 0x0000440001717983 */ /* 0x000eec0000100800 */
[----:B------:R-:W3:Y:S01]  /*47e0*/  LDL R114, [R1+0x40] ;  /* 0x0000400001727983 */ /* 0x000ee20000100800 */
[----:B------:R-:W-:Y:S05]  /*47f0*/  DEPBAR.LE SB0, 0x0 ;  /* 0x000080000000791a */ /* 0x000fea0000000000 */
[----:B------:R-:W-:Y:S06]  /*4800*/  BAR.SYNC.DEFER_BLOCKING 0x0 ;  /* 0x0000000000007b1d */ /* 0x000fec0000010000 */
[----:B------:R-:W-:Y:S06]  /*4810*/  LDSM.16.M88.4 R16, [R225] ;  /* 0x00000000e110783b */ /* 0x000fec0000000200 */
[----:B------:R-:W1:Y:S06]  /*4820*/  LDSM.16.M88.4 R8, [R221+0x18000] ;  /* 0x01800000dd08783b */ /* 0x000e6c0000000200 */
[----:B------:R-:W1:Y:S06]  /*4830*/  LDSM.16.M88.4 R84, [R221+0x18800] ;  /* 0x01880000dd54783b */ /* 0x000e6c0000000200 */
[----:B------:R-:W-:Y:S06]  /*4840*/  LDSM.16.M88.4 R92, [R222+0x18000] ;  /* 0x01800000de5c783b */ /* 0x000fec0000000200 */
[----:B------:R-:W-:Y:S06]  /*4850*/  LDSM.16.M88.4 R96, [R222+0x18800] ;  /* 0x01880000de60783b */ /* 0x000fec0000000200 */
[----:B------:R-:W-:Y:S06]  /*4860*/  LDSM.16.M88.4 R100, [R224+0x18000] ;  /* 0x01800000e064783b */ /* 0x000fec0000000200 */
[----:B------:R-:W-:Y:S01]  /*4870*/  LDSM.16.M88.4 R104, [R224+0x18800] ;  /* 0x01880000e068783b */ /* 0x000fe20000000200 */
[C---:B-1----:R-:W-:Y:S08]  /*4880*/  HMMA.16816.F32.BF16 R4, R16.reuse, R8, RZ ;  /* 0x000000081004723c */ /* 0x042ff000000418ff */
[C---:B------:R-:W-:Y:S08]  /*4890*/  HMMA.16816.F32.BF16 R8, R16.reuse, R10, RZ ;  /* 0x0000000a1008723c */ /* 0x040ff000000418ff */
[C---:B------:R-:W-:Y:S08]  /*48a0*/  HMMA.16816.F32.BF16 R12, R16.reuse, R84, RZ ;  /* 0x00000054100c723c */ /* 0x040ff000000418ff */
[----:B------:R-:W-:Y:S01]  /*48b0*/  HMMA.16816.F32.BF16 R16, R16, R86, RZ ;  /* 0x000000561010723c */ /* 0x000fe200000418ff */
[----:B--2---:R-:W-:Y:S02]  /*48c0*/  R2P PR, R0, 0x6 ;  /* 0x0000000600007804 */ /* 0x004fe40000000000 */
[----:B------:R-:W-:Y:S02]  /*48d0*/  PLOP3.LUT P5, PT, PT, PT, UP0, 0x80, 0x0 ;  /* 0x000000000000781c */ /* 0x000fe40003faf008 */
[----:B------:R-:W-:Y:S02]  /*48e0*/  PLOP3.LUT P4, PT, PT, PT, UP0, 0x80, 0x0 ;  /* 0x000000000000781c */ /* 0x000fe40003f8f008 */
[----:B------:R-:W-:Y:S02]  /*48f0*/  SEL R108, R233, 0xffffffe0, !P1 ;  /* 0xffffffe0e96c7807 */ /* 0x000fe40004800000 */
[----:B------:R-:W-:Y:S02]  /*4900*/  SEL R217, R232, 0xffffffc0, !P2 ;  /* 0xffffffc0e8d97807 */ /* 0x000fe40005000000 */
[----:B------:R-:W-:Y:S01]  /*4910*/  PLOP3.LUT P6, PT, PT, PT, UP0, 0x80, 0x0 ;  /* 0x000000000000781c */ /* 0x000fe20003fcf008 */
[C---:B------:R-:W-:Y:S02]  /*4920*/  IMAD.IADD R3, R225.reuse, 0x1, R108 ;  /* 0x00000001e1037824 */ /* 0x040fe400078e026c */
[--C-:B------:R-:W-:Y:S02]  /*4930*/  IMAD.IADD R2, R225, 0x1, R217.reuse ;  /* 0x00000001e1027824 */ /* 0x100fe400078e02d9 */
[----:B------:R-:W-:Y:S01]  /*4940*/  IMAD.IADD R0, R3, 0x1, R217 ;  /* 0x0000000103007824 */ /* 0x000fe200078e02d9 */
[----:B------:R-:W1:Y:S06]  /*4950*/  LDSM.16.M88.4 R88, [R3] ;  /* 0x000000000358783b */ /* 0x000e6c0000000200 */
[----:B------:R-:W2:Y:S01]  /*4960*/  LDSM.16.M88.4 R84, [R2] ;  /* 0x000000000254783b */ /* 0x000ea20000000200 */
[C---:B-1----:R-:W-:Y:S08]  /*4970*/  HMMA.16816.F32.BF16 R4, R88.reuse, R92, R4 ;  /* 0x0000005c5804723c */ /* 0x042ff00000041804 */
[C---:B------:R-:W-:Y:S01]  /*4980*/  HMMA.16816.F32.BF16 R8, R88.reuse, R94, R8 ;  /* 0x0000005e5808723c */ /* 0x040fe20000041808 */
[----:B------:R-:W-:Y:S07]  /*4990*/  LDSM.16.M88.4 R92, [R223+0x18000] ;  /* 0x01800000df5c783b */ /* 0x000fee0000000200 */
[C---:B------:R-:W-:Y:S08]  /*49a0*/  HMMA.16816.F32.BF16 R12, R88.reuse, R96, R12 ;  /* 0x00000060580c723c */ /* 0x040ff0000004180c */
[----:B------:R-:W-:Y:S01]  /*49b0*/  HMMA.16816.F32.BF16 R16, R88, R98, R16 ;  /* 0x000000625810723c */ /* 0x000fe20000041810 */
[----:B------:R-:W1:Y:S06]  /*49c0*/  LDSM.16.M88.4 R88, [R0] ;  /* 0x000000000058783b */ /* 0x000e6c0000000200 */
[----:B------:R-:W3:Y:S01]  /*49d0*/  LDSM.16.M88.4 R96, [R223+0x18800] ;  /* 0x01880000df60783b */ /* 0x000ee20000000200 */
[C---:B--2---:R-:W-:Y:S08]  /*49e0*/  HMMA.16816.F32.BF16 R4, R84.reuse, R100, R4 ;  /* 0x000000645404723c */ /* 0x044ff00000041804 */
[C---:B------:R-:W-:Y:S01]  /*49f0*/  HMMA.16816.F32.BF16 R8, R84.reuse, R102, R8 ;  /* 0x000000665408723c */ /* 0x040fe20000041808 */
[----:B------:R-:W-:Y:S07]  /*4a00*/  LDSM.16.M88.4 R100, [R221+0x1a000] ;  /* 0x01a00000dd64783b */ /* 0x000fee0000000200 */
[C---:B------:R-:W-:Y:S08]  /*4a10*/  HMMA.16816.F32.BF16 R12, R84.reuse, R104, R12 ;  /* 0x00000068540c723c */ /* 0x040ff0000004180c */
[----:B------:R-:W-:Y:S01]  /*4a20*/  HMMA.16816.F32.BF16 R16, R84, R106, R16 ;  /* 0x0000006a5410723c */ /* 0x000fe20000041810 */
[----:B------:R-:W2:Y:S06]  /*4a30*/  LDSM.16.M88.4 R84, [R225+0x2000] ;  /* 0x00200000e154783b */ /* 0x000eac0000000200 */
[----:B------:R-:W4:Y:S01]  /*4a40*/  LDSM.16.M88.4 R104, [R221+0x1a800] ;  /* 0x01a80000dd68783b */ /* 0x000f220000000200 */
[C---:B-1----:R-:W-:Y:S08]  /*4a50*/  HMMA.16816.F32.BF16 R4, R88.reuse, R92, R4 ;  /* 0x0000005c5804723c */ /* 0x042ff00000041804 */
[C---:B------:R-:W-:Y:S01]  /*4a60*/  HMMA.16816.F32.BF16 R8, R88.reuse, R94, R8 ;  /* 0x0000005e5808723c */ /* 0x040fe20000041808 */
[----:B------:R-:W-:Y:S07]  /*4a70*/  LDSM.16.M88.4 R92, [R222+0x1a000] ;  /* 0x01a00000de5c783b */ /* 0x000fee0000000200 */
[C---:B---3--:R-:W-:Y:S08]  /*4a80*/  HMMA.16816.F32.BF16 R12, R88.reuse, R96, R12 ;  /* 0x00000060580c723c */ /* 0x048ff0000004180c */
[----:B------:R-:W-:Y:S01]  /*4a90*/  HMMA.16816.F32.BF16 R16, R88, R98, R16 ;  /* 0x000000625810723c */ /* 0x000fe20000041810 */
[----:B------:R-:W1:Y:S06]  /*4aa0*/  LDSM.16.M88.4 R88, [R3+0x2000] ;  /* 0x002000000358783b */ /* 0x000e6c0000000200 */
[----:B------:R-:W3:Y:S01]  /*4ab0*/  LDSM.16.M88.4 R96, [R222+0x1a800] ;  /* 0x01a80000de60783b */ /* 0x000ee20000000200 */
[C---:B--2---:R-:W-:Y:S08]  /*4ac0*/  HMMA.16816.F32.BF16 R4, R84.reuse, R100, R4 ;  /* 0x000000645404723c */ /* 0x044ff00000041804 */
[C---:B------:R-:W-:Y:S01]  /*4ad0*/  HMMA.16816.F32.BF16 R8, R84.reuse, R102, R8 ;  /* 0x000000665408723c */ /* 0x040fe20000041808 */
[----:B------:R-:W-:Y:S07]  /*4ae0*/  LDSM.16.M88.4 R100, [R224+0x1a000] ;  /* 0x01a00000e064783b */ /* 0x000fee0000000200 */
[C---:B----4-:R-:W-:Y:S08]  /*4af0*/  HMMA.16816.F32.BF16 R12, R84.reuse, R104, R12 ;  /* 0x00000068540c723c */ /* 0x050ff0000004180c */
        /* <DEDUP_REMOVED lines=44> */
[----:B------:R-:W-:Y:S01]  /*4dc0*/  LDSM.16.M88.4 R104, [R222+0x1e800] ;  /* 0x01e80000de68783b */ /* 0x000fe20000000200 */
[C---:B-1----:R-:W-:Y:S08]  /*4dd0*/  HMMA.16816.F32.BF16 R4, R88.reuse, R92, R4 ;  /* 0x0000005c5804723c */ /* 0x042ff00000041804 */
[C---:B------:R-:W-:Y:S01]  /*4de0*/  HMMA.16816.F32.BF16 R8, R88.reuse, R94, R8 ;  /* 0x0000005e5808723c */ /* 0x040fe20000041808 */
[----:B------:R-:W1:Y:S07]  /*4df0*/  LDSM.16.M88.4 R92, [R221+0x1e800] ;  /* 0x01e80000dd5c783b */ /* 0x000e6e0000000200 */
[C---:B---3--:R-:W-:Y:S08]  /*4e00*/  HMMA.16816.F32.BF16 R12, R88.reuse, R96, R12 ;  /* 0x00000060580c723c */ /* 0x048ff0000004180c */
[----:B------:R-:W-:Y:S01]  /*4e10*/  HMMA.16816.F32.BF16 R16, R88, R98, R16 ;  /* 0x000000625810723c */ /* 0x000fe20000041810 */
[----:B------:R3:W-:Y:S06]  /*4e20*/  LDSM.16.M88.4 R88, [R3+0x6000] ;  /* 0x006000000358783b */ /* 0x0007ec0000000200 */
[----:B------:R-:W4:Y:S01]  /*4e30*/  LDSM.16.M88.4 R96, [R222+0x1e000] ;  /* 0x01e00000de60783b */ /* 0x000f220000000200 */
[C---:B--2---:R-:W-:Y:S08]  /*4e40*/  HMMA.16816.F32.BF16 R4, R84.reuse, R100, R4 ;  /* 0x000000645404723c */ /* 0x044ff00000041804 */
[C---:B------:R-:W-:Y:S01]  /*4e50*/  HMMA.16816.F32.BF16 R8, R84.reuse, R102, R8 ;  /* 0x000000665408723c */ /* 0x040fe20000041808 */
[----:B------:R-:W-:Y:S03]  /*4e60*/  LDSM.16.M88.4 R100, [R223+0x1e000] ;  /* 0x01e00000df64783b */ /* 0x000fe60000000200 */
[----:B---3--:R-:W-:Y:S04]  /*4e70*/  IMAD.U32 R3, RZ, RZ, UR8 ;  /* 0x00000008ff037e24 */ /* 0x008fe8000f8e00ff */
[C---:B-1----:R-:W-:Y:S04]  /*4e80*/  HMMA.16816.F32.BF16 R12, R84.reuse, R92, R12 ;  /* 0x0000005c540c723c */ /* 0x042fe8000004180c */
[----:B------:R-:W-:Y:S04]  /*4e90*/  IMAD R3, R3, 0x40, R109 ;  /* 0x0000004003037824 */ /* 0x000fe800078e026d */
[----:B------:R-:W-:Y:S01]  /*4ea0*/  HMMA.16816.F32.BF16 R16, R84, R94, R16 ;  /* 0x0000005e5410723c */ /* 0x000fe20000041810 */
[----:B------:R1:W-:Y:S03]  /*4eb0*/  LDSM.16.M88.4 R84, [R2+0x6000] ;  /* 0x006000000254783b */ /* 0x0003e60000000200 */
[----:B------:R-:W-:Y:S02]  /*4ec0*/  IABS R110, R3 ;  /* 0x00000003006e7213 */ /* 0x000fe40000000000 */
[----:B------:R-:W-:Y:S01]  /*4ed0*/  IADD3 R109, R3, 0x8, RZ ;  /* 0x00000008036d7810 */ /* 0x000fe20007ffe0ff */
[----:B------:R-:W2:Y:S03]  /*4ee0*/  LDSM.16.M88.4 R92, [R224+0x1e000] ;  /* 0x01e00000e05c783b */ /* 0x000ea60000000200 */
[----:B------:R-:W3:Y:S01]  /*4ef0*/  I2F R110, R110 ;  /* 0x0000006e006e7306 */ /* 0x000ee20000201400 */
[----:B------:R-:W-:Y:S01]  /*4f00*/  ISETP.GE.AND P1, PT, R109, RZ, PT ;  /* 0x000000ff6d00720c */ /* 0x000fe20003f26270 */
[C---:B----4-:R-:W-:Y:S08]  /*4f10*/  HMMA.16816.F32.BF16 R4, R88.reuse, R96, R4 ;  /* 0x000000605804723c */ /* 0x050ff00000041804 */
[C---:B------:R-:W-:Y:S01]  /*4f20*/  HMMA.16816.F32.BF16 R8, R88.reuse, R98, R8 ;  /* 0x000000625808723c */ /* 0x040fe20000041808 */
[----:B------:R-:W4:Y:S03]  /*4f30*/  LDSM.16.M88.4 R96, [R224+0x1e800] ;  /* 0x01e80000e060783b */ /* 0x000f260000000200 */
[C---:B-1----:R-:W-:Y:S02]  /*4f40*/  IADD3 R2, R3.reuse, -0x1, RZ ;  /* 0xffffffff03027810 */ /* 0x042fe40007ffe0ff */
[C---:B------:R-:W-:Y:S02]  /*4f50*/  @!P1 IADD3 R109, -R3.reuse, -0x8, RZ ;  /* 0xfffffff8036d9810 */ /* 0x040fe40007ffe1ff */
[C---:B------:R-:W-:Y:S03]  /*4f60*/  HMMA.16816.F32.BF16 R12, R88.reuse, R104, R12 ;  /* 0x00000068580c723c */ /* 0x040fe6000004180c */
[----:B------:R-:W-:Y:S01]  /*4f70*/  ISETP.GE.AND P0, PT, R2, RZ, PT ;  /* 0x000000ff0200720c */ /* 0x000fe20003f06270 */
[----:B------:R-:W-:Y:S03]  /*4f80*/  I2F R109, R109 ;  /* 0x0000006d006d7306 */ /* 0x000fe60000201400 */
[C---:B------:R-:W-:Y:S01]  /*4f90*/  IADD3 R104, R3.reuse, 0x7, RZ ;  /* 0x0000000703687810 */ /* 0x040fe20007ffe0ff */
[----:B------:R-:W-:Y:S01]  /*4fa0*/  HMMA.16816.F32.BF16 R16, R88, R106, R16 ;  /* 0x0000006a5810723c */ /* 0x000fe20000041810 */
[----:B------:R1:W3:Y:S07]  /*4fb0*/  LDSM.16.M88.4 R88, [R0+0x6000] ;  /* 0x006000000058783b */ /* 0x0002ee0000000200 */
[C---:B------:R-:W-:Y:S01]  /*4fc0*/  @!P0 IADD3 R2, -R3.reuse, 0x1, RZ ;  /* 0x0000000103028810 */ /* 0x040fe20007ffe1ff */
[C---:B--2---:R-:W-:Y:S03]  /*4fd0*/  HMMA.16816.F32.BF16 R4, R84.reuse, R92, R4 ;  /* 0x0000005c5404723c */ /* 0x044fe60000041804 */
[----:B------:R2:W2:Y:S02]  /*4fe0*/  I2F R105, R2 ;  /* 0x0000000200697306 */ /* 0x0004a40000201400 */
[----:B------:R-:W-:Y:S02]  /*4ff0*/  ISETP.GE.AND P0, PT, R104, RZ, PT ;  /* 0x000000ff6800720c */ /* 0x000fe40003f06270 */
[C---:B------:R-:W-:Y:S01]  /*5000*/  IADD3 R92, R3.reuse, -0x10, RZ ;  /* 0xfffffff0035c7810 */ /* 0x040fe20007ffe0ff */
[C---:B------:R-:W-:Y:S04]  /*5010*/  HMMA.16816.F32.BF16 R8, R84.reuse, R94, R8 ;  /* 0x0000005e5408723c */ /* 0x040fe80000041808 */
[C---:B-1----:R-:W-:Y:S04]  /*5020*/  IADD3 R0, R3.reuse, -0x9, RZ ;  /* 0xfffffff703007810 */ /* 0x042fe80007ffe0ff */
[C---:B----4-:R-:W-:Y:S04]  /*5030*/  HMMA.16816.F32.BF16 R12, R84.reuse, R96, R12 ;  /* 0x00000060540c723c */ /* 0x050fe8000004180c */
[C---:B------:R-:W-:Y:S02]  /*5040*/  @!P0 IADD3 R104, -R3.reuse, -0x7, RZ ;  /* 0xfffffff903688810 */ /* 0x040fe40007ffe1ff */
[----:B------:R-:W-:Y:S02]  /*5050*/  ISETP.GE.AND P0, PT, R0, RZ, PT ;  /* 0x000000ff0000720c */ /* 0x000fe40003f06270 */
[----:B------:R-:W-:Y:S02]  /*5060*/  HMMA.16816.F32.BF16 R16, R84, R98, R16 ;  /* 0x000000625410723c */ /* 0x000fe40000041810 */
[----:B------:R-:W1:Y:S02]  /*5070*/  I2F R104, R104 ;  /* 0x0000006800687306 */ /* 0x000e640000201400 */
[C---:B--2---:R-:W-:Y:S03]  /*5080*/  IADD3 R2, R3.reuse, -0x8, RZ ;  /* 0xfffffff803027810 */ /* 0x044fe60007ffe0ff */
[C---:B------:R-:W-:Y:S01]  /*5090*/  IADD3 R84, R3.reuse, -0x18, RZ ;  /* 0xffffffe803547810 */ /* 0x040fe20007ffe0ff */
[C---:B---3--:R-:W-:Y:S01]  /*50a0*/  HMMA.16816.F32.BF16 R4, R88.reuse, R100, R4 ;  /* 0x000000645804723c */ /* 0x048fe20000041804 */
[----:B------:R-:W-:Y:S04]  /*50b0*/  IMAD.U32 R85, RZ, RZ, UR20 ;  /* 0x00000014ff557e24 */ /* 0x000fe8000f8e00ff */
[----:B------:R-:W-:Y:S02]  /*50c0*/  ISETP.GE.AND P1, PT, R2, RZ, PT ;  /* 0x000000ff0200720c */ /* 0x000fe40003f26270 */
[C---:B------:R-:W-:Y:S01]  /*50d0*/  @!P0 IADD3 R0, -R3.reuse, 0x9, RZ ;  /* 0x0000000903008810 */ /* 0x040fe20007ffe1ff */
[C---:B------:R-:W-:Y:S03]  /*50e0*/  HMMA.16816.F32.BF16 R8, R88.reuse, R102, R8 ;  /* 0x000000665808723c */ /* 0x040fe60000041808 */
[----:B------:R2:W3:Y:S01]  /*50f0*/  I2F R94, R0 ;  /* 0x00000000005e7306 */ /* 0x0004e20000201400 */
[----:B------:R-:W-:Y:S08]  /*5100*/  ISETP.GE.AND P3, PT, R84, RZ, PT ;  /* 0x000000ff5400720c */ /* 0x000ff00003f66270 */
[C---:B------:R-:W-:Y:S02]  /*5110*/  @!P1 IADD3 R2, -R3.reuse, 0x8, RZ ;  /* 0x0000000803029810 */ /* 0x040fe40007ffe1ff */
[----:B------:R-:W-:Y:S02]  /*5120*/  ISETP.GE.AND P1, PT, R92, RZ, PT ;  /* 0x000000ff5c00720c */ /* 0x000fe40003f26270 */
[----:B------:R4:W4:Y:S01]  /*5130*/  I2F R95, R2 ;  /* 0x00000002005f7306 */ /* 0x0009220000201400 */
[----:B------:R-:W-:Y:S01]  /*5140*/  @!P3 IADD3 R84, -R3, 0x18, RZ ;  /* 0x000000180354b810 */ /* 0x000fe20007ffe1ff */
[----:B------:R-:W-:Y:S01]  /*5150*/  FFMA.FTZ R4, R110, -UR6, R4 ;  /* 0x800000066e047c23 */ /* 0x000fe20008010004 */
[----:B------:R-:W-:Y:S01]  /*5160*/  PLOP3.LUT P3, PT, PT, PT, UP0, 0x80, 0x0 ;  /* 0x000000000000781c */ /* 0x000fe20003f6f008 */
[----:B------:R-:W-:Y:S02]  /*5170*/  FFMA.FTZ R5, R105, -UR6, R5 ;  /* 0x8000000669057c23 */ /* 0x000fe40008010005 */
[----:B------:R-:W-:Y:S02]  /*5180*/  FFMA.FTZ R6, R109, -UR6, R6 ;  /* 0x800000066d067c23 */ /* 0x000fe40008010006 */
[----:B-1----:R-:W-:Y:S02]  /*5190*/  FFMA.FTZ R7, R104, -UR6, R7 ;  /* 0x8000000668077c23 */ /* 0x002fe40008010007 */
[----:B------:R-:W-:Y:S01]  /*51a0*/  I2F R97, R84 ;  /* 0x0000005400617306 */ /* 0x000fe20000201400 */
[C---:B------:R-:W-:Y:S01]  /*51b0*/  @!P1 IADD3 R92, -R3.reuse, 0x10, RZ ;  /* 0x00000010035c9810 */ /* 0x040fe20007ffe1ff */
[----:B------:R-:W-:Y:S01]  /*51c0*/  FFMA.FTZ R10, R110, -UR6, R10 ;  /* 0x800000066e0a7c23 */ /* 0x000fe2000801000a */
[----:B--2---:R-:W-:Y:S01]  /*51d0*/  IADD3 R0, R3, -0x19, RZ ;  /* 0xffffffe703007810 */ /* 0x004fe20007ffe0ff */
[----:B---3--:R-:W-:Y:S01]  /*51e0*/  FFMA.FTZ R9, R94, -UR6, R9 ;  /* 0x800000065e097c23 */ /* 0x008fe20008010009 */
[----:B------:R-:W-:Y:S01]  /*51f0*/  PLOP3.LUT P1, PT, PT, PT, UP0, 0x80, 0x0 ;  /* 0x000000000000781c */ /* 0x000fe20003f2f008 */
[----:B------:R-:W-:Y:S01]  /*5200*/  FFMA.FTZ R11, R105, -UR6, R11 ;  /* 0x80000006690b7c23 */ /* 0x000fe2000801000b */
[----:B------:R-:W-:Y:S01]  /*5210*/  ISETP.GE.AND P2, PT, R0, RZ, PT ;  /* 0x000000ff0000720c */ /* 0x000fe20003f46270 */
[----:B-----5:R1:W5:Y:S02]  /*5220*/  LDL R110, [R1+0x4] ;  /* 0x00000400016e7983 */ /* 0x0203640000100800 */
[----:B------:R-:W2:Y:S01]  /*5230*/  I2F R93, R92 ;  /* 0x0000005c005d7306 */ /* 0x000ea20000201400 */
[----:B----4-:R-:W-:Y:S01]  /*5240*/  IADD3 R2, R3, -0x11, RZ ;  /* 0xffffffef03027810 */ /* 0x010fe20007ffe0ff */
[----:B------:R-:W-:Y:S03]  /*5250*/  FFMA.FTZ R8, R95, -UR6, R8 ;  /* 0x800000065f087c23 */ /* 0x000fe60008010008 */
[----:B------:R-:W-:Y:S05]  /*5260*/  ISETP.GE.AND P0, PT, R2, RZ, PT ;  /* 0x000000ff0200720c */ /* 0x000fea0003f06270 */
[C---:B------:R-:W-:Y:S02]  /*5270*/  @!P2 IADD3 R0, -R3.reuse, 0x19, RZ ;  /* 0x000000190300a810 */ /* 0x040fe40007ffe1ff */
[C---:B------:R-:W-:Y:S02]  /*5280*/  FSETP.NEU.FTZ.AND P2, PT, R250.reuse, -INF , PT ;  /* 0xff800000fa00780b */ /* 0x040fe40003f5d000 */
[----:B------:R3:W-:Y:S04]  /*5290*/  I2F R96, R0 ;  /* 0x0000000000607306 */ /* 0x0007e80000201400 */
[----:B------:R-:W-:Y:S01]  /*52a0*/  @!P0 IADD3 R2, -R3, 0x11, RZ ;  /* 0x0000001103028810 */ /* 0x000fe20007ffe1ff */
[----:B------:R-:W-:Y:S01]  /*52b0*/  FMUL.FTZ R3, R250, 1.4426950216293334961 ;  /* 0x3fb8aa3bfa037820 */ /* 0x000fe20000410000 */
[----:B------:R-:W-:Y:S04]  /*52c0*/  PLOP3.LUT P0, PT, PT, PT, UP0, 0x80, 0x0 ;  /* 0x000000000000781c */ /* 0x000fe80003f0f008 */
[----:B------:R4:W1:Y:S01]  /*52d0*/  I2F R92, R2 ;  /* 0x00000002005c7306 */ /* 0x0008620000201400 */
[----:B------:R-:W-:Y:S02]  /*52e0*/  FSEL R3, R3, RZ, P2 ;  /* 0x000000ff03037208 */ /* 0x000fe40001000000 */
[----:B------:R-:W-:Y:S01]  /*52f0*/  PLOP3.LUT P2, PT, PT, PT, UP0, 0x80, 0x0 ;  /* 0x000000000000781c */ /* 0x000fe20003f4f008 */
[----:B---3--:R-:W-:Y:S02]  /*5300*/  FMUL.FTZ R0, R251, 1.4426950216293334961 ;  /* 0x3fb8aa3bfb007820 */ /* 0x008fe40000410000 */
[----:B----4-:R-:W-:Y:S05]  /*5310*/  IMAD R2, R85, 0x40, R111 ;  /* 0x0000004055027824 */ /* 0x010fea00078e026f */
[C---:B------:R-:W-:Y:S02]  /*5320*/  @P5 ISETP.GE.AND P5, PT, R2.reuse, UR7, PT ;  /* 0x0000000702005c0c */ /* 0x040fe4000bfa6270 */
[----:B------:R-:W-:Y:S02]  /*5330*/  @P1 IADD3 R84, R2, 0x1, RZ ;  /* 0x0000000102541810 */ /* 0x000fe40007ffe0ff */
[----:B------:R-:W-:Y:S02]  /*5340*/  PLOP3.LUT P1, PT, PT, PT, UP0, 0x80, 0x0 ;  /* 0x000000000000781c */ /* 0x000fe40003f2f008 */
[----:B------:R-:W-:Y:S02]  /*5350*/  @P4 ISETP.GE.AND P4, PT, R84, UR7, PT ;  /* 0x0000000754004c0c */ /* 0x000fe4000bf86270 */
[----:B------:R-:W3:Y:S05]  /*5360*/  LDSM.16.M88.4 R84, [R223+0x1e800] ;  /* 0x01e80000df54783b */ /* 0x000eea0000000200 */
[----:B------:R-:W-:Y:S02]  /*5370*/  @P0 FSEL R4, R4, -INF , !P5 ;  /* 0xff80000004040808 */ /* 0x000fe40006800000 */
[----:B------:R-:W-:Y:S03]  /*5380*/  PLOP3.LUT P0, PT, PT, PT, UP0, 0x80, 0x0 ;  /* 0x000000000000781c */ /* 0x000fe60003f0f008 */
[--C-:B------:R-:W-:Y:S01]  /*5390*/  FFMA.FTZ R4, R4, c[0x0][0x23c], -R3.reuse ;  /* 0x00008f0004047a23 */ /* 0x100fe20000010803 */
[----:B------:R-:W-:Y:S02]  /*53a0*/  @P1 FSEL R5, R5, -INF , !P4 ;  /* 0xff80000005051808 */ /* 0x000fe40006000000 */
[----:B------:R-:W-:Y:S01]  /*53b0*/  FSETP.NEU.FTZ.AND P1, PT, R251, -INF , PT ;  /* 0xff800000fb00780b */ /* 0x000fe20003f3d000 */
[----:B------:R4:W-:Y:S02]  /*53c0*/  MUFU.EX2 R111, R4 ;  /* 0x00000004006f7308 */ /* 0x0009e40000000800 */
[--C-:B------:R-:W-:Y:S01]  /*53d0*/  FFMA.FTZ R5, R5, c[0x0][0x23c], -R3.reuse ;  /* 0x00008f0005057a23 */ /* 0x100fe20000010803 */
[----:B------:R-:W-:Y:S02]  /*53e0*/  FSEL R0, R0, RZ, P1 ;  /* 0x000000ff00007208 */ /* 0x000fe40000800000 */
[----:B------:R-:W-:Y:S02]  /*53f0*/  PLOP3.LUT P1, PT, PT, PT, UP0, 0x80, 0x0 ;  /* 0x000000000000781c */ /* 0x000fe40003f2f008 */
[----:B------:R-:W-:Y:S02]  /*5400*/  @P0 FSEL R6, R6, -INF , !P5 ;  /* 0xff80000006060808 */ /* 0x000fe40006800000 */
[----:B------:R-:W-:Y:S01]  /*5410*/  PLOP3.LUT P0, PT, PT, PT, UP0, 0x80, 0x0 ;  /* 0x000000000000781c */ /* 0x000fe20003f0f008 */
[----:B------:R-:W-:Y:S01]  /*5420*/  MUFU.EX2 R107, R5 ;  /* 0x00000005006b7308 */ /* 0x000fe20000000800 */
[----:B------:R-:W-:Y:S01]  /*5430*/  PLOP3.LUT P5, PT, PT, PT, UP0, 0x80, 0x0 ;  /* 0x000000000000781c */ /* 0x000fe20003faf008 */
[--C-:B------:R-:W-:Y:S06]  /*5440*/  FFMA.FTZ R6, R6, c[0x0][0x23c], -R0.reuse ;  /* 0x00008f0006067a23 */ /* 0x100fec0000010800 */
[----:B------:R-:W-:Y:S02]  /*5450*/  @P1 FSEL R7, R7, -INF , !P4 ;  /* 0xff80000007071808 */ /* 0x000fe40006000000 */
[----:B------:R-:W-:Y:S01]  /*5460*/  PLOP3.LUT P1, PT, PT, PT, UP0, 0x80, 0x0 ;  /* 0x000000000000781c */ /* 0x000fe20003f2f008 */
[----:B------:R-:W-:Y:S01]  /*5470*/  MUFU.EX2 R112, R6 ;  /* 0x0000000600707308 */ /* 0x000fe20000000800 */
[----:B------:R-:W-:Y:S01]  /*5480*/  PLOP3.LUT P4, PT, PT, PT, UP0, 0x80, 0x0 ;  /* 0x000000000000781c */ /* 0x000fe20003f8f008 */
[----:B------:R-:W-:Y:S01]  /*5490*/  FFMA.FTZ R7, R7, c[0x0][0x23c], -R0 ;  /* 0x00008f0007077a23 */ /* 0x000fe20000010800 */
[----:B----4-:R-:W-:Y:S01]  /*54a0*/  @P3 IADD3 R4, R2, 0x8, RZ ;  /* 0x0000000802043810 */ /* 0x010fe20007ffe0ff */
[C---:B---3--:R-:W-:Y:S01]  /*54b0*/  HMMA.16816.F32.BF16 R12, R88.reuse, R84, R12 ;  /* 0x00000054580c723c */ /* 0x048fe2000004180c */
[----:B------:R-:W-:Y:S02]  /*54c0*/  PLOP3.LUT P3, PT, PT, PT, UP0, 0x80, 0x0 ;  /* 0x000000000000781c */ /* 0x000fe40003f6f008 */
[----:B------:R-:W-:Y:S02]  /*54d0*/  @P6 ISETP.GE.AND P6, PT, R4, UR7, PT ;  /* 0x0000000704006c0c */ /* 0x000fe4000bfc6270 */
[----:B------:R-:W-:Y:S01]  /*54e0*/  @P2 IADD3 R4, R2, 0x9, RZ ;  /* 0x0000000902042810 */ /* 0x000fe20007ffe0ff */
[----:B------:R-:W3:Y:S01]  /*54f0*/  MUFU.EX2 R109, R7 ;  /* 0x00000007006d7308 */ /* 0x000ee20000000800 */
[----:B------:R-:W-:Y:S01]  /*5500*/  PLOP3.LUT P2, PT, PT, PT, UP0, 0x80, 0x0 ;  /* 0x000000000000781c */ /* 0x000fe20003f4f008 */
[----:B------:R-:W-:Y:S06]  /*5510*/  HMMA.16816.F32.BF16 R16, R88, R86, R16 ;  /* 0x000000565810723c */ /* 0x000fec0000041810 */
[----:B------:R-:W-:Y:S02]  /*5520*/  @P3 ISETP.GE.AND P3, PT, R4, UR7, PT ;  /* 0x0000000704003c0c */ /* 0x000fe4000bf66270 */
[----:B------:R-:W-:Y:S02]  /*5530*/  @P0 FSEL R8, R8, -INF , !P6 ;  /* 0xff80000008080808 */ /* 0x000fe40007000000 */
[----:B------:R-:W-:Y:S02]  /*5540*/  PLOP3.LUT P0, PT, PT, PT, UP0, 0x80, 0x0 ;  /* 0x000000000000781c */ /* 0x000fe40003f0f008 */
[----:B------:R-:W-:Y:S01]  /*5550*/  @P4 IADD3 R4, R2, 0x10, RZ ;  /* 0x0000001002044810 */ /* 0x000fe20007ffe0ff */
[----:B------:R-:W-:Y:S01]  /*5560*/  FFMA.FTZ R8, R8, c[0x0][0x23c], -R3 ;  /* 0x00008f0008087a23 */ /* 0x000fe20000010803 */
[----:B------:R-:W-:Y:S02]  /*5570*/  PLOP3.LUT P4, PT, PT, PT, UP0, 0x80, 0x0 ;  /* 0x000000000000781c */ /* 0x000fe40003f8f008 */
[----:B------:R-:W-:Y:S01]  /*5580*/  @P5 ISETP.GE.AND P5, PT, R4, UR7, PT ;  /* 0x0000000704005c0c */ /* 0x000fe2000bfa6270 */
[----:B--2---:R-:W-:Y:S01]  /*5590*/  FFMA.FTZ R12, R93, -UR6, R12 ;  /* 0x800000065d0c7c23 */ /* 0x004fe2000801000c */
[----:B------:R-:W-:Y:S01]  /*55a0*/  @P2 IADD3 R4, R2, 0x11, RZ ;  /* 0x0000001102042810 */ /* 0x000fe20007ffe0ff */
[----:B-1----:R-:W-:Y:S01]  /*55b0*/  FFMA.FTZ R13, R92, -UR6, R13 ;  /* 0x800000065c0d7c23 */ /* 0x002fe2000801000d */
[----:B------:R-:W-:Y:S01]  /*55c0*/  @P1 FSEL R9, R9, -INF , !P3 ;  /* 0xff80000009091808 */ /* 0x000fe20005800000 */
        /* <DEDUP_REMOVED lines=8> */
[----:B------:R-:W-:Y:S01]  /*5650*/  FFMA.FTZ R18, R93, -UR6, R18 ;  /* 0x800000065d127c23 */ /* 0x000fe20008010012 */
[----:B------:R-:W-:Y:S01]  /*5660*/  PLOP3.LUT P2, PT, PT, PT, UP0, 0x80, 0x0 ;  /* 0x000000000000781c */ /* 0x000fe20003f4f008 */
[----:B------:R-:W-:Y:S01]  /*5670*/  FFMA.FTZ R19, R92, -UR6, R19 ;  /* 0x800000065c137c23 */ /* 0x000fe20008010013 */
[----:B------:R-:W-:Y:S01]  /*5680*/  MUFU.EX2 R104, R8 ;  /* 0x0000000800687308 */ /* 0x000fe20000000800 */
[--C-:B------:R-:W-:Y:S02]  /*5690*/  FFMA.FTZ R9, R9, c[0x0][0x23c], -R3.reuse ;  /* 0x00008f0009097a23 */ /* 0x100fe40000010803 */
[----:B------:R-:W-:Y:S01]  /*56a0*/  @P1 FSEL R11, R11, -INF , !P3 ;  /* 0xff8000000b0b1808 */ /* 0x000fe20005800000 */
[--C-:B------:R-:W-:Y:S01]  /*56b0*/  FFMA.FTZ R10, R10, c[0x0][0x23c], -R0.reuse ;  /* 0x00008f000a0a7a23 */ /* 0x100fe20000010800 */
[----:B------:R-:W-:Y:S02]  /*56c0*/  PLOP3.LUT P1, PT, PT, PT, UP0, 0x80, 0x0 ;  /* 0x000000000000781c */ /* 0x000fe40003f2f008 */
[----:B------:R-:W-:Y:S01]  /*56d0*/  @P6 ISETP.GE.AND P6, PT, R4, UR7, PT ;  /* 0x0000000704006c0c */ /* 0x000fe2000bfc6270 */
[--C-:B------:R-:W-:Y:S01]  /*56e0*/  FFMA.FTZ R11, R11, c[0x0][0x23c], -R0.reuse ;  /* 0x00008f000b0b7a23 */ /* 0x100fe20000010800 */
[----:B------:R-:W-:Y:S01]  /*56f0*/  PLOP3.LUT P3, PT, PT, PT, UP0, 0x80, 0x0 ;  /* 0x000000000000781c */ /* 0x000fe20003f6f008 */
[----:B------:R-:W-:Y:S01]  /*5700*/  MUFU.EX2 R103, R9 ;  /* 0x0000000900677308 */ /* 0x000fe20000000800 */
[----:B------:R-:W-:Y:S02]  /*5710*/  @P0 FSEL R12, R12, -INF , !P5 ;  /* 0xff8000000c0c0808 */ /* 0x000fe40006800000 */
[----:B------:R-:W-:Y:S03]  /*5720*/  PLOP3.LUT P0, PT, PT, PT, UP0, 0x80, 0x0 ;  /* 0x000000000000781c */ /* 0x000fe60003f0f008 */
[--C-:B------:R-:W-:Y:S02]  /*5730*/  FFMA.FTZ R12, R12, c[0x0][0x23c], -R3.reuse ;  /* 0x00008f000c0c7a23 */ /* 0x100fe40000010803 */
[----:B------:R-:W-:Y:S02]  /*5740*/  @P1 FSEL R14, R14, -INF , !P5 ;  /* 0xff8000000e0e1808 */ /* 0x000fe40006800000 */
[----:B------:R-:W-:Y:S01]  /*5750*/  @P2 FSEL R13, R13, -INF , !P6 ;  /* 0xff8000000d0d2808 */ /* 0x000fe20007000000 */
[----:B------:R-:W-:Y:S01]  /*5760*/  MUFU.EX2 R106, R10 ;  /* 0x0000000a006a7308 */ /* 0x000fe20000000800 */
[----:B------:R-:W-:Y:S01]  /*5770*/  PLOP3.LUT P2, PT, PT, PT, UP0, 0x80, 0x0 ;  /* 0x000000000000781c */ /* 0x000fe20003f4f008 */
[--C-:B------:R-:W-:Y:S01]  /*5780*/  FFMA.FTZ R14, R14, c[0x0][0x23c], -R0.reuse ;  /* 0x00008f000e0e7a23 */ /* 0x100fe20000010800 */
[----:B------:R-:W-:Y:S01]  /*5790*/  PLOP3.LUT P1, PT, PT, PT, UP0, 0x80, 0x0 ;  /* 0x000000000000781c */ /* 0x000fe20003f2f008 */
[--C-:B------:R-:W-:Y:S01]  /*57a0*/  FFMA.FTZ R13, R13, c[0x0][0x23c], -R3.reuse ;  /* 0x00008f000d0d7a23 */ /* 0x100fe20000010803 */
[C---:B------:R-:W-:Y:S02]  /*57b0*/  @P3 IADD3 R4, R2.reuse, 0x18, RZ ;  /* 0x0000001802043810 */ /* 0x040fe40007ffe0ff */
[----:B------:R-:W-:Y:S02]  /*57c0*/  @P4 IADD3 R2, R2, 0x19, RZ ;  /* 0x0000001902024810 */ /* 0x000fe40007ffe0ff */
[----:B------:R-:W-:Y:S01]  /*57d0*/  @P0 FSEL R15, R15, -INF , !P6 ;  /* 0xff8000000f0f0808 */ /* 0x000fe20007000000 */
[----:B------:R-:W1:Y:S01]  /*57e0*/  MUFU.EX2 R105, R11 ;  /* 0x0000000b00697308 */ /* 0x000e620000000800 */
[----:B------:R-:W-:Y:S03]  /*57f0*/  PLOP3.LUT P0, PT, PT, PT, UP0, 0x80, 0x0 ;  /* 0x000000000000781c */ /* 0x000fe60003f0f008 */
[----:B------:R-:W-:Y:S01]  /*5800*/  @P2 ISETP.GE.AND P3, PT, R4, UR7, PT ;  /* 0x0000000704002c0c */ /* 0x000fe2000bf66270 */
[--C-:B------:R-:W-:Y:S01]  /*5810*/  FFMA.FTZ R15, R15, c[0x0][0x23c], -R0.reuse ;  /* 0x00008f000f0f7a23 */ /* 0x100fe20000010800 */
[----:B------:R-:W-:Y:S02]  /*5820*/  @P1 ISETP.GE.AND P1, PT, R2, UR7, PT ;  /* 0x0000000702001c0c */ /* 0x000fe4000bf26270 */
[----:B------:R-:W-:Y:S02]  /*5830*/  PLOP3.LUT P2, PT, PT, PT, UP0, 0x80, 0x0 ;  /* 0x000000000000781c */ /* 0x000fe40003f4f008 */
[----:B---3--:R-:W-:Y:S01]  /*5840*/  F2FP.BF16.PACK_AB R2, R109, R112 ;  /* 0x000000706d02723e */ /* 0x008fe200000010ff */
[----:B------:R-:W-:Y:S04]  /*5850*/  MUFU.EX2 R100, R12 ;  /* 0x0000000c00647308 */ /* 0x000fe80000000800 */
[----:B------:R-:W-:Y:S04]  /*5860*/  STS [R246+0x2a400], R2 ;  /* 0x02a40002f6007388 */ /* 0x000fe80000000800 */
[----:B------:R-:W-:Y:S02]  /*5870*/  @P0 FSEL R17, R17, -INF , !P1 ;  /* 0xff80000011110808 */ /* 0x000fe40004800000 */
[----:B------:R-:W-:Y:S01]  /*5880*/  PLOP3.LUT P0, PT, PT, PT, UP0, 0x80, 0x0 ;  /* 0x000000000000781c */ /* 0x000fe20003f0f008 */
[----:B------:R-:W2:Y:S01]  /*5890*/  MUFU.EX2 R99, R13 ;  /* 0x0000000d00637308 */ /* 0x000ea20000000800 */
[----:B------:R-:W-:Y:S02]  /*58a0*/  @P2 FSEL R16, R16, -INF , !P3 ;  /* 0xff80000010102808 */ /* 0x000fe40005800000 */
[----:B------:R-:W-:Y:S02]  /*58b0*/  PLOP3.LUT P2, PT, PT, PT, UP0, 0x80, 0x0 ;  /* 0x000000000000781c */ /* 0x000fe40003f4f008 */
[----:B-1----:R-:W-:Y:S01]  /*58c0*/  F2FP.BF16.PACK_AB R5, R105, R106 ;  /* 0x0000006a6905723e */ /* 0x002fe200000010ff */
[--C-:B------:R-:W-:Y:S02]  /*58d0*/  FFMA.FTZ R16, R16, c[0x0][0x23c], -R3.reuse ;  /* 0x00008f0010107a23 */ /* 0x100fe40000010803 */
[----:B------:R-:W-:Y:S02]  /*58e0*/  FFMA.FTZ R3, R17, c[0x0][0x23c], -R3 ;  /* 0x00008f0011037a23 */ /* 0x000fe40000010803 */
[----:B------:R-:W-:Y:S02]  /*58f0*/  MUFU.EX2 R102, R14 ;  /* 0x0000000e00667308 */ /* 0x000fe40000000800 */
[----:B------:R-:W-:Y:S02]  /*5900*/  @P0 FSEL R19, R19, -INF , !P1 ;  /* 0xff80000013130808 */ /* 0x000fe40004800000 */
[----:B------:R-:W-:Y:S02]  /*5910*/  IADD3 R92, P0, R113, UR13, RZ ;  /* 0x0000000d715c7c10 */ /* 0x000fe4000ff1e0ff */
[----:B------:R-:W-:Y:S02]  /*5920*/  @P2 FSEL R18, R18, -INF , !P3 ;  /* 0xff80000012122808 */ /* 0x000fe40005800000 */
[----:B------:R-:W-:Y:S02]  /*5930*/  IADD3.X R93, R114, UR12, RZ, P0, !PT ;  /* 0x0000000c725d7c10 */ /* 0x000fe400087fe4ff */
[----:B------:R1:W-:Y:S01]  /*5940*/  MUFU.EX2 R95, R3 ;  /* 0x00000003005f7308 */ /* 0x0003e20000000800 */
[--C-:B------:R-:W-:Y:S01]  /*5950*/  FFMA.FTZ R18, R18, c[0x0][0x23c], -R0.reuse ;  /* 0x00008f0012127a23 */ /* 0x100fe20000010800 */
[----:B------:R-:W-:Y:S01]  /*5960*/  LEA R234, P0, R115, R234, 0x2 ;  /* 0x000000ea73ea7211 */ /* 0x000fe200078010ff */
[----:B------:R-:W-:Y:S01]  /*5970*/  FFMA.FTZ R0, R19, c[0x0][0x23c], -R0 ;  /* 0x00008f0013007a23 */ /* 0x000fe20000010800 */
[----:B--2---:R-:W-:Y:S02]  /*5980*/  F2FP.BF16.PACK_AB R4, R99, R100 ;  /* 0x000000646304723e */ /* 0x004fe400000010ff */
[----:B------:R-:W-:Y:S02]  /*5990*/  LEA.HI.X.SX32 R235, R115, R235, 0x2, P0 ;  /* 0x000000eb73eb7211 */ /* 0x000fe400000f16ff */
[----:B------:R2:W5:Y:S01]  /*59a0*/  LDL R115, [R1] ;  /* 0x0000000001737983 */ /* 0x0005620000100800 */
[----:B------:R-:W-:Y:S01]  /*59b0*/  PLOP3.LUT P1, PT, PT, PT, UP4, 0x80, 0x0 ;  /* 0x000000000000781c */ /* 0x000fe20003f2f048 */
[----:B------:R3:W-:Y:S10]  /*59c0*/  MUFU.EX2 R97, R0 ;  /* 0x0000000000617308 */ /* 0x0007f40000000800 */
[----:B------:R-:W4:Y:S01]  /*59d0*/  MUFU.EX2 R101, R15 ;  /* 0x0000000f00657308 */ /* 0x000f220000000800 */
[----:B-1----:R-:W-:Y:S05]  /*59e0*/  F2FP.BF16.PACK_AB R3, R107, R111 ;  /* 0x0000006f6b03723e */ /* 0x002fea00000010ff */
[----:B------:R4:W-:Y:S04]  /*59f0*/  STS [R246+0x2a000], R3 ;  /* 0x02a00003f6007388 */ /* 0x0009e80000000800 */
[----:B------:R-:W1:Y:S01]  /*5a00*/  MUFU.EX2 R96, R16 ;  /* 0x0000001000607308 */ /* 0x000e620000000800 */
[----:B---3--:R-:W-:Y:S01]  /*5a10*/  F2FP.BF16.PACK_AB R0, R103, R104 ;  /* 0x000000686700723e */ /* 0x008fe200000010ff */
[----:B------:R-:W-:Y:S08]  /*5a20*/  STS [R249+0x2a400], R5 ;  /* 0x02a40005f9007388 */ /* 0x000ff00000000800 */
[----:B------:R-:W3:Y:S01]  /*5a30*/  MUFU.EX2 R98, R18 ;  /* 0x0000001200627308 */ /* 0x000ee20000000800 */
[----:B------:R3:W-:Y:S06]  /*5a40*/  STS [R249+0x2a000], R0 ;  /* 0x02a00000f9007388 */ /* 0x0007ec0000000800 */
[----:B------:R-:W-:Y:S01]  /*5a50*/  STS [R247+0x2a000], R4 ;  /* 0x02a00004f7007388 */ /* 0x000fe20000000800 */
[----:B----4-:R-:W-:Y:S02]  /*5a60*/  F2FP.BF16.PACK_AB R3, R101, R102 ;  /* 0x000000666503723e */ /* 0x010fe400000010ff */
[----:B-1----:R-:W-:Y:S03]  /*5a70*/  F2FP.BF16.PACK_AB R2, R95, R96 ;  /* 0x000000605f02723e */ /* 0x002fe600000010ff */
[----:B------:R1:W-:Y:S06]  /*5a80*/  STS [R247+0x2a400], R3 ;  /* 0x02a40003f7007388 */ /* 0x0003ec0000000800 */
[----:B------:R-:W-:Y:S01]  /*5a90*/  STS [R248+0x2a000], R2 ;  /* 0x02a00002f8007388 */ /* 0x000fe20000000800 */
[----:B---3--:R-:W-:Y:S05]  /*5aa0*/  F2FP.BF16.PACK_AB R0, R97, R98 ;  /* 0x000000626100723e */ /* 0x008fea00000010ff */
[----:B------:R3:W-:Y:S06]  /*5ab0*/  STS [R248+0x2a400], R0 ;  /* 0x02a40000f8007388 */ /* 0x0007ec0000000800 */
[----:B------:R-:W-:Y:S06]  /*5ac0*/  LDSM.16.M88.4 R16, [R228+0x10000] ;  /* 0x01000000e410783b */ /* 0x000fec0000000200 */
[----:B------:R-:W4:Y:S01]  /*5ad0*/  LDSM.16.M88.4 R8, [R221+0x20000] ;  /* 0x02000000dd08783b */ /* 0x000f220000000200 */
[C-C-:B-1----:R-:W-:Y:S05]  /*5ae0*/  IMAD.IADD R3, R217.reuse, 0x1, R228.reuse ;  /* 0x00000001d9037824 */ /* 0x142fea00078e02e4 */
[----:B------:R-:W1:Y:S01]  /*5af0*/  LDSM.16.M88.4 R84, [R221+0x20800] ;  /* 0x02080000dd54783b */ /* 0x000e620000000200 */
[----:B---3--:R-:W-:Y:S04]  /*5b00*/  IMAD.IADD R0, R108, 0x1, R228 ;  /* 0x000000016c007824 */ /* 0x008fe800078e02e4 */
[----:B------:R-:W-:Y:S01]  /*5b10*/  IMAD.IADD R2, R217, 0x1, R0 ;  /* 0x00000001d9027824 */ /* 0x000fe200078e0200 */
[----:B------:R-:W-:Y:S01]  /*5b20*/  LDSM.16.M88.4 R88, [R0+0x10000] ;  /* 0x010000000058783b */ /* 0x000fe20000000200 */
[C---:B----4-:R-:W-:Y:S08]  /*5b30*/  HMMA.16816.F32.BF16 R4, R16.reuse, R8, RZ ;  /* 0x000000081004723c */ /* 0x050ff000000418ff */
[C---:B------:R-:W-:Y:S08]  /*5b40*/  HMMA.16816.F32.BF16 R8, R16.reuse, R10, RZ ;  /* 0x0000000a1008723c */ /* 0x040ff000000418ff */
[C---:B-1----:R-:W-:Y:S08]  /*5b50*/  HMMA.16816.F32.BF16 R12, R16.reuse, R84, RZ ;  /* 0x00000054100c723c */ /* 0x042ff000000418ff */
[----:B------:R-:W-:Y:S01]  /*5b60*/  HMMA.16816.F32.BF16 R16, R16, R86, RZ ;  /* 0x000000561010723c */ /* 0x000fe200000418ff */
[----:B------:R-:W1:Y:S07]  /*5b70*/  LDSM.16.M88.4 R84, [R222+0x20000] ;  /* 0x02000000de54783b */ /* 0x000e6e0000000200 */
[C---:B-1----:R-:W-:Y:S08]  /*5b80*/  HMMA.16816.F32.BF16 R4, R88.reuse, R84, R4 ;  /* 0x000000545804723c */ /* 0x042ff00000041804 */
[C---:B------:R-:W-:Y:S01]  /*5b90*/  HMMA.16816.F32.BF16 R8, R88.reuse, R86, R8 ;  /* 0x000000565808723c */ /* 0x040fe20000041808 */
[----:B------:R-:W1:Y:S07]  /*5ba0*/  LDSM.16.M88.4 R84, [R222+0x20800] ;  /* 0x02080000de54783b */ /* 0x000e6e0000000200 */
[C---:B-1----:R-:W-:Y:S08]  /*5bb0*/  HMMA.16816.F32.BF16 R12, R88.reuse, R84, R12 ;  /* 0x00000054580c723c */ /* 0x042ff0000004180c */
[----:B------:R-:W-:Y:S01]  /*5bc0*/  HMMA.16816.F32.BF16 R16, R88, R86, R16 ;  /* 0x000000565810723c */ /* 0x000fe20000041810 */
[----:B------:R-:W-:Y:S06]  /*5bd0*/  LDSM.16.M88.4 R84, [R3+0x10000] ;  /* 0x010000000354783b */ /* 0x000fec0000000200 */
[----:B------:R-:W1:Y:S02]  /*5be0*/  LDSM.16.M88.4 R88, [R224+0x20000] ;  /* 0x02000000e058783b */ /* 0x000e640000000200 */
        /* <DEDUP_REMOVED lines=75> */
[----:B------:R1:W-:Y:S06]  /*60a0*/  LDSM.16.M88.4 R84, [R0+0x16000] ;  /* 0x016000000054783b */ /* 0x0003ec0000000200 */
[----:B------:R-:W3:Y:S06]  /*60b0*/  LDSM.16.M88.4 R88, [R222+0x26000] ;  /* 0x02600000de58783b */ /* 0x000eec0000000200 */
[----:B-1----:R-:W4:Y:S01]  /*60c0*/  LDG.E R0, [R92.64+0x20] ;  /* 0x000020045c007981 */ /* 0x002f22000c1e1900 */
[C---:B---3--:R-:W-:Y:S08]  /*60d0*/  HMMA.16816.F32.BF16 R4, R84.reuse, R88, R4 ;  /* 0x000000585404723c */ /* 0x048ff00000041804 */
[C---:B------:R-:W-:Y:S01]  /*60e0*/  HMMA.16816.F32.BF16 R8, R84.reuse, R90, R8 ;  /* 0x0000005a5408723c */ /* 0x040fe20000041808 */
[----:B------:R-:W1:Y:S07]  /*60f0*/  LDSM.16.M88.4 R88, [R222+0x26800] ;  /* 0x02680000de58783b */ /* 0x000e6e0000000200 */
[C---:B-1----:R-:W-:Y:S08]  /*6100*/  HMMA.16816.F32.BF16 R12, R84.reuse, R88, R12 ;  /* 0x00000058540c723c */ /* 0x042ff0000004180c */
[----:B------:R-:W-:Y:S01]  /*6110*/  HMMA.16816.F32.BF16 R16, R84, R90, R16 ;  /* 0x0000005a5410723c */ /* 0x000fe20000041810 */
[----:B------:R1:W-:Y:S06]  /*6120*/  LDSM.16.M88.4 R84, [R3+0x16000] ;  /* 0x016000000354783b */ /* 0x0003ec0000000200 */
[----:B------:R-:W3:Y:S06]  /*6130*/  LDSM.16.M88.4 R88, [R224+0x26000] ;  /* 0x02600000e058783b */ /* 0x000eec0000000200 */
[----:B-1----:R-:W2:Y:S01]  /*6140*/  LDG.E R3, [R92.64] ;  /* 0x000000045c037981 */ /* 0x002ea2000c1e1900 */
[C---:B---3--:R-:W-:Y:S08]  /*6150*/  HMMA.16816.F32.BF16 R4, R84.reuse, R88, R4 ;  /* 0x000000585404723c */ /* 0x048ff00000041804 */
        /* <DEDUP_REMOVED lines=10> */
[----:B------:R-:W-:Y:S04]  /*6200*/  HMMA.16816.F32.BF16 R16, R84, R90, R16 ;  /* 0x0000005a5410723c */ /* 0x000fe80000041810 */
[C---:B----4-:R-:W-:Y:S04]  /*6210*/  FADD.FTZ R6, -R0.reuse, R6 ;  /* 0x0000000600067221 */ /* 0x050fe80000010100 */
[C---:B------:R-:W-:Y:S04]  /*6220*/  FADD.FTZ R10, -R0.reuse, R10 ;  /* 0x0000000a000a7221 */ /* 0x040fe80000010100 */
[C---:B------:R-:W-:Y:S04]  /*6230*/  FADD.FTZ R11, -R0.reuse, R11 ;  /* 0x0000000b000b7221 */ /* 0x040fe80000010100 */
[C---:B------:R-:W-:Y:S02]  /*6240*/  FADD.FTZ R2, -R0.reuse, R14 ;  /* 0x0000000e00027221 */ /* 0x040fe40000010100 */
[----:B------:R-:W-:Y:S02]  /*6250*/  FADD.FTZ R14, -R0, R15 ;  /* 0x0000000f000e7221 */ /* 0x000fe40000010100 */
[----:B------:R-:W-:Y:S02]  /*6260*/  FMUL.FTZ R86, R112, R6 ;  /* 0x0000000670567220 */ /* 0x000fe40000410000 */
[----:B------:R-:W-:Y:S02]  /*6270*/  FMUL.FTZ R85, R106, R10 ;  /* 0x0000000a6a557220 */ /* 0x000fe40000410000 */
[----:B------:R-:W-:Y:S02]  /*6280*/  FMUL.FTZ R84, R105, R11 ;  /* 0x0000000b69547220 */ /* 0x000fe40000410000 */
[----:B------:R-:W-:Y:S02]  /*6290*/  FMUL.FTZ R15, R102, R2 ;  /* 0x00000002660f7220 */ /* 0x000fe40000410000 */
[----:B------:R-:W-:Y:S02]  /*62a0*/  FMUL.FTZ R14, R101, R14 ;  /* 0x0000000e650e7220 */ /* 0x000fe40000410000 */
[C---:B--2---:R-:W-:Y:S02]  /*62b0*/  FADD.FTZ R5, -R3.reuse, R5 ;  /* 0x0000000503057221 */ /* 0x044fe40000010100 */
[C---:B------:R-:W-:Y:S02]  /*62c0*/  FADD.FTZ R16, -R3.reuse, R16 ;  /* 0x0000001003107221 */ /* 0x040fe40000010100 */
[C---:B------:R-:W-:Y:S02]  /*62d0*/  FADD.FTZ R17, -R3.reuse, R17 ;  /* 0x0000001103117221 */ /* 0x040fe40000010100 */
[C---:B------:R-:W-:Y:S02]  /*62e0*/  FADD.FTZ R4, -R3.reuse, R4 ;  /* 0x0000000403047221 */ /* 0x040fe40000010100 */
[C---:B------:R-:W-:Y:S02]  /*62f0*/  FADD.FTZ R8, -R3.reuse, R8 ;  /* 0x0000000803087221 */ /* 0x040fe40000010100 */
[----:B------:R-:W-:Y:S02]  /*6300*/  FADD.FTZ R9, -R3, R9 ;  /* 0x0000000903097221 */ /* 0x000fe40000010100 */
[----:B------:R-:W-:Y:S02]  /*6310*/  FMUL.FTZ R91, R107, R5 ;  /* 0x000000056b5b7220 */ /* 0x000fe40000410000 */
[C---:B------:R-:W-:Y:S02]  /*6320*/  FADD.FTZ R12, -R3.reuse, R12 ;  /* 0x0000000c030c7221 */ /* 0x040fe40000010100 */
[----:B------:R-:W-:Y:S02]  /*6330*/  FADD.FTZ R13, -R3, R13 ;  /* 0x0000000d030d7221 */ /* 0x000fe40000010100 */
        /* <DEDUP_REMOVED lines=109> */
.L_x_792:
        /* <DEDUP_REMOVED lines=40> */
[-C--:B------:R-:W-:Y:S08]  /*6c90*/  HMMA.16816.F32.BF16 R68, R4, R88.reuse, R68 ;  /* 0x000000580444723c */ /* 0x080ff00000041844 */
        /* <DEDUP_REMOVED lines=132> */
.L_x_793:
[----:B------:R-:W-:Y:S01]  /*74e0*/  LDSM.16.M88.4 R128, [R229] ;  /* 0x00000000e580783b */ /* 0x000fe20000000200 */
[----:B-1----:R-:W-:Y:S01]  /*74f0*/  IMAD.MOV.U32 R2, RZ, RZ, R114 ;  /* 0x000000ffff027224 */ /* 0x002fe200078e0072 */
[----:B------:R-:W-:Y:S01]  /*7500*/  ULOP3.LUT UR9, UR8, 0x1, URZ, 0xc0, !UPT ;  /* 0x0000000108097892 */ /* 0x000fe2000f8ec03f */
[----:B------:R-:W-:Y:S01]  /*7510*/  IMAD.MOV.U32 R3, RZ, RZ, R113 ;  /* 0x000000ffff037224 */ /* 0x000fe200078e0071 */
[----:B------:R-:W-:Y:S01]  /*7520*/  @UP4 UIADD3 UR14, UP3, UR11, -0x100, URZ ;  /* 0xffffff000b0e4890 */ /* 0x000fe2000ff7e03f */
[----:B------:R-:W1:Y:S01]  /*7530*/  LDSM.16.MT88.4 R16, [R216+0x18000] ;  /* 0x01800000d810783b */ /* 0x000e620000004200 */
[----:B------:R-:W-:Y:S01]  /*7540*/  IMAD.IADD R0, R229, 0x1, R108 ;  /* 0x00000001e5007824 */ /* 0x000fe200078e026c */
[----:B------:R-:W-:Y:S02]  /*7550*/  UISETP.NE.U32.AND UP0, UPT, UR9, 0x1, UPT ;  /* 0x000000010900788c */ /* 0x000fe4000bf05070 */
[----:B------:R-:W-:Y:S01]  /*7560*/  UIADD3 UR15, UR8, -0x1, URZ ;  /* 0xffffffff080f7890 */ /* 0x000fe2000fffe03f */
[----:B------:R-:W2:Y:S01]  /*7570*/  LDSM.16.M88.4 R124, [R229+0x1000] ;  /* 0x00100000e57c783b */ /* 0x000ea20000000200 */
[----:B------:R-:W-:Y:S04]  /*7580*/  @UP4 UIADD3.X UR9, UR10, -0x1, URZ, UP3, !UPT ;  /* 0xffffffff0a094890 */ /* 0x000fe80009ffe43f */
[----:B------:R-:W3:Y:S05]  /*7590*/  LDSM.16.MT88.4 R96, [R216+0x1a000] ;  /* 0x01a00000d860783b */ /* 0x000eea0000004200 */
[----:B-----5:R-:W4:Y:S05]  /*75a0*/  LDSM.16.MT88.4 R112, [R216+0x1c000] ;  /* 0x01c00000d870783b */ /* 0x020f2a0000004200 */
[----:B------:R-:W3:Y:S05]  /*75b0*/  LDSM.16.MT88.4 R196, [R216+0x1e000] ;  /* 0x01e00000d8c4783b */ /* 0x000eea0000004200 */
[----:B------:R-:W-:Y:S05]  /*75c0*/  LDSM.16.MT88.4 R204, [R216+0x18800] ;  /* 0x01880000d8cc783b */ /* 0x000fea0000004200 */
[----:B------:R-:W3:Y:S05]  /*75d0*/  LDSM.16.M88.4 R200, [R0] ;  /* 0x0000000000c8783b */ /* 0x000eea0000000200 */
[----:B------:R4:W3:Y:S01]  /*75e0*/  LDSM.16.M88.4 R208, [R0+0x1000] ;  /* 0x0010000000d0783b */ /* 0x0008e20000000200 */
[-C--:B-1----:R-:W-:Y:S04]  /*75f0*/  HMMA.16816.F32.BF16 R4, R128, R16.reuse, RZ ;  /* 0x000000108004723c */ /* 0x082fe800000418ff */
[----:B------:R-:W1:Y:S04]  /*7600*/  LDSM.16.MT88.4 R212, [R216+0x1a800] ;  /* 0x01a80000d8d4783b */ /* 0x000e680000004200 */
[C---:B--2---:R-:W-:Y:S08]  /*7610*/  HMMA.16816.F32.BF16 R8, R124.reuse, R16, RZ ;  /* 0x000000107c08723c */ /* 0x044ff000000418ff */
[-C--:B------:R-:W-:Y:S01]  /*7620*/  HMMA.16816.F32.BF16 R12, R124, R18.reuse, RZ ;  /* 0x000000127c0c723c */ /* 0x080fe200000418ff */
[----:B----4-:R-:W-:Y:S07]  /*7630*/  IMAD.IADD R0, R217, 0x1, R0 ;  /* 0x00000001d9007824 */ /* 0x010fee00078e0200 */
[C---:B------:R-:W-:Y:S08]  /*7640*/  HMMA.16816.F32.BF16 R16, R128.reuse, R18, RZ ;  /* 0x000000128010723c */ /* 0x040ff000000418ff */
[-C--:B---3--:R-:W-:Y:S08]  /*7650*/  HMMA.16816.F32.BF16 R84, R128, R96.reuse, RZ ;  /* 0x000000608054723c */ /* 0x088ff000000418ff */
        /* <DEDUP_REMOVED lines=18> */
[C---:B------:R-:W-:Y:S07]  /*7780*/  HMMA.16816.F32.BF16 R88, R208.reuse, R212, R88 ;  /* 0x000000d4d058723c */ /* 0x040fee0000041858 */
[----:B------:R-:W-:Y:S01]  /*7790*/  IMAD.IADD R212, R229, 0x1, R217 ;  /* 0x00000001e5d47824 */ /* 0x000fe200078e02d9 */
[-C--:B------:R-:W-:Y:S08]  /*77a0*/  HMMA.16816.F32.BF16 R92, R208, R214.reuse, R92 ;  /* 0x000000d6d05c723c */ /* 0x080ff0000004185c */
[C---:B------:R-:W-:Y:S08]  /*77b0*/  HMMA.16816.F32.BF16 R96, R200.reuse, R214, R96 ;  /* 0x000000d6c860723c */ /* 0x040ff00000041860 */
[-C--:B--2---:R-:W-:Y:S08]  /*77c0*/  HMMA.16816.F32.BF16 R100, R200, R196.reuse, R100 ;  /* 0x000000c4c864723c */ /* 0x084ff00000041864 */
[C---:B------:R-:W-:Y:S08]  /*77d0*/  HMMA.16816.F32.BF16 R104, R208.reuse, R196, R104 ;  /* 0x000000c4d068723c */ /* 0x040ff00000041868 */
[-C--:B------:R-:W-:Y:S08]  /*77e0*/  HMMA.16816.F32.BF16 R108, R208, R198.reuse, R108 ;  /* 0x000000c6d06c723c */ /* 0x080ff0000004186c */
[C---:B------:R-:W-:Y:S01]  /*77f0*/  HMMA.16816.F32.BF16 R112, R200.reuse, R198, R112 ;  /* 0x000000c6c870723c */ /* 0x040fe20000041870 */
[----:B------:R-:W-:Y:S05]  /*7800*/  LDSM.16.M88.4 R196, [R212] ;  /* 0x00000000d4c4783b */ /* 0x000fea0000000200 */
[----:B------:R-:W-:Y:S02]  /*7810*/  LDSM.16.M88.4 R212, [R212+0x1000] ;  /* 0x00100000d4d4783b */ /* 0x000fe40000000200 */
        /* <DEDUP_REMOVED lines=25> */
[----:B------:R1:W3:Y:S07]  /*79b0*/  LDSM.16.M88.4 R212, [R0+0x1000] ;  /* 0x0010000000d4783b */ /* 0x0002ee0000000200 */
[----:B------:R-:W-:Y:S01]  /*79c0*/  HMMA.16816.F32.BF16 R128, R196, R210, R128 ;  /* 0x000000d2c480723c */ /* 0x000fe20000041880 */
[----:B------:R-:W4:Y:S05]  /*79d0*/  LDSM.16.MT88.4 R196, [R216+0x1b800] ;  /* 0x01b80000d8c4783b */ /* 0x000f2a0000004200 */
[----:B------:R-:W4:Y:S02]  /*79e0*/  LDSM.16.MT88.4 R208, [R216+0x1d800] ;  /* 0x01d80000d8d0783b */ /* 0x000f240000004200 */
[-C--:B--2---:R-:W-:Y:S03]  /*79f0*/  HMMA.16816.F32.BF16 R4, R200, R204.reuse, R4 ;  /* 0x000000ccc804723c */ /* 0x084fe60000041804 */
[----:B------:R-:W4:Y:S05]  /*7a00*/  LDSM.16.MT88.4 R216, [R216+0x1f800] ;  /* 0x01f80000d8d8783b */ /* 0x000f2a0000004200 */
[----:B-1----:R-:W2:Y:S01]  /*7a10*/  LDL R0, [R1+0x20] ;  /* 0x0000200001007983 */ /* 0x002ea20000100800 */
[C---:B---3--:R-:W-:Y:S04]  /*7a20*/  HMMA.16816.F32.BF16 R8, R212.reuse, R204, R8 ;  /* 0x000000ccd408723c */ /* 0x048fe80000041808 */
[----:B------:R-:W2:Y:S03]  /*7a30*/  LDL R204, [R1+0x3c] ;  /* 0x00003c0001cc7983 */ /* 0x000ea60000100800 */
[----:B------:R-:W-:Y:S01]  /*7a40*/  IMAD.MOV.U32 R205, RZ, RZ, c[0x0][0x22c] ;  /* 0x00008b00ffcd7624 */ /* 0x000fe200078e00ff */
[-C--:B------:R-:W-:Y:S04]  /*7a50*/  HMMA.16816.F32.BF16 R12, R212, R206.reuse, R12 ;  /* 0x000000ced40c723c */ /* 0x080fe8000004180c */
[----:B------:R-:W-:Y:S04]  /*7a60*/  IMAD R205, R205, c[0x0][0x1c0], RZ ;  /* 0x00007000cdcd7a24 */ /* 0x000fe800078e02ff */
[C---:B------:R-:W-:Y:S04]  /*7a70*/  HMMA.16816.F32.BF16 R16, R200.reuse, R206, R16 ;  /* 0x000000cec810723c */ /* 0x040fe80000041810 */
[----:B------:R-:W-:Y:S03]  /*7a80*/  IMAD.SHL.U32 R205, R205, 0x10, RZ ;  /* 0x00000010cdcd7824 */ /* 0x000fe600078e00ff */
[----:B------:R-:W-:Y:S01]  /*7a90*/  IMAD.MOV.U32 R206, RZ, RZ, c[0x0][0x22c] ;  /* 0x00008b00ffce7624 */ /* 0x000fe200078e00ff */
[-C--:B----4-:R-:W-:Y:S01]  /*7aa0*/  HMMA.16816.F32.BF16 R84, R200, R196.reuse, R84 ;  /* 0x000000c4c854723c */ /* 0x090fe20000041854 */
[----:B------:R-:W-:Y:S03]  /*7ab0*/  IMAD.MOV.U32 R207, RZ, RZ, c[0x0][0x22c] ;  /* 0x00008b00ffcf7624 */ /* 0x000fe600078e00ff */
[----:B------:R-:W-:Y:S02]  /*7ac0*/  IMAD R206, R206, c[0x0][0x1c0], RZ ;  /* 0x00007000cece7a24 */ /* 0x000fe400078e02ff */
[----:B------:R-:W-:Y:S02]  /*7ad0*/  IMAD R207, R207, c[0x0][0x1c0], RZ ;  /* 0x00007000cfcf7a24 */ /* 0x000fe400078e02ff */
[C---:B------:R-:W-:Y:S04]  /*7ae0*/  HMMA.16816.F32.BF16 R88, R212.reuse, R196, R88 ;  /* 0x000000c4d458723c */ /* 0x040fe80000041858 */
[----:B------:R-:W-:Y:S02]  /*7af0*/  IMAD R206, R206, 0x18, RZ ;  /* 0x00000018cece7824 */ /* 0x000fe400078e02ff */
[----:B------:R-:W-:Y:S01]  /*7b00*/  IMAD R207, R207, 0x28, RZ ;  /* 0x00000028cfcf7824 */ /* 0x000fe200078e02ff */
[----:B------:R-:W-:Y:S01]  /*7b10*/  @P1 IADD3 R196, P0, R3, UR11, RZ ;  /* 0x0000000b03c41c10 */ /* 0x000fe2000ff1e0ff */
[-C--:B------:R-:W-:Y:S01]  /*7b20*/  HMMA.16816.F32.BF16 R92, R212, R198.reuse, R92 ;  /* 0x000000c6d45c723c */ /* 0x080fe2000004185c */
[----:B------:R-:W-:Y:S03]  /*7b30*/  @UP4 UMOV UR11, UR14 ;  /* 0x0000000e000b4c82 */ /* 0x000fe60008000000 */
[----:B------:R-:W-:Y:S01]  /*7b40*/  @P1 IADD3.X R197, R2, UR10, RZ, P0, !PT ;  /* 0x0000000a02c51c10 */ /* 0x000fe200087fe4ff */
[----:B------:R-:W-:Y:S01]  /*7b50*/  @UP4 UMOV UR10, UR9 ;  /* 0x00000009000a4c82 */ /* 0x000fe20008000000 */
[CC--:B------:R-:W-:Y:S02]  /*7b60*/  LEA R2, P2, R239.reuse, R234.reuse, 0x2 ;  /* 0x000000eaef027211 */ /* 0x0c0fe400078410ff */
[C---:B------:R-:W-:Y:S01]  /*7b70*/  HMMA.16816.F32.BF16 R96, R200.reuse, R198, R96 ;  /* 0x000000c6c860723c */ /* 0x040fe20000041860 */
[----:B------:R1:W5:Y:S03]  /*7b80*/  @P1 LDG.E R250, [R196.64+-0x100] ;  /* 0xffff0004c4fa1981 */ /* 0x000366000c1e1900 */
[-C--:B------:R-:W-:Y:S02]  /*7b90*/  LEA.HI.X.SX32 R3, R239, R235.reuse, 0x2, P2 ;  /* 0x000000ebef037211 */ /* 0x080fe400010f16ff */
[----:B------:R1:W5:Y:S02]  /*7ba0*/  @P1 LDG.E R251, [R196.64+-0xe0] ;  /* 0xffff2004c4fb1981 */ /* 0x000364000c1e1900 */
[-C--:B------:R-:W-:Y:S03]  /*7bb0*/  HMMA.16816.F32.BF16 R100, R200, R208.reuse, R100 ;  /* 0x000000d0c864723c */ /* 0x080fe60000041864 */
[----:B------:R4:W-:Y:S05]  /*7bc0*/  RED.E.ADD.F32.FTZ.RN.STRONG.GPU [R234.64], R4 ;  /* 0x00000004ea00798e */ /* 0x0009ea000c10e784 */
[C---:B------:R-:W-:Y:S01]  /*7bd0*/  HMMA.16816.F32.BF16 R104, R212.reuse, R208, R104 ;  /* 0x000000d0d468723c */ /* 0x040fe20000041868 */
[----:B------:R4:W-:Y:S06]  /*7be0*/  RED.E.ADD.F32.FTZ.RN.STRONG.GPU [R2.64], R5 ;  /* 0x000000050200798e */ /* 0x0009ec000c10e784 */
[----:B------:R-:W-:Y:S01]  /*7bf0*/  IMAD.MOV.U32 R209, RZ, RZ, c[0x0][0x22c] ;  /* 0x00008b00ffd17624 */ /* 0x000fe200078e00ff */
[-C--:B------:R-:W-:Y:S01]  /*7c00*/  HMMA.16816.F32.BF16 R108, R212, R210.reuse, R108 ;  /* 0x000000d2d46c723c */ /* 0x080fe2000004186c */
[----:B------:R-:W-:Y:S03]  /*7c10*/  IMAD.MOV.U32 R208, RZ, RZ, c[0x0][0x22c] ;  /* 0x00008b00ffd07624 */ /* 0x000fe600078e00ff */
[----:B------:R-:W-:Y:S02]  /*7c20*/  IMAD R209, R209, c[0x0][0x1c0], RZ ;  /* 0x00007000d1d17a24 */ /* 0x000fe400078e02ff */
[----:B------:R-:W-:Y:S01]  /*7c30*/  IMAD R208, R208, c[0x0][0x1c0], RZ ;  /* 0x00007000d0d07a24 */ /* 0x000fe200078e02ff */
[CC--:B-1----:R-:W-:Y:S01]  /*7c40*/  LEA R196, P0, R205.reuse, R234.reuse, 0x2 ;  /* 0x000000eacdc47211 */ /* 0x0c2fe200078010ff */
[C---:B------:R-:W-:Y:S04]  /*7c50*/  HMMA.16816.F32.BF16 R112, R200.reuse, R210, R112 ;  /* 0x000000d2c870723c */ /* 0x040fe80000041870 */
[-C--:B------:R-:W-:Y:S01]  /*7c60*/  LEA.HI.X.SX32 R197, R205, R235.reuse, 0x2, P0 ;  /* 0x000000ebcdc57211 */ /* 0x080fe200000f16ff */
[----:B------:R-:W-:Y:S01]  /*7c70*/  IMAD.SHL.U32 R209, R209, 0x20, RZ ;  /* 0x00000020d1d17824 */ /* 0x000fe200078e00ff */
[-C--:B----4-:R-:W-:Y:S01]  /*7c80*/  LEA R4, P1, R206, R234.reuse, 0x2 ;  /* 0x000000eace047211 */ /* 0x090fe200078210ff */
[----:B------:R-:W-:Y:S01]  /*7c90*/  IMAD R208, R208, 0x38, RZ ;  /* 0x00000038d0d07824 */ /* 0x000fe200078e02ff */
[-C--:B------:R-:W-:Y:S01]  /*7ca0*/  HMMA.16816.F32.BF16 R116, R200, R216.reuse, R116 ;  /* 0x000000d8c874723c */ /* 0x080fe20000041874 */
[----:B------:R1:W-:Y:S03]  /*7cb0*/  RED.E.ADD.F32.FTZ.RN.STRONG.GPU [R196.64], R6 ;  /* 0x00000006c400798e */ /* 0x0003e6000c10e784 */
[-C--:B------:R-:W-:Y:S01]  /*7cc0*/  LEA.HI.X.SX32 R5, R206, R235.reuse, 0x2, P1 ;  /* 0x000000ebce057211 */ /* 0x080fe200008f16ff */
[----:B------:R-:W-:Y:S01]  /*7cd0*/  IMAD.MOV.U32 R206, RZ, RZ, c[0x0][0x22c] ;  /* 0x00008b00ffce7624 */ /* 0x000fe200078e00ff */
[CC--:B------:R-:W-:Y:S02]  /*7ce0*/  LEA R198, P0, R209.reuse, R234.reuse, 0x2 ;  /* 0x000000ead1c67211 */ /* 0x0c0fe400078010ff */
[C---:B------:R-:W-:Y:S01]  /*7cf0*/  HMMA.16816.F32.BF16 R120, R212.reuse, R216, R120 ;  /* 0x000000d8d478723c */ /* 0x040fe20000041878 */
[----:B------:R4:W-:Y:S03]  /*7d00*/  RED.E.ADD.F32.FTZ.RN.STRONG.GPU [R4.64], R7 ;  /* 0x000000070400798e */ /* 0x0009e6000c10e784 */
[-C--:B------:R-:W-:Y:S01]  /*7d10*/  LEA.HI.X.SX32 R199, R209, R235.reuse, 0x2, P0 ;  /* 0x000000ebd1c77211 */ /* 0x080fe200000f16ff */
[----:B------:R-:W-:Y:S03]  /*7d20*/  IMAD R206, R206, c[0x0][0x1c0], RZ ;  /* 0x00007000cece7a24 */ /* 0x000fe600078e02ff */
[-C--:B------:R-:W-:Y:S01]  /*7d30*/  HMMA.16816.F32.BF16 R124, R212, R218.reuse, R124 ;  /* 0x000000dad47c723c */ /* 0x080fe2000004187c */
[----:B------:R4:W-:Y:S03]  /*7d40*/  RED.E.ADD.F32.FTZ.RN.STRONG.GPU [R198.64], R8 ;  /* 0x00000008c600798e */ /* 0x0009e6000c10e784 */
[----:B------:R-:W-:Y:S04]  /*7d50*/  IMAD R206, R206, 0x30, RZ ;  /* 0x00000030cece7824 */ /* 0x000fe800078e02ff */
[----:B------:R-:W-:Y:S04]  /*7d60*/  HMMA.16816.F32.BF16 R128, R200, R218, R128 ;  /* 0x000000dac880723c */ /* 0x000fe80000041880 */
[CC--:B-1----:R-:W-:Y:S02]  /*7d70*/  LEA R196, P2, R207.reuse, R234.reuse, 0x2 ;  /* 0x000000eacfc47211 */ /* 0x0c2fe400078410ff */
[CC--:B------:R-:W-:Y:S02]  /*7d80*/  LEA R6, P1, R206.reuse, R234.reuse, 0x2 ;  /* 0x000000eace067211 */ /* 0x0c0fe400078210ff */
[-C--:B------:R-:W-:Y:S01]  /*7d90*/  LEA.HI.X.SX32 R197, R207, R235.reuse, 0x2, P2 ;  /* 0x000000ebcfc57211 */ /* 0x080fe200010f16ff */
[----:B------:R-:W-:Y:S03]  /*7da0*/  IMAD.MOV.U32 R207, RZ, RZ, c[0x0][0x22c] ;  /* 0x00008b00ffcf7624 */ /* 0x000fe600078e00ff */
[-C--:B----4-:R-:W-:Y:S01]  /*7db0*/  LEA.HI.X.SX32 R7, R206, R235.reuse, 0x2, P1 ;  /* 0x000000ebce077211 */ /* 0x090fe200008f16ff */
[----:B------:R1:W-:Y:S01]  /*7dc0*/  RED.E.ADD.F32.FTZ.RN.STRONG.GPU [R196.64], R9 ;  /* 0x00000009c400798e */ /* 0x0003e2000c10e784 */
[----:B------:R-:W-:Y:S01]  /*7dd0*/  IMAD.MOV.U32 R206, RZ, RZ, c[0x0][0x22c] ;  /* 0x00008b00ffce7624 */ /* 0x000fe200078e00ff */
[-C--:B------:R-:W-:Y:S01]  /*7de0*/  LEA R4, P0, R208, R234.reuse, 0x2 ;  /* 0x000000ead0047211 */ /* 0x080fe200078010ff */
[----:B------:R-:W-:Y:S02]  /*7df0*/  IMAD R207, R207, c[0x0][0x1c0], RZ ;  /* 0x00007000cfcf7a24 */ /* 0x000fe400078e02ff */
[----:B------:R4:W-:Y:S01]  /*7e00*/  RED.E.ADD.F32.FTZ.RN.STRONG.GPU [R6.64], R10 ;  /* 0x0000000a0600798e */ /* 0x0009e2000c10e784 */
[----:B------:R-:W-:Y:S01]  /*7e10*/  IMAD R206, R206, c[0x0][0x1c0], RZ ;  /* 0x00007000cece7a24 */ /* 0x000fe200078e02ff */
[-C--:B------:R-:W-:Y:S01]  /*7e20*/  LEA.HI.X.SX32 R5, R208, R235.reuse, 0x2, P0 ;  /* 0x000000ebd0057211 */ /* 0x080fe200000f16ff */
[----:B------:R-:W-:Y:S02]  /*7e30*/  IMAD.SHL.U32 R207, R207, 0x10, RZ ;  /* 0x00000010cfcf7824 */ /* 0x000fe400078e00ff */
[----:B------:R-:W-:Y:S02]  /*7e40*/  IMAD.SHL.U32 R206, R206, 0x10, RZ ;  /* 0x00000010cece7824 */ /* 0x000fe400078e00ff */
[----:B------:R4:W-:Y:S01]  /*7e50*/  RED.E.ADD.F32.FTZ.RN.STRONG.GPU [R4.64], R11 ;  /* 0x0000000b0400798e */ /* 0x0009e2000c10e784 */
[----:B------:R-:W-:Y:S02]  /*7e60*/  IADD3 R208, R207, 0x20, RZ ;  /* 0x00000020cfd07810 */ /* 0x000fe40007ffe0ff */
[----:B------:R-:W-:Y:S02]  /*7e70*/  IADD3 R206, R206, 0x20, RZ ;  /* 0x00000020cece7810 */ /* 0x000fe40007ffe0ff */
[----:B------:R-:W-:Y:S01]  /*7e80*/  RED.E.ADD.F32.FTZ.RN.STRONG.GPU [R234.64+0x80], R16 ;  /* 0x00008010ea00798e */ /* 0x000fe2000c10e784 */
[----:B------:R-:W-:Y:S01]  /*7e90*/  IMAD.IADD R208, R239, 0x1, R208 ;  /* 0x00000001efd07824 */ /* 0x000fe200078e02d0 */
[CC--:B------:R-:W-:Y:S03]  /*7ea0*/  LEA R8, P0, R206.reuse, R234.reuse, 0x2 ;  /* 0x000000eace087211 */ /* 0x0c0fe600078010ff */
[----:B------:R-:W-:Y:S05]  /*7eb0*/  RED.E.ADD.F32.FTZ.RN.STRONG.GPU [R2.64+0x80], R17 ;  /* 0x000080110200798e */ /* 0x000fea000c10e784 */
[----:B-1----:R-:W3:Y:S01]  /*7ec0*/  LDL R197, [R1+0x1c] ;  /* 0x00001c0001c57983 */ /* 0x002ee20000100800 */
[-C--:B------:R-:W-:Y:S02]  /*7ed0*/  LEA.HI.X.SX32 R9, R206, R235.reuse, 0x2, P0 ;  /* 0x000000ebce097211 */ /* 0x080fe400000f16ff */
[C---:B------:R-:W-:Y:S02]  /*7ee0*/  IADD3 R206, R207.reuse, 0x20, RZ ;  /* 0x00000020cfce7810 */ /* 0x040fe40007ffe0ff */
[----:B------:R-:W3:Y:S01]  /*7ef0*/  LDL R196, [R1+0x38] ;  /* 0x0000380001c47983 */ /* 0x000ee20000100800 */
[----:B------:R-:W-:Y:S02]  /*7f00*/  IADD3 R207, R207, 0x20, RZ ;  /* 0x00000020cfcf7810 */ /* 0x000fe40007ffe0ff */
[CC--:B----4-:R-:W-:Y:S01]  /*7f10*/  LEA R6, P1, R208.reuse, R234.reuse, 0x2 ;  /* 0x000000ead0067211 */ /* 0x0d0fe200078210ff */
[C---:B------:R-:W-:Y:S01]  /*7f20*/  IMAD.IADD R206, R239.reuse, 0x1, R206 ;  /* 0x00000001efce7824 */ /* 0x040fe200078e02ce */
[----:B------:R1:W-:Y:S01]  /*7f30*/  RED.E.ADD.F32.FTZ.RN.STRONG.GPU [R8.64], R18 ;  /* 0x000000120800798e */ /* 0x0003e2000c10e784 */
[C---:B------:R-:W-:Y:S01]  /*7f40*/  IMAD.IADD R207, R239.reuse, 0x1, R207 ;  /* 0x00000001efcf7824 */ /* 0x040fe200078e02cf */
[-C--:B------:R-:W-:Y:S01]  /*7f50*/  LEA.HI.X.SX32 R7, R208, R235.reuse, 0x2, P1 ;  /* 0x000000ebd0077211 */ /* 0x080fe200008f16ff */
[C---:B------:R-:W-:Y:S02]  /*7f60*/  IMAD.IADD R206, R239.reuse, 0x1, R206 ;  /* 0x00000001efce7824 */ /* 0x040fe400078e02ce */
[C---:B------:R-:W-:Y:S02]  /*7f70*/  IMAD.IADD R207, R239.reuse, 0x1, R207 ;  /* 0x00000001efcf7824 */ /* 0x040fe400078e02cf */
[----:B------:R-:W-:Y:S01]  /*7f80*/  RED.E.ADD.F32.FTZ.RN.STRONG.GPU [R6.64], R19 ;  /* 0x000000130600798e */ /* 0x000fe2000c10e784 */
[----:B------:R-:W-:Y:S02]  /*7f90*/  IMAD.IADD R206, R239, 0x1, R206 ;  /* 0x00000001efce7824 */ /* 0x000fe400078e02ce */
[CC--:B------:R-:W-:Y:S04]  /*7fa0*/  LEA R10, P0, R207.reuse, R234.reuse, 0x2 ;  /* 0x000000eacf0a7211 */ /* 0x0c0fe800078010ff */
[-C--:B------:R-:W-:Y:S01]  /*7fb0*/  LEA.HI.X.SX32 R11, R207, R235.reuse, 0x2, P0 ;  /* 0x000000ebcf0b7211 */ /* 0x080fe200000f16ff */
[----:B------:R-:W-:Y:S04]  /*7fc0*/  IMAD.MOV.U32 R207, RZ, RZ, c[0x0][0x22c] ;  /* 0x00008b00ffcf7624 */ /* 0x000fe800078e00ff */
[----:B------:R4:W-:Y:S01]  /*7fd0*/  RED.E.ADD.F32.FTZ.RN.STRONG.GPU [R10.64], R12 ;  /* 0x0000000c0a00798e */ /* 0x0009e2000c10e784 */
[----:B------:R-:W-:Y:S04]  /*7fe0*/  IMAD R207, R207, c[0x0][0x1c0], RZ ;  /* 0x00007000cfcf7a24 */ /* 0x000fe800078e02ff */
[----:B------:R-:W-:Y:S01]  /*7ff0*/  IMAD.SHL.U32 R207, R207, 0x10, RZ ;  /* 0x00000010cfcf7824 */ /* 0x000fe200078e00ff */
[CC--:B-1----:R-:W-:Y:S04]  /*8000*/  LEA R8, P2, R206.reuse, R234.reuse, 0x2 ;  /* 0x000000eace087211 */ /* 0x0c2fe800078410ff */
[C---:B------:R-:W-:Y:S02]  /*8010*/  IADD3 R199, R207.reuse, 0x40, RZ ;  /* 0x00000040cfc77810 */ /* 0x040fe40007ffe0ff */
[-C--:B------:R-:W-:Y:S02]  /*8020*/  LEA.HI.X.SX32 R9, R206, R235.reuse, 0x2, P2 ;  /* 0x000000ebce097211 */ /* 0x080fe400010f16ff */
[----:B------:R-:W-:Y:S01]  /*8030*/  IADD3 R198, R207, 0x40, RZ ;  /* 0x00000040cfc67810 */ /* 0x000fe20007ffe0ff */
[C---:B------:R-:W-:Y:S02]  /*8040*/  IMAD.IADD R199, R239.reuse, 0x1, R199 ;  /* 0x00000001efc77824 */ /* 0x040fe400078e02c7 */
[----:B------:R1:W-:Y:S02]  /*8050*/  RED.E.ADD.F32.FTZ.RN.STRONG.GPU [R8.64], R13 ;  /* 0x0000000d0800798e */ /* 0x0003e4000c10e784 */
[C---:B------:R-:W-:Y:S02]  /*8060*/  IMAD.IADD R198, R239.reuse, 0x1, R198 ;  /* 0x00000001efc67824 */ /* 0x040fe400078e02c6 */
[C---:B------:R-:W-:Y:S02]  /*8070*/  IMAD.IADD R199, R239.reuse, 0x1, R199 ;  /* 0x00000001efc77824 */ /* 0x040fe400078e02c7 */
[C---:B------:R-:W-:Y:S01]  /*8080*/  IMAD.IADD R198, R239.reuse, 0x1, R198 ;  /* 0x00000001efc67824 */ /* 0x040fe200078e02c6 */
[----:B----4-:R-:W4:Y:S03]  /*8090*/  LDL R12, [R1+0x34] ;  /* 0x00003400010c7983 */ /* 0x010f260000100800 */
[----:B------:R-:W-:Y:S05]  /*80a0*/  IMAD.IADD R198, R239, 0x1, R198 ;  /* 0x00000001efc67824 */ /* 0x000fea00078e02c6 */
[CC--:B-1----:R-:W-:Y:S01]  /*80b0*/  LEA R8, P2, R198.reuse, R234.reuse, 0x2 ;  /* 0x000000eac6087211 */ /* 0x0c2fe200078410ff */
[----:B------:R-:W4:Y:S03]  /*80c0*/  LDL R13, [R1+0x30] ;  /* 0x00003000010d7983 */ /* 0x000f260000100800 */
[-C--:B------:R-:W-:Y:S02]  /*80d0*/  LEA.HI.X.SX32 R9, R198, R235.reuse, 0x2, P2 ;  /* 0x000000ebc6097211 */ /* 0x080fe400010f16ff */
[CC--:B--2---:R-:W-:Y:S04]  /*80e0*/  LEA R4, P1, R0.reuse, R234.reuse, 0x2 ;  /* 0x000000ea00047211 */ /* 0x0c4fe800078210ff */
[-C--:B------:R-:W-:Y:S01]  /*80f0*/  LEA.HI.X.SX32 R5, R0, R235.reuse, 0x2, P1 ;  /* 0x000000eb00057211 */ /* 0x080fe200008f16ff */
[----:B------:R-:W-:Y:S04]  /*8100*/  IMAD.MOV.U32 R0, RZ, RZ, c[0x0][0x22c] ;  /* 0x00008b00ff007624 */ /* 0x000fe800078e00ff */
[----:B------:R1:W-:Y:S01]  /*8110*/  RED.E.ADD.F32.FTZ.RN.STRONG.GPU [R4.64], R14 ;  /* 0x0000000e0400798e */ /* 0x0003e2000c10e784 */
[----:B------:R-:W-:Y:S04]  /*8120*/  IMAD R0, R0, c[0x0][0x1c0], RZ ;  /* 0x0000700000007a24 */ /* 0x000fe800078e02ff */
[----:B------:R-:W-:Y:S01]  /*8130*/  IMAD.SHL.U32 R0, R0, 0x10, RZ ;  /* 0x0000001000007824 */ /* 0x000fe200078e00ff */
[-C--:B------:R-:W-:Y:S04]  /*8140*/  LEA R6, P0, R204, R234.reuse, 0x2 ;  /* 0x000000eacc067211 */ /* 0x080fe800078010ff */
[----:B------:R-:W-:Y:S02]  /*8150*/  IADD3 R0, R0, 0x40, RZ ;  /* 0x0000004000007810 */ /* 0x000fe40007ffe0ff */
[-C--:B------:R-:W-:Y:S02]  /*8160*/  LEA.HI.X.SX32 R7, R204, R235.reuse, 0x2, P0 ;  /* 0x000000ebcc077211 */ /* 0x080fe400000f16ff */
[----:B------:R-:W-:Y:S01]  /*8170*/  IADD3 R204, R207, 0x40, RZ ;  /* 0x00000040cfcc7810 */ /* 0x000fe20007ffe0ff */
[----:B------:R-:W-:Y:S02]  /*8180*/  IMAD.MOV.U32 R207, RZ, RZ, c[0x0][0x22c] ;  /* 0x00008b00ffcf7624 */ /* 0x000fe400078e00ff */
[----:B------:R2:W-:Y:S02]  /*8190*/  RED.E.ADD.F32.FTZ.RN.STRONG.GPU [R6.64], R15 ;  /* 0x0000000f0600798e */ /* 0x0005e4000c10e784 */
[----:B------:R-:W-:Y:S02]  /*81a0*/  IMAD.IADD R204, R239, 0x1, R204 ;  /* 0x00000001efcc7824 */ /* 0x000fe400078e02cc */
[----:B------:R-:W-:Y:S01]  /*81b0*/  IMAD R207, R207, c[0x0][0x1c0], RZ ;  /* 0x00007000cfcf7a24 */ /* 0x000fe200078e02ff */
[----:B------:R-:W-:Y:S03]  /*81c0*/  RED.E.ADD.F32.FTZ.RN.STRONG.GPU [R234.64+0x100], R84 ;  /* 0x00010054ea00798e */ /* 0x000fe6000c10e784 */
[----:B------:R-:W-:Y:S01]  /*81d0*/  IMAD.SHL.U32 R207, R207, 0x10, RZ ;  /* 0x00000010cfcf7824 */ /* 0x000fe200078e00ff */
[CC--:B-1----:R-:W-:Y:S01]  /*81e0*/  LEA R4, P0, R0.reuse, R234.reuse, 0x2 ;  /* 0x000000ea00047211 */ /* 0x0c2fe200078010ff */
[----:B------:R-:W-:Y:S03]  /*81f0*/  RED.E.ADD.F32.FTZ.RN.STRONG.GPU [R2.64+0x100], R85 ;  /* 0x000100550200798e */ /* 0x000fe6000c10e784 */
[-C--:B------:R-:W-:Y:S02]  /*8200*/  LEA.HI.X.SX32 R5, R0, R235.reuse, 0x2, P0 ;  /* 0x000000eb00057211 */ /* 0x080fe400000f16ff */
[----:B------:R-:W4:Y:S01]  /*8210*/  LDL R0, [R1+0x18] ;  /* 0x0000180001007983 */ /* 0x000f220000100800 */
[-C--:B------:R-:W-:Y:S02]  /*8220*/  LEA R10, P0, R199, R234.reuse, 0x2 ;  /* 0x000000eac70a7211 */ /* 0x080fe400078010ff */
[----:B------:R-:W-:Y:S01]  /*8230*/  IADD3 R16, R207, 0x60, RZ ;  /* 0x00000060cf107810 */ /* 0x000fe20007ffe0ff */
[----:B------:R-:W-:Y:S01]  /*8240*/  IMAD.MOV.U32 R207, RZ, RZ, c[0x0][0x22c] ;  /* 0x00008b00ffcf7624 */ /* 0x000fe200078e00ff */
[----:B------:R-:W-:Y:S01]  /*8250*/  RED.E.ADD.F32.FTZ.RN.STRONG.GPU [R4.64], R86 ;  /* 0x000000560400798e */ /* 0x000fe2000c10e784 */
[-C--:B------:R-:W-:Y:S02]  /*8260*/  LEA.HI.X.SX32 R11, R199, R235.reuse, 0x2, P0 ;  /* 0x000000ebc70b7211 */ /* 0x080fe400000f16ff */
[----:B------:R-:W-:Y:S02]  /*8270*/  IMAD R207, R207, c[0x0][0x1c0], RZ ;  /* 0x00007000cfcf7a24 */ /* 0x000fe400078e02ff */
[----:B------:R-:W4:Y:S01]  /*8280*/  LDL R14, [R1+0x14] ;  /* 0x00001400010e7983 */ /* 0x000f220000100800 */
[CC--:B--2---:R-:W-:Y:S01]  /*8290*/  LEA R6, P1, R204.reuse, R234.reuse, 0x2 ;  /* 0x000000eacc067211 */ /* 0x0c4fe200078210ff */
[----:B------:R-:W-:Y:S03]  /*82a0*/  IMAD.SHL.U32 R207, R207, 0x10, RZ ;  /* 0x00000010cfcf7824 */ /* 0x000fe600078e00ff */
[-C--:B------:R-:W-:Y:S01]  /*82b0*/  LEA.HI.X.SX32 R7, R204, R235.reuse, 0x2, P1 ;  /* 0x000000ebcc077211 */ /* 0x080fe200008f16ff */
[----:B------:R-:W-:Y:S04]  /*82c0*/  IMAD.MOV.U32 R204, RZ, RZ, c[0x0][0x22c] ;  /* 0x00008b00ffcc7624 */ /* 0x000fe800078e00ff */
[----:B------:R-:W-:Y:S01]  /*82d0*/  RED.E.ADD.F32.FTZ.RN.STRONG.GPU [R6.64], R87 ;  /* 0x000000570600798e */ /* 0x000fe2000c10e784 */
[----:B------:R-:W-:Y:S04]  /*82e0*/  IMAD R204, R204, c[0x0][0x1c0], RZ ;  /* 0x00007000cccc7a24 */ /* 0x000fe800078e02ff */
[----:B------:R-:W-:Y:S01]  /*82f0*/  RED.E.ADD.F32.FTZ.RN.STRONG.GPU [R10.64], R88 ;  /* 0x000000580a00798e */ /* 0x000fe2000c10e784 */
[----:B------:R-:W-:Y:S04]  /*8300*/  IMAD.SHL.U32 R204, R204, 0x10, RZ ;  /* 0x00000010cccc7824 */ /* 0x000fe800078e00ff */
[----:B------:R1:W-:Y:S01]  /*8310*/  RED.E.ADD.F32.FTZ.RN.STRONG.GPU [R8.64], R89 ;  /* 0x000000590800798e */ /* 0x0003e2000c10e784 */
[C---:B------:R-:W-:Y:S02]  /*8320*/  IADD3 R17, R204.reuse, 0x60, RZ ;  /* 0x00000060cc117810 */ /* 0x040fe40007ffe0ff */
[----:B------:R-:W-:Y:S02]  /*8330*/  IADD3 R15, R204, 0x60, RZ ;  /* 0x00000060cc0f7810 */ /* 0x000fe40007ffe0ff */
[----:B------:R-:W-:Y:S01]  /*8340*/  LDSM.16.MT88.4 R84, [R220+0x4000] ;  /* 0x00400000dc54783b */ /* 0x000fe20000004200 */
[C---:B------:R-:W-:Y:S02]  /*8350*/  IMAD.IADD R17, R239.reuse, 0x1, R17 ;  /* 0x00000001ef117824 */ /* 0x040fe400078e0211 */
[C---:B------:R-:W-:Y:S04]  /*8360*/  IMAD.IADD R15, R239.reuse, 0x1, R15 ;  /* 0x00000001ef0f7824 */ /* 0x040fe800078e020f */
[C---:B------:R-:W-:Y:S04]  /*8370*/  IMAD.IADD R15, R239.reuse, 0x1, R15 ;  /* 0x00000001ef0f7824 */ /* 0x040fe800078e020f */
[----:B------:R-:W-:Y:S05]  /*8380*/  IMAD.IADD R15, R239, 0x1, R15 ;  /* 0x00000001ef0f7824 */ /* 0x000fea00078e020f */
[CC--:B-1----:R-:W-:Y:S04]  /*8390*/  LEA R8, P2, R15.reuse, R234.reuse, 0x2 ;  /* 0x000000ea0f087211 */ /* 0x0c2fe800078410ff */
[-C--:B------:R-:W-:Y:S02]  /*83a0*/  LEA.HI.X.SX32 R9, R15, R235.reuse, 0x2, P2 ;  /* 0x000000eb0f097211 */ /* 0x080fe400010f16ff */
[CC--:B---3--:R-:W-:Y:S04]  /*83b0*/  LEA R4, P1, R197.reuse, R234.reuse, 0x2 ;  /* 0x000000eac5047211 */ /* 0x0c8fe800078210ff */
[-C--:B------:R-:W-:Y:S02]  /*83c0*/  LEA.HI.X.SX32 R5, R197, R235.reuse, 0x2, P1 ;  /* 0x000000ebc5057211 */ /* 0x080fe400008f16ff */
[CC--:B------:R-:W-:Y:S03]  /*83d0*/  LEA R6, P0, R196.reuse, R234.reuse, 0x2 ;  /* 0x000000eac4067211 */ /* 0x0c0fe600078010ff */
[----:B------:R1:W-:Y:S01]  /*83e0*/  RED.E.ADD.F32.FTZ.RN.STRONG.GPU [R4.64], R90 ;  /* 0x0000005a0400798e */ /* 0x0003e2000c10e784 */
[-C--:B------:R-:W-:Y:S05]  /*83f0*/  LEA.HI.X.SX32 R7, R196, R235.reuse, 0x2, P0 ;  /* 0x000000ebc4077211 */ /* 0x080fea00000f16ff */
[----:B------:R2:W-:Y:S05]  /*8400*/  RED.E.ADD.F32.FTZ.RN.STRONG.GPU [R6.64], R91 ;  /* 0x0000005b0600798e */ /* 0x0005ea000c10e784 */
[----:B------:R-:W-:Y:S05]  /*8410*/  RED.E.ADD.F32.FTZ.RN.STRONG.GPU [R234.64+0x180], R96 ;  /* 0x00018060ea00798e */ /* 0x000fea000c10e784 */
[----:B------:R-:W-:Y:S05]  /*8420*/  RED.E.ADD.F32.FTZ.RN.STRONG.GPU [R2.64+0x180], R97 ;  /* 0x000180610200798e */ /* 0x000fea000c10e784 */
[----:B------:R-:W-:Y:S01]  /*8430*/  LDSM.16.MT88.4 R88, [R220+0x6000] ;  /* 0x00600000dc58783b */ /* 0x000fe20000004200 */
[CC--:B-1----:R-:W-:Y:S04]  /*8440*/  LEA R4, P0, R16.reuse, R234.reuse, 0x2 ;  /* 0x000000ea10047211 */ /* 0x0c2fe800078010ff */
[-C--:B------:R-:W-:Y:S02]  /*8450*/  LEA.HI.X.SX32 R5, R16, R235.reuse, 0x2, P0 ;  /* 0x000000eb10057211 */ /* 0x080fe400000f16ff */
[CC--:B--2---:R-:W-:Y:S02]  /*8460*/  LEA R6, P1, R17.reuse, R234.reuse, 0x2 ;  /* 0x000000ea11067211 */ /* 0x0c4fe400078210ff */
[----:B------:R-:W-:Y:S01]  /*8470*/  IADD3 R16, R204, 0x60, RZ ;  /* 0x00000060cc107810 */ /* 0x000fe20007ffe0ff */
[----:B------:R-:W-:Y:S01]  /*8480*/  RED.E.ADD.F32.FTZ.RN.STRONG.GPU [R4.64], R98 ;  /* 0x000000620400798e */ /* 0x000fe2000c10e784 */
[-C--:B------:R-:W-:Y:S01]  /*8490*/  LEA.HI.X.SX32 R7, R17, R235.reuse, 0x2, P1 ;  /* 0x000000eb11077211 */ /* 0x080fe200008f16ff */
[----:B------:R-:W-:Y:S02]  /*84a0*/  IMAD.MOV.U32 R204, RZ, RZ, c[0x0][0x22c] ;  /* 0x00008b00ffcc7624 */ /* 0x000fe400078e00ff */
[C---:B------:R-:W-:Y:S02]  /*84b0*/  IMAD.IADD R16, R239.reuse, 0x1, R16 ;  /* 0x00000001ef107824 */ /* 0x040fe400078e0210 */
[----:B------:R4:W-:Y:S01]  /*84c0*/  RED.E.ADD.F32.FTZ.RN.STRONG.GPU [R6.64], R99 ;  /* 0x000000630600798e */ /* 0x0009e2000c10e784 */
[----:B------:R-:W-:Y:S02]  /*84d0*/  IMAD R204, R204, c[0x0][0x1c0], RZ ;  /* 0x00007000cccc7a24 */ /* 0x000fe400078e02ff */
[C---:B------:R-:W-:Y:S02]  /*84e0*/  IMAD.IADD R16, R239.reuse, 0x1, R16 ;  /* 0x00000001ef107824 */ /* 0x040fe400078e0210 */
[----:B------:R-:W-:Y:S01]  /*84f0*/  IMAD.SHL.U32 R204, R204, 0x10, RZ ;  /* 0x00000010cccc7824 */ /* 0x000fe200078e00ff */
[----:B------:R-:W-:Y:S02]  /*8500*/  LDSM.16.MT88.4 R96, [R226+0x28800] ;  /* 0x02880000e260783b */ /* 0x000fe40000004200 */
[-C--:B------:R-:W-:Y:S02]  /*8510*/  LEA R10, P0, R16, R234.reuse, 0x2 ;  /* 0x000000ea100a7211 */ /* 0x080fe400078010ff */
[----:B------:R-:W-:Y:S02]  /*8520*/  IADD3 R17, R204, 0x80, RZ ;  /* 0x00000080cc117810 */ /* 0x000fe40007ffe0ff */
[-C--:B------:R-:W-:Y:S02]  /*8530*/  LEA.HI.X.SX32 R11, R16, R235.reuse, 0x2, P0 ;  /* 0x000000eb100b7211 */ /* 0x080fe400000f16ff */
[C---:B------:R-:W-:Y:S01]  /*8540*/  IADD3 R16, R204.reuse, 0x80, RZ ;  /* 0x00000080cc107810 */ /* 0x040fe20007ffe0ff */
[C---:B------:R-:W-:Y:S01]  /*8550*/  IMAD.IADD R17, R239.reuse, 0x1, R17 ;  /* 0x00000001ef117824 */ /* 0x040fe200078e0211 */
[----:B------:R-:W-:Y:S01]  /*8560*/  IADD3 R15, R204, 0x80, RZ ;  /* 0x00000080cc0f7810 */ /* 0x000fe20007ffe0ff */
[----:B------:R-:W-:Y:S01]  /*8570*/  RED.E.ADD.F32.FTZ.RN.STRONG.GPU [R10.64], R92 ;  /* 0x0000005c0a00798e */ /* 0x000fe2000c10e784 */
[----:B------:R-:W-:Y:S02]  /*8580*/  IMAD.MOV.U32 R204, RZ, RZ, c[0x0][0x22c] ;  /* 0x00008b00ffcc7624 */ /* 0x000fe400078e00ff */
[C---:B------:R-:W-:Y:S02]  /*8590*/  IMAD.IADD R16, R239.reuse, 0x1, R16 ;  /* 0x00000001ef107824 */ /* 0x040fe400078e0210 */
[----:B------:R1:W-:Y:S01]  /*85a0*/  RED.E.ADD.F32.FTZ.RN.STRONG.GPU [R8.64], R93 ;  /* 0x0000005d0800798e */ /* 0x0003e2000c10e784 */
[C---:B------:R-:W-:Y:S02]  /*85b0*/  IMAD.IADD R15, R239.reuse, 0x1, R15 ;  /* 0x00000001ef0f7824 */ /* 0x040fe400078e020f */
[C---:B------:R-:W-:Y:S01]  /*85c0*/  IMAD.IADD R16, R239.reuse, 0x1, R16 ;  /* 0x00000001ef107824 */ /* 0x040fe200078e0210 */
[-C--:B----4-:R-:W-:Y:S01]  /*85d0*/  LEA R6, P0, R12, R234.reuse, 0x2 ;  /* 0x000000ea0c067211 */ /* 0x090fe200078010ff */
[C---:B------:R-:W-:Y:S02]  /*85e0*/  IMAD.IADD R15, R239.reuse, 0x1, R15 ;  /* 0x00000001ef0f7824 */ /* 0x040fe400078e020f */
[----:B------:R-:W-:Y:S01]  /*85f0*/  IMAD R204, R204, c[0x0][0x1c0], RZ ;  /* 0x00007000cccc7a24 */ /* 0x000fe200078e02ff */
[-C--:B------:R-:W-:Y:S01]  /*8600*/  LEA.HI.X.SX32 R7, R12, R235.reuse, 0x2, P0 ;  /* 0x000000eb0c077211 */ /* 0x080fe200000f16ff */
[----:B------:R-:W-:Y:S01]  /*8610*/  IMAD.IADD R15, R239, 0x1, R15 ;  /* 0x00000001ef0f7824 */ /* 0x000fe200078e020f */
[----:B------:R-:W2:Y:S01]  /*8620*/  LDL R12, [R1+0x10] ;  /* 0x00001000010c7983 */ /* 0x000ea20000100800 */
[----:B------:R-:W-:Y:S03]  /*8630*/  IMAD.SHL.U32 R204, R204, 0x10, RZ ;  /* 0x00000010cccc7824 */ /* 0x000fe600078e00ff */
[CC--:B-1----:R-:W-:Y:S04]  /*8640*/  LEA R8, P2, R15.reuse, R234.reuse, 0x2 ;  /* 0x000000ea0f087211 */ /* 0x0c2fe800078410ff */
[-C--:B------:R-:W-:Y:S02]  /*8650*/  LEA.HI.X.SX32 R9, R15, R235.reuse, 0x2, P2 ;  /* 0x000000eb0f097211 */ /* 0x080fe400010f16ff */
[----:B------:R-:W-:Y:S05]  /*8660*/  IADD3 R15, R204, 0xa0, RZ ;  /* 0x000000a0cc0f7810 */ /* 0x000fea0007ffe0ff */
[C---:B------:R-:W-:Y:S04]  /*8670*/  IMAD.IADD R15, R239.reuse, 0x1, R15 ;  /* 0x00000001ef0f7824 */ /* 0x040fe800078e020f */
[C---:B------:R-:W-:Y:S04]  /*8680*/  IMAD.IADD R15, R239.reuse, 0x1, R15 ;  /* 0x00000001ef0f7824 */ /* 0x040fe800078e020f */
[----:B------:R-:W-:Y:S01]  /*8690*/  IMAD.IADD R15, R239, 0x1, R15 ;  /* 0x00000001ef0f7824 */ /* 0x000fe200078e020f */
        /* <DEDUP_REMOVED lines=13> */
[----:B------:R-:W4:Y:S01]  /*8770*/  LDL R0, [R1+0x2c] ;  /* 0x00002c0001007983 */ /* 0x000f220000100800 */
[CC--:B---3--:R-:W-:Y:S02]  /*8780*/  LEA R6, P1, R17.reuse, R234.reuse, 0x2 ;  /* 0x000000ea11067211 */ /* 0x0c8fe400078210ff */
[CC--:B------:R-:W-:Y:S02]  /*8790*/  LEA R10, P0, R16.reuse, R234.reuse, 0x2 ;  /* 0x000000ea100a7211 */ /* 0x0c0fe400078010ff */
[----:B------:R1:W-:Y:S01]  /*87a0*/  RED.E.ADD.F32.FTZ.RN.STRONG.GPU [R4.64], R102 ;  /* 0x000000660400798e */ /* 0x0003e2000c10e784 */
[-C--:B------:R-:W-:Y:S02]  /*87b0*/  LEA.HI.X.SX32 R7, R17, R235.reuse, 0x2, P1 ;  /* 0x000000eb11077211 */ /* 0x080fe400008f16ff */
[-C--:B------:R-:W-:Y:S02]  /*87c0*/  LEA.HI.X.SX32 R11, R16, R235.reuse, 0x2, P0 ;  /* 0x000000eb100b7211 */ /* 0x080fe400000f16ff */
[C---:B------:R-:W-:Y:S01]  /*87d0*/  IADD3 R17, R204.reuse, 0xa0, RZ ;  /* 0x000000a0cc117810 */ /* 0x040fe20007ffe0ff */
[----:B------:R3:W-:Y:S01]  /*87e0*/  RED.E.ADD.F32.FTZ.RN.STRONG.GPU [R6.64], R103 ;  /* 0x000000670600798e */ /* 0x0007e2000c10e784 */
[----:B------:R-:W-:Y:S01]  /*87f0*/  IADD3 R16, R204, 0xa0, RZ ;  /* 0x000000a0cc107810 */ /* 0x000fe20007ffe0ff */
[----:B------:R-:W-:Y:S02]  /*8800*/  IMAD.MOV.U32 R204, RZ, RZ, c[0x0][0x22c] ;  /* 0x00008b00ffcc7624 */ /* 0x000fe400078e00ff */
[C---:B------:R-:W-:Y:S01]  /*8810*/  IMAD.IADD R17, R239.reuse, 0x1, R17 ;  /* 0x00000001ef117824 */ /* 0x040fe200078e0211 */
[----:B------:R-:W-:Y:S01]  /*8820*/  RED.E.ADD.F32.FTZ.RN.STRONG.GPU [R10.64], R104 ;  /* 0x000000680a00798e */ /* 0x000fe2000c10e784 */
[C---:B------:R-:W-:Y:S02]  /*8830*/  IMAD.IADD R16, R239.reuse, 0x1, R16 ;  /* 0x00000001ef107824 */ /* 0x040fe400078e0210 */
[----:B------:R-:W-:Y:S02]  /*8840*/  IMAD R204, R204, c[0x0][0x1c0], RZ ;  /* 0x00007000cccc7a24 */ /* 0x000fe400078e02ff */
[----:B------:R3:W-:Y:S01]  /*8850*/  RED.E.ADD.F32.FTZ.RN.STRONG.GPU [R8.64], R105 ;  /* 0x000000690800798e */ /* 0x0007e2000c10e784 */
[----:B------:R-:W-:Y:S02]  /*8860*/  IMAD.IADD R16, R239, 0x1, R16 ;  /* 0x00000001ef107824 */ /* 0x000fe400078e0210 */
[----:B------:R-:W-:Y:S02]  /*8870*/  IMAD.SHL.U32 R204, R204, 0x10, RZ ;  /* 0x00000010cccc7824 */ /* 0x000fe400078e00ff */
[----:B------:R-:W-:Y:S01]  /*8880*/  LDSM.16.MT88.4 R100, [R220+0x2800] ;  /* 0x00280000dc64783b */ /* 0x000fe20000004200 */
[CC--:B-1----:R-:W-:Y:S04]  /*8890*/  LEA R4, P1, R14.reuse, R234.reuse, 0x2 ;  /* 0x000000ea0e047211 */ /* 0x0c2fe800078210ff */
[-C--:B------:R-:W-:Y:S02]  /*88a0*/  LEA.HI.X.SX32 R5, R14, R235.reuse, 0x2, P1 ;  /* 0x000000eb0e057211 */ /* 0x080fe400008f16ff */
[----:B------:R-:W4:Y:S01]  /*88b0*/  LDL R14, [R1+0xc] ;  /* 0x00000c00010e7983 */ /* 0x000f220000100800 */
[CC--:B---3--:R-:W-:Y:S04]  /*88c0*/  LEA R6, P0, R13.reuse, R234.reuse, 0x2 ;  /* 0x000000ea0d067211 */ /* 0x0c8fe800078010ff */
[----:B------:R1:W-:Y:S01]  /*88d0*/  RED.E.ADD.F32.FTZ.RN.STRONG.GPU [R4.64], R106 ;  /* 0x0000006a0400798e */ /* 0x0003e2000c10e784 */
[-C--:B------:R-:W-:Y:S02]  /*88e0*/  LEA.HI.X.SX32 R7, R13, R235.reuse, 0x2, P0 ;  /* 0x000000eb0d077211 */ /* 0x080fe400000f16ff */
[----:B------:R-:W-:Y:S01]  /*88f0*/  IADD3 R13, R207, 0xa0, RZ ;  /* 0x000000a0cf0d7810 */ /* 0x000fe20007ffe0ff */
[----:B------:R-:W-:Y:S01]  /*8900*/  IMAD.MOV.U32 R207, RZ, RZ, c[0x0][0x22c] ;  /* 0x00008b00ffcf7624 */ /* 0x000fe200078e00ff */
[-C--:B------:R-:W-:Y:S01]  /*8910*/  LEA R8, P2, R15, R234.reuse, 0x2 ;  /* 0x000000ea0f087211 */ /* 0x080fe200078410ff */
[----:B------:R3:W-:Y:S02]  /*8920*/  RED.E.ADD.F32.FTZ.RN.STRONG.GPU [R6.64], R107 ;  /* 0x0000006b0600798e */ /* 0x0007e4000c10e784 */
[----:B------:R-:W-:Y:S01]  /*8930*/  IMAD R207, R207, c[0x0][0x1c0], RZ ;  /* 0x00007000cfcf7a24 */ /* 0x000fe200078e02ff */
[-C--:B------:R-:W-:Y:S02]  /*8940*/  LEA.HI.X.SX32 R9, R15, R235.reuse, 0x2, P2 ;  /* 0x000000eb0f097211 */ /* 0x080fe400010f16ff */
[----:B------:R-:W-:Y:S01]  /*8950*/  RED.E.ADD.F32.FTZ.RN.STRONG.GPU [R234.64+0x280], R112 ;  /* 0x00028070ea00798e */ /* 0x000fe2000c10e784 */
[----:B------:R-:W-:Y:S04]  /*8960*/  IMAD.SHL.U32 R207, R207, 0x10, RZ ;  /* 0x00000010cfcf7824 */ /* 0x000fe800078e00ff */
[----:B------:R-:W-:Y:S01]  /*8970*/  RED.E.ADD.F32.FTZ.RN.STRONG.GPU [R2.64+0x280], R113 ;  /* 0x000280710200798e */ /* 0x000fe2000c10e784 */
[----:B------:R-:W-:Y:S04]  /*8980*/  IADD3 R15, R207, 0xc0, RZ ;  /* 0x000000c0cf0f7810 */ /* 0x000fe80007ffe0ff */
        /* <DEDUP_REMOVED lines=11> */
[----:B------:R-:W-:Y:S03]  /*8a40*/  IADD3 R16, R204, 0xc0, RZ ;  /* 0x000000c0cc107810 */ /* 0x000fe60007ffe0ff */
[C---:B------:R-:W-:Y:S01]  /*8a50*/  IMAD.IADD R17, R239.reuse, 0x1, R17 ;  /* 0x00000001ef117824 */ /* 0x040fe200078e0211 */
[----:B------:R-:W-:Y:S01]  /*8a60*/  RED.E.ADD.F32.FTZ.RN.STRONG.GPU [R10.64], R108 ;  /* 0x0000006c0a00798e */ /* 0x000fe2000c10e784 */
[C---:B------:R-:W-:Y:S04]  /*8a70*/  IMAD.IADD R16, R239.reuse, 0x1, R16 ;  /* 0x00000001ef107824 */ /* 0x040fe800078e0210 */
[----:B------:R-:W-:Y:S01]  /*8a80*/  RED.E.ADD.F32.FTZ.RN.STRONG.GPU [R8.64], R109 ;  /* 0x0000006d0800798e */ /* 0x000fe2000c10e784 */
[----:B------:R-:W-:Y:S01]  /*8a90*/  IMAD.IADD R16, R239, 0x1, R16 ;  /* 0x00000001ef107824 */ /* 0x000fe200078e0210 */
[CC--:B--2---:R-:W-:Y:S04]  /*8aa0*/  LEA R4, P1, R12.reuse, R234.reuse, 0x2 ;  /* 0x000000ea0c047211 */ /* 0x0c4fe800078210ff */
[-C--:B------:R-:W-:Y:S02]  /*8ab0*/  LEA.HI.X.SX32 R5, R12, R235.reuse, 0x2, P1 ;  /* 0x000000eb0c057211 */ /* 0x080fe400008f16ff */
[----:B------:R-:W2:Y:S05]  /*8ac0*/  LDL R12, [R1+0x8] ;  /* 0x00000800010c7983 */ /* 0x000eaa0000100800 */
[----:B------:R1:W-:Y:S01]  /*8ad0*/  RED.E.ADD.F32.FTZ.RN.STRONG.GPU [R4.64], R110 ;  /* 0x0000006e0400798e */ /* 0x0003e2000c10e784 */
[CC--:B----4-:R-:W-:Y:S04]  /*8ae0*/  LEA R6, P0, R0.reuse, R234.reuse, 0x2 ;  /* 0x000000ea00067211 */ /* 0x0d0fe800078010ff */
[-C--:B------:R-:W-:Y:S02]  /*8af0*/  LEA.HI.X.SX32 R7, R0, R235.reuse, 0x2, P0 ;  /* 0x000000eb00077211 */ /* 0x080fe400000f16ff */
[CC--:B-1----:R-:W-:Y:S01]  /*8b00*/  LEA R4, P0, R15.reuse, R234.reuse, 0x2 ;  /* 0x000000ea0f047211 */ /* 0x0c2fe200078010ff */
[----:B------:R-:W3:Y:S03]  /*8b10*/  LDL R0, [R1+0x24] ;  /* 0x0000240001007983 */ /* 0x000ee60000100800 */
[-C--:B------:R-:W-:Y:S02]  /*8b20*/  LEA.HI.X.SX32 R5, R15, R235.reuse, 0x2, P0 ;  /* 0x000000eb0f057211 */ /* 0x080fe400000f16ff */
[----:B------:R1:W-:Y:S01]  /*8b30*/  RED.E.ADD.F32.FTZ.RN.STRONG.GPU [R6.64], R111 ;  /* 0x0000006f0600798e */ /* 0x0003e2000c10e784 */
[----:B------:R-:W-:Y:S01]  /*8b40*/  IADD3 R15, R204, 0xc0, RZ ;  /* 0x000000c0cc0f7810 */ /* 0x000fe20007ffe0ff */
[----:B------:R-:W-:Y:S01]  /*8b50*/  IMAD.MOV.U32 R204, RZ, RZ, c[0x0][0x22c] ;  /* 0x00008b00ffcc7624 */ /* 0x000fe200078e00ff */
[CC--:B------:R-:W-:Y:S02]  /*8b60*/  LEA R10, P0, R16.reuse, R234.reuse, 0x2 ;  /* 0x000000ea100a7211 */ /* 0x0c0fe400078010ff */
[----:B------:R-:W-:Y:S01]  /*8b70*/  RED.E.ADD.F32.FTZ.RN.STRONG.GPU [R234.64+0x300], R116 ;  /* 0x00030074ea00798e */ /* 0x000fe2000c10e784 */
[C---:B------:R-:W-:Y:S01]  /*8b80*/  IMAD.IADD R15, R239.reuse, 0x1, R15 ;  /* 0x00000001ef0f7824 */ /* 0x040fe200078e020f */
[-C--:B------:R-:W-:Y:S01]  /*8b90*/  LEA.HI.X.SX32 R11, R16, R235.reuse, 0x2, P0 ;  /* 0x000000eb100b7211 */ /* 0x080fe200000f16ff */
[----:B------:R-:W-:Y:S02]  /*8ba0*/  IMAD R204, R204, c[0x0][0x1c0], RZ ;  /* 0x00007000cccc7a24 */ /* 0x000fe400078e02ff */
[----:B------:R-:W-:Y:S01]  /*8bb0*/  RED.E.ADD.F32.FTZ.RN.STRONG.GPU [R2.64+0x300], R117 ;  /* 0x000300750200798e */ /* 0x000fe2000c10e784 */
[C---:B------:R-:W-:Y:S02]  /*8bc0*/  IMAD.IADD R15, R239.reuse, 0x1, R15 ;  /* 0x00000001ef0f7824 */ /* 0x040fe400078e020f */
[----:B------:R-:W-:Y:S02]  /*8bd0*/  IMAD.SHL.U32 R204, R204, 0x10, RZ ;  /* 0x00000010cccc7824 */ /* 0x000fe400078e00ff */
[----:B------:R4:W-:Y:S01]  /*8be0*/  RED.E.ADD.F32.FTZ.RN.STRONG.GPU [R4.64], R118 ;  /* 0x000000760400798e */ /* 0x0009e2000c10e784 */
[----:B------:R-:W-:Y:S04]  /*8bf0*/  IMAD.IADD R15, R239, 0x1, R15 ;  /* 0x00000001ef0f7824 */ /* 0x000fe800078e020f */
[----:B------:R-:W-:Y:S01]  /*8c00*/  LDSM.16.MT88.4 R108, [R220+0x6800] ;  /* 0x00680000dc6c783b */ /* 0x000fe20000004200 */
[CC--:B------:R-:W-:Y:S04]  /*8c10*/  LEA R8, P2, R15.reuse, R234.reuse, 0x2 ;  /* 0x000000ea0f087211 */ /* 0x0c0fe800078410ff */
[-C--:B------:R-:W-:Y:S02]  /*8c20*/  LEA.HI.X.SX32 R9, R15, R235.reuse, 0x2, P2 ;  /* 0x000000eb0f097211 */ /* 0x080fe400010f16ff */
[-C--:B-1----:R-:W-:Y:S02]  /*8c30*/  LEA R6, P1, R17, R234.reuse, 0x2 ;  /* 0x000000ea11067211 */ /* 0x082fe400078210ff */
[----:B------:R-:W-:Y:S02]  /*8c40*/  IADD3 R15, R205, 0xe0, RZ ;  /* 0x000000e0cd0f7810 */ /* 0x000fe40007ffe0ff */
[-C--:B------:R-:W-:Y:S02]  /*8c50*/  LEA.HI.X.SX32 R7, R17, R235.reuse, 0x2, P1 ;  /* 0x000000eb11077211 */ /* 0x080fe400008f16ff */
[----:B------:R-:W-:Y:S01]  /*8c60*/  LDSM.16.MT88.4 R16, [R220+0x2000] ;  /* 0x00200000dc10783b */ /* 0x000fe20000004200 */
[----:B------:R-:W-:Y:S04]  /*8c70*/  IMAD.IADD R15, R239, 0x1, R15 ;  /* 0x00000001ef0f7824 */ /* 0x000fe800078e020f */
[----:B------:R1:W-:Y:S01]  /*8c80*/  RED.E.ADD.F32.FTZ.RN.STRONG.GPU [R6.64], R119 ;  /* 0x000000770600798e */ /* 0x0003e2000c10e784 */
[CC--:B----4-:R-:W-:Y:S04]  /*8c90*/  LEA R4, P1, R14.reuse, R234.reuse, 0x2 ;  /* 0x000000ea0e047211 */ /* 0x0d0fe800078210ff */
[----:B------:R4:W-:Y:S01]  /*8ca0*/  RED.E.ADD.F32.FTZ.RN.STRONG.GPU [R10.64], R120 ;  /* 0x000000780a00798e */ /* 0x0009e2000c10e784 */
[-C--:B------:R-:W-:Y:S04]  /*8cb0*/  LEA.HI.X.SX32 R5, R14, R235.reuse, 0x2, P1 ;  /* 0x000000eb0e057211 */ /* 0x080fe800008f16ff */
[----:B------:R4:W-:Y:S01]  /*8cc0*/  RED.E.ADD.F32.FTZ.RN.STRONG.GPU [R8.64], R121 ;  /* 0x000000790800798e */ /* 0x0009e2000c10e784 */
[----:B------:R-:W-:Y:S04]  /*8cd0*/  IADD3 R14, R205, 0xe0, RZ ;  /* 0x000000e0cd0e7810 */ /* 0x000fe80007ffe0ff */
[----:B------:R4:W-:Y:S01]  /*8ce0*/  RED.E.ADD.F32.FTZ.RN.STRONG.GPU [R4.64], R122 ;  /* 0x0000007a0400798e */ /* 0x0009e2000c10e784 */
[C---:B------:R-:W-:Y:S04]  /*8cf0*/  IMAD.IADD R14, R239.reuse, 0x1, R14 ;  /* 0x00000001ef0e7824 */ /* 0x040fe800078e020e */
[----:B------:R-:W-:Y:S01]  /*8d00*/  IMAD.IADD R14, R239, 0x1, R14 ;  /* 0x00000001ef0e7824 */ /* 0x000fe200078e020e */
[CC--:B-1----:R-:W-:Y:S04]  /*8d10*/  LEA R6, P0, R13.reuse, R234.reuse, 0x2 ;  /* 0x000000ea0d067211 */ /* 0x0c2fe800078010ff */
[-C--:B------:R-:W-:Y:S02]  /*8d20*/  LEA.HI.X.SX32 R7, R13, R235.reuse, 0x2, P0 ;  /* 0x000000eb0d077211 */ /* 0x080fe400000f16ff */
[----:B------:R-:W-:Y:S02]  /*8d30*/  IADD3 R13, R204, 0xe0, RZ ;  /* 0x000000e0cc0d7810 */ /* 0x000fe40007ffe0ff */
[CC--:B----4-:R-:W-:Y:S01]  /*8d40*/  LEA R10, P0, R15.reuse, R234.reuse, 0x2 ;  /* 0x000000ea0f0a7211 */ /* 0x0d0fe200078010ff */
[----:B------:R1:W-:Y:S01]  /*8d50*/  RED.E.ADD.F32.FTZ.RN.STRONG.GPU [R6.64], R123 ;  /* 0x0000007b0600798e */ /* 0x0003e2000c10e784 */
[CC--:B------:R-:W-:Y:S02]  /*8d60*/  LEA R8, P3, R14.reuse, R234.reuse, 0x2 ;  /* 0x000000ea0e087211 */ /* 0x0c0fe400078610ff */
[-C--:B------:R-:W-:Y:S02]  /*8d70*/  LEA.HI.X.SX32 R11, R15, R235.reuse, 0x2, P0 ;  /* 0x000000eb0f0b7211 */ /* 0x080fe400000f16ff */
[----:B------:R-:W-:Y:S01]  /*8d80*/  RED.E.ADD.F32.FTZ.RN.STRONG.GPU [R234.64+0x380], R128 ;  /* 0x00038080ea00798e */ /* 0x000fe2000c10e784 */
[CC--:B------:R-:W-:Y:S02]  /*8d90*/  LEA R4, P1, R13.reuse, R234.reuse, 0x2 ;  /* 0x000000ea0d047211 */ /* 0x0c0fe400078210ff */
[-C--:B------:R-:W-:Y:S02]  /*8da0*/  LEA.HI.X.SX32 R9, R14, R235.reuse, 0x2, P3 ;  /* 0x000000eb0e097211 */ /* 0x080fe400018f16ff */
[----:B------:R-:W-:Y:S01]  /*8db0*/  RED.E.ADD.F32.FTZ.RN.STRONG.GPU [R2.64+0x380], R129 ;  /* 0x000380810200798e */ /* 0x000fe2000c10e784 */
[-C--:B------:R-:W-:Y:S02]  /*8dc0*/  LEA.HI.X.SX32 R5, R13, R235.reuse, 0x2, P1 ;  /* 0x000000eb0d057211 */ /* 0x080fe400008f16ff */
[----:B------:R-:W-:Y:S03]  /*8dd0*/  IADD3 R13, R205, 0xe0, RZ ;  /* 0x000000e0cd0d7810 */ /* 0x000fe60007ffe0ff */
[----:B------:R2:W-:Y:S02]  /*8de0*/  RED.E.ADD.F32.FTZ.RN.STRONG.GPU [R4.64], R130 ;  /* 0x000000820400798e */ /* 0x0005e4000c10e784 */
[C---:B------:R-:W-:Y:S03]  /*8df0*/  IMAD.IADD R13, R239.reuse, 0x1, R13 ;  /* 0x00000001ef0d7824 */ /* 0x040fe600078e020d */
[----:B------:R-:W-:Y:S01]  /*8e00*/  RED.E.ADD.F32.FTZ.RN.STRONG.GPU [R10.64], R131 ;  /* 0x000000830a00798e */ /* 0x000fe2000c10e784 */
[C---:B------:R-:W-:Y:S04]  /*8e10*/  IMAD.IADD R13, R239.reuse, 0x1, R13 ;  /* 0x00000001ef0d7824 */ /* 0x040fe800078e020d */
[----:B------:R-:W-:Y:S01]  /*8e20*/  IMAD.IADD R13, R239, 0x1, R13 ;  /* 0x00000001ef0d7824 */ /* 0x000fe200078e020d */
[----:B------:R-:W-:Y:S04]  /*8e30*/  RED.E.ADD.F32.FTZ.RN.STRONG.GPU [R8.64], R124 ;  /* 0x0000007c0800798e */ /* 0x000fe8000c10e784 */
[CC--:B-1----:R-:W-:Y:S01]  /*8e40*/  LEA R6, P2, R13.reuse, R234.reuse, 0x2 ;  /* 0x000000ea0d067211 */ /* 0x0c2fe200078410ff */
[----:B------:R-:W-:Y:S03]  /*8e50*/  LDSM.16.MT88.4 R8, [R220] ;  /* 0x00000000dc08783b */ /* 0x000fe60000004200 */
[-C--:B------:R-:W-:Y:S05]  /*8e60*/  LEA.HI.X.SX32 R7, R13, R235.reuse, 0x2, P2 ;  /* 0x000000eb0d077211 */ /* 0x080fea00010f16ff */
[----:B------:R-:W-:Y:S01]  /*8e70*/  RED.E.ADD.F32.FTZ.RN.STRONG.GPU [R6.64], R125 ;  /* 0x0000007d0600798e */ /* 0x000fe2000c10e784 */
[CC--:B--2---:R-:W-:Y:S04]  /*8e80*/  LEA R4, P1, R12.reuse, R234.reuse, 0x2 ;  /* 0x000000ea0c047211 */ /* 0x0c4fe800078210ff */
[-C--:B------:R-:W-:Y:S02]  /*8e90*/  LEA.HI.X.SX32 R5, R12, R235.reuse, 0x2, P1 ;  /* 0x000000eb0c057211 */ /* 0x080fe400008f16ff */
[----:B------:R-:W-:Y:S01]  /*8ea0*/  LDSM.16.MT88.4 R12, [R226+0x28000] ;  /* 0x02800000e20c783b */ /* 0x000fe20000004200 */
[----:B------:R-:W-:Y:S01]  /*8eb0*/  ISETP.LT.AND P1, PT, RZ, UR8, PT ;  /* 0x00000008ff007c0c */ /* 0x000fe2000bf21270 */
[----:B------:R-:W-:Y:S03]  /*8ec0*/  UMOV UR8, UR15 ;  /* 0x0000000f00087c82 */ /* 0x000fe60008000000 */
        /* <DEDUP_REMOVED lines=13> */
[C---:B------:R-:W-:Y:S04]  /*8fa0*/  HMMA.16816.F32.BF16 R168, R12.reuse, R84, R168 ;  /* 0x000000540ca8723c */ /* 0x040fe800000418a8 */
[C---:B---3--:R-:W-:Y:S04]  /*8fb0*/  LEA R2, P0, R0.reuse, R234, 0x2 ;  /* 0x000000ea00027211 */ /* 0x048fe800078010ff */
[-C--:B------:R-:W-:Y:S04]  /*8fc0*/  HMMA.16816.F32.BF16 R172, R12, R86.reuse, R172 ;  /* 0x000000560cac723c */ /* 0x080fe800000418ac */
[----:B------:R-:W-:Y:S02]  /*8fd0*/  LEA.HI.X.SX32 R3, R0, R235, 0x2, P0 ;  /* 0x000000eb00037211 */ /* 0x000fe400000f16ff */
[----:B------:R-:W-:Y:S01]  /*8fe0*/  PLOP3.LUT P0, PT, PT, PT, UP0, 0x80, 0x0 ;  /* 0x000000000000781c */ /* 0x000fe20003f0f008 */
[----:B------:R-:W-:Y:S01]  /*8ff0*/  @UP4 UIADD3 UR13, UP0, UR13, -0x100, URZ ;  /* 0xffffff000d0d4890 */ /* 0x000fe2000ff1e03f */
[C---:B------:R-:W-:Y:S01]  /*9000*/  HMMA.16816.F32.BF16 R176, R4.reuse, R86, R176 ;  /* 0x0000005604b0723c */ /* 0x040fe200000418b0 */
[----:B------:R-:W-:Y:S02]  /*9010*/  LDSM.16.MT88.4 R84, [R220+0x3000] ;  /* 0x00300000dc54783b */ /* 0x000fe40000004200 */
[----:B------:R-:W-:Y:S01]  /*9020*/  @UP4 UIADD3.X UR12, UR12, -0x1, URZ, UP0, !UPT ;  /* 0xffffffff0c0c4890 */ /* 0x000fe200087fe43f */
[C---:B------:R-:W-:Y:S02]  /*9030*/  IADD3 R0, R220.reuse, -0x8000, RZ ;  /* 0xffff8000dc007810 */ /* 0x040fe40007ffe0ff */
[----:B------:R-:W-:Y:S02]  /*9040*/  RED.E.ADD.F32.FTZ.RN.STRONG.GPU [R2.64], R127 ;  /* 0x0000007f0200798e */ /* 0x000fe4000c10e784 */
[-C--:B------:R-:W-:Y:S04]  /*9050*/  HMMA.16816.F32.BF16 R180, R4, R88.reuse, R180 ;  /* 0x0000005804b4723c */ /* 0x080fe800000418b4 */
[----:B------:R-:W-:Y:S04]  /*9060*/  @P0 IADD3 R0, R220, 0x8000, RZ ;  /* 0x00008000dc000810 */ /* 0x000fe80007ffe0ff */
        /* <DEDUP_REMOVED lines=278> */
.L_x_795:
        /* <DEDUP_REMOVED lines=18> */
.L_x_796:
        /* <DEDUP_REMOVED lines=65> */
.L_x_798:
[----:B--23--:R-:W-:Y:S05]  /*a700*/  BSYNC B0 ;  /* 0x0000000000007941 */ /* 0x00cfea0003800000 */
.L_x_797:
        /* <DEDUP_REMOVED lines=21> */
.L_x_800:
[----:B------:R-:W-:Y:S05]  /*a860*/  BSYNC B0 ;  /* 0x0000000000007941 */ /* 0x000fea0003800000 */
.L_x_799:
        /* <DEDUP_REMOVED lines=31> */
.L_x_802:
[----:B------:R-:W-:Y:S05]  /*aa60*/  BSYNC B0 ;  /* 0x0000000000007941 */ /* 0x000fea0003800000 */
.L_x_801:
[----:B------:R-:W-:Y:S05]  /*aa70*/  @P4 BRA `(.L_x_803) ;  /* 0x00000af000004947 */ /* 0x000fea0003800000 */
[----:B------:R-:W-:Y:S01]  /*aa80*/  IADD3 R0, P0, R0, 0x20, RZ ;  /* 0x0000002000007810 */ /* 0x000fe20007f1e0ff */
[----:B-1----:R-:W-:Y:S01]  /*aa90*/  IMAD.MOV.U32 R3, RZ, RZ, R8 ;  /* 0x000000ffff037224 */ /* 0x002fe200078e0008 */
[----:B------:R-:W-:-:S02]  /*aaa0*/  ISETP.GE.AND P1, PT, R28, c[0x0][0x220], PT ;  /* 0x000088001c007a0c */ /* 0x000fc40003f26270 */
[----:B------:R-:W-:Y:S01]  /*aab0*/  ISETP.GE.AND P2, PT, R240, c[0x0][0x220], PT ;  /* 0x00008800f0007a0c */ /* 0x000fe20003f46270 */
[----:B------:R-:W-:Y:S01]  /*aac0*/  IMAD.X R2, RZ, RZ, R31, P0 ;  /* 0x000000ffff027224 */ /* 0x000fe200000e061f */
[----:B------:R-:W-:-:S03]  /*aad0*/  ISETP.GE.AND P0, PT, R11, c[0x0][0x220], PT ;  /* 0x000088000b007a0c */ /* 0x000fc60003f06270 */
        /* <DEDUP_REMOVED lines=14> */
.L_x_773:
        /* <DEDUP_REMOVED lines=20> */
.L_x_804:
        /* <DEDUP_REMOVED lines=18> */
.L_x_805:
        /* <DEDUP_REMOVED lines=44> */
.L_x_807:
[----:B------:R-:W-:Y:S05]  /*b0e0*/  BSYNC B0 ;  /* 0x0000000000007941 */ /* 0x000fea0003800000 */
.L_x_806:
        /* <DEDUP_REMOVED lines=21> */
.L_x_809:
[----:B------:R-:W-:Y:S05]  /*b240*/  BSYNC B0 ;  /* 0x0000000000007941 */ /* 0x000fea0003800000 */
.L_x_808:
        /* <DEDUP_REMOVED lines=31> */
.L_x_811:
[----:B------:R-:W-:Y:S05]  /*b440*/  BSYNC B0 ;  /* 0x0000000000007941 */ /* 0x000fea0003800000 */
.L_x_810:
        /* <DEDUP_REMOVED lines=18> */
.L_x_803:
[----:B------:R-:W-:Y:S05]  /*b570*/  BSYNC B1 ;  /* 0x0000000000017941 */ /* 0x000fea0003800000 */
.L_x_768:
        /* <DEDUP_REMOVED lines=12> */
.L_x_812:
[----:B------:R-:W-:Y:S05]  /*b640*/  EXIT ;  /* 0x000000000000794d */ /* 0x000fea0003800000 */
.L_x_814:
        /* <DEDUP_REMOVED lines=11> */
.L_x_2021:


//--------------------- .text._ZN5flash44flash_bwd_dq_dk_dv_loop_seqk_parallel_kernelI23Flash_bwd_kernel_traitsILi256ELi64ELi64ELi8ELi4ELi2ELi2ELb0ELb0EN7cutlass10bfloat16_tE19Flash_kernel_traitsILi256ELi64ELi64ELi8ES3_EELb0ELb0ELb1ELb0ELb0ELb1ELb0EEEvNS_16Flash_bwd_paramsE --------------------------
	.section	.text._ZN5flash44flash_bwd_dq_dk_dv_loop_seqk_parallel_kernelI23Flash_bwd_kernel_traitsILi256ELi64ELi64ELi8ELi4ELi2ELi2ELb0ELb0EN7cutlass10bfloat16_tE19Flash_kernel_traitsILi256ELi64ELi64ELi8ES3_EELb0ELb0ELb1ELb0ELb0ELb1ELb0EEEvNS_16Flash_bwd_paramsE,"ax",@progbits
	.sectioninfo	@"SHI_REGISTERS=255"
	.align	128
        .global         _ZN5flash44flash_bwd_dq_dk_dv_loop_seqk_parallel_kernelI23Flash_bwd_kernel_traitsILi256ELi64ELi64ELi8ELi4ELi2ELi2ELb0ELb0EN7cutlass10bfloat16_tE19Flash_kernel_traitsILi256ELi64ELi64ELi8ES3_EELb0ELb0ELb1ELb0ELb0ELb1ELb0EEEvNS_16Flash_bwd_paramsE
        .type           _ZN5flash44flash_bwd_dq_dk_dv_loop_seqk_parallel_kernelI23Flash_bwd_kernel_traitsILi256ELi64ELi64ELi8ELi4ELi2ELi2ELb0ELb0EN7cutlass10bfloat16_tE19Flash_kernel_traitsILi256ELi64ELi64ELi8ES3_EELb0ELb0ELb1ELb0ELb0ELb1ELb0EEEvNS_16Flash_bwd_paramsE,@function
        .size           _ZN5flash44flash_bwd_dq_dk_dv_loop_seqk_parallel_kernelI23Flash_bwd_kernel_traitsILi256ELi64ELi64ELi8ELi4ELi2ELi2ELb0ELb0EN7cutlass10bfloat16_tE19Flash_kernel_traitsILi256ELi64ELi64ELi8ES3_EELb0ELb0ELb1ELb0ELb0ELb1ELb0EEEvNS_16Flash_bwd_paramsE,(.L_x_2022 - _ZN5flash44flash_bwd_dq_dk_dv_loop_seqk_parallel_kernelI23Flash_bwd_kernel_traitsILi256ELi64ELi64ELi8ELi4ELi2ELi2ELb0ELb0EN7cutlass10bfloat16_tE19Flash_kernel_traitsILi256ELi64ELi64ELi8ES3_EELb0ELb0ELb1ELb0ELb0ELb1ELb0EEEvNS_16Flash_bwd_paramsE)
        .other          _ZN5flash44flash_bwd_dq_dk_dv_loop_seqk_parallel_kernelI23Flash_bwd_kernel_traitsILi256ELi64ELi64ELi8ELi4ELi2ELi2ELb0ELb0EN7cutlass10bfloat16_tE19Flash_kernel_traitsILi256ELi64ELi64ELi8ES3_EELb0ELb0ELb1ELb0ELb0ELb1ELb0EEEvNS_16Flash_bwd_paramsE,@"STO_CUDA_ENTRY STV_DEFAULT"
_ZN5flash44flash_bwd_dq_dk_dv_loop_seqk_parallel_kernelI23Flash_bwd_kernel_traitsILi256ELi64ELi64ELi8ELi4ELi2ELi2ELb0ELb0EN7cutlass10bfloat16_tE19Flash_kernel_traitsILi256ELi64ELi64ELi8ES3_EELb0ELb0ELb1ELb0ELb0ELb1ELb0EEEvNS_16Flash_bwd_paramsE:
.text._ZN5flash44flash_bwd_dq_dk_dv_loop_seqk_parallel_kernelI23Flash_bwd_kernel_traitsILi256ELi64ELi64ELi8ELi4ELi2ELi2ELb0ELb0EN7cutlass10bfloat16_tE19Flash_kernel_traitsILi256ELi64ELi64ELi8ES3_EELb0ELb0ELb1ELb0ELb0ELb1ELb0EEEvNS_16Flash_bwd_paramsE:
        /* <DEDUP_REMOVED lines=12> */
[----:B------:R-:W-:Y:S01]  /*00c0*/  ULDC.U8 UR9, c[0x0][0x328] ;  /* 0x0000ca0000097ab9 */ /* 0x000fe20000000000 */
[----:B------:R-:W-:Y:S01]  /*00d0*/  IMAD.MOV.U32 R240, RZ, RZ, -0x10 ;  /* 0xfffffff0fff07424 */ /* 0x000fe200078e00ff */
[----:B------:R-:W-:Y:S02]  /*00e0*/  UISETP.NE.AND UP5, UPT, UR9, URZ, UPT ;  /* 0x0000003f0900728c */ /* 0x000fe4000bfa5270 */
[----:B------:R-:W-:Y:S02]  /*00f0*/  ULDC UR14, c[0x0][0x224] ;  /* 0x00008900000e7ab9 */ /* 0x000fe40000000800 */
[----:B------:R-:W-:Y:S01]  /*0100*/  ULDC UR48, c[0x0][0x22c] ;  /* 0x00008b0000307ab9 */ /* 0x000fe20000000800 */
[----:B------:R-:W3:Y:S01]  /*0110*/  S2UR UR38, SR_CTAID.Z ;  /* 0x00000000002679c3 */ /* 0x000ee20000002700 */
[----:B------:R-:W-:-:S02]  /*0120*/  ULDC UR36, c[0x0][0x1c0] ;  /* 0x0000700000247ab9 */ /* 0x000fc40000000800 */
[----:B------:R-:W-:Y:S02]  /*0130*/  ULDC UR12, c[0x0][0x1c0] ;  /* 0x00007000000c7ab9 */ /* 0x000fe40000000800 */
[----:B------:R-:W-:Y:S02]  /*0140*/  USHF.R.S32.HI UR7, URZ, 0x1f, UR14 ;  /* 0x0000001f3f077899 */ /* 0x000fe4000801140e */
        /* <DEDUP_REMOVED lines=17> */
[-C--:B------:R-:W-:Y:S01]  /*0260*/  LEA.HI R3, R3, R6.reuse, RZ, 0x2 ;  /* 0x0000000603037211 */ /* 0x080fe200078f10ff */
[----:B------:R-:W-:Y:S01]  /*0270*/  UIMAD UR54, UR7, UR34, URZ ;  /* 0x00000022073672a4 */ /* 0x000fe2000f8e023f */
[----:B------:R-:W-:Y:S01]  /*0280*/  LEA.HI R5, R2, R6, RZ, 0x1 ;  /* 0x0000000602057211 */ /* 0x000fe200078f08ff */
[----:B------:R-:W-:Y:S01]  /*0290*/  UIMAD UR6, UR34, UR11, UR38 ;  /* 0x0000000b220672a4 */ /* 0x000fe2000f8e0226 */
[----:B------:R-:W-:Y:S01]  /*02a0*/  LEA.HI R4, R0, R7, RZ, 0x1 ;  /* 0x0000000700047211 */ /* 0x000fe200078f08ff */
[----:B------:R-:W-:Y:S01]  /*02b0*/  @!UP5 UIMAD UR7, UR34, UR13, UR38 ;  /* 0x0000000d2207d2a4 */ /* 0x000fe2000f8e0226 */
[----:B------:R-:W-:Y:S01]  /*02c0*/  LOP3.LUT R3, R3, 0xfffffffc, RZ, 0xc0, !PT ;  /* 0xfffffffc03037812 */ /* 0x000fe200078ec0ff */
[----:B------:R-:W-:Y:S01]  /*02d0*/  USHF.L.U32 UR43, UR48, 0x6, URZ ;  /* 0x00000006302b7899 */ /* 0x000fe2000800063f */
[----:B------:R-:W-:Y:S01]  /*02e0*/  LOP3.LUT R5, R5, 0xfffffffe, RZ, 0xc0, !PT ;  /* 0xfffffffe05057812 */ /* 0x000fe200078ec0ff */
[----:B------:R-:W-:Y:S01]  /*02f0*/  ULDC UR51, c[0x0][0x214] ;  /* 0x0000850000337ab9 */ /* 0x000fe20000000800 */
[----:B------:R-:W-:Y:S01]  /*0300*/  LOP3.LUT R4, R4, 0xfffffffe, RZ, 0xc0, !PT ;  /* 0xfffffffe04047812 */ /* 0x000fe200078ec0ff */
[----:B------:R-:W-:Y:S01]  /*0310*/  IMAD.IADD R3, R6, 0x1, -R3 ;  /* 0x0000000106037824 */ /* 0x000fe200078e0a03 */
[----:B------:R-:W-:Y:S01]  /*0320*/  LOP3.LUT R2, R2, 0xffffffe0, RZ, 0xc0, !PT ;  /* 0xffffffe002027812 */ /* 0x000fe200078ec0ff */
[----:B------:R-:W-:Y:S01]  /*0330*/  IMAD.IADD R5, R6, 0x1, -R5 ;  /* 0x0000000106057824 */ /* 0x000fe200078e0a05 */
[CC--:B------:R-:W-:Y:S01]  /*0340*/  LEA.HI R12, R236.reuse, R9.reuse, RZ, 0x2 ;  /* 0x00000009ec0c7211 */ /* 0x0c0fe200078f10ff */
[----:B------:R-:W-:Y:S01]  /*0350*/  IMAD.IADD R4, R7, 0x1, -R4 ;  /* 0x0000000107047824 */ /* 0x000fe200078e0a04 */
[----:B------:R-:W-:Y:S01]  /*0360*/  LEA.HI R15, R236, R9, RZ, 0x3 ;  /* 0x00000009ec0f7211 */ /* 0x000fe200078f18ff */
[----:B------:R-:W-:Y:S01]  /*0370*/  IMAD.IADD R11, R9, 0x1, -R2 ;  /* 0x00000001090b7824 */ /* 0x000fe200078e0a02 */
[--C-:B------:R-:W-:Y:S01]  /*0380*/  SHF.R.S32.HI R6, RZ, 0x2, R12.reuse ;  /* 0x00000002ff067819 */ /* 0x100fe2000001140c */
[----:B------:R-:W-:Y:S01]  /*0390*/  IMAD.SHL.U32 R223, R4, 0x20, RZ ;  /* 0x0000002004df7824 */ /* 0x000fe200078e00ff */
[----:B------:R-:W-:Y:S01]  /*03a0*/  SHF.R.S32.HI R7, RZ, 0x1f, R12 ;  /* 0x0000001fff077819 */ /* 0x000fe2000001140c */
[----:B------:R-:W-:Y:S01]  /*03b0*/  IMAD.U32 R231, RZ, RZ, UR14 ;  /* 0x0000000effe77e24 */ /* 0x000fe2000f8e00ff */
[----:B------:R-:W-:Y:S01]  /*03c0*/  SHF.R.S32.HI R2, RZ, 0x1f, R11 ;  /* 0x0000001fff027819 */ /* 0x000fe2000001140b */
[----:B------:R-:W-:Y:S01]  /*03d0*/  ULDC UR58, c[0x0][0x1c8] ;  /* 0x00007200003a7ab9 */ /* 0x000fe20000000800 */
[----:B------:R-:W-:Y:S01]  /*03e0*/  LEA.HI R7, R7, R6, RZ, 0x3 ;  /* 0x0000000607077211 */ /* 0x000fe200078f18ff */
[----:B------:R-:W-:Y:S01]  /*03f0*/  ULDC.U8 UR10, c[0x0][0x3d0] ;  /* 0x0000f400000a7ab9 */ /* 0x000fe20000000000 */
[----:B------:R-:W-:Y:S01]  /*0400*/  LOP3.LUT R0, R0, 0xfffffff0, RZ, 0xc0, !PT ;  /* 0xfffffff000007812 */ /* 0x000fe200078ec0ff */
[----:B------:R-:W-:Y:S01]  /*0410*/  ULDC UR52, c[0x0][0x224] ;  /* 0x0000890000347ab9 */ /* 0x000fe20000000800 */
[----:B------:R-:W-:Y:S01]  /*0420*/  SHF.R.S32.HI R230, RZ, 0x3, R15 ;  /* 0x00000003ffe67819 */ /* 0x000fe2000001140f */
[----:B------:R-:W-:Y:S01]  /*0430*/  @UP5 UIMAD UR56, UR34, UR51, URZ ;  /* 0x00000033223852a4 */ /* 0x000fe2000f8e023f */
[----:B------:R-:W-:Y:S01]  /*0440*/  LOP3.LUT R10, R15, 0xfffffff8, RZ, 0xc0, !PT ;  /* 0xfffffff80f0a7812 */ /* 0x000fe200078ec0ff */
[----:B------:R-:W-:Y:S01]  /*0450*/  ULDC.64 UR4, c[0x0][0x118] ;  /* 0x0000460000047ab9 */ /* 0x000fe20000000a00 */
[----:B------:R-:W-:Y:S01]  /*0460*/  LOP3.LUT R7, R7, 0xfffffff8, RZ, 0xc0, !PT ;  /* 0xfffffff807077812 */ /* 0x000fe200078ec0ff */
[----:B------:R-:W-:Y:S01]  /*0470*/  IMAD.SHL.U32 R13, R230, 0x40, RZ ;  /* 0x00000040e60d7824 */ /* 0x000fe200078e00ff */
[----:B------:R-:W-:Y:S01]  /*0480*/  LEA.HI R2, R2, R11, RZ, 0x2 ;  /* 0x0000000b02027211 */ /* 0x000fe200078f10ff */
[C---:B------:R-:W-:Y:S01]  /*0490*/  IMAD.IADD R11, R9.reuse, 0x1, -R0 ;  /* 0x00000001090b7824 */ /* 0x040fe200078e0a00 */
[----:B------:R-:W-:Y:S01]  /*04a0*/  LEA.HI R8, R236, R9, RZ, 0x7 ;  /* 0x00000009ec087211 */ /* 0x000fe200078f38ff */
[----:B------:R-:W-:Y:S01]  /*04b0*/  IMAD.IADD R10, R9, 0x1, -R10 ;  /* 0x00000001090a7824 */ /* 0x000fe200078e0a0a */
[----:B------:R-:W-:Y:S01]  /*04c0*/  LOP3.LUT R13, R13, 0x1c0, RZ, 0xc0, !PT ;  /* 0x000001c00d0d7812 */ /* 0x000fe200078ec0ff */
[----:B------:R-:W-:Y:S01]  /*04d0*/  IMAD.IADD R7, R6, 0x1, -R7 ;  /* 0x0000000106077824 */ /* 0x000fe200078e0a07 */
[----:B------:R-:W-:Y:S01]  /*04e0*/  SHF.R.S32.HI R6, RZ, 0x1f, R11 ;  /* 0x0000001fff067819 */ /* 0x000fe2000001140b */
[----:B------:R-:W-:Y:S01]  /*04f0*/  IMAD.SHL.U32 R232, R10, 0x8, RZ ;  /* 0x000000080ae87824 */ /* 0x000fe200078e00ff */
[----:B------:R-:W-:Y:S01]  /*0500*/  SHF.R.U32.HI R229, RZ, 0x3, R13 ;  /* 0x00000003ffe57819 */ /* 0x000fe2000001160d */
[----:B------:R-:W-:Y:S01]  /*0510*/  ULDC UR42, c[0x0][0x2e8] ;  /* 0x0000ba00002a7ab9 */ /* 0x000fe20000000800 */
[----:B------:R-:W-:Y:S01]  /*0520*/  LEA.HI R6, R6, R11, RZ, 0x3 ;  /* 0x0000000b06067211 */ /* 0x000fe200078f18ff */
[----:B------:R-:W-:Y:S01]  /*0530*/  ULOP3.LUT UR58, UR38, UR58, URZ, 0x3c, !UPT ;  /* 0x0000003a263a7292 */ /* 0x000fe2000f8e3c3f */
[----:B------:R-:W-:Y:S01]  /*0540*/  LOP3.LUT R0, R13, 0x38, R232, 0xf8, !PT ;  /* 0x000000380d007812 */ /* 0x000fe200078ef8e8 */
[----:B------:R-:W-:Y:S01]  /*0550*/  IMAD.SHL.U32 R13, R4, 0x200, RZ ;  /* 0x00000200040d7824 */ /* 0x000fe200078e00ff */
[C---:B------:R-:W-:Y:S01]  /*0560*/  LOP3.LUT R228, R6.reuse, 0xfffffff8, RZ, 0xc0, !PT ;  /* 0xfffffff806e47812 */ /* 0x040fe200078ec0ff */
[----:B------:R-:W-:Y:S01]  /*0570*/  IMAD.SHL.U32 R6, R6, 0x40, RZ ;  /* 0x0000004006067824 */ /* 0x000fe200078e00ff */
        /* <DEDUP_REMOVED lines=8> */
[----:B------:R-:W-:Y:S01]  /*0600*/  LEA.HI R236, R236, R9, RZ, 0x6 ;  /* 0x00000009ecec7211 */ /* 0x000fe200078f30ff */
[----:B------:R-:W-:Y:S01]  /*0610*/  UISETP.NE.AND UP6, UPT, UR10, URZ, UPT ;  /* 0x0000003f0a00728c */ /* 0x000fe2000bfc5270 */
[----:B------:R-:W-:Y:S01]  /*0620*/  LOP3.LUT R10, R10, 0x1c0, RZ, 0xc0, !PT ;  /* 0x000001c00a0a7812 */ /* 0x000fe200078ec0ff */
[----:B------:R-:W-:Y:S01]  /*0630*/  USHF.R.S32.HI UR61, URZ, 0x1f, UR34 ;  /* 0x0000001f3f3d7899 */ /* 0x000fe20008011422 */
[----:B------:R-:W-:Y:S01]  /*0640*/  ISETP.NE.U32.AND P0, PT, R0, 0x1, PT ;  /* 0x000000010000780c */ /* 0x000fe20003f05070 */
[----:B------:R-:W-:Y:S01]  /*0650*/  USHF.R.S32.HI UR60, URZ, 0x1f, UR38 ;  /* 0x0000001f3f3c7899 */ /* 0x000fe20008011426 */
[----:B------:R-:W-:Y:S01]  /*0660*/  SHF.R.S32.HI R236, RZ, 0x6, R236 ;  /* 0x00000006ffec7819 */ /* 0x000fe200000114ec */
[----:B------:R-:W-:Y:S01]  /*0670*/  UIMAD.WIDE.U32 UR44, UR36, UR46, URZ ;  /* 0x0000002e242c72a5 */ /* 0x000fe2000f8e003f */
[----:B------:R-:W-:Y:S01]  /*0680*/  SHF.R.S32.HI R8, RZ, 0x7, R8 ;  /* 0x00000007ff087819 */ /* 0x000fe20000011408 */
[----:B------:R-:W-:Y:S01]  /*0690*/  UIMAD UR53, UR37, UR46, URZ ;  /* 0x0000002e253572a4 */ /* 0x000fe2000f8e023f */
[----:B------:R-:W-:Y:S01]  /*06a0*/  LOP3.LUT R0, R10, 0x10, R11, 0xf8, !PT ;  /* 0x000000100a007812 */ /* 0x000fe200078ef80b */
[----:B------:R-:W-:Y:S01]  /*06b0*/  IMAD R229, R236, 0x200, R229 ;  /* 0x00000200ece57824 */ /* 0x000fe200078e02e5 */
[----:B------:R-:W-:Y:S01]  /*06c0*/  LOP3.LUT R12, R12, 0x7ffffffc, RZ, 0xc0, !PT ;  /* 0x7ffffffc0c0c7812 */ /* 0x000fe200078ec0ff */
[----:B------:R-:W-:Y:S01]  /*06d0*/  IMAD.SHL.U32 R236, R236, 0x8, RZ ;  /* 0x00000008ecec7824 */ /* 0x000fe200078e00ff */
[C---:B------:R-:W-:Y:S01]  /*06e0*/  R2P PR, R7.reuse, 0x6 ;  /* 0x0000000607007804 */ /* 0x040fe20000000000 */
[----:B------:R-:W-:Y:S01]  /*06f0*/  IMAD.SHL.U32 R7, R7, 0x40, RZ ;  /* 0x0000004007077824 */ /* 0x000fe200078e00ff */
[--C-:B------:R-:W-:Y:S01]  /*0700*/  LOP3.LUT R222, R10, 0x8, R15.reuse, 0xf8, !PT ;  /* 0x000000080ade7812 */ /* 0x100fe200078ef80f */
[----:B------:R-:W-:Y:S01]  /*0710*/  IMAD.IADD R12, R9, 0x1, -R12 ;  /* 0x00000001090c7824 */ /* 0x000fe200078e0a0c */
[----:B------:R-:W-:Y:S01]  /*0720*/  LOP3.LUT R0, R0, 0x8, R15, 0xf8, !PT ;  /* 0x0000000800007812 */ /* 0x000fe200078ef80f */
[----:B------:R-:W-:Y:S01]  /*0730*/  IMAD R15, R8, 0x800, R13 ;  /* 0x00000800080f7824 */ /* 0x000fe200078e020d */
[----:B------:R-:W-:Y:S01]  /*0740*/  LOP3.LUT R7, R7, 0x1c0, RZ, 0xc0, !PT ;  /* 0x000001c007077812 */ /* 0x000fe200078ec0ff */
[----:B------:R-:W-:Y:S01]  /*0750*/  IMAD.SHL.U32 R9, R9, 0x2, RZ ;  /* 0x0000000209097824 */ /* 0x000fe200078e00ff */
[----:B------:R-:W-:Y:S01]  /*0760*/  LOP3.LUT R236, R236, 0x18, RZ, 0xc0, !PT ;  /* 0x00000018ecec7812 */ /* 0x000fe200078ec0ff */
[----:B------:R-:W-:Y:S01]  /*0770*/  IMAD.SHL.U32 R8, R8, 0x20, RZ ;  /* 0x0000002008087824 */ /* 0x000fe200078e00ff */
[----:B------:R-:W-:Y:S01]  /*0780*/  SHF.R.U32.HI R235, RZ, 0x3, R7 ;  /* 0x00000003ffeb7819 */ /* 0x000fe20000011607 */
[----:B------:R-:W-:Y:S01]  /*0790*/  IMAD.SHL.U32 R12, R12, 0x2, RZ ;  /* 0x000000020c0c7824 */ /* 0x000fe200078e00ff */
[----:B------:R-:W-:Y:S01]  /*07a0*/  LOP3.LUT R223, R236, 0x20, R223, 0xf8, !PT ;  /* 0x00000020ecdf7812 */ /* 0x000fe200078ef8df */
[----:B------:R-:W-:Y:S01]  /*07b0*/  IMAD.SHL.U32 R234, R229, 0x2, RZ ;  /* 0x00000002e5ea7824 */ /* 0x000fe200078e00ff */
[----:B------:R-:W-:Y:S01]  /*07c0*/  LOP3.LUT R226, R8, 0x6, R9, 0xf8, !PT ;  /* 0x0000000608e27812 */ /* 0x000fe200078ef809 */
[----:B------:R-:W-:Y:S01]  /*07d0*/  USHF.R.S32.HI UR55, URZ, 0x1f, UR49 ;  /* 0x0000001f3f377899 */ /* 0x000fe20008011431 */
[----:B------:R-:W-:Y:S01]  /*07e0*/  LOP3.LUT R8, R7, 0x20, R8, 0xf8, !PT ;  /* 0x0000002007087812 */ /* 0x000fe200078ef808 */
[----:B------:R-:W-:Y:S01]  /*07f0*/  UIMAD UR52, UR6, UR52, URZ ;  /* 0x00000034063472a4 */ /* 0x000fe2000f8e023f */
[----:B------:R-:W-:Y:S01]  /*0800*/  LOP3.LUT R236, R235, R7, R236, 0x1e, !PT ;  /* 0x00000007ebec7212 */ /* 0x000fe200078e1eec */
[----:B------:R-:W-:Y:S01]  /*0810*/  IMAD R7, R5, 0x400, R12 ;  /* 0x0000040005077824 */ /* 0x000fe200078e020c */
[----:B------:R-:W-:Y:S01]  /*0820*/  LOP3.LUT R235, R8, R235, RZ, 0x3c, !PT ;  /* 0x000000eb08eb7212 */ /* 0x000fe200078e3cff */
[----:B------:R-:W-:Y:S01]  /*0830*/  IMAD.SHL.U32 R8, R228, 0x40, RZ ;  /* 0x00000040e4087824 */ /* 0x000fe200078e00ff */
[----:B------:R-:W-:Y:S01]  /*0840*/  SHF.R.U32.HI R11, RZ, 0x3, R10 ;  /* 0x00000003ff0b7819 */ /* 0x000fe2000001160a */
[----:B------:R-:W-:Y:S01]  /*0850*/  IMAD.IADD R236, R7, 0x1, R236 ;  /* 0x0000000107ec7824 */ /* 0x000fe200078e02ec */
[----:B------:R-:W-:Y:S01]  /*0860*/  SEL R240, R240, 0x10, !P0 ;  /* 0x00000010f0f07807 */ /* 0x000fe20004000000 */
[----:B------:R-:W-:Y:S01]  /*0870*/  IMAD.SHL.U32 R7, R4, 0x8, RZ ;  /* 0x0000000804077824 */ /* 0x000fe200078e00ff */
[----:B------:R-:W-:Y:S01]  /*0880*/  LOP3.LUT R8, R8, 0x1c0, RZ, 0xc0, !PT ;  /* 0x000001c008087812 */ /* 0x000fe200078ec0ff */
[C---:B------:R-:W-:Y:S01]  /*0890*/  IMAD R10, R3.reuse, 0x400, R12 ;  /* 0x00000400030a7824 */ /* 0x040fe200078e020c */
[----:B------:R-:W-:Y:S01]  /*08a0*/  SHF.R.S32.HI R4, RZ, 0x2, R2 ;  /* 0x00000002ff047819 */ /* 0x000fe20000011402 */
[----:B------:R-:W-:Y:S01]  /*08b0*/  @!UP5 UIMAD UR51, UR7, UR51, URZ ;  /* 0x000000330733d2a4 */ /* 0x000fe2000f8e023f */
[----:B------:R-:W-:Y:S01]  /*08c0*/  SHF.R.U32.HI R220, RZ, 0x3, R8 ;  /* 0x00000003ffdc7819 */ /* 0x000fe20000011608 */
[----:B------:R-:W-:Y:S01]  /*08d0*/  IMAD.IADD R235, R10, 0x1, R235 ;  /* 0x000000010aeb7824 */ /* 0x000fe200078e02eb */
[----:B------:R-:W-:Y:S01]  /*08e0*/  LOP3.LUT R7, R8, 0x8, R7, 0xf8, !PT ;  /* 0x0000000808077812 */ /* 0x000fe200078ef807 */
[----:B------:R-:W-:Y:S01]  /*08f0*/  IMAD R227, R3, 0x10, R4 ;  /* 0x0000001003e37824 */ /* 0x000fe200078e0204 */
[----:B------:R-:W-:Y:S01]  /*0900*/  LOP3.LUT R2, R6, 0xfffffe00, RZ, 0xc0, !PT ;  /* 0xfffffe0006027812 */ /* 0x000fe200078ec0ff */
[----:B------:R-:W-:Y:S01]  /*0910*/  IMAD.SHL.U32 R235, R235, 0x2, RZ ;  /* 0x00000002ebeb7824 */ /* 0x000fe200078e00ff */
[----:B------:R-:W-:Y:S01]  /*0920*/  LOP3.LUT R223, R220, R223, R8, 0x1e, !PT ;  /* 0x000000dfdcdf7212 */ /* 0x000fe200078e1e08 */
[----:B------:R-:W-:Y:S01]  /*0930*/  USHF.R.S32.HI UR50, URZ, 0x1f, UR43 ;  /* 0x0000001f3f327899 */ /* 0x000fe2000801142b */
[----:B------:R-:W-:Y:S01]  /*0940*/  LOP3.LUT R220, R7, R220, RZ, 0x3c, !PT ;  /* 0x000000dc07dc7212 */ /* 0x000fe200078e3cff */
[--C-:B------:R-:W-:Y:S01]  /*0950*/  IMAD R3, R3, 0x400, R2.reuse ;  /* 0x0000040003037824 */ /* 0x100fe200078e0202 */
[----:B------:R-:W-:Y:S01]  /*0960*/  LOP3.LUT R222, R222, R11, RZ, 0x3c, !PT ;  /* 0x0000000bdede7212 */ /* 0x000fe200078e3cff */
[----:B------:R-:W-:Y:S01]  /*0970*/  IMAD R5, R5, 0x400, R2 ;  /* 0x0000040005057824 */ /* 0x000fe200078e0202 */
[----:B------:R-:W-:Y:S01]  /*0980*/  LOP3.LUT R0, R13, R0, R11, 0xf6, !PT ;  /* 0x000000000d007212 */ /* 0x000fe200078ef60b */
[----:B------:R-:W-:Y:S01]  /*0990*/  IMAD.IADD R224, R3, 0x1, R220 ;  /* 0x0000000103e07824 */ /* 0x000fe200078e02dc */
[----:B------:R-:W-:Y:S01]  /*09a0*/  IADD3 R237, R235, 0x20, RZ ;  /* 0x00000020ebed7810 */ /* 0x000fe20007ffe0ff */
[----:B------:R-:W-:Y:S01]  /*09b0*/  IMAD.MOV.U32 R3, RZ, RZ, 0x20 ;  /* 0x00000020ff037424 */ /* 0x000fe200078e00ff */
[----:B------:R-:W-:Y:S01]  /*09c0*/  LEA R236, R236, 0x18000, 0x1 ;  /* 0x00018000ecec7811 */ /* 0x000fe200078e08ff */
[----:B------:R-:W-:Y:S01]  /*09d0*/  IMAD.IADD R222, R15, 0x1, R222 ;  /* 0x000000010fde7824 */ /* 0x000fe200078e02de */
[----:B------:R-:W-:Y:S01]  /*09e0*/  @P1 IADD3 R237, R235, -0x20, RZ ;  /* 0xffffffe0ebed1810 */ /* 0x000fe20007ffe0ff */
[----:B------:R-:W-:Y:S01]  /*09f0*/  IMAD.IADD R220, R220, 0x1, R5 ;  /* 0x00000001dcdc7824 */ /* 0x000fe200078e0205 */
[----:B------:R-:W-:Y:S01]  /*0a00*/  SEL R3, R3, 0xffffffe0, !P4 ;  /* 0xffffffe003037807 */ /* 0x000fe20006000000 */
[----:B------:R-:W-:Y:S01]  /*0a10*/  IMAD.MOV.U32 R5, RZ, RZ, 0x40 ;  /* 0x00000040ff057424 */ /* 0x000fe200078e00ff */
[----:B------:R-:W-:Y:S01]  /*0a20*/  LOP3.LUT R223, R223, R2, RZ, 0xfc, !PT ;  /* 0x00000002dfdf7212 */ /* 0x000fe200078efcff */
[----:B------:R-:W-:Y:S01]  /*0a30*/  IMAD.SHL.U32 R222, R222, 0x2, RZ ;  /* 0x00000002dede7824 */ /* 0x000fe200078e00ff */
[----:B------:R-:W-:Y:S01]  /*0a40*/  IADD3 R238, R236, 0x40, RZ ;  /* 0x00000040ecee7810 */ /* 0x000fe20007ffe0ff */
[----:B------:R-:W-:Y:S01]  /*0a50*/  IMAD.SHL.U32 R221, R0, 0x2, RZ ;  /* 0x0000000200dd7824 */ /* 0x000fe200078e00ff */
[----:B------:R-:W-:Y:S01]  /*0a60*/  SEL R5, R5, 0xffffffc0, !P3 ;  /* 0xffffffc005057807 */ /* 0x000fe20005800000 */
[----:B------:R-:W-:Y:S01]  /*0a70*/  IMAD.IADD R212, R222, 0x1, R3 ;  /* 0x00000001ded47824 */ /* 0x000fe200078e0203 */
[----:B------:R-:W-:Y:S01]  /*0a80*/  LEA R220, R220, 0x28000, 0x1 ;  /* 0x00028000dcdc7811 */ /* 0x000fe200078e08ff */
[----:B------:R-:W-:Y:S01]  /*0a90*/  IMAD.IADD R239, R235, 0x1, R240 ;  /* 0x00000001ebef7824 */ /* 0x000fe200078e02f0 */
[----:B------:R-:W-:Y:S01]  /*0aa0*/  @P2 IADD3 R238, R236, -0x40, RZ ;  /* 0xffffffc0ecee2810 */ /* 0x000fe20007ffe0ff */
[--C-:B------:R-:W-:Y:S01]  /*0ab0*/  IMAD R0, R0, 0x2, R5.reuse ;  /* 0x0000000200007824 */ /* 0x100fe200078e0205 */
[----:B------:R-:W-:Y:S01]  /*0ac0*/  UMOV UR41, 0xffff8000 ;  /* 0xffff800000297882 */ /* 0x000fe20000000000 */
[----:B------:R-:W-:-:S02]  /*0ad0*/  IMAD.IADD R3, R222, 0x1, R5 ;  /* 0x00000001de037824 */ /* 0x000fc400078e0205 */
[----:B------:R-:W-:Y:S02]  /*0ae0*/  IMAD.IADD R2, R5, 0x1, R212 ;  /* 0x0000000105027824 */ /* 0x000fe400078e02d4 */
[----:B------:R-:W-:Y:S02]  /*0af0*/  IMAD.IADD R240, R240, 0x1, R237 ;  /* 0x00000001f0f07824 */ /* 0x000fe400078e02ed */
.L_x_851:
        /* <DEDUP_REMOVED lines=19> */
[----:B--23--:R-:W2:Y:S01]  /*0c30*/  @P2 LDG.E R7, [R12.64] ;  /* 0x000000040c072981 */ /* 0x00cea2000c1e1900 */
        /* <DEDUP_REMOVED lines=33> */
.L_x_815:
        /* <DEDUP_REMOVED lines=35> */
[----:B-1----:R-:W-:Y:S02]  /*1080*/  UISETP.NE.AND UP0, UPT, UR24, -0x1, UPT ;  /* 0xffffffff1800788c */ /* 0x002fe4000bf05270 */
        /* <DEDUP_REMOVED lines=13> */
[----:B------:R-:W-:Y:S02]  /*1160*/  ULEA UR16, UR33, 0xffffffc0, 0x6 ;  /* 0xffffffc021107891 */ /* 0x000fe4000f8e303f */
[----:B------:R-:W-:Y:S02]  /*1170*/  @UP3 UIADD3 UR35, UR17, UR19, URZ ;  /* 0x0000001311233290 */ /* 0x000fe4000fffe03f */
        /* <DEDUP_REMOVED lines=16> */
.L_x_817:
        /* <DEDUP_REMOVED lines=18> */
.L_x_818:
        /* <DEDUP_REMOVED lines=32> */
[----:B------:R-:W-:Y:S01]  /*15a0*/  UIMAD UR11, UR13, UR11, UR9 ;  /* 0x0000000b0d0b72a4 */ /* 0x000fe2000f8e0209 */
[----:B------:R-:W-:Y:S01]  /*15b0*/  IMAD.MOV.U32 R8, RZ, RZ, RZ ;  /* 0x000000ffff087224 */ /* 0x000fe200078e00ff */
[----:B------:R-:W-:Y:S01]  /*15c0*/  USHF.L.U32 UR13, UR34, 0x7, URZ ;  /* 0x00000007220d7899 */ /* 0x000fe2000800063f */
[----:B------:R-:W-:Y:S01]  /*15d0*/  IMAD R5, R4, R6, RZ ;  /* 0x0000000604057224 */ /* 0x000fe200078e02ff */
[----:B------:R-:W-:Y:S01]  /*15e0*/  IABS R4, UR38 ;  /* 0x0000002600047c13 */ /* 0x000fe20008000000 */
[----:B------:R-:W-:Y:S02]  /*15f0*/  USEL UR17, UR8, URZ, UP6 ;  /* 0x0000003f08117287 */ /* 0x000fe4000b000000 */
[----:B------:R-:W-:Y:S01]  /*1600*/  IMAD.HI.U32 R5, R9, R5, R8 ;  /* 0x0000000509057227 */ /* 0x000fe200078e0008 */
[----:B------:R-:W-:Y:S02]  /*1610*/  USEL UR8, UR13, URZ, UP1 ;  /* 0x0000003f0d087287 */ /* 0x000fe40008800000 */
[----:B------:R-:W-:-:S02]  /*1620*/  USEL UR11, UR11, URZ, UP6 ;  /* 0x0000003f0b0b7287 */ /* 0x000fc4000b000000 */
[----:B------:R-:W-:Y:S01]  /*1630*/  UIADD3 UR8, UP1, UR16, UR8, URZ ;  /* 0x0000000810087290 */ /* 0x000fe2000ff3e03f */
[----:B------:R-:W-:Y:S01]  /*1640*/  IMAD.HI.U32 R9, R5, R4, RZ ;  /* 0x0000000405097227 */ /* 0x000fe200078e00ff */
[----:B------:R-:W-:Y:S02]  /*1650*/  ULDC UR13, c[0x0][0x234] ;  /* 0x00008d00000d7ab9 */ /* 0x000fe40000000800 */
[----:B------:R-:W-:Y:S01]  /*1660*/  UIADD3.X UR9, UR32, UR6, URZ, UP1, !UPT ;  /* 0x0000000620097290 */ /* 0x000fe20008ffe43f */
[----:B------:R-:W-:Y:S01]  /*1670*/  IMAD.MOV R5, RZ, RZ, -R9 ;  /* 0x000000ffff057224 */ /* 0x000fe200078e0a09 */
[----:B------:R-:W-:-:S03]  /*1680*/  UIMAD UR6, UR37, UR8, URZ ;  /* 0x00000008250672a4 */ /* 0x000fc6000f8e023f */
[C---:B------:R-:W-:Y:S01]  /*1690*/  IMAD R5, R6.reuse, R5, R4 ;  /* 0x0000000506057224 */ /* 0x040fe200078e0204 */
[----:B------:R-:W-:Y:S02]  /*16a0*/  UIMAD UR10, UR36, UR9, UR6 ;  /* 0x00000009240a72a4 */ /* 0x000fe4000f8e0206 */
[----:B------:R-:W-:Y:S02]  /*16b0*/  @UP5 USEL UR6, UR56, UR18, !UP3 ;  /* 0x0000001238065287 */ /* 0x000fe4000d800000 */
[----:B------:R-:W-:Y:S01]  /*16c0*/  ISETP.GT.U32.AND P0, PT, R6, R5, PT ;  /* 0x000000050600720c */ /* 0x000fe20003f04070 */
[----:B------:R-:W-:Y:S02]  /*16d0*/  UIMAD.WIDE.U32 UR8, UR36, UR8, URZ ;  /* 0x00000008240872a5 */ /* 0x000fe4000f8e003f */
[----:B------:R-:W-:Y:S02]  /*16e0*/  @UP5 UIMAD UR13, UR38, UR13, UR6 ;  /* 0x0000000d260d52a4 */ /* 0x000fe4000f8e0206 */
[----:B------:R-:W-:-:S05]  /*16f0*/  UIADD3 UR10, UR9, UR10, URZ ;  /* 0x0000000a090a7290 */ /* 0x000fca000fffe03f */
[----:B------:R-:W-:-:S03]  /*1700*/  @!UP5 UMOV UR13, UR51 ;  /* 0x00000033000ddc82 */ /* 0x000fc60008000000 */
        /* <DEDUP_REMOVED lines=15> */
.L_x_819:
[----:B------:R-:W-:Y:S02]  /*1800*/  UMOV UR15, UR52 ;  /* 0x00000034000f7c82 */ /* 0x000fe40008000000 */
.L_x_820:
[----:B------:R-:W-:Y:S01]  /*1810*/  UIADD3 UR8, UP4, UP3, UR8, UR43, UR49 ;  /* 0x0000002b08087290 */ /* 0x000fe2000fb9e031 */
[----:B------:R-:W1:Y:S01]  /*1820*/  S2R R11, SR_TID.X ;  /* 0x00000000000b7919 */ /* 0x000e620000002100 */
[----:B------:R-:W-:Y:S01]  /*1830*/  SHF.R.S32.HI R4, RZ, 0x1f, R230 ;  /* 0x0000001fff047819 */ /* 0x000fe200000114e6 */
[----:B------:R-:W-:Y:S01]  /*1840*/  IMAD.U32 R7, RZ, RZ, UR5 ;  /* 0x00000005ff077e24 */ /* 0x000fe2000f8e00ff */
[----:B------:R-:W-:Y:S01]  /*1850*/  UIADD3 UR28, UP2, UP1, UR17, UR8, UR19 ;  /* 0x00000008111c7290 */ /* 0x000fe2000f95e013 */
[----:B------:R-:W-:Y:S01]  /*1860*/  IADD3 R10, P0, R230, UR16, RZ ;  /* 0x00000010e60a7c10 */ /* 0x000fe2000ff1e0ff */
[----:B------:R-:W-:Y:S01]  /*1870*/  UIADD3.X UR6, UR10, UR50, UR55, UP4, UP3 ;  /* 0x000000320a067290 */ /* 0x000fe2000a7e6437 */
[----:B------:R-:W-:Y:S01]  /*1880*/  IMAD.U32 R6, RZ, RZ, UR4 ;  /* 0x00000004ff067e24 */ /* 0x000fe2000f8e00ff */
[----:B------:R-:W-:Y:S01]  /*1890*/  ULDC.64 UR8, c[0x0][0x1a8] ;  /* 0x00006a0000087ab9 */ /* 0x000fe20000000a00 */
[----:B------:R-:W-:Y:S01]  /*18a0*/  IADD3.X R5, R4, UR32, RZ, P0, !PT ;  /* 0x0000002004057c10 */ /* 0x000fe200087fe4ff */
[----:B------:R-:W-:Y:S01]  /*18b0*/  UIADD3.X UR19, UR11, UR6, UR14, UP2, UP1 ;  /* 0x000000060b137290 */ /* 0x000fe200097e240e */
[--C-:B------:R-:W-:Y:S01]  /*18c0*/  SHF.R.S32.HI R233, RZ, 0x1f, R232.reuse ;  /* 0x0000001fffe97819 */ /* 0x100fe200000114e8 */
[----:B------:R-:W-:Y:S01]  /*18d0*/  UIMAD UR6, UR59, UR8, URZ ;  /* 0x000000083b0672a4 */ /* 0x000fe2000f8e023f */
[----:B------:R-:W-:Y:S01]  /*18e0*/  BSSY B1, `(.L_x_816) ;  /* 0x0000713000017945 */ /* 0x000fe20003800000 */
[----:B------:R-:W-:Y:S01]  /*18f0*/  UMOV UR17, 0x4 ;  /* 0x0000000400117882 */ /* 0x000fe20000000000 */
[----:B------:R-:W-:Y:S01]  /*1900*/  IMAD R5, R5, c[0x0][0x190], RZ ;  /* 0x0000640005057a24 */ /* 0x000fe200078e02ff */
[----:B------:R-:W-:Y:S01]  /*1910*/  UIMAD UR18, UR38, UR9, UR6 ;  /* 0x00000009261272a4 */ /* 0x000fe2000f8e0206 */
[----:B------:R-:W-:Y:S01]  /*1920*/  IMAD.WIDE.U32 R12, R10, c[0x0][0x190], R232 ;  /* 0x000064000a0c7a25 */ /* 0x000fe200078e00e8 */
[----:B------:R-:W-:-:S02]  /*1930*/  ULDC.64 UR4, c[0x0][0x200] ;  /* 0x0000800000047ab9 */ /* 0x000fc40000000a00 */
[----:B------:R-:W-:Y:S01]  /*1940*/  ULDC.64 UR8, c[0x0][0x378] ;  /* 0x0000de0000087ab9 */ /* 0x000fe20000000a00 */
[----:B------:R-:W-:Y:S01]  /*1950*/  IMAD R5, R10, c[0x0][0x194], R5 ;  /* 0x000065000a057a24 */ /* 0x000fe200078e0205 */
[----:B------:R-:W-:Y:S01]  /*1960*/  UIMAD UR6, UR59, UR8, URZ ;  /* 0x000000083b0672a4 */ /* 0x000fe2000f8e023f */
[----:B------:R-:W-:Y:S01]  /*1970*/  IADD3 R12, P0, R12, UR39, RZ ;  /* 0x000000270c0c7c10 */ /* 0x000fe2000ff1e0ff */
[----:B------:R-:W-:Y:S02]  /*1980*/  IMAD.U32 R10, RZ, RZ, UR38 ;  /* 0x00000026ff0a7e24 */ /* 0x000fe4000f8e00ff */
[----:B------:R-:W-:Y:S01]  /*1990*/  UIMAD UR11, UR38, UR9, UR6 ;  /* 0x00000009260b72a4 */ /* 0x000fe2000f8e0206 */
[----:B------:R-:W-:Y:S01]  /*19a0*/  IADD3.X R13, R13, UR35, R5, P0, !PT ;  /* 0x000000230d0d7c10 */ /* 0x000fe200087fe405 */
[----:B------:R-:W-:Y:S01]  /*19b0*/  IMAD.U32 R5, RZ, RZ, UR16 ;  /* 0x00000010ff057e24 */ /* 0x000fe2000f8e00ff */
[----:B------:R-:W-:Y:S01]  /*19c0*/  ULDC.64 UR8, c[0x0][0x370] ;  /* 0x0000dc0000087ab9 */ /* 0x000fe20000000a00 */
[----:B------:R-:W-:Y:S01]  /*19d0*/  IADD3 R14, P0, R232, UR27, RZ ;  /* 0x0000001be80e7c10 */ /* 0x000fe2000ff1e0ff */
[----:B------:R-:W-:-:S02]  /*19e0*/  UIMAD UR6, UR32, UR8, URZ ;  /* 0x00000008200672a4 */ /* 0x000fc4000f8e023f */
[----:B------:R-:W-:Y:S01]  /*19f0*/  UIADD3 UR8, UR16, UR13, URZ ;  /* 0x0000000d10087290 */ /* 0x000fe2000fffe03f */
[----:B------:R-:W-:Y:S01]  /*1a00*/  IADD3.X R15, R233, UR31, RZ, P0, !PT ;  /* 0x0000001fe90f7c10 */ /* 0x000fe200087fe4ff */
[----:B------:R-:W-:Y:S02]  /*1a10*/  UIMAD UR10, UR16, UR9, UR6 ;  /* 0x00000009100a72a4 */ /* 0x000fe4000f8e0206 */
[----:B------:R-:W-:Y:S02]  /*1a20*/  UIMAD.WIDE UR8, UR8, UR17, UR4 ;  /* 0x00000011080872a5 */ /* 0x000fe4000f8e0204 */
[----:B------:R-:W-:Y:S01]  /*1a30*/  UIADD3 UR6, -UR7, UR12, UR23 ;  /* 0x0000000c07067290 */ /* 0x000fe2000fffe117 */
[----:B------:R-:W-:Y:S01]  /*1a40*/  IMAD.WIDE.U32 R14, R5, c[0x0][0x370], R14 ;  /* 0x0000dc00050e7a25 */ /* 0x000fe200078e000e */
[----:B------:R-:W-:-:S03]  /*1a50*/  ULDC.64 UR4, c[0x0][0x3c8] ;  /* 0x0000f20000047ab9 */ /* 0x000fc60000000a00 */
[----:B------:R-:W-:Y:S01]  /*1a60*/  UMOV UR14, UR8 ;  /* 0x00000008000e7c82 */ /* 0x000fe20008000000 */
[----:B------:R-:W-:Y:S01]  /*1a70*/  IADD3 R15, R15, UR10, RZ ;  /* 0x0000000a0f0f7c10 */ /* 0x000fe2000fffe0ff */
[----:B------:R-:W-:Y:S01]  /*1a80*/  UIADD3 UR8, UR16, UR15, URZ ;  /* 0x0000000f10087290 */ /* 0x000fe2000fffe03f */
[----:B------:R-:W-:Y:S01]  /*1a90*/  IMAD R5, R4, c[0x0][0x370], RZ ;  /* 0x0000dc0004057a24 */ /* 0x000fe200078e02ff */
[----:B------:R-:W-:Y:S02]  /*1aa0*/  UMOV UR13, UR9 ;  /* 0x00000009000d7c82 */ /* 0x000fe40008000000 */
[----:B------:R-:W-:Y:S01]  /*1ab0*/  UIMAD.WIDE UR8, UR8, UR17, UR4 ;  /* 0x00000011080872a5 */ /* 0x000fe2000f8e0204 */
[----:B------:R1:W2:Y:S01]  /*1ac0*/  R2UR UR4, R6 ;  /* 0x00000000060473c2 */ /* 0x0002a200000e0000 */
[----:B------:R-:W-:Y:S01]  /*1ad0*/  IMAD R5, R230, c[0x0][0x374], R5 ;  /* 0x0000dd00e6057a24 */ /* 0x000fe200078e0205 */
[----:B------:R-:W-:Y:S02]  /*1ae0*/  ULDC UR17, c[0x0][0x2e8] ;  /* 0x0000ba0000117ab9 */ /* 0x000fe40000000800 */
[----:B------:R-:W-:-:S02]  /*1af0*/  UIADD3 UR6, UR6, -UR17, URZ ;  /* 0x8000001106067290 */ /* 0x000fc4000fffe03f */
[----:B------:R-:W-:Y:S02]  /*1b00*/  UMOV UR16, UR8 ;  /* 0x0000000800107c82 */ /* 0x000fe40008000000 */
[----:B------:R3:W4:Y:S01]  /*1b10*/  R2UR UR5, R7 ;  /* 0x00000000070573c2 */ /* 0x00072200000e0000 */
[----:B------:R-:W-:Y:S02]  /*1b20*/  USHF.R.S32.HI UR17, URZ, 0x1f, UR6 ;  /* 0x0000001f3f117899 */ /* 0x000fe40008011406 */
[----:B------:R-:W-:Y:S02]  /*1b30*/  UMOV UR15, UR9 ;  /* 0x00000009000f7c82 */ /* 0x000fe40008000000 */
[----:B------:R-:W-:Y:S02]  /*1b40*/  ULEA.HI UR17, UR17, UR6, URZ, 0x6 ;  /* 0x0000000611117291 */ /* 0x000fe4000f8f303f */
[----:B------:R-:W-:Y:S02]  /*1b50*/  UIADD3 UR6, UR33, -0x1, URZ ;  /* 0xffffffff21067890 */ /* 0x000fe4000fffe03f */
[----:B------:R-:W-:-:S04]  /*1b60*/  USHF.R.S32.HI UR17, URZ, 0x6, UR17 ;  /* 0x000000063f117899 */ /* 0x000fc80008011411 */
[----:B------:R-:W-:Y:S01]  /*1b70*/  UISETP.LT.AND UP1, UPT, URZ, UR17, UPT ;  /* 0x000000113f00728c */ /* 0x000fe2000bf21270 */
[----:B-1----:R-:W-:-:S03]  /*1b80*/  SHF.R.S32.HI R6, RZ, 0x1f, R11 ;  /* 0x0000001fff067819 */ /* 0x002fc6000001140b */
[----:B------:R-:W-:-:S04]  /*1b90*/  USEL UR17, URZ, UR17, !UP1 ;  /* 0x000000113f117287 */ /* 0x000fc8000c800000 */
        /* <DEDUP_REMOVED lines=41> */
.L_x_822:
        /* <DEDUP_REMOVED lines=18> */
.L_x_823:
        /* <DEDUP_REMOVED lines=30> */
.L_x_825:
[----:B------:R-:W-:Y:S05]  /*2130*/  BSYNC B0 ;  /* 0x0000000000007941 */ /* 0x000fea0003800000 */
.L_x_824:
        /* <DEDUP_REMOVED lines=17> */
.L_x_827:
[----:B------:R-:W-:Y:S05]  /*2250*/  BSYNC B0 ;  /* 0x0000000000007941 */ /* 0x000fea0003800000 */
.L_x_826:
[----:B------:R-:W-:Y:S01]  /*2260*/  ULDC.64 UR6, c[0x0][0x3a8] ;  /* 0x0000ea0000067ab9 */ /* 0x000fe20000000a00 */
[----:B------:R-:W-:Y:S01]  /*2270*/  IMAD.U32 R5, RZ, RZ, UR23 ;  /* 0x00000017ff057e24 */ /* 0x000fe2000f8e00ff */
[----:B------:R-:W-:Y:S01]  /*2280*/  UIMAD UR6, UR20, UR6, URZ ;  /* 0x00000006140672a4 */ /* 0x000fe2000f8e023f */
[----:B------:R-:W-:Y:S01]  /*2290*/  IMAD.U32 R8, RZ, RZ, UR38 ;  /* 0x00000026ff087e24 */ /* 0x000fe2000f8e00ff */
        /* <DEDUP_REMOVED lines=18> */
[----:B-1----:R-:W-:-:S04]  /*23c0*/  LEA R12, P1, R10, c[0x0][0x348], 0x1 ;  /* 0x0000d2000a0c7a11 */ /* 0x002fc800078208ff */
[----:B------:R-:W-:-:S05]  /*23d0*/  LEA.HI.X R13, R10, c[0x0][0x34c], R6, 0x1, P1 ;  /* 0x0000d3000a0d7a11 */ /* 0x000fca00008f0c06 */
[----:B------:R1:W-:Y:S04]  /*23e0*/  STG.E.128 [R12.64], RZ ;  /* 0x000000ff0c007986 */ /* 0x0003e8000c101d04 */
[----:B------:R1:W-:Y:S04]  /*23f0*/  STG.E.128 [R12.64+0x80], RZ ;  /* 0x000080ff0c007986 */ /* 0x0003e8000c101d04 */
[----:B------:R1:W-:Y:S04]  /*2400*/  STG.E.128 [R12.64+0x100], RZ ;  /* 0x000100ff0c007986 */ /* 0x0003e8000c101d04 */
[----:B------:R1:W-:Y:S02]  /*2410*/  STG.E.128 [R12.64+0x180], RZ ;  /* 0x000180ff0c007986 */ /* 0x0003e4000c101d04 */
.L_x_829:
[----:B------:R-:W-:Y:S05]  /*2420*/  BSYNC B0 ;  /* 0x0000000000007941 */ /* 0x000fea0003800000 */
.L_x_828:
[----:B------:R-:W-:Y:S05]  /*2430*/  @P0 BRA `(.L_x_830) ;  /* 0x000065d000000947 */ /* 0x000fea0003800000 */
[----:B------:R-:W-:-:S04]  /*2440*/  IADD3 R6, P0, R230, 0x20, RZ ;  /* 0x00000020e6067810 */ /* 0x000fc80007f1e0ff */
[----:B------:R-:W-:-:S05]  /*2450*/  IADD3.X R4, RZ, R4, RZ, P0, !PT ;  /* 0x00000004ff047210 */ /* 0x000fca00007fe4ff */
[----:B------:R-:W-:Y:S01]  /*2460*/  IMAD R7, R4, c[0x0][0x3a8], RZ ;  /* 0x0000ea0004077a24 */ /* 0x000fe200078e02ff */
[----:B------:R-:W-:-:S03]  /*2470*/  MOV R4, R8 ;  /* 0x0000000800047202 */ /* 0x000fc60000000f00 */
[C---:B------:R-:W-:Y:S02]  /*2480*/  IMAD R7, R6.reuse, c[0x0][0x3ac], R7 ;  /* 0x0000eb0006077a24 */ /* 0x040fe400078e0207 */
[----:B------:R-:W-:-:S05]  /*2490*/  IMAD.WIDE.U32 R4, R6, c[0x0][0x3a8], R4 ;  /* 0x0000ea0006047a25 */ /* 0x000fca00078e0004 */
[----:B------:R-:W-:Y:S02]  /*24a0*/  LEA R6, P0, R4, c[0x0][0x348], 0x1 ;  /* 0x0000d20004067a11 */ /* 0x000fe400078008ff */
[----:B------:R-:W-:-:S04]  /*24b0*/  IADD3 R7, R5, R7, RZ ;  /* 0x0000000705077210 */ /* 0x000fc80007ffe0ff */
[----:B------:R-:W-:-:S05]  /*24c0*/  LEA.HI.X R7, R4, c[0x0][0x34c], R7, 0x1, P0 ;  /* 0x0000d30004077a11 */ /* 0x000fca00000f0c07 */
[----:B------:R3:W-:Y:S04]  /*24d0*/  STG.E.128 [R6.64], RZ ;  /* 0x000000ff06007986 */ /* 0x0007e8000c101d04 */
[----:B------:R3:W-:Y:S04]  /*24e0*/  STG.E.128 [R6.64+0x80], RZ ;  /* 0x000080ff06007986 */ /* 0x0007e8000c101d04 */
[----:B------:R3:W-:Y:S04]  /*24f0*/  STG.E.128 [R6.64+0x100], RZ ;  /* 0x000100ff06007986 */ /* 0x0007e8000c101d04 */
[----:B------:R3:W-:Y:S01]  /*2500*/  STG.E.128 [R6.64+0x180], RZ ;  /* 0x000180ff06007986 */ /* 0x0007e2000c101d04 */
[----:B------:R-:W-:Y:S05]  /*2510*/  BRA `(.L_x_830) ;  /* 0x000064f000007947 */ /* 0x000fea0003800000 */
.L_x_821:
[----:B------:R-:W-:Y:S01]  /*2520*/  PLOP3.LUT P0, PT, PT, PT, UP6, 0x80, 0x0 ;  /* 0x000000000000781c */ /* 0x000fe20003f0f068 */
[----:B------:R-:W-:Y:S01]  /*2530*/  ULEA.HI UR8, UR6, UR6, URZ, 0x1 ;  /* 0x0000000606087291 */ /* 0x000fe2000f8f083f */
[----:B------:R-:W-:Y:S01]  /*2540*/  IADD3 R7, R230, 0x20, RZ ;  /* 0x00000020e6077810 */ /* 0x000fe20007ffe0ff */
[----:B------:R-:W-:Y:S01]  /*2550*/  IMAD.MOV.U32 R216, RZ, RZ, 0x40 ;  /* 0x00000040ffd87424 */ /* 0x000fe200078e00ff */
[----:B------:R-:W-:Y:S01]  /*2560*/  IADD3 R6, R229, 0x4000, RZ ;  /* 0x00004000e5067810 */ /* 0x000fe20007ffe0ff */
[----:B------:R-:W-:Y:S01]  /*2570*/  ULOP3.LUT UR8, UR8, 0xfffffffe, URZ, 0xc0, !UPT ;  /* 0xfffffffe08087892 */ /* 0x000fe2000f8ec03f */
[----:B------:R-:W-:Y:S01]  /*2580*/  BSSY B0, `(.L_x_831) ;  /* 0x000003d000007945 */ /* 0x000fe20003800000 */
[----:B------:R-:W-:-:S02]  /*2590*/  IMAD.WIDE.U32 R10, R216, c[0x0][0x370], RZ ;  /* 0x0000dc00d80a7a25 */ /* 0x000fc400078e00ff */
[----:B------:R-:W-:Y:S02]  /*25a0*/  UIADD3 UR8, UR6, -UR8, URZ ;  /* 0x8000000806087290 */ /* 0x000fe4000fffe03f */
[----:B------:R-:W-:Y:S02]  /*25b0*/  IMAD R5, R216, c[0x0][0x374], RZ ;  /* 0x0000dd00d8057a24 */ /* 0x000fe400078e02ff */
[----:B------:R-:W-:Y:S01]  /*25c0*/  @P0 BAR.SYNC.DEFER_BLOCKING 0x0 ;  /* 0x0000000000000b1d */ /* 0x000fe20000010000 */
[----:B------:R-:W-:Y:S02]  /*25d0*/  UISETP.NE.AND UP0, UPT, UR8, 0x1, UPT ;  /* 0x000000010800788c */ /* 0x000fe4000bf05270 */
[----:B------:R-:W-:-:S04]  /*25e0*/  UIMAD UR8, UR6, -0x40, UR12 ;  /* 0xffffffc0060878a4 */ /* 0x000fc8000f8e020c */
[----:B------:R-:W-:Y:S02]  /*25f0*/  PLOP3.LUT P0, PT, PT, PT, UP0, 0x80, 0x0 ;  /* 0x000000000000781c */ /* 0x000fe40003f0f008 */
[----:B------:R-:W-:Y:S02]  /*2600*/  ISETP.GE.AND P1, PT, R7, UR8, PT ;  /* 0x0000000807007c0c */ /* 0x000fe4000bf26270 */
[----:B------:R-:W-:Y:S02]  /*2610*/  ISETP.GE.AND P2, PT, R230, UR8, PT ;  /* 0x00000008e6007c0c */ /* 0x000fe4000bf46270 */
[----:B------:R-:W-:-:S05]  /*2620*/  SEL R6, R6, R229, !P0 ;  /* 0x000000e506067207 */ /* 0x000fca0004000000 */
[----:B------:R-:W-:-:S04]  /*2630*/  IMAD.SHL.U32 R245, R6, 0x2, RZ ;  /* 0x0000000206f57824 */ /* 0x000fc800078e00ff */
[----:B------:R-:W-:Y:S02]  /*2640*/  @!P1 IADD3 R10, P3, R248, R10, RZ ;  /* 0x0000000af80a9210 */ /* 0x000fe40007f7e0ff */
[----:B------:R1:W-:Y:S02]  /*2650*/  @P2 STS.128 [R234+0x10000], RZ ;  /* 0x010000ffea002388 */ /* 0x0003e40000000c00 */
[----:B------:R-:W-:Y:S02]  /*2660*/  @!P1 IADD3.X R11, R249, R11, R5, P3, !PT ;  /* 0x0000000bf90b9210 */ /* 0x000fe40001ffe405 */
        /* <DEDUP_REMOVED lines=39> */
.L_x_832:
[----:B------:R-:W-:Y:S01]  /*28e0*/  @!PT LDS RZ, [RZ] ;  /* 0x00000000fffff984 */ /* 0x000fe20000000800 */
[----:B------:R-:W-:Y:S01]  /*28f0*/  @!PT LDS RZ, [RZ] ;  /* 0x00000000fffff984 */ /* 0x000fe20000000800 */
[----:B------:R-:W-:Y:S01]  /*2900*/  @!PT LDS RZ, [RZ] ;  /* 0x00000000fffff984 */ /* 0x000fe20000000800 */
[----:B------:R2:W-:Y:S04]  /*2910*/  LDGSTS.E.BYPASS.LTC128B.128 [R245], [R250.64] ;  /* 0x00000000faf57fae */ /* 0x0005e8000b901d44 */
[----:B------:R2:W-:Y:S04]  /*2920*/  LDGSTS.E.BYPASS.LTC128B.128 [R245+0x2000], [R250.64+0x80] ;  /* 0x02000080faf57fae */ /* 0x0005e8000b901d44 */
[----:B------:R2:W-:Y:S04]  /*2930*/  LDGSTS.E.BYPASS.LTC128B.128 [R245+0x4000], [R250.64+0x100] ;  /* 0x04000100faf57fae */ /* 0x0005e8000b901d44 */
[----:B------:R2:W-:Y:S02]  /*2940*/  LDGSTS.E.BYPASS.LTC128B.128 [R245+0x6000], [R250.64+0x180] ;  /* 0x06000180faf57fae */ /* 0x0005e4000b901d44 */
.L_x_833:
[----:B------:R-:W-:Y:S05]  /*2950*/  BSYNC B0 ;  /* 0x0000000000007941 */ /* 0x000fea0003800000 */
.L_x_831:
[----:B------:R-:W-:Y:S01]  /*2960*/  BSSY B0, `(.L_x_834) ;  /* 0x000001e000007945 */ /* 0x000fe20003800000 */
[----:B------:R-:W-:-:S02]  /*2970*/  IMAD R5, R216, c[0x0][0x194], RZ ;  /* 0x00006500d8057a24 */ /* 0x000fc400078e02ff */
[----:B-1----:R-:W-:Y:S01]  /*2980*/  IMAD.WIDE.U32 R10, R216, c[0x0][0x190], RZ ;  /* 0x00006400d80a7a25 */ /* 0x002fe200078e00ff */
        /* <DEDUP_REMOVED lines=18> */
.L_x_835:
        /* <DEDUP_REMOVED lines=9> */
.L_x_836:
[----:B------:R-:W-:Y:S05]  /*2b40*/  BSYNC B0 ;  /* 0x0000000000007941 */ /* 0x000fea0003800000 */
.L_x_834:
[----:B------:R-:W-:Y:S01]  /*2b50*/  ULDC.64 UR18, c[0x0][0x198] ;  /* 0x0000660000127ab9 */ /* 0x000fe20000000a00 */
[----:B------:R-:W-:Y:S01]  /*2b60*/  IMAD.U32 R5, RZ, RZ, UR23 ;  /* 0x00000017ff057e24 */ /* 0x000fe2000f8e00ff */
[----:B------:R-:W-:Y:S01]  /*2b70*/  ULDC.64 UR10, c[0x0][0x1a0] ;  /* 0x00006800000a7ab9 */ /* 0x000fe20000000a00 */
[----:B------:R-:W-:Y:S01]  /*2b80*/  IMAD R14, R8, c[0x0][0x1b8], RZ ;  /* 0x00006e00080e7a24 */ /* 0x000fe200078e02ff */
[----:B------:R-:W-:Y:S01]  /*2b90*/  UIMAD UR18, UR20, UR18, URZ ;  /* 0x00000012141272a4 */ /* 0x000fe2000f8e023f */
[C-C-:B------:R-:W-:Y:S01]  /*2ba0*/  IMAD.WIDE.U32 R12, R5.reuse, c[0x0][0x198], R232.reuse ;  /* 0x00006600050c7a25 */ /* 0x140fe200078e00e8 */
[----:B------:R-:W-:Y:S01]  /*2bb0*/  UIMAD UR9, UR20, UR10, URZ ;  /* 0x0000000a140972a4 */ /* 0x000fe2000f8e023f */
[----:B------:R-:W-:Y:S01]  /*2bc0*/  MOV R243, 0x7f800000 ;  /* 0x7f80000000f37802 */ /* 0x000fe20000000f00 */
[----:B------:R-:W-:Y:S01]  /*2bd0*/  UIMAD UR19, UR23, UR19, UR18 ;  /* 0x00000013171372a4 */ /* 0x000fe2000f8e0212 */
[----:B-1----:R-:W-:Y:S01]  /*2be0*/  IMAD.WIDE.U32 R10, R5, c[0x0][0x1a0], R232 ;  /* 0x00006800050a7a25 */ /* 0x002fe200078e00e8 */
[----:B------:R-:W-:Y:S01]  /*2bf0*/  UIMAD UR10, UR23, UR11, UR9 ;  /* 0x0000000b170a72a4 */ /* 0x000fe2000f8e0209 */
[----:B------:R-:W-:Y:S01]  /*2c00*/  IADD3 R12, P3, R12, UR29, RZ ;  /* 0x0000001d0c0c7c10 */ /* 0x000fe2000ff7e0ff */
[----:B------:R-:W-:Y:S01]  /*2c10*/  UIMAD UR9, UR22, -0x40, UR7 ;  /* 0xffffffc0160978a4 */ /* 0x000fe2000f8e0207 */
[----:B------:R-:W-:Y:S01]  /*2c20*/  IMAD R14, R9, c[0x0][0x1bc], R14 ;  /* 0x00006f00090e7a24 */ /* 0x000fe200078e020e */
[----:B------:R-:W-:Y:S01]  /*2c30*/  IADD3 R10, P2, R10, UR25, RZ ;  /* 0x000000190a0a7c10 */ /* 0x000fe2000ff5e0ff */
[----:B------:R-:W-:Y:S01]  /*2c40*/  IMAD.U32 R6, RZ, RZ, UR19 ;  /* 0x00000013ff067e24 */ /* 0x000fe2000f8e00ff */
[----:B------:R-:W-:Y:S01]  /*2c50*/  MOV R5, UR10 ;  /* 0x0000000a00057c02 */ /* 0x000fe20008000f00 */
[----:B------:R-:W-:Y:S01]  /*2c60*/  IMAD.SHL.U32 R242, R227, 0x4, RZ ;  /* 0x00000004e3f27824 */ /* 0x000fe200078e00ff */
[----:B------:R-:W-:Y:S01]  /*2c70*/  ISETP.GE.AND P1, PT, R7, UR9, PT ;  /* 0x0000000907007c0c */ /* 0x000fe2000bf26270 */
[----:B------:R-:W-:Y:S01]  /*2c80*/  IMAD.MOV.U32 R244, RZ, RZ, 0x7f800000 ;  /* 0x7f800000fff47424 */ /* 0x000fe200078e00ff */
[----:B------:R-:W-:Y:S01]  /*2c90*/  IADD3.X R13, R13, UR30, R6, P3, !PT ;  /* 0x0000001e0d0d7c10 */ /* 0x000fe20009ffe406 */
[----:B------:R-:W-:Y:S01]  /*2ca0*/  IMAD R6, R8, c[0x0][0x1b0], RZ ;  /* 0x00006c0008067a24 */ /* 0x000fe200078e02ff */
[----:B------:R-:W-:-:S02]  /*2cb0*/  IADD3.X R11, R11, UR26, R5, P2, !PT ;  /* 0x0000001a0b0b7c10 */ /* 0x000fc400097fe405 */
[----:B------:R-:W-:Y:S01]  /*2cc0*/  ISETP.GE.AND P2, PT, R230, UR9, PT ;  /* 0x00000009e6007c0c */ /* 0x000fe2000bf46270 */
[C---:B------:R-:W-:Y:S02]  /*2cd0*/  IMAD R6, R9.reuse, c[0x0][0x1b4], R6 ;  /* 0x00006d0009067a24 */ /* 0x040fe400078e0206 */
[----:B------:R-:W-:-:S04]  /*2ce0*/  IMAD.WIDE.U32 R16, R9, c[0x0][0x1b0], R12 ;  /* 0x00006c0009107a25 */ /* 0x000fc800078e000c */
[----:B------:R-:W-:Y:S01]  /*2cf0*/  IMAD.WIDE.U32 R10, R9, c[0x0][0x1b8], R10 ;  /* 0x00006e00090a7a25 */ /* 0x000fe200078e000a */
[----:B------:R-:W-:-:S03]  /*2d00*/  @!P1 MOV R18, R16 ;  /* 0x0000001000129202 */ /* 0x000fc60000000f00 */
[----:B------:R-:W-:Y:S01]  /*2d10*/  IMAD.IADD R17, R17, 0x1, R6 ;  /* 0x0000000111117824 */ /* 0x000fe200078e0206 */
[----:B------:R-:W-:Y:S01]  /*2d20*/  @!P1 IADD3 R6, P3, R230, 0x20, RZ ;  /* 0x00000020e6069810 */ /* 0x000fe20007f7e0ff */
[----:B------:R-:W-:Y:S01]  /*2d30*/  IMAD.IADD R15, R11, 0x1, R14 ;  /* 0x000000010b0f7824 */ /* 0x000fe200078e020e */
[----:B------:R-:W-:Y:S01]  /*2d40*/  @!P2 MOV R14, R10 ;  /* 0x0000000a000ea202 */ /* 0x000fe20000000f00 */
[----:B------:R-:W-:Y:S01]  /*2d50*/  @!P2 IMAD R11, R4, c[0x0][0x198], RZ ;  /* 0x00006600040baa24 */ /* 0x000fe200078e02ff */
[----:B------:R1:W-:Y:S01]  /*2d60*/  @P2 STS.128 [R234+0x18000], RZ ;  /* 0x018000ffea002388 */ /* 0x0003e20000000c00 */
[----:B------:R-:W-:Y:S01]  /*2d70*/  @!P1 IMAD.X R9, RZ, RZ, R4, P3 ;  /* 0x000000ffff099224 */ /* 0x000fe200018e0604 */
[C---:B------:R-:W-:Y:S01]  /*2d80*/  @!P1 IADD3 R5, P3, R230.reuse, 0x20, RZ ;  /* 0x00000020e6059810 */ /* 0x040fe20007f7e0ff */
[----:B------:R-:W-:Y:S01]  /*2d90*/  @!P1 IMAD.MOV.U32 R19, RZ, RZ, R17 ;  /* 0x000000ffff139224 */ /* 0x000fe200078e0011 */
[----:B------:R1:W-:Y:S01]  /*2da0*/  @P2 STS.128 [R234+0x1a000], RZ ;  /* 0x01a000ffea002388 */ /* 0x0003e20000000c00 */
[----:B------:R-:W-:-:S02]  /*2db0*/  @!P2 IMAD R11, R230, c[0x0][0x19c], R11 ;  /* 0x00006700e60baa24 */ /* 0x000fc400078e020b */
[----:B------:R-:W-:Y:S01]  /*2dc0*/  @!P2 IMAD.WIDE.U32 R16, R230, c[0x0][0x198], R16 ;  /* 0x00006600e610aa25 */ /* 0x000fe200078e0010 */
[----:B------:R1:W-:Y:S03]  /*2dd0*/  @P2 STS.128 [R234+0x1c000], RZ ;  /* 0x01c000ffea002388 */ /* 0x0003e60000000c00 */
[----:B------:R-:W-:Y:S01]  /*2de0*/  @!P1 IMAD R9, R9, c[0x0][0x198], RZ ;  /* 0x0000660009099a24 */ /* 0x000fe200078e02ff */
[----:B------:R1:W-:Y:S01]  /*2df0*/  @P2 STS.128 [R234+0x1e000], RZ ;  /* 0x01e000ffea002388 */ /* 0x0003e20000000c00 */
[----:B------:R-:W-:Y:S01]  /*2e00*/  @!P2 IMAD R7, R4, c[0x0][0x1a0], RZ ;  /* 0x000068000407aa24 */ /* 0x000fe200078e02ff */
[----:B------:R-:W-:Y:S01]  /*2e10*/  @!P1 IADD3.X R4, RZ, R4, RZ, P3, !PT ;  /* 0x00000004ff049210 */ /* 0x000fe20001ffe4ff */
[----:B------:R-:W-:Y:S01]  /*2e20*/  @!P1 IMAD.MOV.U32 R12, RZ, RZ, R10 ;  /* 0x000000ffff0c9224 */ /* 0x000fe200078e000a */
[----:B------:R-:W-:Y:S01]  /*2e30*/  @!P2 LEA R10, P3, R16, c[0x0][0x168], 0x1 ;  /* 0x00005a00100aaa11 */ /* 0x000fe200078608ff */
[----:B------:R-:W-:-:S02]  /*2e40*/  @!P2 IMAD.IADD R11, R17, 0x1, R11 ;  /* 0x00000001110ba824 */ /* 0x000fc400078e020b */
[C---:B------:R-:W-:Y:S02]  /*2e50*/  @!P1 IMAD R9, R6.reuse, c[0x0][0x19c], R9 ;  /* 0x0000670006099a24 */ /* 0x040fe400078e0209 */
[----:B------:R-:W-:Y:S01]  /*2e60*/  @!P1 IMAD.WIDE.U32 R18, R6, c[0x0][0x198], R18 ;  /* 0x0000660006129a25 */ /* 0x000fe200078e0012 */
[----:B------:R-:W-:-:S03]  /*2e70*/  @!P2 LEA.HI.X R11, R16, c[0x0][0x16c], R11, 0x1, P3 ;  /* 0x00005b00100baa11 */ /* 0x000fc600018f0c0b */
[----:B------:R-:W-:Y:S01]  /*2e80*/  @!P1 IMAD.MOV.U32 R13, RZ, RZ, R15 ;  /* 0x000000ffff0d9224 */ /* 0x000fe200078e000f */
[----:B------:R-:W-:Y:S01]  /*2e90*/  @!P1 LEA R16, P5, R18, c[0x0][0x168], 0x1 ;  /* 0x00005a0012109a11 */ /* 0x000fe200078a08ff */
[----:B------:R-:W-:Y:S01]  /*2ea0*/  @!P1 IMAD R4, R4, c[0x0][0x1a0], RZ ;  /* 0x0000680004049a24 */ /* 0x000fe200078e02ff */
[----:B------:R-:W-:Y:S01]  /*2eb0*/  @!PT LDS RZ, [RZ] ;  /* 0x00000000fffff984 */ /* 0x000fe20000000800 */
[----:B------:R-:W-:Y:S01]  /*2ec0*/  @!PT LDS RZ, [RZ] ;  /* 0x00000000fffff984 */ /* 0x000fe20000000800 */
[----:B------:R-:W-:Y:S01]  /*2ed0*/  @!PT LDS RZ, [RZ] ;  /* 0x00000000fffff984 */ /* 0x000fe20000000800 */
[----:B------:R1:W-:Y:S01]  /*2ee0*/  @!P2 LDGSTS.E.BYPASS.LTC128B.128 [R234+0x18000], [R10.64] ;  /* 0x180000000aeaafae */ /* 0x0003e2000b901d44 */
[----:B------:R-:W-:Y:S02]  /*2ef0*/  @!P1 IMAD.IADD R9, R19, 0x1, R9 ;  /* 0x0000000113099824 */ /* 0x000fe400078e0209 */
[C---:B------:R-:W-:Y:S01]  /*2f00*/  @!P2 IMAD R7, R230.reuse, c[0x0][0x1a4], R7 ;  /* 0x00006900e607aa24 */ /* 0x040fe200078e0207 */
[----:B------:R1:W-:Y:S01]  /*2f10*/  @!P2 LDGSTS.E.BYPASS.LTC128B.128 [R234+0x1a000], [R10.64+0x80] ;  /* 0x1a0000800aeaafae */ /* 0x0003e2000b901d44 */
[----:B------:R-:W-:Y:S01]  /*2f20*/  @!P2 IMAD.WIDE.U32 R14, R230, c[0x0][0x1a0], R14 ;  /* 0x00006800e60eaa25 */ /* 0x000fe200078e000e */
[----:B------:R-:W-:Y:S02]  /*2f30*/  @!P1 LEA.HI.X R17, R18, c[0x0][0x16c], R9, 0x1, P5 ;  /* 0x00005b0012119a11 */ /* 0x000fe400028f0c09 */
[----:B------:R1:W-:Y:S01]  /*2f40*/  @!P2 LDGSTS.E.BYPASS.LTC128B.128 [R234+0x1c000], [R10.64+0x100] ;  /* 0x1c0001000aeaafae */ /* 0x0003e2000b901d44 */
[----:B------:R-:W-:Y:S01]  /*2f50*/  @!P1 IMAD R4, R5, c[0x0][0x1a4], R4 ;  /* 0x0000690005049a24 */ /* 0x000fe200078e0204 */
[----:B------:R-:W-:Y:S01]  /*2f60*/  @!P2 IADD3 R7, R15, R7, RZ ;  /* 0x000000070f07a210 */ /* 0x000fe20007ffe0ff */
[----:B------:R-:W-:Y:S01]  /*2f70*/  @!P1 IMAD.WIDE.U32 R12, R5, c[0x0][0x1a0], R12 ;  /* 0x00006800050c9a25 */ /* 0x000fe200078e000c */
[----:B------:R-:W-:Y:S01]  /*2f80*/  @!P2 LEA R8, P4, R14, c[0x0][0x170], 0x1 ;  /* 0x00005c000e08aa11 */ /* 0x000fe200078808ff */
[----:B------:R1:W-:Y:S01]  /*2f90*/  @!P2 LDGSTS.E.BYPASS.LTC128B.128 [R234+0x1e000], [R10.64+0x180] ;  /* 0x1e0001800aeaafae */ /* 0x0003e2000b901d44 */
[----:B------:R-:W-:Y:S01]  /*2fa0*/  IADD3 R5, R227, 0x8, RZ ;  /* 0x00000008e3057810 */ /* 0x000fe20007ffe0ff */
[----:B------:R-:W-:Y:S01]  /*2fb0*/  @!P1 IMAD.IADD R4, R13, 0x1, R4 ;  /* 0x000000010d049824 */ /* 0x000fe200078e0204 */
[----:B------:R-:W-:Y:S01]  /*2fc0*/  @!P1 LEA R6, P3, R12, c[0x0][0x170], 0x1 ;  /* 0x00005c000c069a11 */ /* 0x000fe200078608ff */
[----:B------:R1:W-:Y:S01]  /*2fd0*/  @P1 STS.128 [R234+0x19000], RZ ;  /* 0x019000ffea001388 */ /* 0x0003e20000000c00 */
[----:B------:R-:W-:-:S02]  /*2fe0*/  @!P2 LEA.HI.X R9, R14, c[0x0][0x174], R7, 0x1, P4 ;  /* 0x00005d000e09aa11 */ /* 0x000fc400020f0c07 */
[----:B------:R-:W-:Y:S01]  /*2ff0*/  @!P1 LEA.HI.X R7, R12, c[0x0][0x174], R4, 0x1, P3 ;  /* 0x00005d000c079a11 */ /* 0x000fe200018f0c04 */
[----:B------:R1:W-:Y:S01]  /*3000*/  @P1 STS.128 [R234+0x1b000], RZ ;  /* 0x01b000ffea001388 */ /* 0x0003e20000000c00 */
[----:B------:R-:W-:Y:S02]  /*3010*/  SHF.R.S32.HI R4, RZ, 0x1f, R227 ;  /* 0x0000001fff047819 */ /* 0x000fe400000114e3 */
[----:B------:R-:W-:Y:S01]  /*3020*/  ISETP.GE.AND P6, PT, R5, UR8, PT ;  /* 0x0000000805007c0c */ /* 0x000fe2000bfc6270 */
[----:B------:R1:W-:Y:S01]  /*3030*/  @P1 STS.128 [R234+0x1d000], RZ ;  /* 0x01d000ffea001388 */ /* 0x0003e20000000c00 */
[C---:B------:R-:W-:Y:S02]  /*3040*/  ISETP.GE.AND P3, PT, R227.reuse, UR8, PT ;  /* 0x00000008e3007c0c */ /* 0x040fe4000bf66270 */
[----:B------:R-:W-:Y:S01]  /*3050*/  SHF.L.U64.HI R241, R227, 0x2, R4 ;  /* 0x00000002e3f17819 */ /* 0x000fe20000010204 */
        /* <DEDUP_REMOVED lines=35> */
[----:B------:R-:W-:Y:S01]  /*3290*/  R2P PR, R228, 0x6 ;  /* 0x00000006e4007804 */ /* 0x000fe20000000000 */
[----:B------:R-:W-:Y:S01]  /*32a0*/  IMAD.MOV.U32 R217, RZ, RZ, 0x20 ;  /* 0x00000020ffd97424 */ /* 0x000fe200078e00ff */
[----:B------:R-:W-:-:S02]  /*32b0*/  IADD3 R218, R223, 0x4000, RZ ;  /* 0x00004000dfda7810 */ /* 0x000fc40007ffe0ff */
[----:B------:R-:W-:Y:S02]  /*32c0*/  IADD3 R219, R224, 0x4000, RZ ;  /* 0x00004000e0db7810 */ /* 0x000fe40007ffe0ff */
[----:B------:R-:W-:Y:S01]  /*32d0*/  SEL R217, R217, 0xffffffe0, !P1 ;  /* 0xffffffe0d9d97807 */ /* 0x000fe20004800000 */
[----:B------:R-:W-:Y:S01]  /*32e0*/  UIADD3 UR18, UR23, UR12, URZ ;  /* 0x0000000c17127290 */ /* 0x000fe2000fffe03f */
[----:B------:R-:W-:Y:S02]  /*32f0*/  SEL R218, R218, R223, !P0 ;  /* 0x000000dfdada7207 */ /* 0x000fe40004000000 */
[----:B------:R-:W-:Y:S02]  /*3300*/  SEL R216, R216, 0xffffffc0, !P2 ;  /* 0xffffffc0d8d87807 */ /* 0x000fe40005000000 */
[----:B------:R-:W-:Y:S02]  /*3310*/  SEL R219, R219, R224, !P0 ;  /* 0x000000e0dbdb7207 */ /* 0x000fe40004000000 */
[----:B------:R-:W-:Y:S01]  /*3320*/  IADD3 R215, R220, R217, RZ ;  /* 0x000000d9dcd77210 */ /* 0x000fe20007ffe0ff */
        /* <DEDUP_REMOVED lines=65> */
[----:B------:R-:W-:Y:S01]  /*3740*/  SHF.L.U32 R219, R219, 0x1, RZ ;  /* 0x00000001dbdb7819 */ /* 0x000fe200000006ff */
[----:B------:R-:W-:Y:S01]  /*3750*/  IMAD.SHL.U32 R218, R218, 0x2, RZ ;  /* 0x00000002dada7824 */ /* 0x000fe200078e00ff */
[----:B------:R-:W-:Y:S01]  /*3760*/  IADD3 R214, R216, R215, RZ ;  /* 0x000000d7d8d67210 */ /* 0x000fe20007ffe0ff */
[----:B------:R-:W-:Y:S01]  /*3770*/  IMAD.IADD R213, R220, 0x1, R216 ;  /* 0x00000001dcd57824 */ /* 0x000fe200078e02d8 */
[----:B------:R-:W-:-:S02]  /*3780*/  ULDC UR27, c[0x0][0x2e8] ;  /* 0x0000ba00001b7ab9 */ /* 0x000fc40000000800 */
[----:B------:R-:W-:Y:S02]  /*3790*/  UIADD3 UR20, UR23, 0x40, URZ ;  /* 0x0000004017147890 */ /* 0x000fe4000fffe03f */
[----:B------:R-:W-:Y:S02]  /*37a0*/  UIADD3 UR19, UR19, -UR27, URZ ;  /* 0x8000001b13137290 */ /* 0x000fe4000fffe03f */
[----:B-1----:R-:W-:Y:S02]  /*37b0*/  ULDC UR11, c[0x0][0x2e4] ;  /* 0x0000b900000b7ab9 */ /* 0x002fe40000000800 */
.L_x_841:
[----:B------:R-:W0:Y:S01]  /*37c0*/  LDGDEPBAR ;  /* 0x00000000000079af */ /* 0x000e220000000000 */
[C---:B------:R-:W-:Y:S01]  /*37d0*/  IMAD.IADD R111, R219.reuse, 0x1, R217 ;  /* 0x00000001db6f7824 */ /* 0x040fe200078e02d9 */
        /* <DEDUP_REMOVED lines=12> */
[----:B------:R-:W3:Y:S04]  /*38a0*/  LDSM.16.M88.4 R92, [R222+0x18800] ;  /* 0x01880000de5c783b */ /* 0x000ee80000000200 */
[----:B------:R-:W-:Y:S04]  /*38b0*/  LDSM.16.M88.4 R96, [R111] ;  /* 0x000000006f60783b */ /* 0x000fe80000000200 */
[----:B------:R-:W4:Y:S04]  /*38c0*/  LDSM.16.M88.4 R100, [R212+0x18000] ;  /* 0x01800000d464783b */ /* 0x000f280000000200 */
[----:B------:R-:W2:Y:S04]  /*38d0*/  LDSM.16.M88.4 R104, [R212+0x18800] ;  /* 0x01880000d468783b */ /* 0x000ea80000000200 */
[----:B-----5:R2:W5:Y:S04]  /*38e0*/  LDG.E R121, [R112.64] ;  /* 0x0000000470797981 */ /* 0x020568000c1e1900 */
[----:B------:R2:W5:Y:S01]  /*38f0*/  LDG.E R120, [R112.64+0x20] ;  /* 0x0000200470787981 */ /* 0x000562000c1e1900 */
[C---:B-1----:R-:W-:Y:S08]  /*3900*/  HMMA.16816.F32.BF16 R4, R84.reuse, R88, RZ ;  /* 0x000000585404723c */ /* 0x042ff000000418ff */
[C---:B------:R-:W-:Y:S01]  /*3910*/  HMMA.16816.F32.BF16 R8, R84.reuse, R90, RZ ;  /* 0x0000005a5408723c */ /* 0x040fe200000418ff */
[----:B------:R-:W-:Y:S07]  /*3920*/  LDSM.16.M88.4 R88, [R3+0x18000] ;  /* 0x018000000358783b */ /* 0x000fee0000000200 */
[C---:B---3--:R-:W-:Y:S08]  /*3930*/  HMMA.16816.F32.BF16 R12, R84.reuse, R92, RZ ;  /* 0x0000005c540c723c */ /* 0x048ff000000418ff */
[----:B------:R-:W-:Y:S01]  /*3940*/  HMMA.16816.F32.BF16 R16, R84, R94, RZ ;  /* 0x0000005e5410723c */ /* 0x000fe200000418ff */
[----:B------:R-:W1:Y:S04]  /*3950*/  LDSM.16.M88.4 R84, [R109] ;  /* 0x000000006d54783b */ /* 0x000e680000000200 */
[----:B------:R-:W3:Y:S03]  /*3960*/  LDSM.16.M88.4 R92, [R3+0x18800] ;  /* 0x01880000035c783b */ /* 0x000ee60000000200 */
[C---:B----4-:R-:W-:Y:S08]  /*3970*/  HMMA.16816.F32.BF16 R4, R96.reuse, R100, R4 ;  /* 0x000000646004723c */ /* 0x050ff00000041804 */
[C---:B------:R-:W-:Y:S01]  /*3980*/  HMMA.16816.F32.BF16 R8, R96.reuse, R102, R8 ;  /* 0x000000666008723c */ /* 0x040fe20000041808 */
[----:B------:R-:W-:Y:S07]  /*3990*/  LDSM.16.M88.4 R100, [R2+0x18000] ;  /* 0x018000000264783b */ /* 0x000fee0000000200 */
[C---:B--2---:R-:W-:Y:S08]  /*39a0*/  HMMA.16816.F32.BF16 R12, R96.reuse, R104, R12 ;  /* 0x00000068600c723c */ /* 0x044ff0000004180c */
[----:B------:R-:W-:Y:S01]  /*39b0*/  HMMA.16816.F32.BF16 R16, R96, R106, R16 ;  /* 0x0000006a6010723c */ /* 0x000fe20000041810 */
[----:B------:R-:W2:Y:S04]  /*39c0*/  LDSM.16.M88.4 R96, [R108] ;  /* 0x000000006c60783b */ /* 0x000ea80000000200 */
[----:B------:R-:W4:Y:S03]  /*39d0*/  LDSM.16.M88.4 R104, [R2+0x18800] ;  /* 0x018800000268783b */ /* 0x000f260000000200 */
[C---:B-1----:R-:W-:Y:S08]  /*39e0*/  HMMA.16816.F32.BF16 R4, R84.reuse, R88, R4 ;  /* 0x000000585404723c */ /* 0x042ff00000041804 */
[C---:B------:R-:W-:Y:S01]  /*39f0*/  HMMA.16816.F32.BF16 R8, R84.reuse, R90, R8 ;  /* 0x0000005a5408723c */ /* 0x040fe20000041808 */
[----:B------:R-:W-:Y:S07]  /*3a00*/  LDSM.16.M88.4 R88, [R222+0x1a000] ;  /* 0x01a00000de58783b */ /* 0x000fee0000000200 */
[C---:B---3--:R-:W-:Y:S08]  /*3a10*/  HMMA.16816.F32.BF16 R12, R84.reuse, R92, R12 ;  /* 0x0000005c540c723c */ /* 0x048ff0000004180c */
[----:B------:R-:W-:Y:S01]  /*3a20*/  HMMA.16816.F32.BF16 R16, R84, R94, R16 ;  /* 0x0000005e5410723c */ /* 0x000fe20000041810 */
[----:B------:R-:W1:Y:S04]  /*3a30*/  LDSM.16.M88.4 R84, [R219+0x2000] ;  /* 0x00200000db54783b */ /* 0x000e680000000200 */
[----:B------:R-:W3:Y:S03]  /*3a40*/  LDSM.16.M88.4 R92, [R222+0x1a800] ;  /* 0x01a80000de5c783b */ /* 0x000ee60000000200 */
[C---:B--2---:R-:W-:Y:S08]  /*3a50*/  HMMA.16816.F32.BF16 R4, R96.reuse, R100, R4 ;  /* 0x000000646004723c */ /* 0x044ff00000041804 */
[C---:B------:R-:W-:Y:S01]  /*3a60*/  HMMA.16816.F32.BF16 R8, R96.reuse, R102, R8 ;  /* 0x000000666008723c */ /* 0x040fe20000041808 */
[----:B------:R-:W-:Y:S07]  /*3a70*/  LDSM.16.M88.4 R100, [R212+0x1a000] ;  /* 0x01a00000d464783b */ /* 0x000fee0000000200 */
[C---:B----4-:R-:W-:Y:S08]  /*3a80*/  HMMA.16816.F32.BF16 R12, R96.reuse, R104, R12 ;  /* 0x00000068600c723c */ /* 0x050ff0000004180c */
[----:B------:R-:W-:Y:S01]  /*3a90*/  HMMA.16816.F32.BF16 R16, R96, R106, R16 ;  /* 0x0000006a6010723c */ /* 0x000fe20000041810 */
[----:B------:R-:W2:Y:S04]  /*3aa0*/  LDSM.16.M88.4 R96, [R111+0x2000] ;  /* 0x002000006f60783b */ /* 0x000ea80000000200 */
        /* <DEDUP_REMOVED lines=72> */
[C---:B------:R-:W-:Y:S08]  /*3f30*/  HMMA.16816.F32.BF16 R8, R84.reuse, R90, R8 ;  /* 0x0000005a5408723c */ /* 0x040ff00000041808 */
[C---:B---3--:R-:W-:Y:S08]  /*3f40*/  HMMA.16816.F32.BF16 R12, R84.reuse, R92, R12 ;  /* 0x0000005c540c723c */ /* 0x048ff0000004180c */
[----:B------:R-:W-:Y:S08]  /*3f50*/  HMMA.16816.F32.BF16 R16, R84, R94, R16 ;  /* 0x0000005e5410723c */ /* 0x000ff00000041810 */
[C---:B--2---:R-:W-:Y:S08]  /*3f60*/  HMMA.16816.F32.BF16 R4, R96.reuse, R100, R4 ;  /* 0x000000646004723c */ /* 0x044ff00000041804 */
        /* <DEDUP_REMOVED lines=13> */
.L_x_837:
[----:B------:R-:W-:Y:S01]  /*4040*/  IADD3 R87, R227, UR9, RZ ;  /* 0x00000009e3577c10 */ /* 0x000fe2000fffe0ff */
[----:B------:R-:W-:Y:S01]  /*4050*/  UIADD3 UR9, -UR8, UR7, -UR12 ;  /* 0x0000000708097290 */ /* 0x000fe2000fffe90c */
[----:B------:R-:W-:Y:S01]  /*4060*/  IMAD.U32 R91, RZ, RZ, UR22 ;  /* 0x00000016ff5b7e24 */ /* 0x000fe2000f8e00ff */
[----:B------:R-:W-:Y:S01]  /*4070*/  UMOV UR11, UR8 ;  /* 0x00000008000b7c82 */ /* 0x000fe20008000000 */
[----:B------:R-:W-:Y:S02]  /*4080*/  IADD3 R84, R87, 0x8, RZ ;  /* 0x0000000857547810 */ /* 0x000fe40007ffe0ff */
[----:B------:R-:W-:Y:S01]  /*4090*/  IMAD R100, R91, 0x40, R226 ;  /* 0x000000405b647824 */ /* 0x000fe200078e02e2 */
[C---:B------:R-:W-:Y:S02]  /*40a0*/  IADD3 R89, R87.reuse, UR9, RZ ;  /* 0x0000000957597c10 */ /* 0x040fe4000fffe0ff */
[----:B------:R-:W-:Y:S01]  /*40b0*/  IADD3 R85, R84, UR9, RZ ;  /* 0x0000000954557c10 */ /* 0x000fe2000fffe0ff */
[----:B------:R-:W-:Y:S01]  /*40c0*/  UIADD3 UR9, UR7, 0x1, -UR12 ;  /* 0x0000000107097890 */ /* 0x000fe2000fffe80c */
[----:B------:R-:W-:Y:S02]  /*40d0*/  IMNMX R89, RZ, R89, !PT ;  /* 0x00000059ff597217 */ /* 0x000fe40007800200 */
[C---:B------:R-:W-:Y:S01]  /*40e0*/  IADD3 R98, R100.reuse, 0x1, RZ ;  /* 0x0000000164627810 */ /* 0x040fe20007ffe0ff */
[----:B------:R-:W-:Y:S01]  /*40f0*/  UIADD3 UR9, UR9, UR42, URZ ;  /* 0x0000002a09097290 */ /* 0x000fe2000fffe03f */
[-C--:B------:R-:W-:Y:S02]  /*4100*/  ISETP.GE.AND P1, PT, R100, R89.reuse, PT ;  /* 0x000000596400720c */ /* 0x080fe40003f26270 */
[----:B------:R-:W-:Y:S02]  /*4110*/  ISETP.GE.AND P0, PT, R98, R89, PT ;  /* 0x000000596200720c */ /* 0x000fe40003f06270 */
[----:B------:R-:W-:Y:S02]  /*4120*/  IADD3 R96, R100, 0x8, RZ ;  /* 0x0000000864607810 */ /* 0x000fe40007ffe0ff */
[----:B------:R-:W-:Y:S02]  /*4130*/  IADD3 R87, R87, UR9, RZ ;  /* 0x0000000957577c10 */ /* 0x000fe4000fffe0ff */
[----:B------:R-:W-:Y:S02]  /*4140*/  IADD3 R84, R84, UR9, RZ ;  /* 0x0000000954547c10 */ /* 0x000fe4000fffe0ff */
[----:B------:R-:W-:Y:S02]  /*4150*/  IMNMX R87, R87, UR7, PT ;  /* 0x0000000757577c17 */ /* 0x000fe4000b800200 */
        /* <DEDUP_REMOVED lines=53> */
.L_x_838:
[C---:B------:R-:W-:Y:S01]  /*44b0*/  FMUL.FTZ R84, R243.reuse, 1.4426950216293334961 ;  /* 0x3fb8aa3bf3547820 */ /* 0x040fe20000410000 */
[----:B------:R-:W-:Y:S01]  /*44c0*/  FSETP.NEU.FTZ.AND P0, PT, R243, -INF , PT ;  /* 0xff800000f300780b */ /* 0x000fe20003f1d000 */
[----:B------:R-:W-:Y:S01]  /*44d0*/  UISETP.GT.AND UP3, UPT, UR6, UR17, UPT ;  /* 0x000000110600728c */ /* 0x000fe2000bf64270 */
[----:B------:R-:W-:Y:S02]  /*44e0*/  SHF.L.U32 R118, R224, 0x1, RZ ;  /* 0x00000001e0767819 */ /* 0x000fe400000006ff */
[----:B------:R-:W-:Y:S02]  /*44f0*/  FSEL R84, R84, RZ, P0 ;  /* 0x000000ff54547208 */ /* 0x000fe40000000000 */
[----:B------:R-:W-:Y:S02]  /*4500*/  FSETP.NEU.FTZ.AND P0, PT, R244, -INF , PT ;  /* 0xff800000f400780b */ /* 0x000fe40003f1d000 */
[-C--:B------:R-:W-:Y:S01]  /*4510*/  IADD3 R119, R217, R118.reuse, RZ ;  /* 0x00000076d9777210 */ /* 0x080fe20007ffe0ff */
[--C-:B------:R-:W-:Y:S01]  /*4520*/  FFMA.FTZ R122, R4, c[0x0][0x23c], -R84.reuse ;  /* 0x00008f00047a7a23 */ /* 0x100fe20000010854 */
[----:B------:R-:W-:Y:S01]  /*4530*/  IADD3 R117, R216, R118, RZ ;  /* 0x00000076d8757210 */ /* 0x000fe20007ffe0ff */
[----:B------:R-:W-:Y:S01]  /*4540*/  FMUL.FTZ R4, R244, 1.4426950216293334961 ;  /* 0x3fb8aa3bf4047820 */ /* 0x000fe20000410000 */
[----:B------:R-:W-:Y:S01]  /*4550*/  IADD3 R116, R216, R119, RZ ;  /* 0x00000077d8747210 */ /* 0x000fe20007ffe0ff */
[--C-:B------:R-:W-:Y:S01]  /*4560*/  FFMA.FTZ R123, R5, c[0x0][0x23c], -R84.reuse ;  /* 0x00008f00057b7a23 */ /* 0x100fe20000010854 */
[----:B------:R-:W-:Y:S01]  /*4570*/  MOV R252, c[0x0][0x22c] ;  /* 0x00008b0000fc7a02 */ /* 0x000fe20000000f00 */
[--C-:B------:R-:W-:Y:S01]  /*4580*/  FFMA.FTZ R127, R9, c[0x0][0x23c], -R84.reuse ;  /* 0x00008f00097f7a23 */ /* 0x100fe20000010854 */
[----:B------:R-:W-:Y:S01]  /*4590*/  FSEL R4, R4, RZ, P0 ;  /* 0x000000ff04047208 */ /* 0x000fe20000000000 */
[----:B------:R-:W-:Y:S01]  /*45a0*/  MUFU.EX2 R122, R122 ;  /* 0x0000007a007a7308 */ /* 0x000fe20000000800 */
[--C-:B------:R-:W-:Y:S01]  /*45b0*/  FFMA.FTZ R126, R8, c[0x0][0x23c], -R84.reuse ;  /* 0x00008f00087e7a23 */ /* 0x100fe20000010854 */
[----:B------:R-:W-:Y:S01]  /*45c0*/  PLOP3.LUT P1, PT, PT, PT, UP3, 0x80, 0x0 ;  /* 0x000000000000781c */ /* 0x000fe20003f2f038 */
        /* <DEDUP_REMOVED lines=8> */
[--C-:B------:R-:W-:Y:S02]  /*4650*/  FFMA.FTZ R197, R15, c[0x0][0x23c], -R4.reuse ;  /* 0x00008f000fc57a23 */ /* 0x100fe40000010804 */
[----:B------:R-:W-:Y:S01]  /*4660*/  FFMA.FTZ R200, R18, c[0x0][0x23c], -R4 ;  /* 0x00008f0012c87a23 */ /* 0x000fe20000010804 */
[----:B------:R-:W-:Y:S01]  /*4670*/  MUFU.EX2 R124, R124 ;  /* 0x0000007c007c7308 */ /* 0x000fe20000000800 */
[--C-:B------:R-:W-:Y:S02]  /*4680*/  FFMA.FTZ R198, R16, c[0x0][0x23c], -R84.reuse ;  /* 0x00008f0010c67a23 */ /* 0x100fe40000010854 */
[----:B------:R-:W-:Y:S02]  /*4690*/  FFMA.FTZ R84, R17, c[0x0][0x23c], -R84 ;  /* 0x00008f0011547a23 */ /* 0x000fe40000010854 */
[----:B------:R-:W-:Y:S02]  /*46a0*/  FFMA.FTZ R4, R19, c[0x0][0x23c], -R4 ;  /* 0x00008f0013047a23 */ /* 0x000fe40000010804 */
[----:B------:R-:W-:Y:S03]  /*46b0*/  IMAD R252, R252, c[0x0][0x1c0], RZ ;  /* 0x00007000fcfc7a24 */ /* 0x000fe600078e02ff */
        /* <DEDUP_REMOVED lines=39> */
[C---:B------:R-:W-:Y:S03]  /*4930*/  HMMA.16816.F32.BF16 R8, R16.reuse, R10, RZ ;  /* 0x0000000a1008723c */ /* 0x040fe600000418ff */
[----:B------:R-:W-:Y:S05]  /*4940*/  LDSM.16.M88.4 R112, [R2+0x20000] ;  /* 0x020000000270783b */ /* 0x000fea0000000200 */
[C---:B--2---:R-:W-:Y:S08]  /*4950*/  HMMA.16816.F32.BF16 R12, R16.reuse, R84, RZ ;  /* 0x00000054100c723c */ /* 0x044ff000000418ff */
[----:B------:R-:W-:Y:S01]  /*4960*/  HMMA.16816.F32.BF16 R16, R16, R86, RZ ;  /* 0x000000561010723c */ /* 0x000fe200000418ff */
[----:B------:R-:W1:Y:S07]  /*4970*/  LDSM.16.M88.4 R84, [R3+0x20800] ;  /* 0x020800000354783b */ /* 0x000e6e0000000200 */
[C---:B---3--:R-:W-:Y:S08]  /*4980*/  HMMA.16816.F32.BF16 R4, R88.reuse, R92, R4 ;  /* 0x0000005c5804723c */ /* 0x048ff00000041804 */
[C---:B------:R-:W-:Y:S01]  /*4990*/  HMMA.16816.F32.BF16 R8, R88.reuse, R94, R8 ;  /* 0x0000005e5808723c */ /* 0x040fe20000041808 */
[----:B------:R-:W-:Y:S07]  /*49a0*/  LDSM.16.M88.4 R92, [R118+0x12000] ;  /* 0x01200000765c783b */ /* 0x000fee0000000200 */
[C---:B----4-:R-:W-:Y:S08]  /*49b0*/  HMMA.16816.F32.BF16 R12, R88.reuse, R96, R12 ;  /* 0x00000060580c723c */ /* 0x050ff0000004180c */
[----:B------:R-:W-:Y:S01]  /*49c0*/  HMMA.16816.F32.BF16 R16, R88, R98, R16 ;  /* 0x000000625810723c */ /* 0x000fe20000041810 */
[----:B------:R-:W2:Y:S06]  /*49d0*/  LDSM.16.M88.4 R88, [R2+0x20800] ;  /* 0x020800000258783b */ /* 0x000eac0000000200 */
[----:B------:R-:W3:Y:S01]  /*49e0*/  LDSM.16.M88.4 R96, [R222+0x22000] ;  /* 0x02200000de60783b */ /* 0x000ee20000000200 */
[C---:B------:R-:W-:Y:S08]  /*49f0*/  HMMA.16816.F32.BF16 R4, R100.reuse, R104, R4 ;  /* 0x000000686404723c */ /* 0x040ff00000041804 */
        /* <DEDUP_REMOVED lines=34> */
[C---:B---3--:R-:W-:Y:S08]  /*4c20*/  HMMA.16816.F32.BF16 R4, R92.reuse, R96, R4 ;  /* 0x000000605c04723c */ /* 0x048ff00000041804 */
[C---:B------:R-:W-:Y:S01]  /*4c30*/  HMMA.16816.F32.BF16 R8, R92.reuse, R98, R8 ;  /* 0x000000625c08723c */ /* 0x040fe20000041808 */
[----:B------:R-:W-:Y:S07]  /*4c40*/  LDSM.16.M88.4 R96, [R3+0x24000] ;  /* 0x024000000360783b */ /* 0x000fee0000000200 */
[C---:B--2---:R-:W-:Y:S08]  /*4c50*/  HMMA.16816.F32.BF16 R12, R92.reuse, R88, R12 ;  /* 0x000000585c0c723c */ /* 0x044ff0000004180c */
        /* <DEDUP_REMOVED lines=32> */
[C---:B------:R-:W-:Y:S08]  /*4e60*/  HMMA.16816.F32.BF16 R8, R108.reuse, R114, R8 ;  /* 0x000000726c08723c */ /* 0x040ff00000041808 */
[C---:B-1----:R-:W-:Y:S08]  /*4e70*/  HMMA.16816.F32.BF16 R12, R108.reuse, R84, R12 ;  /* 0x000000546c0c723c */ /* 0x042ff0000004180c */
[----:B------:R-:W-:Y:S01]  /*4e80*/  HMMA.16816.F32.BF16 R16, R108, R86, R16 ;  /* 0x000000566c10723c */ /* 0x000fe20000041810 */
[----:B------:R-:W1:Y:S06]  /*4e90*/  LDSM.16.M88.4 R84, [R3+0x26800] ;  /* 0x026800000354783b */ /* 0x000e6c0000000200 */
[----:B------:R-:W-:Y:S01]  /*4ea0*/  LDSM.16.M88.4 R108, [R2+0x26000] ;  /* 0x02600000026c783b */ /* 0x000fe20000000200 */
[C---:B---3--:R-:W-:Y:S08]  /*4eb0*/  HMMA.16816.F32.BF16 R4, R92.reuse, R96, R4 ;  /* 0x000000605c04723c */ /* 0x048ff00000041804 */
[C---:B------:R-:W-:Y:S01]  /*4ec0*/  HMMA.16816.F32.BF16 R8, R92.reuse, R98, R8 ;  /* 0x000000625c08723c */ /* 0x040fe20000041808 */
[----:B------:R-:W3:Y:S07]  /*4ed0*/  LDSM.16.M88.4 R96, [R116+0x16000] ;  /* 0x016000007460783b */ /* 0x000eee0000000200 */
[C---:B--2---:R-:W-:Y:S08]  /*4ee0*/  HMMA.16816.F32.BF16 R12, R92.reuse, R88, R12 ;  /* 0x000000585c0c723c */ /* 0x044ff0000004180c */
[----:B------:R-:W-:Y:S01]  /*4ef0*/  HMMA.16816.F32.BF16 R16, R92, R90, R16 ;  /* 0x0000005a5c10723c */ /* 0x000fe20000041810 */
[----:B------:R-:W2:Y:S07]  /*4f00*/  LDSM.16.M88.4 R88, [R2+0x26800] ;  /* 0x026800000258783b */ /* 0x000eae0000000200 */
[C---:B----4-:R-:W-:Y:S08]  /*4f10*/  HMMA.16816.F32.BF16 R4, R100.reuse, R104, R4 ;  /* 0x000000686404723c */ /* 0x050ff00000041804 */
[C---:B------:R-:W-:Y:S08]  /*4f20*/  HMMA.16816.F32.BF16 R8, R100.reuse, R106, R8 ;  /* 0x0000006a6408723c */ /* 0x040ff00000041808 */
[C---:B-1----:R-:W-:Y:S07]  /*4f30*/  HMMA.16816.F32.BF16 R12, R100.reuse, R84, R12 ;  /* 0x00000054640c723c */ /* 0x042fee000004180c */
[----:B------:R-:W-:Y:S01]  /*4f40*/  LEA R85, -R252, RZ, 0x6 ;  /* 0x000000fffc557211 */ /* 0x000fe200078e31ff */
[----:B------:R-:W-:Y:S04]  /*4f50*/  HMMA.16816.F32.BF16 R16, R100, R86, R16 ;  /* 0x000000566410723c */ /* 0x000fe80000041810 */
[C---:B------:R-:W-:Y:S04]  /*4f60*/  LEA R246, P0, R85.reuse, R246, 0x2 ;  /* 0x000000f655f67211 */ /* 0x040fe800078010ff */
[C---:B---3--:R-:W-:Y:S05]  /*4f70*/  HMMA.16816.F32.BF16 R4, R96.reuse, R108, R4 ;  /* 0x0000006c6004723c */ /* 0x048fea0000041804 */
[----:B------:R-:W-:Y:S03]  /*4f80*/  LEA.HI.X.SX32 R247, R85, R247, 0x2, P0 ;  /* 0x000000f755f77211 */ /* 0x000fe600000f16ff */
[C---:B------:R-:W-:Y:S08]  /*4f90*/  HMMA.16816.F32.BF16 R8, R96.reuse, R110, R8 ;  /* 0x0000006e6008723c */ /* 0x040ff00000041808 */
[C---:B--2---:R-:W-:Y:S08]  /*4fa0*/  HMMA.16816.F32.BF16 R12, R96.reuse, R88, R12 ;  /* 0x00000058600c723c */ /* 0x044ff0000004180c */
        /* <DEDUP_REMOVED lines=34> */
[----:B------:R-:W-:Y:S01]  /*51d0*/  ULOP3.LUT UR8, UR6, 0x1, URZ, 0xc0, !UPT ;  /* 0x0000000106087892 */ /* 0x000fe2000f8ec03f */
[----:B------:R-:W-:Y:S03]  /*51e0*/  IMAD.MOV.U32 R87, RZ, RZ, c[0x0][0x190] ;  /* 0x00006400ff577624 */ /* 0x000fe600078e00ff */
[----:B------:R-:W-:Y:S01]  /*51f0*/  UISETP.NE.U32.AND UP0, UPT, UR8, 0x1, UPT ;  /* 0x000000010800788c */ /* 0x000fe2000bf05070 */
[----:B------:R-:W-:Y:S03]  /*5200*/  IMAD.U32 R19, R87, -0x40, RZ ;  /* 0xffffffc057137824 */ /* 0x000fe600078e00ff */
[----:B------:R-:W-:Y:S02]  /*5210*/  USEL UR8, UR41, 0x8000, !UP0 ;  /* 0x0000800029087887 */ /* 0x000fe4000c000000 */
[C---:B------:R-:W-:Y:S04]  /*5220*/  LEA R250, P0, R19.reuse, R250, 0x1 ;  /* 0x000000fa13fa7211 */ /* 0x040fe800078008ff */
[----:B------:R-:W-:Y:S01]  /*5230*/  LEA.HI.X.SX32 R251, R19, R251, 0x1, P0 ;  /* 0x000000fb13fb7211 */ /* 0x000fe200000f0eff */
[----:B------:R-:W-:Y:S01]  /*5240*/  IMAD.MOV.U32 R19, RZ, RZ, c[0x0][0x194] ;  /* 0x00006500ff137624 */ /* 0x000fe200078e00ff */
[----:B------:R-:W-:Y:S02]  /*5250*/  IADD3 R245, R245, UR8, RZ ;  /* 0x00000008f5f57c10 */ /* 0x000fe4000fffe0ff */
[----:B------:R-:W-:Y:S02]  /*5260*/  LEA R86, P0, R87, R250, 0x6 ;  /* 0x000000fa57567211 */ /* 0x000fe400078030ff */
[----:B------:R-:W-:Y:S01]  /*5270*/  IADD3 R219, R219, UR8, RZ ;  /* 0x00000008dbdb7c10 */ /* 0x000fe2000fffe0ff */
        /* <DEDUP_REMOVED lines=13> */
.L_x_839:
[----:B------:R-:W-:Y:S01]  /*5350*/  F2FP.BF16.PACK_AB R18, R4, R85 ;  /* 0x000000550412723e */ /* 0x000fe200000010ff */
[----:B------:R-:W-:Y:S01]  /*5360*/  IMAD.SHL.U32 R225, R223, 0x2, RZ ;  /* 0x00000002dfe17824 */ /* 0x000fe200078e00ff */
[----:B------:R-:W-:Y:S02]  /*5370*/  F2FP.BF16.PACK_AB R84, R6, R5 ;  /* 0x000000050654723e */ /* 0x000fe400000010ff */
[----:B-1----:R-:W-:Y:S01]  /*5380*/  F2FP.BF16.PACK_AB R86, R8, R7 ;  /* 0x000000070856723e */ /* 0x002fe200000010ff */
        /* <DEDUP_REMOVED lines=123> */
.L_x_840:
[----:B------:R-:W-:Y:S01]  /*5b40*/  LDSM.16.M88.4 R196, [R220] ;  /* 0x00000000dcc4783b */ /* 0x000fe20000000200 */
[----:B------:R-:W-:Y:S02]  /*5b50*/  ULOP3.LUT UR8, UR6, 0x1, URZ, 0xc0, !UPT ;  /* 0x0000000106087892 */ /* 0x000fe4000f8ec03f */
[----:B------:R-:W-:Y:S02]  /*5b60*/  UISETP.GT.AND UP2, UPT, UR6, UR17, UPT ;  /* 0x000000110600728c */ /* 0x000fe4000bf44270 */
[----:B------:R-:W2:Y:S01]  /*5b70*/  LDSM.16.MT88.4 R16, [R225+0x18000] ;  /* 0x01800000e110783b */ /* 0x000ea20000004200 */
[----:B------:R-:W-:Y:S02]  /*5b80*/  UISETP.NE.U32.AND UP0, UPT, UR8, 0x1, UPT ;  /* 0x000000010800788c */ /* 0x000fe4000bf05070 */
[----:B------:R-:W-:Y:S02]  /*5b90*/  @UP3 UIADD3 UR8, UP1, UR14, -0x100, URZ ;  /* 0xffffff000e083890 */ /* 0x000fe4000ff3e03f */
[----:B------:R-:W3:Y:S01]  /*5ba0*/  LDSM.16.M88.4 R124, [R220+0x1000] ;  /* 0x00100000dc7c783b */ /* 0x000ee20000000200 */
[----:B------:R-:W-:Y:S04]  /*5bb0*/  UIADD3 UR6, UR6, -0x1, URZ ;  /* 0xffffffff06067890 */ /* 0x000fe8000fffe03f */
        /* <DEDUP_REMOVED lines=76> */
[----:B------:R2:W3:Y:S07]  /*6080*/  LDSM.16.MT88.4 R204, [R225+0x1f800] ;  /* 0x01f80000e1cc783b */ /* 0x0004ee0000004200 */
[-C--:B-1----:R-:W-:Y:S08]  /*6090*/  HMMA.16816.F32.BF16 R100, R196, R208.reuse, R100 ;  /* 0x000000d0c464723c */ /* 0x082ff00000041864 */
[C---:B------:R-:W-:Y:S04]  /*60a0*/  HMMA.16816.F32.BF16 R104, R200.reuse, R208, R104 ;  /* 0x000000d0c868723c */ /* 0x040fe80000041868 */
[C---:B--2---:R-:W-:Y:S04]  /*60b0*/  IMAD R225, R252.reuse, 0x38, RZ ;  /* 0x00000038fce17824 */ /* 0x044fe800078e02ff */
[-C--:B------:R-:W-:Y:S08]  /*60c0*/  HMMA.16816.F32.BF16 R108, R200, R210.reuse, R108 ;  /* 0x000000d2c86c723c */ /* 0x080ff0000004186c */
[C---:B------:R-:W-:Y:S07]  /*60d0*/  HMMA.16816.F32.BF16 R112, R196.reuse, R210, R112 ;  /* 0x000000d2c470723c */ /* 0x040fee0000041870 */
[----:B------:R-:W-:Y:S01]  /*60e0*/  IMAD.SHL.U32 R211, R252, 0x20, RZ ;  /* 0x00000020fcd37824 */ /* 0x000fe200078e00ff */
[-C--:B---3--:R-:W-:Y:S08]  /*60f0*/  HMMA.16816.F32.BF16 R116, R196, R204.reuse, R116 ;  /* 0x000000ccc474723c */ /* 0x088ff00000041874 */
[C---:B------:R-:W-:Y:S07]  /*6100*/  HMMA.16816.F32.BF16 R120, R200.reuse, R204, R120 ;  /* 0x000000ccc878723c */ /* 0x040fee0000041878 */
[----:B------:R-:W-:Y:S01]  /*6110*/  @P1 IADD3 R204, P0, R242, UR14, RZ ;  /* 0x0000000ef2cc1c10 */ /* 0x000fe2000ff1e0ff */
[-C--:B------:R-:W-:Y:S01]  /*6120*/  HMMA.16816.F32.BF16 R124, R200, R206.reuse, R124 ;  /* 0x000000cec87c723c */ /* 0x080fe2000004187c */
[----:B------:R-:W-:Y:S02]  /*6130*/  @UP3 UMOV UR14, UR8 ;  /* 0x00000008000e3c82 */ /* 0x000fe40008000000 */
[----:B------:R-:W-:Y:S01]  /*6140*/  @UP3 UIADD3.X UR8, UR13, -0x1, URZ, UP1, !UPT ;  /* 0xffffffff0d083890 */ /* 0x000fe20008ffe43f */
[----:B------:R-:W-:Y:S03]  /*6150*/  @P1 IADD3.X R205, R241, UR13, RZ, P0, !PT ;  /* 0x0000000df1cd1c10 */ /* 0x000fe600087fe4ff */
[C---:B------:R-:W-:Y:S01]  /*6160*/  IMAD.SHL.U32 R201, R252.reuse, 0x8, RZ ;  /* 0x00000008fcc97824 */ /* 0x040fe200078e00ff */
[----:B------:R-:W-:Y:S01]  /*6170*/  HMMA.16816.F32.BF16 R128, R196, R206, R128 ;  /* 0x000000cec480723c */ /* 0x000fe20000041880 */
[----:B------:R1:W5:Y:S01]  /*6180*/  @P1 LDG.E R243, [R204.64+-0x100] ;  /* 0xffff0004ccf31981 */ /* 0x000362000c1e1900 */
[----:B------:R-:W-:Y:S02]  /*6190*/  @UP3 UMOV UR13, UR8 ;  /* 0x00000008000d3c82 */ /* 0x000fe40008000000 */
        /* <DEDUP_REMOVED lines=22> */
[----:B--2---:R-:W-:Y:S03]  /*6300*/  IADD3 R5, R203, 0x20, RZ ;  /* 0x00000020cb057810 */ /* 0x004fe60007ffe0ff */
[----:B------:R2:W-:Y:S05]  /*6310*/  RED.E.ADD.F32.FTZ.RN.STRONG.GPU [R204.64], R9 ;  /* 0x00000009cc00798e */ /* 0x0005ea000c10e784 */
[----:B------:R4:W-:Y:S01]  /*6320*/  RED.E.ADD.F32.FTZ.RN.STRONG.GPU [R206.64], R10 ;  /* 0x0000000ace00798e */ /* 0x0009e2000c10e784 */
[----:B---3--:R-:W-:Y:S01]  /*6330*/  IMAD.IADD R7, R201, 0x1, R5 ;  /* 0x00000001c9077824 */ /* 0x008fe200078e0205 */
[CC--:B-1----:R-:W-:Y:S04]  /*6340*/  LEA R210, P0, R225.reuse, R246.reuse, 0x2 ;  /* 0x000000f6e1d27211 */ /* 0x0c2fe800078010ff */
[-C--:B------:R-:W-:Y:S02]  /*6350*/  LEA.HI.X.SX32 R211, R225, R247.reuse, 0x2, P0 ;  /* 0x000000f7e1d37211 */ /* 0x080fe400000f16ff */
[CC--:B------:R-:W-:Y:S03]  /*6360*/  LEA R198, P0, R5.reuse, R246.reuse, 0x2 ;  /* 0x000000f605c67211 */ /* 0x0c0fe600078010ff */
[----:B------:R1:W-:Y:S01]  /*6370*/  RED.E.ADD.F32.FTZ.RN.STRONG.GPU [R210.64], R11 ;  /* 0x0000000bd200798e */ /* 0x0003e2000c10e784 */
[-C--:B------:R-:W-:Y:S01]  /*6380*/  LEA.HI.X.SX32 R199, R5, R247.reuse, 0x2, P0 ;  /* 0x000000f705c77211 */ /* 0x080fe200000f16ff */
[----:B------:R-:W-:Y:S01]  /*6390*/  IMAD.IADD R5, R201, 0x1, R7 ;  /* 0x00000001c9057824 */ /* 0x000fe200078e0207 */
[CC--:B--2---:R-:W-:Y:S02]  /*63a0*/  LEA R204, P0, R7.reuse, R246.reuse, 0x2 ;  /* 0x000000f607cc7211 */ /* 0x0c4fe400078010ff */
[----:B------:R2:W-:Y:S02]  /*63b0*/  RED.E.ADD.F32.FTZ.RN.STRONG.GPU [R246.64+0x80], R16 ;  /* 0x00008010f600798e */ /* 0x0005e4000c10e784 */
[-C--:B------:R-:W-:Y:S01]  /*63c0*/  LEA.HI.X.SX32 R205, R7, R247.reuse, 0x2, P0 ;  /* 0x000000f707cd7211 */ /* 0x080fe200000f16ff */
[----:B------:R-:W-:Y:S02]  /*63d0*/  IMAD.IADD R7, R201, 0x1, R5 ;  /* 0x00000001c9077824 */ /* 0x000fe400078e0205 */
[----:B------:R3:W-:Y:S01]  /*63e0*/  RED.E.ADD.F32.FTZ.RN.STRONG.GPU [R208.64+0x80], R17 ;  /* 0x00008011d000798e */ /* 0x0007e2000c10e784 */
[-C--:B----4-:R-:W-:Y:S01]  /*63f0*/  LEA R206, P1, R5, R246.reuse, 0x2 ;  /* 0x000000f605ce7211 */ /* 0x090fe200078210ff */
[----:B------:R-:W-:Y:S01]  /*6400*/  IMAD.IADD R9, R201, 0x1, R7 ;  /* 0x00000001c9097824 */ /* 0x000fe200078e0207 */
[-C--:B------:R-:W-:Y:S02]  /*6410*/  LEA R6, P0, R7, R246.reuse, 0x2 ;  /* 0x000000f607067211 */ /* 0x080fe400078010ff */
[----:B------:R4:W-:Y:S01]  /*6420*/  RED.E.ADD.F32.FTZ.RN.STRONG.GPU [R198.64], R18 ;  /* 0x00000012c600798e */ /* 0x0009e2000c10e784 */
[-C--:B------:R-:W-:Y:S01]  /*6430*/  LEA.HI.X.SX32 R207, R5, R247.reuse, 0x2, P1 ;  /* 0x000000f705cf7211 */ /* 0x080fe200008f16ff */
[----:B------:R-:W-:Y:S01]  /*6440*/  IMAD.IADD R5, R201, 0x1, R9 ;  /* 0x00000001c9057824 */ /* 0x000fe200078e0209 */
[-C--:B------:R-:W-:Y:S02]  /*6450*/  LEA.HI.X.SX32 R7, R7, R247.reuse, 0x2, P0 ;  /* 0x000000f707077211 */ /* 0x080fe400000f16ff */
[----:B------:R4:W-:Y:S01]  /*6460*/  RED.E.ADD.F32.FTZ.RN.STRONG.GPU [R204.64], R19 ;  /* 0x00000013cc00798e */ /* 0x0009e2000c10e784 */
[CC--:B------:R-:W-:Y:S04]  /*6470*/  LEA R10, P0, R9.reuse, R246.reuse, 0x2 ;  /* 0x000000f6090a7211 */ /* 0x0c0fe800078010ff */
[----:B------:R-:W-:Y:S01]  /*6480*/  RED.E.ADD.F32.FTZ.RN.STRONG.GPU [R206.64], R12 ;  /* 0x0000000cce00798e */ /* 0x000fe2000c10e784 */
[-C--:B-1----:R-:W-:Y:S02]  /*6490*/  LEA.HI.X.SX32 R11, R9, R247.reuse, 0x2, P0 ;  /* 0x000000f7090b7211 */ /* 0x082fe400000f16ff */
[----:B------:R-:W-:Y:S02]  /*64a0*/  IADD3 R9, R203, 0x40, RZ ;  /* 0x00000040cb097810 */ /* 0x000fe40007ffe0ff */
[----:B------:R1:W-:Y:S01]  /*64b0*/  RED.E.ADD.F32.FTZ.RN.STRONG.GPU [R6.64], R13 ;  /* 0x0000000d0600798e */ /* 0x0003e2000c10e784 */
[CC--:B--2---:R-:W-:Y:S04]  /*64c0*/  LEA R16, P0, R5.reuse, R246.reuse, 0x2 ;  /* 0x000000f605107211 */ /* 0x0c4fe800078010ff */
[----:B------:R2:W-:Y:S01]  /*64d0*/  RED.E.ADD.F32.FTZ.RN.STRONG.GPU [R10.64], R14 ;  /* 0x0000000e0a00798e */ /* 0x0005e2000c10e784 */
[-C--:B---3--:R-:W-:Y:S01]  /*64e0*/  LEA.HI.X.SX32 R17, R5, R247.reuse, 0x2, P0 ;  /* 0x000000f705117211 */ /* 0x088fe200000f16ff */
[----:B------:R-:W-:Y:S04]  /*64f0*/  IMAD.IADD R5, R201, 0x1, R9 ;  /* 0x00000001c9057824 */ /* 0x000fe800078e0209 */
[----:B------:R3:W-:Y:S01]  /*6500*/  RED.E.ADD.F32.FTZ.RN.STRONG.GPU [R16.64], R15 ;  /* 0x0000000f1000798e */ /* 0x0007e2000c10e784 */
[CC--:B----4-:R-:W-:Y:S04]  /*6510*/  LEA R18, P0, R9.reuse, R246.reuse, 0x2 ;  /* 0x000000f609127211 */ /* 0x0d0fe800078010ff */
[----:B------:R-:W-:Y:S01]  /*6520*/  RED.E.ADD.F32.FTZ.RN.STRONG.GPU [R246.64+0x100], R84 ;  /* 0x00010054f600798e */ /* 0x000fe2000c10e784 */
[-C--:B------:R-:W-:Y:S01]  /*6530*/  LEA.HI.X.SX32 R19, R9, R247.reuse, 0x2, P0 ;  /* 0x000000f709137211 */ /* 0x080fe200000f16ff */
[----:B------:R-:W-:Y:S01]  /*6540*/  IMAD.IADD R9, R201, 0x1, R5 ;  /* 0x00000001c9097824 */ /* 0x000fe200078e0205 */
[CC--:B------:R-:W-:Y:S02]  /*6550*/  LEA R204, P0, R5.reuse, R246.reuse, 0x2 ;  /* 0x000000f605cc7211 */ /* 0x0c0fe400078010ff */
[----:B------:R-:W-:Y:S02]  /*6560*/  RED.E.ADD.F32.FTZ.RN.STRONG.GPU [R208.64+0x100], R85 ;  /* 0x00010055d000798e */ /* 0x000fe4000c10e784 */
[-C--:B------:R-:W-:Y:S01]  /*6570*/  LEA.HI.X.SX32 R205, R5, R247.reuse, 0x2, P0 ;  /* 0x000000f705cd7211 */ /* 0x080fe200000f16ff */
[C---:B------:R-:W-:Y:S02]  /*6580*/  IMAD.IADD R5, R201.reuse, 0x1, R9 ;  /* 0x00000001c9057824 */ /* 0x040fe400078e0209 */
[----:B------:R-:W-:Y:S02]  /*6590*/  RED.E.ADD.F32.FTZ.RN.STRONG.GPU [R18.64], R86 ;  /* 0x000000561200798e */ /* 0x000fe4000c10e784 */
[----:B-1----:R-:W-:Y:S01]  /*65a0*/  IMAD.IADD R7, R201, 0x1, R5 ;  /* 0x00000001c9077824 */ /* 0x002fe200078e0205 */
[-C--:B------:R-:W-:Y:S02]  /*65b0*/  LEA R8, P0, R5, R246.reuse, 0x2 ;  /* 0x000000f605087211 */ /* 0x080fe400078010ff */
[CC--:B--2---:R-:W-:Y:S01]  /*65c0*/  LEA R10, P1, R9.reuse, R246.reuse, 0x2 ;  /* 0x000000f6090a7211 */ /* 0x0c4fe200078210ff */
[----:B------:R-:W-:Y:S03]  /*65d0*/  RED.E.ADD.F32.FTZ.RN.STRONG.GPU [R204.64], R87 ;  /* 0x00000057cc00798e */ /* 0x000fe6000c10e784 */
        /* <DEDUP_REMOVED lines=140> */
[C---:B------:R-:W-:Y:S02]  /*6ea0*/  LEA R94, P0, R201.reuse, R246, 0x2 ;  /* 0x000000f6c95e7211 */ /* 0x040fe400078010ff */
[----:B------:R-:W-:Y:S01]  /*6eb0*/  PLOP3.LUT P1, PT, PT, PT, UP0, 0x80, 0x0 ;  /* 0x000000000000781c */ /* 0x000fe20003f2f008 */
[----:B------:R-:W-:Y:S01]  /*6ec0*/  @UP3 UIADD3 UR16, UP0, UR16, -0x100, URZ ;  /* 0xffffff0010103890 */ /* 0x000fe2000ff1e03f */
[----:B------:R-:W1:Y:S01]  /*6ed0*/  LDSM.16.MT88.4 R8, [R218] ;  /* 0x00000000da08783b */ /* 0x000e620000004200 */
[----:B------:R-:W-:Y:S02]  /*6ee0*/  LEA.HI.X.SX32 R95, R201, R247, 0x2, P0 ;  /* 0x000000f7c95f7211 */ /* 0x000fe400000f16ff */
[----:B------:R-:W-:Y:S01]  /*6ef0*/  PLOP3.LUT P0, PT, PT, PT, UP2, 0x80, 0x0 ;  /* 0x000000000000781c */ /* 0x000fe20003f0f028 */
[----:B------:R-:W-:Y:S01]  /*6f00*/  @UP3 UIADD3.X UR15, UR15, -0x1, URZ, UP0, !UPT ;  /* 0xffffffff0f0f3890 */ /* 0x000fe200087fe43f */
        /* <DEDUP_REMOVED lines=70> */
[C---:B------:R-:W-:Y:S01]  /*7370*/  IADD3 R4, R218.reuse, -0x8000, RZ ;  /* 0xffff8000da047810 */ /* 0x040fe20007ffe0ff */
[-C--:B----4-:R-:W-:Y:S05]  /*7380*/  HMMA.16816.F32.BF16 R132, R8, R96.reuse, R132 ;  /* 0x000000600884723c */ /* 0x090fea0000041884 */
[----:B------:R-:W-:Y:S03]  /*7390*/  @P1 IADD3 R4, R218, 0x8000, RZ ;  /* 0x00008000da041810 */ /* 0x000fe60007ffe0ff */
[C---:B------:R-:W-:Y:S04]  /*73a0*/  HMMA.16816.F32.BF16 R136, R100.reuse, R96, R136 ;  /* 0x000000606488723c */ /* 0x040fe80000041888 */
[----:B--2---:R-:W-:Y:S04]  /*73b0*/  IMAD.MOV.U32 R218, RZ, RZ, R4 ;  /* 0x000000ffffda7224 */ /* 0x004fe800078e0004 */
        /* <DEDUP_REMOVED lines=228> */
.L_x_842:
        /* <DEDUP_REMOVED lines=18> */
.L_x_843:
[----:B------:R-:W-:Y:S01]  /*8320*/  BAR.SYNC.DEFER_BLOCKING 0x0 ;  /* 0x0000000000007b1d */ /* 0x000fe20000010000 */
[----:B------:R-:W-:Y:S01]  /*8330*/  USHF.R.S32.HI UR10, URZ, 0x1f, UR23 ;  /* 0x0000001f3f0a7899 */ /* 0x000fe20008011417 */
[--C-:B-1----:R-:W-:Y:S01]  /*8340*/  SHF.R.S32.HI R73, RZ, 0x1f, R232.reuse ;  /* 0x0000001fff497819 */ /* 0x102fe200000114e8 */
[----:B------:R-:W-:Y:S01]  /*8350*/  IMAD.U32 R4, RZ, RZ, UR23 ;  /* 0x00000017ff047e24 */ /* 0x000fe2000f8e00ff */
[----:B------:R-:W-:Y:S01]  /*8360*/  UIMAD UR7, UR22, -0x40, UR7 ;  /* 0xffffffc0160778a4 */ /* 0x000fe2000f8e0207 */
[----:B------:R-:W-:Y:S01]  /*8370*/  IMAD.MOV.U32 R72, RZ, RZ, R232 ;  /* 0x000000ffff487224 */ /* 0x000fe200078e00e8 */
        /* <DEDUP_REMOVED lines=31> */
[----:B------:R-:W-:-:S02]  /*8570*/  IMAD R69, R68, c[0x0][0x3a0], RZ ;  /* 0x0000e80044457a24 */ /* 0x000fc400078e02ff */
[----:B------:R-:W3:Y:S02]  /*8580*/  LDS.128 R8, [R234+0x1a000] ;  /* 0x01a00000ea087984 */ /* 0x000ee40000000c00 */
[C---:B------:R-:W-:Y:S02]  /*8590*/  IMAD.WIDE.U32 R76, R230.reuse, c[0x0][0x3a0], R70 ;  /* 0x0000e800e64c7a25 */ /* 0x040fe400078e0046 */
[----:B------:R-:W4:Y:S02]  /*85a0*/  LDS.128 R4, [R234+0x18000] ;  /* 0x01800000ea047984 */ /* 0x000f240000000c00 */
[----:B------:R-:W-:Y:S01]  /*85b0*/  IMAD R69, R230, c[0x0][0x3a4], R69 ;  /* 0x0000e900e6457a24 */ /* 0x000fe200078e0245 */
[----:B------:R-:W-:Y:S01]  /*85c0*/  LEA R78, P0, R76, c[0x0][0x340], 0x1 ;  /* 0x0000d0004c4e7a11 */ /* 0x000fe200078008ff */
[----:B------:R-:W1:Y:S03]  /*85d0*/  LDS.128 R16, [R234+0x1e000] ;  /* 0x01e00000ea107984 */ /* 0x000e660000000c00 */
[----:B------:R-:W-:-:S04]  /*85e0*/  IADD3 R69, R69, R77, RZ ;  /* 0x0000004d45457210 */ /* 0x000fc80007ffe0ff */
[----:B------:R-:W-:-:S05]  /*85f0*/  LEA.HI.X R79, R76, c[0x0][0x344], R69, 0x1, P0 ;  /* 0x0000d1004c4f7a11 */ /* 0x000fca00000f0c45 */
[----:B--2---:R2:W-:Y:S04]  /*8600*/  STG.E.128 [R78.64+0x100], R12 ;  /* 0x0001000c4e007986 */ /* 0x0045e8000c101d04 */
[----:B---3--:R2:W-:Y:S04]  /*8610*/  STG.E.128 [R78.64+0x80], R8 ;  /* 0x000080084e007986 */ /* 0x0085e8000c101d04 */
[----:B----4-:R2:W-:Y:S04]  /*8620*/  STG.E.128 [R78.64], R4 ;  /* 0x000000044e007986 */ /* 0x0105e8000c101d04 */
[----:B-1----:R2:W-:Y:S02]  /*8630*/  STG.E.128 [R78.64+0x180], R16 ;  /* 0x000180104e007986 */ /* 0x0025e4000c101d04 */
.L_x_845:
[----:B--23--:R-:W-:Y:S05]  /*8640*/  BSYNC B0 ;  /* 0x0000000000007941 */ /* 0x00cfea0003800000 */
.L_x_844:
        /* <DEDUP_REMOVED lines=17> */
.L_x_847:
[----:B------:R-:W-:Y:S05]  /*8760*/  BSYNC B0 ;  /* 0x0000000000007941 */ /* 0x000fea0003800000 */
.L_x_846:
[----:B------:R-:W-:Y:S01]  /*8770*/  ULDC.64 UR6, c[0x0][0x3a8] ;  /* 0x0000ea0000067ab9 */ /* 0x000fe20000000a00 */
[----:B------:R-:W-:Y:S01]  /*8780*/  IMAD.U32 R5, RZ, RZ, UR23 ;  /* 0x00000017ff057e24 */ /* 0x000fe2000f8e00ff */
[----:B------:R-:W-:Y:S01]  /*8790*/  UIMAD UR6, UR10, UR6, URZ ;  /* 0x000000060a0672a4 */ /* 0x000fe2000f8e023f */
[----:B------:R-:W-:Y:S02]  /*87a0*/  BSSY B0, `(.L_x_848) ;  /* 0x0000018000007945 */ /* 0x000fe40003800000 */
[----:B------:R-:W-:Y:S01]  /*87b0*/  IMAD.WIDE.U32 R4, R5, c[0x0][0x3a8], R72 ;  /* 0x0000ea0005047a25 */ /* 0x000fe200078e0048 */
[----:B------:R-:W-:-:S04]  /*87c0*/  UIMAD UR6, UR23, UR7, UR6 ;  /* 0x00000007170672a4 */ /* 0x000fc8000f8e0206 */
[----:B--2---:R-:W-:Y:S02]  /*87d0*/  IADD3 R8, P0, R4, UR11, RZ ;  /* 0x0000000b04087c10 */ /* 0x004fe4000ff1e0ff */
        /* <DEDUP_REMOVED lines=20> */
.L_x_849:
[----:B------:R-:W-:Y:S05]  /*8920*/  BSYNC B0 ;  /* 0x0000000000007941 */ /* 0x000fea0003800000 */
.L_x_848:
        /* <DEDUP_REMOVED lines=13> */
[----:B------:R1:W-:Y:S02]  /*8a00*/  STG.E.128 [R4.64+0x180], R20 ;  /* 0x0001801404007986 */ /* 0x0003e4000c101d04 */
.L_x_830:
[----:B------:R-:W-:Y:S05]  /*8a10*/  BSYNC B1 ;  /* 0x0000000000017941 */ /* 0x000fea0003800000 */
.L_x_816:
        /* <DEDUP_REMOVED lines=11> */
.L_x_850:
[----:B------:R-:W-:Y:S05]  /*8ad0*/  EXIT ;  /* 0x000000000000794d */ /* 0x000fea0003800000 */
.L_x_852:
        /* <DEDUP_REMOVED lines=10> */
.L_x_2022:


//--------------------- .text._ZN5flash44flash_bwd_dq_dk_dv_loop_seqk_parallel_kernelI23Flash_bwd_kernel_traitsILi256ELi64ELi64ELi8ELi4ELi2ELi2ELb0ELb0EN7cutlass10bfloat16_tE19Flash_kernel_traitsILi256ELi64ELi64ELi8ES3_EELb0ELb0ELb1ELb1ELb0ELb0ELb0EEEvNS_16Flash_bwd_paramsE --------------------------
	.section	.text._ZN5flash44flash_bwd_dq_dk_dv_loop_seqk_parallel_kernelI23Flash_bwd_kernel_traitsILi256ELi64ELi64ELi8ELi4ELi2ELi2ELb0ELb0EN7cutlass10bfloat16_tE19Flash_kernel_traitsILi256ELi64ELi64ELi8ES3_EELb0ELb0ELb1ELb1ELb0ELb0ELb0EEEvNS_16Flash_bwd_paramsE,"ax",@progbits
	.sectioninfo	@"SHI_REGISTERS=255"
	.align	128
        .global         _ZN5flash44flash_bwd_dq_dk_dv_loop_seqk_parallel_kernelI23Flash_bwd_kernel_traitsILi256ELi64ELi64ELi8ELi4ELi2ELi2ELb0ELb0EN7cutlass10bfloat16_tE19Flash_kernel_traitsILi256ELi64ELi64ELi8ES3_EELb0ELb0ELb1ELb1ELb0ELb0ELb0EEEvNS_16Flash_bwd_paramsE
        .type           _ZN5flash44flash_bwd_dq_dk_dv_loop_seqk_parallel_kernelI23Flash_bwd_kernel_traitsILi256ELi64ELi64ELi8ELi4ELi2ELi2ELb0ELb0EN7cutlass10bfloat16_tE19Flash_kernel_traitsILi256ELi64ELi64ELi8ES3_EELb0ELb0ELb1ELb1ELb0ELb0ELb0EEEvNS_16Flash_bwd_paramsE,@function
        .size           _ZN5flash44flash_bwd_dq_dk_dv_loop_seqk_parallel_kernelI23Flash_bwd_kernel_traitsILi256ELi64ELi64ELi8ELi4ELi2ELi2ELb0ELb0EN7cutlass10bfloat16_tE19Flash_kernel_traitsILi256ELi64ELi64ELi8ES3_EELb0ELb0ELb1ELb1ELb0ELb0ELb0EEEvNS_16Flash_bwd_paramsE,(.L_x_2023 - _ZN5flash44flash_bwd_dq_dk_dv_loop_seqk_parallel_kernelI23Flash_bwd_kernel_traitsILi256ELi64ELi64ELi8ELi4ELi2ELi2ELb0ELb0EN7cutlass10bfloat16_tE19Flash_kernel_traitsILi256ELi64ELi64ELi8ES3_EELb0ELb0ELb1ELb1ELb0ELb0ELb0EEEvNS_16Flash_bwd_paramsE)
        .other          _ZN5flash44flash_bwd_dq_dk_dv_loop_seqk_parallel_kernelI23Flash_bwd_kernel_traitsILi256ELi64ELi64ELi8ELi4ELi2ELi2ELb0ELb0EN7cutlass10bfloat16_tE19Flash_kernel_traitsILi256ELi64ELi64ELi8ES3_EELb0ELb0ELb1ELb1ELb0ELb0ELb0EEEvNS_16Flash_bwd_paramsE,@"STO_CUDA_ENTRY STV_DEFAULT"
_ZN5flash44flash_bwd_dq_dk_dv_loop_seqk_parallel_kernelI23Flash_bwd_kernel_traitsILi256ELi64ELi64ELi8ELi4ELi2ELi2ELb0ELb0EN7cutlass10bfloat16_tE19Flash_kernel_traitsILi256ELi64ELi64ELi8ES3_EELb0ELb0ELb1ELb1ELb0ELb0ELb0EEEvNS_16Flash_bwd_paramsE:
.text._ZN5flash44flash_bwd_dq_dk_dv_loop_seqk_parallel_kernelI23Flash_bwd_kernel_traitsILi256ELi64ELi64ELi8ELi4ELi2ELi2ELb0ELb0EN7cutlass10bfloat16_tE19Flash_kernel_traitsILi256ELi64ELi64ELi8ES3_EELb0ELb0ELb1ELb1ELb0ELb0ELb0EEEvNS_16Flash_bwd_paramsE:
        /* <DEDUP_REMOVED lines=13> */
[----:B------:R-:W-:Y:S01]  /*00d0*/  IMAD.MOV.U32 R208, RZ, RZ, 0x20 ;  /* 0x00000020ffd07424 */ /* 0x000fe200078e00ff */
[----:B------:R-:W-:Y:S01]  /*00e0*/  UISETP.NE.AND UP5, UPT, UR9, URZ, UPT ;  /* 0x0000003f0900728c */ /* 0x000fe2000bfa5270 */
[----:B------:R-:W-:Y:S01]  /*00f0*/  IMAD.MOV.U32 R238, RZ, RZ, -0x10 ;  /* 0xfffffff0ffee7424 */ /* 0x000fe200078e00ff */
        /* <DEDUP_REMOVED lines=15> */
[-C--:B------:R-:W-:Y:S01]  /*01f0*/  LEA.HI R8, R6, R222.reuse, RZ, 0x2 ;  /* 0x000000de06087211 */ /* 0x080fe200078f10ff */
        /* <DEDUP_REMOVED lines=13> */
[----:B------:R-:W-:Y:S01]  /*02d0*/  LEA.HI R0, R6, R222, RZ, 0x4 ;  /* 0x000000de06007211 */ /* 0x000fe200078f20ff */
[C---:B------:R-:W-:Y:S01]  /*02e0*/  IMAD.IADD R3, R7.reuse, 0x1, -R3 ;  /* 0x0000000107037824 */ /* 0x040fe200078e0a03 */
[----:B------:R-:W-:Y:S01]  /*02f0*/  SHF.R.S32.HI R10, RZ, 0x1f, R8 ;  /* 0x0000001fff0a7819 */ /* 0x000fe20000011408 */
[----:B------:R-:W-:Y:S01]  /*0300*/  IMAD.IADD R220, R7, 0x1, -R220 ;  /* 0x0000000107dc7824 */ /* 0x000fe200078e0adc */
[----:B------:R-:W-:Y:S01]  /*0310*/  SHF.R.S32.HI R7, RZ, 0x2, R8 ;  /* 0x00000002ff077819 */ /* 0x000fe20000011408 */
[----:B------:R-:W-:Y:S01]  /*0320*/  USHF.L.U32 UR43, UR48, 0x6, URZ ;  /* 0x00000006302b7899 */ /* 0x000fe2000800063f */
[----:B------:R-:W-:Y:S01]  /*0330*/  SHF.R.S32.HI R2, RZ, 0x4, R0 ;  /* 0x00000004ff027819 */ /* 0x000fe20000011400 */
[----:B------:R-:W-:Y:S01]  /*0340*/  ULDC UR51, c[0x0][0x214] ;  /* 0x0000850000337ab9 */ /* 0x000fe20000000800 */
[----:B------:R-:W-:Y:S01]  /*0350*/  LEA.HI R10, R10, R7, RZ, 0x3 ;  /* 0x000000070a0a7211 */ /* 0x000fe200078f18ff */
[----:B------:R-:W-:Y:S01]  /*0360*/  IMAD.U32 R225, RZ, RZ, UR14 ;  /* 0x0000000effe17e24 */ /* 0x000fe2000f8e00ff */
[----:B------:R-:W-:Y:S01]  /*0370*/  LEA.HI R4, R0, R2, RZ, 0x1 ;  /* 0x0000000200047211 */ /* 0x000fe200078f08ff */
[----:B------:R-:W-:Y:S01]  /*0380*/  ULDC UR58, c[0x0][0x1c8] ;  /* 0x00007200003a7ab9 */ /* 0x000fe20000000800 */
[----:B------:R-:W-:Y:S01]  /*0390*/  LOP3.LUT R5, R5, 0xffffffe0, RZ, 0xc0, !PT ;  /* 0xffffffe005057812 */ /* 0x000fe200078ec0ff */
[----:B------:R-:W-:Y:S01]  /*03a0*/  ULDC.U8 UR10, c[0x0][0x3d0] ;  /* 0x0000f400000a7ab9 */ /* 0x000fe20000000000 */
[----:B------:R-:W-:Y:S01]  /*03b0*/  LOP3.LUT R10, R10, 0xfffffff8, RZ, 0xc0, !PT ;  /* 0xfffffff80a0a7812 */ /* 0x000fe200078ec0ff */
[----:B------:R-:W-:Y:S01]  /*03c0*/  ULDC UR52, c[0x0][0x224] ;  /* 0x0000890000347ab9 */ /* 0x000fe20000000800 */
[----:B------:R-:W-:Y:S01]  /*03d0*/  LOP3.LUT R4, R4, 0xfffffffe, RZ, 0xc0, !PT ;  /* 0xfffffffe04047812 */ /* 0x000fe200078ec0ff */
[----:B------:R-:W-:Y:S01]  /*03e0*/  IMAD.IADD R5, R222, 0x1, -R5 ;  /* 0x00000001de057824 */ /* 0x000fe200078e0a05 */
[-C--:B------:R-:W-:Y:S01]  /*03f0*/  LEA.HI R13, R6, R222.reuse, RZ, 0x3 ;  /* 0x000000de060d7211 */ /* 0x080fe200078f18ff */
[----:B------:R-:W-:Y:S01]  /*0400*/  IMAD.IADD R10, R7, 0x1, -R10 ;  /* 0x00000001070a7824 */ /* 0x000fe200078e0a0a */
[----:B------:R-:W-:Y:S01]  /*0410*/  LOP3.LUT R0, R0, 0xfffffff0, RZ, 0xc0, !PT ;  /* 0xfffffff000007812 */ /* 0x000fe200078ec0ff */
[----:B------:R-:W-:Y:S01]  /*0420*/  IMAD.IADD R4, R2, 0x1, -R4 ;  /* 0x0000000102047824 */ /* 0x000fe200078e0a04 */
[----:B------:R-:W-:Y:S01]  /*0430*/  SHF.R.S32.HI R9, RZ, 0x3, R13 ;  /* 0x00000003ff097819 */ /* 0x000fe2000001140d */
[----:B------:R-:W-:Y:S01]  /*0440*/  @UP5 UIMAD UR56, UR35, UR51, URZ ;  /* 0x00000033233852a4 */ /* 0x000fe2000f8e023f */
[----:B------:R-:W-:Y:S01]  /*0450*/  LOP3.LUT R7, R13, 0xfffffff8, RZ, 0xc0, !PT ;  /* 0xfffffff80d077812 */ /* 0x000fe200078ec0ff */
[----:B------:R-:W-:Y:S01]  /*0460*/  IMAD.IADD R0, R222, 0x1, -R0 ;  /* 0x00000001de007824 */ /* 0x000fe200078e0a00 */
[----:B------:R-:W-:Y:S01]  /*0470*/  SHF.R.S32.HI R2, RZ, 0x1f, R5 ;  /* 0x0000001fff027819 */ /* 0x000fe20000011405 */
[----:B------:R-:W-:Y:S01]  /*0480*/  IMAD.SHL.U32 R9, R9, 0x40, RZ ;  /* 0x0000004009097824 */ /* 0x000fe200078e00ff */
[----:B------:R-:W-:Y:S01]  /*0490*/  LEA.HI R12, R6, R222, RZ, 0x7 ;  /* 0x000000de060c7211 */ /* 0x000fe200078f38ff */
[----:B------:R-:W-:Y:S01]  /*04a0*/  IMAD.IADD R7, R222, 0x1, -R7 ;  /* 0x00000001de077824 */ /* 0x000fe200078e0a07 */
[----:B------:R-:W-:Y:S01]  /*04b0*/  LEA.HI R2, R2, R5, RZ, 0x2 ;  /* 0x0000000502027211 */ /* 0x000fe200078f10ff */
[----:B------:R-:W-:Y:S01]  /*04c0*/  IMAD.SHL.U32 R219, R4, 0x20, RZ ;  /* 0x0000002004db7824 */ /* 0x000fe200078e00ff */
[----:B------:R-:W-:Y:S01]  /*04d0*/  SHF.R.S32.HI R5, RZ, 0x1f, R0 ;  /* 0x0000001fff057819 */ /* 0x000fe20000011400 */
[----:B------:R-:W-:Y:S01]  /*04e0*/  IMAD.SHL.U32 R226, R7, 0x8, RZ ;  /* 0x0000000807e27824 */ /* 0x000fe200078e00ff */
[----:B------:R-:W-:Y:S01]  /*04f0*/  LOP3.LUT R9, R9, 0x1c0, RZ, 0xc0, !PT ;  /* 0x000001c009097812 */ /* 0x000fe200078ec0ff */
[----:B------:R-:W-:Y:S01]  /*0500*/  UMOV UR40, URZ ;  /* 0x0000003f00287c82 */ /* 0x000fe20008000000 */
[----:B------:R-:W-:Y:S01]  /*0510*/  LEA.HI R5, R5, R0, RZ, 0x3 ;  /* 0x0000000005057211 */ /* 0x000fe200078f18ff */
[----:B------:R-:W-:Y:S01]  /*0520*/  ULDC.64 UR4, c[0x0][0x118] ;  /* 0x0000460000047ab9 */ /* 0x000fe20000000a00 */
[----:B------:R-:W-:Y:S01]  /*0530*/  SHF.R.U32.HI R224, RZ, 0x3, R9 ;  /* 0x00000003ffe07819 */ /* 0x000fe20000011609 */
[----:B------:R-:W-:Y:S01]  /*0540*/  ULDC UR42, c[0x0][0x2e8] ;  /* 0x0000ba00002a7ab9 */ /* 0x000fe20000000800 */
[----:B------:R-:W-:Y:S01]  /*0550*/  LOP3.LUT R9, R9, 0x38, R226, 0xf8, !PT ;  /* 0x0000003809097812 */ /* 0x000fe200078ef8e2 */
[----:B------:R-:W-:Y:S01]  /*0560*/  ULOP3.LUT UR58, UR36, UR58, URZ, 0x3c, !UPT ;  /* 0x0000003a243a7292 */ /* 0x000fe2000f8e3c3f */
[C---:B------:R-:W-:Y:S01]  /*0570*/  LOP3.LUT R11, R5.reuse, 0xfffffff8, RZ, 0xc0, !PT ;  /* 0xfffffff8050b7812 */ /* 0x040fe200078ec0ff */
[----:B------:R-:W-:Y:S01]  /*0580*/  IMAD.SHL.U32 R5, R5, 0x40, RZ ;  /* 0x0000004005057824 */ /* 0x000fe200078e00ff */
[C---:B------:R-:W-:Y:S01]  /*0590*/  LOP3.LUT P4, RZ, R7.reuse, 0x4, RZ, 0xc0, !PT ;  /* 0x0000000407ff7812 */ /* 0x040fe2000788c0ff */
[----:B------:R-:W-:Y:S01]  /*05a0*/  UISETP.NE.AND UP6, UPT, UR10, URZ, UPT ;  /* 0x0000003f0a00728c */ /* 0x000fe2000bfc5270 */
        /* <DEDUP_REMOVED lines=8> */
[----:B------:R-:W-:Y:S01]  /*0630*/  LEA.HI R6, R6, R222, RZ, 0x6 ;  /* 0x000000de06067211 */ /* 0x000fe200078f30ff */
[----:B------:R-:W-:Y:S01]  /*0640*/  USHF.R.S32.HI UR59, URZ, 0x1f, UR36 ;  /* 0x0000001f3f3b7899 */ /* 0x000fe20008011424 */
[----:B------:R-:W-:Y:S01]  /*0650*/  ISETP.NE.U32.AND P0, PT, R9, 0x1, PT ;  /* 0x000000010900780c */ /* 0x000fe20003f05070 */
[----:B------:R-:W-:Y:S01]  /*0660*/  USHF.R.S32.HI UR61, URZ, 0x1f, UR35 ;  /* 0x0000001f3f3d7899 */ /* 0x000fe20008011423 */
[----:B------:R-:W-:Y:S01]  /*0670*/  SHF.R.S32.HI R9, RZ, 0x7, R12 ;  /* 0x00000007ff097819 */ /* 0x000fe2000001140c */
[C---:B------:R-:W-:Y:S01]  /*0680*/  IMAD.SHL.U32 R12, R4.reuse, 0x200, RZ ;  /* 0x00000200040c7824 */ /* 0x040fe200078e00ff */
[C---:B------:R-:W-:Y:S01]  /*0690*/  LOP3.LUT R0, R7.reuse, 0x10, R0, 0xf8, !PT ;  /* 0x0000001007007812 */ /* 0x040fe200078ef800 */
[----:B------:R-:W-:Y:S01]  /*06a0*/  IMAD.SHL.U32 R4, R4, 0x8, RZ ;  /* 0x0000000804047824 */ /* 0x000fe200078e00ff */
[----:B------:R-:W-:Y:S01]  /*06b0*/  LOP3.LUT R8, R8, 0x7ffffffc, RZ, 0xc0, !PT ;  /* 0x7ffffffc08087812 */ /* 0x000fe200078ec0ff */
[----:B------:R-:W-:Y:S01]  /*06c0*/  USHF.R.S32.HI UR60, URZ, 0x1f, UR36 ;  /* 0x0000001f3f3c7899 */ /* 0x000fe20008011424 */
[----:B------:R-:W-:Y:S01]  /*06d0*/  SHF.R.S32.HI R6, RZ, 0x6, R6 ;  /* 0x00000006ff067819 */ /* 0x000fe20000011406 */
[----:B------:R-:W-:Y:S01]  /*06e0*/  UIMAD.WIDE.U32 UR44, UR38, UR46, URZ ;  /* 0x0000002e262c72a5 */ /* 0x000fe2000f8e003f */
[C---:B------:R-:W-:Y:S01]  /*06f0*/  R2P PR, R10.reuse, 0x6 ;  /* 0x000000060a007804 */ /* 0x040fe20000000000 */
[----:B------:R-:W-:Y:S01]  /*0700*/  IMAD.SHL.U32 R10, R10, 0x40, RZ ;  /* 0x000000400a0a7824 */ /* 0x000fe200078e00ff */
[--C-:B------:R-:W-:Y:S01]  /*0710*/  LOP3.LUT R218, R7, 0x8, R13.reuse, 0xf8, !PT ;  /* 0x0000000807da7812 */ /* 0x100fe200078ef80d */
[----:B------:R-:W-:Y:S01]  /*0720*/  IMAD.IADD R8, R222, 0x1, -R8 ;  /* 0x00000001de087824 */ /* 0x000fe200078e0a08 */
[----:B------:R-:W-:Y:S01]  /*0730*/  LOP3.LUT R0, R0, 0x8, R13, 0xf8, !PT ;  /* 0x0000000800007812 */ /* 0x000fe200078ef80d */
[C---:B------:R-:W-:Y:S01]  /*0740*/  IMAD R13, R9.reuse, 0x800, R12 ;  /* 0x00000800090d7824 */ /* 0x040fe200078e020c */
[----:B------:R-:W-:Y:S01]  /*0750*/  SHF.R.U32.HI R7, RZ, 0x3, R7 ;  /* 0x00000003ff077819 */ /* 0x000fe20000011607 */
[----:B------:R-:W-:Y:S01]  /*0760*/  IMAD R224, R6, 0x200, R224 ;  /* 0x0000020006e07824 */ /* 0x000fe200078e02e0 */
[----:B------:R-:W-:Y:S01]  /*0770*/  LOP3.LUT R10, R10, 0x1c0, RZ, 0xc0, !PT ;  /* 0x000001c00a0a7812 */ /* 0x000fe200078ec0ff */
[----:B------:R-:W-:Y:S01]  /*0780*/  IMAD.SHL.U32 R222, R222, 0x2, RZ ;  /* 0x00000002dede7824 */ /* 0x000fe200078e00ff */
[----:B------:R-:W-:Y:S01]  /*0790*/  LOP3.LUT R218, R218, R7, RZ, 0x3c, !PT ;  /* 0x00000007dada7212 */ /* 0x000fe200078e3cff */
[----:B------:R-:W-:Y:S01]  /*07a0*/  IMAD.SHL.U32 R9, R9, 0x20, RZ ;  /* 0x0000002009097824 */ /* 0x000fe200078e00ff */
[----:B------:R-:W-:Y:S01]  /*07b0*/  LOP3.LUT R0, R12, R0, R7, 0xf6, !PT ;  /* 0x000000000c007212 */ /* 0x000fe200078ef607 */
[----:B------:R-:W-:Y:S01]  /*07c0*/  IMAD.SHL.U32 R6, R6, 0x8, RZ ;  /* 0x0000000806067824 */ /* 0x000fe200078e00ff */
[----:B------:R-:W-:Y:S01]  /*07d0*/  SHF.R.U32.HI R7, RZ, 0x3, R10 ;  /* 0x00000003ff077819 */ /* 0x000fe2000001160a */
[----:B------:R-:W-:Y:S01]  /*07e0*/  IMAD.SHL.U32 R8, R8, 0x2, RZ ;  /* 0x0000000208087824 */ /* 0x000fe200078e00ff */
[----:B------:R-:W-:Y:S01]  /*07f0*/  LOP3.LUT R222, R9, 0x6, R222, 0xf8, !PT ;  /* 0x0000000609de7812 */ /* 0x000fe200078ef8de */
[----:B------:R-:W-:Y:S01]  /*0800*/  IMAD.IADD R218, R13, 0x1, R218 ;  /* 0x000000010dda7824 */ /* 0x000fe200078e02da */
[----:B------:R-:W-:Y:S01]  /*0810*/  LOP3.LUT R6, R6, 0x18, RZ, 0xc0, !PT ;  /* 0x0000001806067812 */ /* 0x000fe200078ec0ff */
[--C-:B------:R-:W-:Y:S01]  /*0820*/  IMAD R228, R220, 0x400, R8.reuse ;  /* 0x00000400dce47824 */ /* 0x100fe200078e0208 */
[----:B------:R-:W-:Y:S01]  /*0830*/  LOP3.LUT R9, R10, 0x20, R9, 0xf8, !PT ;  /* 0x000000200a097812 */ /* 0x000fe200078ef809 */
[----:B------:R-:W-:Y:S01]  /*0840*/  IMAD R8, R3, 0x400, R8 ;  /* 0x0000040003087824 */ /* 0x000fe200078e0208 */
[----:B------:R-:W-:Y:S01]  /*0850*/  LOP3.LUT R11, R11, 0x1c0, RZ, 0xc0, !PT ;  /* 0x000001c00b0b7812 */ /* 0x000fe200078ec0ff */
[----:B------:R-:W-:Y:S01]  /*0860*/  IMAD.SHL.U32 R218, R218, 0x2, RZ ;  /* 0x00000002dada7824 */ /* 0x000fe200078e00ff */
[----:B------:R-:W-:Y:S01]  /*0870*/  LOP3.LUT R219, R6, 0x20, R219, 0xf8, !PT ;  /* 0x0000002006db7812 */ /* 0x000fe200078ef8db */
[----:B------:R-:W-:Y:S01]  /*0880*/  IMAD.SHL.U32 R217, R0, 0x2, RZ ;  /* 0x0000000200d97824 */ /* 0x000fe200078e00ff */
[----:B------:R-:W-:Y:S01]  /*0890*/  LOP3.LUT R9, R9, R7, RZ, 0x3c, !PT ;  /* 0x0000000709097212 */ /* 0x000fe200078e3cff */
[----:B------:R-:W-:Y:S01]  /*08a0*/  UIMAD UR53, UR39, UR46, URZ ;  /* 0x0000002e273572a4 */ /* 0x000fe2000f8e023f */
[----:B------:R-:W-:Y:S01]  /*08b0*/  SHF.R.U32.HI R216, RZ, 0x3, R11 ;  /* 0x00000003ffd87819 */ /* 0x000fe2000001160b */
[----:B------:R-:W-:Y:S01]  /*08c0*/  USHF.R.S32.HI UR55, URZ, 0x1f, UR49 ;  /* 0x0000001f3f377899 */ /* 0x000fe20008011431 */
[----:B------:R-:W-:Y:S01]  /*08d0*/  SHF.R.S32.HI R223, RZ, 0x2, R2 ;  /* 0x00000002ffdf7819 */ /* 0x000fe20000011402 */
[----:B------:R-:W-:Y:S01]  /*08e0*/  IMAD.IADD R228, R228, 0x1, R9 ;  /* 0x00000001e4e47824 */ /* 0x000fe200078e0209 */
[----:B------:R-:W-:Y:S01]  /*08f0*/  LOP3.LUT R2, R5, 0xfffffe00, RZ, 0xc0, !PT ;  /* 0xfffffe0005027812 */ /* 0x000fe200078ec0ff */
[----:B------:R-:W-:Y:S01]  /*0900*/  UIMAD UR52, UR6, UR52, URZ ;  /* 0x00000034063472a4 */ /* 0x000fe2000f8e023f */
[----:B------:R-:W-:Y:S01]  /*0910*/  LOP3.LUT R219, R216, R219, R11, 0x1e, !PT ;  /* 0x000000dbd8db7212 */ /* 0x000fe200078e1e0b */
[C---:B------:R-:W-:Y:S01]  /*0920*/  IMAD R223, R220.reuse, 0x10, R223 ;  /* 0x00000010dcdf7824 */ /* 0x040fe200078e02df */
[----:B------:R-:W-:Y:S01]  /*0930*/  LOP3.LUT R229, R7, R10, R6, 0x1e, !PT ;  /* 0x0000000a07e57212 */ /* 0x000fe200078e1e06 */
[----:B------:R-:W-:Y:S01]  /*0940*/  IMAD R220, R220, 0x400, R2 ;  /* 0x00000400dcdc7824 */ /* 0x000fe200078e0202 */
[----:B------:R-:W-:Y:S01]  /*0950*/  LOP3.LUT R4, R11, 0x8, R4, 0xf8, !PT ;  /* 0x000000080b047812 */ /* 0x000fe200078ef804 */
[----:B------:R-:W-:Y:S01]  /*0960*/  IMAD R3, R3, 0x400, R2 ;  /* 0x0000040003037824 */ /* 0x000fe200078e0202 */
        /* <DEDUP_REMOVED lines=10> */
[----:B------:R-:W-:Y:S01]  /*0a10*/  IADD3 R230, R228, 0x20, RZ ;  /* 0x00000020e4e67810 */ /* 0x000fe20007ffe0ff */
[----:B------:R-:W-:Y:S01]  /*0a20*/  IMAD.IADD R208, R218, 0x1, R208 ;  /* 0x00000001dad07824 */ /* 0x000fe200078e02d0 */
[----:B------:R-:W-:Y:S01]  /*0a30*/  LEA R229, R229, 0x18000, 0x1 ;  /* 0x00018000e5e57811 */ /* 0x000fe200078e08ff */
[--C-:B------:R-:W-:Y:S01]  /*0a40*/  IMAD R0, R0, 0x2, R2.reuse ;  /* 0x0000000200007824 */ /* 0x100fe200078e0202 */
[----:B------:R-:W-:Y:S01]  /*0a50*/  @P1 IADD3 R230, R228, -0x20, RZ ;  /* 0xffffffe0e4e61810 */ /* 0x000fe20007ffe0ff */
[----:B------:R-:W-:Y:S01]  /*0a60*/  IMAD.IADD R3, R218, 0x1, R2 ;  /* 0x00000001da037824 */ /* 0x000fe200078e0202 */
[C---:B------:R-:W-:Y:S01]  /*0a70*/  IADD3 R231, R229.reuse, 0x40, RZ ;  /* 0x00000040e5e77810 */ /* 0x040fe20007ffe0ff */
[----:B------:R-:W-:Y:S01]  /*0a80*/  IMAD.IADD R232, R228, 0x1, R238 ;  /* 0x00000001e4e87824 */ /* 0x000fe200078e02ee */
[----:B------:R-:W-:Y:S01]  /*0a90*/  LEA R216, R216, 0x28000, 0x1 ;  /* 0x00028000d8d87811 */ /* 0x000fe200078e08ff */
[----:B------:R-:W-:Y:S01]  /*0aa0*/  IMAD.IADD R2, R2, 0x1, R208 ;  /* 0x0000000102027824 */ /* 0x000fe200078e02d0 */
[----:B------:R-:W-:Y:S01]  /*0ab0*/  @P2 IADD3 R231, R229, -0x40, RZ ;  /* 0xffffffc0e5e72810 */ /* 0x000fe20007ffe0ff */
[----:B------:R-:W-:Y:S01]  /*0ac0*/  IMAD.IADD R238, R238, 0x1, R230 ;  /* 0x00000001eeee7824 */ /* 0x000fe200078e02e6 */
[----:B------:R-:W-:-:S02]  /*0ad0*/  @!UP5 UIMAD UR51, UR7, UR51, URZ ;  /* 0x000000330733d2a4 */ /* 0x000fc4000f8e023f */
[----:B------:R-:W-:Y:S02]  /*0ae0*/  USHF.R.S32.HI UR50, URZ, 0x1f, UR43 ;  /* 0x0000001f3f327899 */ /* 0x000fe4000801142b */
[----:B------:R-:W-:Y:S02]  /*0af0*/  UMOV UR41, 0xffff8000 ;  /* 0xffff800000297882 */ /* 0x000fe40000000000 */
.L_x_901:
[----:B------:R-:W-:Y:S02]  /*0b00*/  ULDC.64 UR6, c[0x0][0x240] ;  /* 0x0000900000067ab9 */ /* 0x000fe40000000a00 */
[----:B------:R-:W-:Y:S02]  /*0b10*/  UISETP.NE.U32.AND UP1, UPT, URZ, UR6, UPT ;  /* 0x000000063f00728c */ /* 0x000fe4000bf25070 */
[----:B------:R-:W-:Y:S02]  /*0b20*/  ULDC.64 UR10, c[0x0][0x250] ;  /* 0x00009400000a7ab9 */ /* 0x000fe40000000a00 */
[----:B------:R-:W-:Y:S02]  /*0b30*/  UISETP.NE.U32.AND UP2, UPT, URZ, UR10, UPT ;  /* 0x0000000a3f00728c */ /* 0x000fe4000bf45070 */
[----:B------:R-:W-:-:S02]  /*0b40*/  USHF.R.S32.HI UR37, URZ, 0x1f, UR35 ;  /* 0x0000001f3f257899 */ /* 0x000fc40008011423 */
[----:B------:R-:W-:Y:S02]  /*0b50*/  USHF.L.U32 UR14, UR35, 0x2, URZ ;  /* 0x00000002230e7899 */ /* 0x000fe4000800063f */
[----:B------:R-:W-:Y:S02]  /*0b60*/  UISETP.NE.AND.EX UP1, UPT, URZ, UR7, UPT, UP1 ;  /* 0x000000073f00728c */ /* 0x000fe4000bf25310 */
[----:B------:R-:W-:Y:S02]  /*0b70*/  UISETP.NE.AND.EX UP2, UPT, URZ, UR11, UPT, UP2 ;  /* 0x0000000b3f00728c */ /* 0x000fe4000bf45320 */
[----:B------:R-:W-:Y:S02]  /*0b80*/  USHF.L.U64.HI UR13, UR35, 0x2, UR37 ;  /* 0x00000002230d7899 */ /* 0x000fe40008010225 */
[----:B------:R-:W-:Y:S01]  /*0b90*/  UIADD3 UR6, UP0, UR14, UR6, URZ ;  /* 0x000000060e067290 */ /* 0x000fe2000ff1e03f */
[----:B------:R-:W-:Y:S01]  /*0ba0*/  PLOP3.LUT P2, PT, PT, PT, UP1, 0x80, 0x0 ;  /* 0x000000000000781c */ /* 0x000fe20003f4f018 */
[----:B------:R-:W-:-:S02]  /*0bb0*/  ULDC.U8 UR12, c[0x0][0x312] ;  /* 0x0000c480000c7ab9 */ /* 0x000fc40000000000 */
[----:B------:R-:W-:Y:S02]  /*0bc0*/  UIADD3.X UR7, UR13, UR7, URZ, UP0, !UPT ;  /* 0x000000070d077290 */ /* 0x000fe400087fe43f */
[----:B------:R-:W-:Y:S01]  /*0bd0*/  ULDC.64 UR8, c[0x0][0x248] ;  /* 0x0000920000087ab9 */ /* 0x000fe20000000a00 */
[----:B---34-:R-:W-:Y:S01]  /*0be0*/  IMAD.U32 R4, RZ, RZ, UR6 ;  /* 0x00000006ff047e24 */ /* 0x018fe2000f8e00ff */
[----:B------:R-:W-:Y:S02]  /*0bf0*/  UISETP.NE.AND UP3, UPT, UR12, URZ, UPT ;  /* 0x0000003f0c00728c */ /* 0x000fe4000bf65270 */
[----:B------:R-:W-:Y:S01]  /*0c00*/  UISETP.EQ.U32.AND UP4, UPT, URZ, UR8, UPT ;  /* 0x000000083f00728c */ /* 0x000fe2000bf82070 */
[----:B------:R-:W-:Y:S01]  /*0c10*/  IMAD.U32 R5, RZ, RZ, UR7 ;  /* 0x00000007ff057e24 */ /* 0x000fe2000f8e00ff */
[----:B------:R-:W-:Y:S02]  /*0c20*/  @UP2 UIADD3 UR6, UP0, UR14, UR10, URZ ;  /* 0x0000000a0e062290 */ /* 0x000fe4000ff1e03f */
[----:B------:R-:W-:-:S02]  /*0c30*/  UISETP.EQ.OR.EX UP4, UPT, URZ, UR9, !UP3, UP4 ;  /* 0x000000093f00728c */ /* 0x000fc4000df82740 */
[----:B------:R-:W-:Y:S01]  /*0c40*/  @UP2 UIADD3.X UR7, UR13, UR11, URZ, UP0, !UPT ;  /* 0x0000000b0d072290 */ /* 0x000fe200087fe43f */
[----:B-12---:R1:W2:Y:S01]  /*0c50*/  @P2 LDG.E R7, [R4.64] ;  /* 0x0000000404072981 */ /* 0x0062a2000c1e1900 */
[----:B------:R-:W-:Y:S02]  /*0c60*/  UIADD3 UR8, UP0, UR14, UR8, URZ ;  /* 0x000000080e087290 */ /* 0x000fe4000ff1e03f */
[----:B------:R-:W-:Y:S02]  /*0c70*/  PLOP3.LUT P1, PT, PT, PT, UP4, 0x80, 0x0 ;  /* 0x000000000000781c */ /* 0x000fe40003f2f048 */
[----:B------:R-:W-:Y:S01]  /*0c80*/  UIADD3.X UR9, UR13, UR9, URZ, UP0, !UPT ;  /* 0x000000090d097290 */ /* 0x000fe200087fe43f */
[----:B------:R-:W-:Y:S01]  /*0c90*/  PLOP3.LUT P0, PT, PT, PT, UP2, 0x80, 0x0 ;  /* 0x000000000000781c */ /* 0x000fe20003f0f028 */
[----:B------:R-:W-:-:S04]  /*0ca0*/  IMAD.U32 R10, RZ, RZ, UR8 ;  /* 0x00000008ff0a7e24 */ /* 0x000fc8000f8e00ff */
[----:B------:R-:W-:Y:S01]  /*0cb0*/  IMAD.U32 R11, RZ, RZ, UR9 ;  /* 0x00000009ff0b7e24 */ /* 0x000fe2000f8e00ff */
[----:B-1----:R1:W3:Y:S01]  /*0cc0*/  @P2 LDG.E R5, [R4.64+0x4] ;  /* 0x0000040404052981 */ /* 0x0022e2000c1e1900 */
[----:B------:R-:W-:Y:S02]  /*0cd0*/  IMAD.U32 R8, RZ, RZ, UR6 ;  /* 0x00000006ff087e24 */ /* 0x000fe4000f8e00ff */
[----:B------:R-:W-:-:S05]  /*0ce0*/  IMAD.U32 R9, RZ, RZ, UR7 ;  /* 0x00000007ff097e24 */ /* 0x000fca000f8e00ff */
[----:B-----5:R4:W5:Y:S04]  /*0cf0*/  @P0 LDG.E R6, [R8.64] ;  /* 0x0000000408060981 */ /* 0x020968000c1e1900 */
[----:B-1----:R-:W5:Y:S01]  /*0d00*/  @!P1 LDG.E R4, [R10.64] ;  /* 0x000000040a049981 */ /* 0x002f62000c1e1900 */
[----:B------:R-:W1:Y:S01]  /*0d10*/  S2UR UR18, SR_CTAID.X ;  /* 0x00000000001279c3 */ /* 0x000e620000002500 */
[----:B------:R-:W-:Y:S02]  /*0d20*/  UMOV UR16, 0xffffffff ;  /* 0xffffffff00107882 */ /* 0x000fe40000000000 */
[----:B------:R-:W-:Y:S02]  /*0d30*/  UMOV UR29, 0xffffffff ;  /* 0xffffffff001d7882 */ /* 0x000fe40000000000 */
[----:B------:R-:W-:Y:S01]  /*0d40*/  UMOV UR23, URZ ;  /* 0x0000003f00177c82 */ /* 0x000fe20008000000 */
[----:B----4-:R-:W4:Y:S01]  /*0d50*/  S2R R8, SR_TID.X ;  /* 0x0000000000087919 */ /* 0x010f220000002100 */
[----:B------:R-:W-:-:S02]  /*0d60*/  ULDC UR7, c[0x0][0xc] ;  /* 0x0000030000077ab9 */ /* 0x000fc40000000800 */
[----:B------:R-:W-:Y:S02]  /*0d70*/  USHF.L.U32 UR7, UR7, 0x6, URZ ;  /* 0x0000000607077899 */ /* 0x000fe4000800063f */
[----:B------:R-:W-:Y:S02]  /*0d80*/  ULDC UR9, c[0x0][0x218] ;  /* 0x0000860000097ab9 */ /* 0x000fe40000000800 */
[----:B-1----:R-:W-:-:S04]  /*0d90*/  USHF.L.U32 UR6, UR18, 0x6, URZ ;  /* 0x0000000612067899 */ /* 0x002fc8000800063f */
[----:B------:R-:W-:-:S06]  /*0da0*/  UIMAD UR6, UR7, UR40, UR6 ;  /* 0x00000028070672a4 */ /* 0x000fcc000f8e0206 */
[----:B------:R-:W-:Y:S01]  /*0db0*/  IMAD.U32 R14, RZ, RZ, UR6 ;  /* 0x00000006ff0e7e24 */ /* 0x000fe2000f8e00ff */
[----:B--2---:R4:W1:Y:S02]  /*0dc0*/  @P2 R2UR UR16, R7 ;  /* 0x00000000071023c2 */ /* 0x00486400000e0000 */
[----:B----4-:R-:W-:-:S06]  /*0dd0*/  SHF.R.S32.HI R7, RZ, 0x1f, R8 ;  /* 0x0000001fff077819 */ /* 0x010fcc0000011408 */
[----:B---3--:R-:W1:Y:S08]  /*0de0*/  @P2 R2UR UR12, R5 ;  /* 0x00000000050c23c2 */ /* 0x008e7000000e0000 */
[----:B-----5:R2:W3:Y:S01]  /*0df0*/  @P0 R2UR UR23, R6 ;  /* 0x00000000061703c2 */ /* 0x0204e200000e0000 */
[----:B-1----:R-:W-:-:S07]  /*0e00*/  @UP1 UIADD3 UR12, UR12, -UR16, URZ ;  /* 0x800000100c0c1290 */ /* 0x002fce000fffe03f */
[----:B------:R1:W4:Y:S01]  /*0e10*/  @!P1 R2UR UR29, R4 ;  /* 0x00000000041d93c2 */ /* 0x00032200000e0000 */
[----:B------:R-:W-:-:S04]  /*0e20*/  ISETP.NE.U32.AND P1, PT, RZ, c[0x0][0x248], PT ;  /* 0x00009200ff007a0c */ /* 0x000fc80003f25070 */
[----:B------:R-:W-:Y:S01]  /*0e30*/  ISETP.NE.AND.EX P1, PT, RZ, c[0x0][0x24c], PT, P1 ;  /* 0x00009300ff007a0c */ /* 0x000fe20003f25310 */
[----:B------:R-:W-:Y:S01]  /*0e40*/  @!UP1 ULDC UR12, c[0x0][0x214] ;  /* 0x00008500000c9ab9 */ /* 0x000fe20000000800 */
[----:B--2---:R-:W-:-:S04]  /*0e50*/  LEA.HI R6, R7, R8, RZ, 0x3 ;  /* 0x0000000807067211 */ /* 0x004fc800078f18ff */
[----:B------:R-:W-:-:S04]  /*0e60*/  SHF.R.S32.HI R6, RZ, 0x3, R6 ;  /* 0x00000003ff067819 */ /* 0x000fc80000011406 */
[----:B------:R-:W-:Y:S02]  /*0e70*/  IADD3 R15, P0, R6, UR6, RZ ;  /* 0x00000006060f7c10 */ /* 0x000fe4000ff1e0ff */
[----:B------:R-:W-:-:S04]  /*0e80*/  SHF.R.S32.HI R5, RZ, 0x1f, R6 ;  /* 0x0000001fff057819 */ /* 0x000fc80000011406 */
[----:B------:R-:W-:Y:S01]  /*0e90*/  LEA.HI.X.SX32 R14, R14, R5, 0x1, P0 ;  /* 0x000000050e0e7211 */ /* 0x000fe200000f0eff */
[----:B------:R-:W-:Y:S05]  /*0ea0*/  @!P1 BRA `(.L_x_853) ;  /* 0x0000007000009947 */ /* 0x000fea0003800000 */
[----:B---3--:R-:W-:-:S13]  /*0eb0*/  PLOP3.LUT P0, PT, PT, PT, UP3, 0x80, 0x0 ;  /* 0x000000000000781c */ /* 0x008fda0003f0f038 */
[----:B-1----:R-:W2:Y:S04]  /*0ec0*/  @P0 LDG.E R4, [R10.64+0x4] ;  /* 0x000004040a040981 */ /* 0x002ea8000c1e1900 */
[----:B------:R-:W3:Y:S01]  /*0ed0*/  @!P0 LDG.E R9, [R10.64] ;  /* 0x000000040a098981 */ /* 0x000ee2000c1e1900 */
[----:B--2---:R-:W1:Y:S02]  /*0ee0*/  @P0 R2UR UR6, R4 ;  /* 0x00000000040603c2 */ /* 0x004e6400000e0000 */
[----:B-1--4-:R-:W-:-:S11]  /*0ef0*/  @UP3 UIADD3 UR9, UR6, -UR29, URZ ;  /* 0x8000001d06093290 */ /* 0x012fd6000fffe03f */
[----:B---3--:R1:W2:Y:S01]  /*0f00*/  @!P0 R2UR UR9, R9 ;  /* 0x00000000090983c2 */ /* 0x0082a200000e0000 */
[----:B------:R-:W-:-:S07]  /*0f10*/  DEPBAR.LE SB1, 0x0, {2} ;  /* 0x000090040000791a */ /* 0x000fce0000000000 */
.L_x_853:
        /* <DEDUP_REMOVED lines=9> */
[----:B-1----:R-:W2:Y:S01]  /*0fb0*/  @P0 LDG.E R4, [R10.64] ;  /* 0x000000040a040981 */ /* 0x002ea2000c1e1900 */
        /* <DEDUP_REMOVED lines=25> */
[----:B----4-:R-:W-:Y:S02]  /*1150*/  UISETP.NE.AND UP0, UPT, UR29, -0x1, UPT ;  /* 0xffffffff1d00788c */ /* 0x010fe4000bf05270 */
        /* <DEDUP_REMOVED lines=24> */
[----:B------:R-:W-:-:S04]  /*12e0*/  UIMAD UR7, UR37, UR10, URZ ;  /* 0x0000000a250772a4 */ /* 0x000fc8000f8e023f */
[----:B------:R-:W-:Y:S02]  /*12f0*/  UIMAD UR11, UR35, UR11, UR7 ;  /* 0x0000000b230b72a4 */ /* 0x000fe4000f8e0207 */
[----:B------:R-:W-:-:S04]  /*1300*/  UIMAD.WIDE.U32 UR6, UR23, UR6, URZ ;  /* 0x00000006170672a5 */ /* 0x000fc8000f8e003f */
[----:B------:R-:W-:-:S04]  /*1310*/  UIADD3 UR7, UR7, UR9, URZ ;  /* 0x0000000907077290 */ /* 0x000fc8000fffe03f */
[----:B------:R-:W-:-:S04]  /*1320*/  UIMAD.WIDE.U32 UR6, UR35, UR10, UR6 ;  /* 0x0000000a230672a5 */ /* 0x000fc8000f8e0006 */
[----:B------:R-:W-:-:S03]  /*1330*/  UIADD3 UR28, UR7, UR11, URZ ;  /* 0x0000000b071c7290 */ /* 0x000fc6000fffe03f */
[----:B------:R-:W-:Y:S02]  /*1340*/  UMOV UR27, UR6 ;  /* 0x00000006001b7c82 */ /* 0x000fe40008000000 */
.L_x_855:
        /* <DEDUP_REMOVED lines=42> */
.L_x_856:
        /* <DEDUP_REMOVED lines=12> */
[----:B------:R-:W-:-:S03]  /*16b0*/  @!UP3 UIADD3 UR24, UR7, UR9, URZ ;  /* 0x000000090718b290 */ /* 0x000fc6000fffe03f */
[----:B------:R-:W-:Y:S02]  /*16c0*/  @!UP3 UMOV UR20, UR6 ;  /* 0x000000060014bc82 */ /* 0x000fe40008000000 */
[----:B------:R-:W-:-:S04]  /*16d0*/  UIMAD.WIDE.U32 UR6, UR18, UR10, URZ ;  /* 0x0000000a120672a5 */ /* 0x000fc8000f8e003f */
[----:B------:R-:W-:Y:S02]  /*16e0*/  UIMAD UR13, UR18, UR11, UR7 ;  /* 0x0000000b120d72a4 */ /* 0x000fe4000f8e0207 */
[----:B------:R-:W-:Y:S02]  /*16f0*/  UIMAD UR7, UR37, UR14, UR54 ;  /* 0x0000000e250772a4 */ /* 0x000fe4000f8e0236 */
[----:B------:R-:W-:Y:S02]  /*1700*/  UIMAD.WIDE.U32 UR10, UR38, UR16, URZ ;  /* 0x00000010260a72a5 */ /* 0x000fe4000f8e003f */
[----:B------:R-:W-:Y:S02]  /*1710*/  UIADD3 UR7, UR47, UR7, URZ ;  /* 0x000000072f077290 */ /* 0x000fe4000fffe03f */
[----:B------:R-:W-:Y:S02]  /*1720*/  USEL UR17, UR6, URZ, UP6 ;  /* 0x0000003f06117287 */ /* 0x000fe4000b000000 */
[----:B------:R-:W-:-:S02]  /*1730*/  UIMAD UR7, UR38, UR7, UR53 ;  /* 0x00000007260772a4 */ /* 0x000fc4000f8e0235 */
[----:B------:R-:W-:Y:S02]  /*1740*/  USHF.L.U64.HI UR6, UR35, 0x7, UR37 ;  /* 0x0000000723067899 */ /* 0x000fe40008010225 */
[----:B------:R-:W-:Y:S02]  /*1750*/  UIADD3 UR14, UR45, UR7, URZ ;  /* 0x000000072d0e7290 */ /* 0x000fe4000fffe03f */
[----:B------:R-:W-:Y:S02]  /*1760*/  UIMAD UR7, UR39, UR16, URZ ;  /* 0x00000010270772a4 */ /* 0x000fe4000f8e023f */
[----:B------:R-:W-:Y:S02]  /*1770*/  USEL UR18, UR44, UR10, !UP3 ;  /* 0x0000000a2c127287 */ /* 0x000fe4000d800000 */
[----:B------:R-:W-:Y:S02]  /*1780*/  @UP3 UIADD3 UR14, UR11, UR7, URZ ;  /* 0x000000070b0e3290 */ /* 0x000fe4000fffe03f */
[----:B------:R-:W-:-:S02]  /*1790*/  USEL UR7, UR6, URZ, UP1 ;  /* 0x0000003f06077287 */ /* 0x000fc40008800000 */
[----:B------:R-:W-:Y:S02]  /*17a0*/  USEL UR6, UR15, URZ, UP1 ;  /* 0x0000003f0f067287 */ /* 0x000fe40008800000 */
[----:B------:R-:W-:Y:S02]  /*17b0*/  USEL UR11, UR13, URZ, UP6 ;  /* 0x0000003f0d0b7287 */ /* 0x000fe4000b000000 */
[----:B------:R-:W-:Y:S02]  /*17c0*/  UIADD3 UR6, UP1, UR19, UR6, URZ ;  /* 0x0000000613067290 */ /* 0x000fe4000ff3e03f */
[----:B------:R-:W-:Y:S02]  /*17d0*/  ULDC UR15, c[0x0][0x234] ;  /* 0x00008d00000f7ab9 */ /* 0x000fe40000000800 */
[----:B------:R-:W-:Y:S02]  /*17e0*/  UIADD3.X UR9, UR33, UR7, URZ, UP1, !UPT ;  /* 0x0000000721097290 */ /* 0x000fe40008ffe43f */
[----:B------:R-:W-:-:S04]  /*17f0*/  UIMAD UR7, UR39, UR6, URZ ;  /* 0x00000006270772a4 */ /* 0x000fc8000f8e023f */
[----:B------:R-:W-:Y:S02]  /*1800*/  UIMAD UR9, UR38, UR9, UR7 ;  /* 0x00000009260972a4 */ /* 0x000fe4000f8e0207 */
[----:B------:R-:W-:-:S04]  /*1810*/  @UP5 USEL UR7, UR56, UR16, !UP3 ;  /* 0x0000001038075287 */ /* 0x000fc8000d800000 */
[----:B------:R-:W-:Y:S02]  /*1820*/  @UP5 UIMAD UR15, UR36, UR15, UR7 ;  /* 0x0000000f240f52a4 */ /* 0x000fe4000f8e0207 */
[----:B------:R-:W-:-:S04]  /*1830*/  UIMAD.WIDE.U32 UR6, UR38, UR6, URZ ;  /* 0x00000006260672a5 */ /* 0x000fc8000f8e003f */
[----:B------:R-:W-:Y:S02]  /*1840*/  UIADD3 UR10, UR7, UR9, URZ ;  /* 0x00000009070a7290 */ /* 0x000fe4000fffe03f */
[----:B------:R-:W-:Y:S01]  /*1850*/  @!UP5 UMOV UR15, UR51 ;  /* 0x00000033000fdc82 */ /* 0x000fe20008000000 */
[----:B------:R-:W-:Y:S05]  /*1860*/  @!P0 BRA `(.L_x_857) ;  /* 0x0000005000008947 */ /* 0x000fea0003800000 */
[----:B------:R-:W-:Y:S02]  /*1870*/  ULDC UR9, c[0x0][0x224] ;  /* 0x0000890000097ab9 */ /* 0x000fe40000000800 */
[----:B------:R-:W-:-:S04]  /*1880*/  @!UP3 UIMAD UR16, UR35, UR9, URZ ;  /* 0x000000092310b2a4 */ /* 0x000fc8000f8e023f */
[----:B------:R-:W-:-:S04]  /*1890*/  ULEA UR9, UR35, UR16, 0x7 ;  /* 0x0000001023097291 */ /* 0x000fc8000f8e383f */
[----:B------:R-:W-:Y:S01]  /*18a0*/  UIMAD UR13, UR57, UR36, UR9 ;  /* 0x00000024390d72a4 */ /* 0x000fe2000f8e0209 */
[----:B------:R-:W-:Y:S05]  /*18b0*/  BRA `(.L_x_858) ;  /* 0x0000001000007947 */ /* 0x000fea0003800000 */
.L_x_857:
[----:B------:R-:W-:-:S04]  /*18c0*/  UMOV UR13, UR52 ;  /* 0x00000034000d7c82 */ /* 0x000fc80008000000 */
.L_x_858:
[----:B------:R-:W-:Y:S01]  /*18d0*/  UIADD3 UR6, UP4, UP3, UR6, UR43, UR49 ;  /* 0x0000002b06067290 */ /* 0x000fe2000fb9e031 */
[----:B------:R-:W-:Y:S01]  /*18e0*/  IMAD.U32 R10, RZ, RZ, UR5 ;  /* 0x00000005ff0a7e24 */ /* 0x000fe2000f8e00ff */
[----:B------:R-:W-:Y:S01]  /*18f0*/  UMOV UR16, 0x4 ;  /* 0x0000000400107882 */ /* 0x000fe20000000000 */
[----:B------:R-:W-:Y:S01]  /*1900*/  IMAD.U32 R4, RZ, RZ, UR4 ;  /* 0x00000004ff047e24 */ /* 0x000fe2000f8e00ff */
[----:B------:R-:W-:Y:S01]  /*1910*/  UIADD3 UR32, UP2, UP1, UR17, UR6, UR18 ;  /* 0x0000000611207290 */ /* 0x000fe2000f95e012 */
[----:B------:R-:W-:Y:S01]  /*1920*/  LEA.HI R11, R7, R8, RZ, 0x5 ;  /* 0x00000008070b7211 */ /* 0x000fe200078f28ff */
[----:B------:R-:W-:Y:S01]  /*1930*/  UIADD3.X UR6, UR10, UR50, UR55, UP4, UP3 ;  /* 0x000000320a067290 */ /* 0x000fe2000a7e6437 */
[----:B------:R-:W-:Y:S01]  /*1940*/  IADD3 R9, P0, R6, UR19, RZ ;  /* 0x0000001306097c10 */ /* 0x000fe2000ff1e0ff */
[----:B------:R-:W-:Y:S01]  /*1950*/  ULDC.64 UR4, c[0x0][0x3c8] ;  /* 0x0000f20000047ab9 */ /* 0x000fe20000000a00 */
[----:B------:R-:W-:Y:S01]  /*1960*/  IMAD.U32 R22, RZ, RZ, UR19 ;  /* 0x00000013ff167e24 */ /* 0x000fe2000f8e00ff */
[----:B------:R-:W-:Y:S01]  /*1970*/  UIADD3.X UR14, UR11, UR6, UR14, UP2, UP1 ;  /* 0x000000060b0e7290 */ /* 0x000fe200097e240e */
[--C-:B------:R-:W-:Y:S01]  /*1980*/  SHF.R.S32.HI R227, RZ, 0x1f, R226.reuse ;  /* 0x0000001fffe37819 */ /* 0x100fe200000114e2 */
[----:B------:R-:W-:Y:S01]  /*1990*/  IMAD R17, R5, c[0x0][0x370], RZ ;  /* 0x0000dc0005117a24 */ /* 0x000fe200078e02ff */
[----:B------:R-:W-:Y:S01]  /*19a0*/  ULDC.64 UR6, c[0x0][0x1a8] ;  /* 0x00006a0000067ab9 */ /* 0x000fe20000000a00 */
[----:B------:R-:W-:Y:S01]  /*19b0*/  IADD3 R18, P2, R226, UR20, RZ ;  /* 0x00000014e2127c10 */ /* 0x000fe2000ff5e0ff */
[----:B------:R-:W-:Y:S01]  /*19c0*/  UIMAD UR6, UR59, UR6, URZ ;  /* 0x000000063b0672a4 */ /* 0x000fe2000f8e023f */
[----:B------:R-:W-:Y:S01]  /*19d0*/  IMAD.WIDE.U32 R20, R9, c[0x0][0x190], R226 ;  /* 0x0000640009147a25 */ /* 0x000fe200078e00e2 */
[----:B------:R-:W-:Y:S01]  /*19e0*/  BSSY B1, `(.L_x_854) ;  /* 0x000092b000017945 */ /* 0x000fe20003800000 */
[----:B------:R-:W-:Y:S01]  /*19f0*/  IADD3.X R19, R227, UR24, RZ, P2, !PT ;  /* 0x00000018e3137c10 */ /* 0x000fe200097fe4ff */
[----:B------:R-:W-:Y:S01]  /*1a00*/  UIMAD UR10, UR36, UR7, UR6 ;  /* 0x00000007240a72a4 */ /* 0x000fe2000f8e0206 */
[----:B------:R-:W-:Y:S01]  /*1a10*/  IMAD R17, R6, c[0x0][0x374], R17 ;  /* 0x0000dd0006117a24 */ /* 0x000fe200078e0211 */
[----:B------:R-:W-:Y:S01]  /*1a20*/  IADD3 R236, R226, 0x40, RZ ;  /* 0x00000040e2ec7810 */ /* 0x000fe20007ffe0ff */
[----:B------:R-:W-:Y:S01]  /*1a30*/  ULDC.64 UR6, c[0x0][0x370] ;  /* 0x0000dc0000067ab9 */ /* 0x000fe20000000a00 */
[----:B------:R-:W-:Y:S01]  /*1a40*/  IMAD.WIDE.U32 R22, R22, c[0x0][0x370], R18 ;  /* 0x0000dc0016167a25 */ /* 0x000fe200078e0012 */
[----:B------:R-:W-:Y:S01]  /*1a50*/  UIMAD UR6, UR33, UR6, URZ ;  /* 0x00000006210672a4 */ /* 0x000fe2000f8e023f */
[----:B------:R-:W-:-:S02]  /*1a60*/  IADD3 R235, R226, 0x80, RZ ;  /* 0x00000080e2eb7810 */ /* 0x000fc40007ffe0ff */
[----:B------:R-:W-:Y:S01]  /*1a70*/  IMAD.U32 R18, RZ, RZ, UR36 ;  /* 0x00000024ff127e24 */ /* 0x000fe2000f8e00ff */
[----:B------:R-:W-:Y:S01]  /*1a80*/  UIMAD UR11, UR19, UR7, UR6 ;  /* 0x00000007130b72a4 */ /* 0x000fe2000f8e0206 */
[----:B------:R-:W-:Y:S02]  /*1a90*/  IADD3 R234, R226, 0xc0, RZ ;  /* 0x000000c0e2ea7810 */ /* 0x000fe40007ffe0ff */
[----:B------:R-:W-:Y:S02]  /*1aa0*/  ULDC.64 UR6, c[0x0][0x378] ;  /* 0x0000de0000067ab9 */ /* 0x000fe40000000a00 */
[----:B------:R-:W-:Y:S01]  /*1ab0*/  UIMAD UR6, UR59, UR6, URZ ;  /* 0x000000063b0672a4 */ /* 0x000fe2000f8e023f */
[----:B------:R-:W-:-:S03]  /*1ac0*/  IADD3 R23, R23, UR11, RZ ;  /* 0x0000000b17177c10 */ /* 0x000fc6000fffe0ff */
[----:B------:R-:W-:Y:S02]  /*1ad0*/  UIMAD UR9, UR36, UR7, UR6 ;  /* 0x00000007240972a4 */ /* 0x000fe4000f8e0206 */
[----:B------:R-:W-:Y:S01]  /*1ae0*/  UIADD3 UR6, UR19, UR13, URZ ;  /* 0x0000000d13067290 */ /* 0x000fe2000fffe03f */
[----:B------:R-:W-:Y:S02]  /*1af0*/  IMAD.WIDE.U32 R18, R18, c[0x0][0x378], R22 ;  /* 0x0000de0012127a25 */ /* 0x000fe400078e0016 */
[----:B------:R-:W-:Y:S02]  /*1b00*/  ULDC UR13, c[0x0][0x2e8] ;  /* 0x0000ba00000d7ab9 */ /* 0x000fe40000000800 */
[----:B------:R-:W-:Y:S01]  /*1b10*/  UIMAD.WIDE UR6, UR6, UR16, UR4 ;  /* 0x00000010060672a5 */ /* 0x000fe2000f8e0204 */
[----:B------:R-:W-:Y:S01]  /*1b20*/  IADD3 R19, R19, UR9, RZ ;  /* 0x0000000913137c10 */ /* 0x000fe2000fffe0ff */
[----:B------:R-:W-:Y:S01]  /*1b30*/  IMAD.U32 R22, RZ, RZ, UR36 ;  /* 0x00000024ff167e24 */ /* 0x000fe2000f8e00ff */
[----:B------:R-:W-:-:S03]  /*1b40*/  ULDC.64 UR4, c[0x0][0x200] ;  /* 0x0000800000047ab9 */ /* 0x000fc60000000a00 */
[----:B------:R-:W-:Y:S01]  /*1b50*/  IMAD.WIDE.U32 R18, R6, c[0x0][0x370], R18 ;  /* 0x0000dc0006127a25 */ /* 0x000fe200078e0012 */
[----:B------:R-:W-:Y:S02]  /*1b60*/  UMOV UR18, UR6 ;  /* 0x0000000600127c82 */ /* 0x000fe40008000000 */
[----:B------:R-:W-:Y:S01]  /*1b70*/  UIADD3 UR6, UR19, UR15, URZ ;  /* 0x0000000f13067290 */ /* 0x000fe2000fffe03f */
[----:B------:R-:W-:Y:S01]  /*1b80*/  IMAD.IADD R17, R19, 0x1, R17 ;  /* 0x0000000113117824 */ /* 0x000fe200078e0211 */
[----:B------:R-:W-:Y:S01]  /*1b90*/  UMOV UR17, UR7 ;  /* 0x0000000700117c82 */ /* 0x000fe20008000000 */
[C---:B------:R-:W-:Y:S01]  /*1ba0*/  LEA R243, P2, R18.reuse, c[0x0][0x330], 0x1 ;  /* 0x0000cc0012f37a11 */ /* 0x040fe200078408ff */
[----:B------:R-:W-:Y:S01]  /*1bb0*/  UIMAD.WIDE UR6, UR6, UR16, UR4 ;  /* 0x00000010060672a5 */ /* 0x000fe2000f8e0204 */
[----:B------:R1:W2:Y:S02]  /*1bc0*/  R2UR UR4, R4 ;  /* 0x00000000040473c2 */ /* 0x0002a400000e0000 */
[----:B------:R-:W-:-:S04]  /*1bd0*/  LEA.HI.X R242, R18, c[0x0][0x334], R17, 0x1, P2 ;  /* 0x0000cd0012f27a11 */ /* 0x000fc800010f0c11 */
[----:B------:R-:W-:Y:S02]  /*1be0*/  UMOV UR16, UR6 ;  /* 0x0000000600107c82 */ /* 0x000fe40008000000 */
[----:B------:R-:W-:Y:S01]  /*1bf0*/  UIADD3 UR6, -UR8, UR12, UR26 ;  /* 0x0000000c08067290 */ /* 0x000fe2000fffe11a */
[----:B------:R3:W4:Y:S01]  /*1c00*/  R2UR UR5, R10 ;  /* 0x000000000a0573c2 */ /* 0x00072200000e0000 */
[----:B------:R-:W-:Y:S02]  /*1c10*/  UMOV UR15, UR7 ;  /* 0x00000007000f7c82 */ /* 0x000fe40008000000 */
[----:B------:R-:W-:Y:S02]  /*1c20*/  UIADD3 UR6, UR6, -UR13, URZ ;  /* 0x8000000d06067290 */ /* 0x000fe4000fffe03f */
[----:B------:R-:W-:Y:S02]  /*1c30*/  UIADD3 UR7, UR34, -0x1, URZ ;  /* 0xffffffff22077890 */ /* 0x000fe4000fffe03f */
[----:B------:R-:W-:-:S04]  /*1c40*/  USHF.R.S32.HI UR19, URZ, 0x1f, UR6 ;  /* 0x0000001f3f137899 */ /* 0x000fc80008011406 */
[----:B------:R-:W-:Y:S01]  /*1c50*/  ULEA.HI UR19, UR19, UR6, URZ, 0x6 ;  /* 0x0000000613137291 */ /* 0x000fe2000f8f303f */
[----:B-1----:R-:W-:-:S03]  /*1c60*/  LOP3.LUT R4, R11, 0xffffffe0, RZ, 0xc0, !PT ;  /* 0xffffffe00b047812 */ /* 0x002fc600078ec0ff */
[----:B------:R-:W-:Y:S01]  /*1c70*/  USHF.R.S32.HI UR19, URZ, 0x6, UR19 ;  /* 0x000000063f137899 */ /* 0x000fe20008011413 */
[----:B------:R-:W-:Y:S01]  /*1c80*/  SHF.R.S32.HI R11, RZ, 0x5, R11 ;  /* 0x00000005ff0b7819 */ /* 0x000fe2000001140b */
[----:B------:R-:W-:Y:S02]  /*1c90*/  IMAD.IADD R4, R8, 0x1, -R4 ;  /* 0x0000000108047824 */ /* 0x000fe400078e0a04 */
[----:B------:R-:W-:Y:S01]  /*1ca0*/  UISETP.LT.AND UP1, UPT, URZ, UR19, UPT ;  /* 0x000000133f00728c */ /* 0x000fe2000bf21270 */
[----:B---3--:R-:W-:Y:S01]  /*1cb0*/  IADD3.X R10, R5, UR33, RZ, P0, !PT ;  /* 0x00000021050a7c10 */ /* 0x008fe200087fe4ff */
[----:B------:R-:W-:Y:S02]  /*1cc0*/  IMAD R4, R11, UR48, R4 ;  /* 0x000000300b047c24 */ /* 0x000fe4000f8e0204 */
[----:B------:R-:W-:Y:S02]  /*1cd0*/  USEL UR19, URZ, UR19, !UP1 ;  /* 0x000000133f137287 */ /* 0x000fe4000c800000 */
[----:B------:R-:W-:Y:S01]  /*1ce0*/  IMAD R11, R10, c[0x0][0x190], RZ ;  /* 0x000064000a0b7a24 */ /* 0x000fe200078e02ff */
[----:B------:R-:W-:Y:S01]  /*1cf0*/  IADD3 R16, P0, R4, UR32, RZ ;  /* 0x0000002004107c10 */ /* 0x000fe2000ff1e0ff */
[----:B------:R-:W-:-:S02]  /*1d00*/  UISETP.GT.AND UP1, UPT, UR34, UR19, UPT ;  /* 0x000000132200728c */ /* 0x000fc4000bf24270 */
[----:B------:R-:W-:Y:S01]  /*1d10*/  IMAD R11, R9, c[0x0][0x194], R11 ;  /* 0x00006500090b7a24 */ /* 0x000fe200078e020b */
[----:B------:R-:W-:Y:S02]  /*1d20*/  LEA.HI.X.SX32 R4, R4, UR14, 0x1, P0 ;  /* 0x0000000e04047c11 */ /* 0x000fe400080f0eff */
[----:B------:R-:W-:-:S04]  /*1d30*/  IADD3 R20, P0, R20, UR31, RZ ;  /* 0x0000001f14147c10 */ /* 0x000fc8000ff1e0ff */
[----:B------:R-:W-:Y:S02]  /*1d40*/  IADD3.X R21, R21, UR30, R11, P0, !PT ;  /* 0x0000001e15157c10 */ /* 0x000fe400087fe40b */
[----:B------:R-:W-:-:S03]  /*1d50*/  LEA R250, P0, R16, c[0x0][0x350], 0x2 ;  /* 0x0000d40010fa7a11 */ /* 0x000fc600078010ff */
[----:B------:R-:W-:Y:S01]  /*1d60*/  IMAD.WIDE.U32 R22, R22, c[0x0][0x1a8], R20 ;  /* 0x00006a0016167a25 */ /* 0x000fe200078e0014 */
[----:B------:R-:W-:Y:S02]  /*1d70*/  LEA.HI.X R251, R16, c[0x0][0x354], R4, 0x2, P0 ;  /* 0x0000d50010fb7a11 */ /* 0x000fe400000f1404 */
[----:B------:R-:W-:Y:S02]  /*1d80*/  PLOP3.LUT P0, PT, PT, PT, UP1, 0x80, 0x0 ;  /* 0x000000000000781c */ /* 0x000fe40003f0f018 */
[----:B------:R-:W-:Y:S02]  /*1d90*/  LEA R240, P3, R22, c[0x0][0x160], 0x1 ;  /* 0x0000580016f07a11 */ /* 0x000fe400078608ff */
[----:B------:R-:W-:-:S04]  /*1da0*/  IADD3 R4, R23, UR10, RZ ;  /* 0x0000000a17047c10 */ /* 0x000fc8000fffe0ff */
[----:B------:R-:W-:-:S05]  /*1db0*/  LEA.HI.X R239, R22, c[0x0][0x164], R4, 0x1, P3 ;  /* 0x0000590016ef7a11 */ /* 0x000fca00018f0c04 */
        /* <DEDUP_REMOVED lines=19> */
.L_x_860:
        /* <DEDUP_REMOVED lines=18> */
.L_x_861:
        /* <DEDUP_REMOVED lines=9> */
[----:B------:R-:W-:Y:S02]  /*20a0*/  IADD3 R8, P0, R8, UR14, RZ ;  /* 0x0000000e08087c10 */ /* 0x000fe4000ff1e0ff */
[----:B------:R-:W-:Y:S02]  /*20b0*/  ISETP.GE.AND P5, PT, R6, UR8, PT ;  /* 0x0000000806007c0c */ /* 0x000fe4000bfa6270 */
        /* <DEDUP_REMOVED lines=14> */
[----:B------:R-:W-:Y:S01]  /*21a0*/  IMAD R8, R6, c[0x0][0x3a4], R8 ;  /* 0x0000e90006087a24 */ /* 0x000fe200078e0208 */
        /* <DEDUP_REMOVED lines=9> */
.L_x_863:
[----:B------:R-:W-:Y:S05]  /*2240*/  BSYNC B0 ;  /* 0x0000000000007941 */ /* 0x000fea0003800000 */
.L_x_862:
        /* <DEDUP_REMOVED lines=21> */
.L_x_865:
[----:B------:R-:W-:Y:S05]  /*23a0*/  BSYNC B0 ;  /* 0x0000000000007941 */ /* 0x000fea0003800000 */
.L_x_864:
[----:B------:R-:W-:Y:S01]  /*23b0*/  ULDC.64 UR6, c[0x0][0x3a8] ;  /* 0x0000ea0000067ab9 */ /* 0x000fe20000000a00 */
[----:B------:R-:W-:Y:S01]  /*23c0*/  IMAD.WIDE.U32 R8, R4, c[0x0][0x3a8], R226 ;  /* 0x0000ea0004087a25 */ /* 0x000fe200078e00e2 */
[----:B------:R-:W-:Y:S01]  /*23d0*/  UIMAD UR6, UR9, UR6, URZ ;  /* 0x00000006090672a4 */ /* 0x000fe2000f8e023f */
[----:B------:R-:W-:Y:S03]  /*23e0*/  BSSY B0, `(.L_x_866) ;  /* 0x000001c000007945 */ /* 0x000fe60003800000 */
[----:B------:R-:W-:Y:S01]  /*23f0*/  UIMAD UR6, UR26, UR7, UR6 ;  /* 0x000000071a0672a4 */ /* 0x000fe2000f8e0206 */
[----:B------:R-:W-:-:S02]  /*2400*/  IADD3 R10, P0, R8, UR10, RZ ;  /* 0x0000000a080a7c10 */ /* 0x000fc4000ff1e0ff */
[----:B------:R-:W-:-:S03]  /*2410*/  MOV R8, UR36 ;  /* 0x0000002400087c02 */ /* 0x000fc60008000f00 */
        /* <DEDUP_REMOVED lines=18> */
[----:B--2---:R-:W-:-:S04]  /*2540*/  LEA R12, P5, R10, c[0x0][0x348], 0x1 ;  /* 0x0000d2000a0c7a11 */ /* 0x004fc800078a08ff */
[----:B------:R-:W-:-:S05]  /*2550*/  LEA.HI.X R13, R10, c[0x0][0x34c], R7, 0x1, P5 ;  /* 0x0000d3000a0d7a11 */ /* 0x000fca00028f0c07 */
[----:B------:R2:W-:Y:S04]  /*2560*/  @!P3 STG.E.128 [R12.64], RZ ;  /* 0x000000ff0c00b986 */ /* 0x0005e8000c101d04 */
[----:B------:R2:W-:Y:S04]  /*2570*/  @!P2 STG.E.128 [R12.64+0x80], RZ ;  /* 0x000080ff0c00a986 */ /* 0x0005e8000c101d04 */
[----:B------:R2:W-:Y:S04]  /*2580*/  @!P1 STG.E.128 [R12.64+0x100], RZ ;  /* 0x000100ff0c009986 */ /* 0x0005e8000c101d04 */
[----:B------:R2:W-:Y:S02]  /*2590*/  @!P0 STG.E.128 [R12.64+0x180], RZ ;  /* 0x000180ff0c008986 */ /* 0x0005e4000c101d04 */
.L_x_867:
[----:B------:R-:W-:Y:S05]  /*25a0*/  BSYNC B0 ;  /* 0x0000000000007941 */ /* 0x000fea0003800000 */
.L_x_866:
        /* <DEDUP_REMOVED lines=8> */
[----:B------:R-:W-:Y:S01]  /*2630*/  IMAD R5, R5, c[0x0][0x3a8], RZ ;  /* 0x0000ea0005057a24 */ /* 0x000fe200078e02ff */
[----:B------:R-:W-:-:S03]  /*2640*/  LEA R4, P3, R8, c[0x0][0x348], 0x1 ;  /* 0x0000d20008047a11 */ /* 0x000fc600078608ff */
[----:B------:R-:W-:-:S04]  /*2650*/  IMAD R5, R6, c[0x0][0x3ac], R5 ;  /* 0x0000eb0006057a24 */ /* 0x000fc800078e0205 */
        /* <DEDUP_REMOVED lines=9> */
.L_x_859:
[----:B------:R-:W-:Y:S01]  /*26f0*/  PLOP3.LUT P0, PT, PT, PT, UP6, 0x80, 0x0 ;  /* 0x000000000000781c */ /* 0x000fe20003f0f068 */
[----:B------:R-:W-:Y:S01]  /*2700*/  ULEA.HI UR6, UR7, UR7, URZ, 0x1 ;  /* 0x0000000707067291 */ /* 0x000fe2000f8f083f */
[----:B------:R-:W-:Y:S01]  /*2710*/  IMAD.SHL.U32 R233, R224, 0x2, RZ ;  /* 0x00000002e0e97824 */ /* 0x000fe200078e00ff */
[----:B------:R-:W-:Y:S02]  /*2720*/  BSSY B0, `(.L_x_869) ;  /* 0x0000034000007945 */ /* 0x000fe40003800000 */
[----:B------:R-:W-:-:S04]  /*2730*/  ULOP3.LUT UR6, UR6, 0xfffffffe, URZ, 0xc0, !UPT ;  /* 0xfffffffe06067892 */ /* 0x000fc8000f8ec03f */
[----:B------:R-:W-:-:S04]  /*2740*/  UIADD3 UR6, UR7, -UR6, URZ ;  /* 0x8000000607067290 */ /* 0x000fc8000fffe03f */
[----:B------:R-:W-:Y:S01]  /*2750*/  @P0 BAR.SYNC.DEFER_BLOCKING 0x0 ;  /* 0x0000000000000b1d */ /* 0x000fe20000010000 */
[----:B------:R-:W-:Y:S02]  /*2760*/  UISETP.NE.AND UP0, UPT, UR6, 0x1, UPT ;  /* 0x000000010600788c */ /* 0x000fe4000bf05270 */
[----:B------:R-:W-:-:S06]  /*2770*/  UIMAD UR6, UR7, -0x40, UR12 ;  /* 0xffffffc0070678a4 */ /* 0x000fcc000f8e020c */
        /* <DEDUP_REMOVED lines=46> */
.L_x_870:
[----:B------:R-:W-:Y:S05]  /*2a60*/  BSYNC B0 ;  /* 0x0000000000007941 */ /* 0x000fea0003800000 */
.L_x_869:
        /* <DEDUP_REMOVED lines=16> */
[----:B------:R-:W-:Y:S01]  /*2b70*/  @!P4 IMAD.MOV.U32 R19, RZ, RZ, c[0x0][0x370] ;  /* 0x0000dc00ff13c624 */ /* 0x000fe200078e00ff */
[----:B------:R2:W-:Y:S01]  /*2b80*/  @P4 STS.128 [R233+0x11000], RZ ;  /* 0x011000ffe9004388 */ /* 0x0005e20000000c00 */
[----:B------:R-:W-:-:S03]  /*2b90*/  @!P4 IMAD.MOV.U32 R18, RZ, RZ, c[0x0][0x374] ;  /* 0x0000dd00ff12c624 */ /* 0x000fc600078e00ff */
[----:B---3--:R-:W-:-:S04]  /*2ba0*/  @!P4 LEA R24, P0, R19, R243, 0x6 ;  /* 0x000000f31318c211 */ /* 0x008fc800078030ff */
        /* <DEDUP_REMOVED lines=28> */
.L_x_872:
[----:B------:R-:W-:Y:S05]  /*2d70*/  BSYNC B0 ;  /* 0x0000000000007941 */ /* 0x000fea0003800000 */
.L_x_871:
        /* <DEDUP_REMOVED lines=23> */
.L_x_874:
[----:B------:R-:W-:Y:S01]  /*2ef0*/  IMAD.U32 R16, RZ, RZ, UR31 ;  /* 0x0000001fff107e24 */ /* 0x000fe2000f8e00ff */
[----:B------:R-:W-:Y:S01]  /*2f00*/  ISETP.GE.AND P1, PT, R226, c[0x0][0x220], PT ;  /* 0x00008800e2007a0c */ /* 0x000fe20003f26270 */
[----:B------:R-:W-:Y:S01]  /*2f10*/  IMAD.U32 R17, RZ, RZ, UR30 ;  /* 0x0000001eff117e24 */ /* 0x000fe2000f8e00ff */
[----:B------:R-:W-:-:S02]  /*2f20*/  ISETP.GE.AND P3, PT, R236, c[0x0][0x220], PT ;  /* 0x00008800ec007a0c */ /* 0x000fc40003f66270 */
[----:B------:R-:W-:Y:S01]  /*2f30*/  ISETP.GE.AND P2, PT, R235, c[0x0][0x220], PT ;  /* 0x00008800eb007a0c */ /* 0x000fe20003f46270 */
[----:B------:R-:W-:-:S04]  /*2f40*/  IMAD.WIDE.U32 R16, R9, c[0x0][0x190], R16 ;  /* 0x0000640009107a25 */ /* 0x000fc800078e0010 */
[----:B------:R-:W-:Y:S01]  /*2f50*/  IMAD.U32 R9, RZ, RZ, UR36 ;  /* 0x00000024ff097e24 */ /* 0x000fe2000f8e00ff */
[----:B------:R-:W-:Y:S02]  /*2f60*/  IADD3 R17, R11, R17, RZ ;  /* 0x000000110b117210 */ /* 0x000fe40007ffe0ff */
[----:B------:R-:W-:Y:S01]  /*2f70*/  MOV R11, 0x2 ;  /* 0x00000002000b7802 */ /* 0x000fe20000000f00 */
[----:B--2---:R-:W-:Y:S01]  /*2f80*/  @!P1 IMAD.MOV.U32 R20, RZ, RZ, R240 ;  /* 0x000000ffff149224 */ /* 0x004fe200078e00f0 */
        /* <DEDUP_REMOVED lines=40> */
.L_x_875:
[----:B------:R-:W-:Y:S05]  /*3210*/  BSYNC B0 ;  /* 0x0000000000007941 */ /* 0x000fea0003800000 */
.L_x_873:
        /* <DEDUP_REMOVED lines=21> */
.L_x_877:
[----:B------:R-:W-:Y:S02]  /*3370*/  ISETP.GE.AND P4, PT, R226, c[0x0][0x220], PT ;  /* 0x00008800e2007a0c */ /* 0x000fe40003f86270 */
[----:B------:R-:W-:-:S02]  /*3380*/  ISETP.GE.AND P2, PT, R235, c[0x0][0x220], PT ;  /* 0x00008800eb007a0c */ /* 0x000fc40003f46270 */
[----:B------:R-:W-:Y:S02]  /*3390*/  ISETP.GE.AND P3, PT, R236, c[0x0][0x220], PT ;  /* 0x00008800ec007a0c */ /* 0x000fe40003f66270 */
[----:B------:R-:W-:-:S04]  /*33a0*/  IADD3 R22, P5, R22, R16, RZ ;  /* 0x0000001016167210 */ /* 0x000fc80007fbe0ff */
[----:B------:R-:W-:-:S03]  /*33b0*/  IADD3.X R11, R4, R17, R11, P5, !PT ;  /* 0x00000011040b7210 */ /* 0x000fc60002ffe40b */
[----:B------:R-:W-:Y:S01]  /*33c0*/  @!P4 IMAD.MOV.U32 R9, RZ, RZ, c[0x0][0x190] ;  /* 0x00006400ff09c624 */ /* 0x000fe200078e00ff */
[----:B------:R1:W-:Y:S01]  /*33d0*/  @P4 STS [R249+0x1000], RZ ;  /* 0x001000fff9004388 */ /* 0x0003e20000000800 */
[----:B------:R-:W-:Y:S02]  /*33e0*/  @!P4 IMAD.MOV.U32 R16, RZ, RZ, c[0x0][0x194] ;  /* 0x00006500ff10c624 */ /* 0x000fe400078e00ff */
[C---:B--2---:R-:W-:Y:S01]  /*33f0*/  @!P3 LEA R20, P5, R22.reuse, c[0x0][0x160], 0x1 ;  /* 0x000058001614ba11 */ /* 0x044fe200078a08ff */
[----:B------:R1:W-:Y:S02]  /*3400*/  @P4 STS [R249+0x1004], RZ ;  /* 0x001004fff9004388 */ /* 0x0003e40000000800 */
[C---:B-1----:R-:W-:Y:S02]  /*3410*/  @!P4 LEA R18, P1, R9.reuse, R240, 0x6 ;  /* 0x000000f00912c211 */ /* 0x042fe400078230ff */
        /* <DEDUP_REMOVED lines=32> */
[----:B-1----:R-:W-:-:S04]  /*3620*/  LEA R16, P1, R22, c[0x0][0x160], 0x1 ;  /* 0x0000580016107a11 */ /* 0x002fc800078208ff */
[----:B------:R-:W-:-:S05]  /*3630*/  LEA.HI.X R17, R22, c[0x0][0x164], R11, 0x1, P1 ;  /* 0x0000590016117a11 */ /* 0x000fca00008f0c0b */
[----:B------:R-:W-:Y:S01]  /*3640*/  @!PT LDS RZ, [RZ] ;  /* 0x00000000fffff984 */ /* 0x000fe20000000800 */
[----:B------:R-:W-:Y:S01]  /*3650*/  @!PT LDS RZ, [RZ] ;  /* 0x00000000fffff984 */ /* 0x000fe20000000800 */
[----:B------:R-:W-:Y:S01]  /*3660*/  @!PT LDS RZ, [RZ] ;  /* 0x00000000fffff984 */ /* 0x000fe20000000800 */
[----:B------:R1:W-:Y:S04]  /*3670*/  LDGSTS.E.BYPASS.LTC128B.128 [R249+0x7000], [R16.64+0x180] ;  /* 0x0700018010f97fae */ /* 0x0003e8000b901d44 */
.L_x_878:
[----:B------:R-:W-:Y:S05]  /*3680*/  BSYNC B0 ;  /* 0x0000000000007941 */ /* 0x000fea0003800000 */
.L_x_876:
[C---:B------:R-:W-:Y:S01]  /*3690*/  IADD3 R4, R223.reuse, 0x8, RZ ;  /* 0x00000008df047810 */ /* 0x040fe20007ffe0ff */
[C---:B------:R-:W-:Y:S01]  /*36a0*/  IMAD.SHL.U32 R245, R223.reuse, 0x4, RZ ;  /* 0x00000004dff57824 */ /* 0x040fe200078e00ff */
[----:B------:R-:W-:Y:S01]  /*36b0*/  ISETP.GE.AND P3, PT, R223, UR6, PT ;  /* 0x00000006df007c0c */ /* 0x000fe2000bf66270 */
[----:B------:R-:W-:Y:S01]  /*36c0*/  USHF.R.S32.HI UR9, URZ, 0x1f, UR26 ;  /* 0x0000001f3f097899 */ /* 0x000fe2000801141a */
[----:B------:R-:W-:Y:S01]  /*36d0*/  ISETP.GE.AND P2, PT, R4, UR6, PT ;  /* 0x0000000604007c0c */ /* 0x000fe2000bf46270 */
[----:B------:R-:W-:Y:S01]  /*36e0*/  UIADD3 UR6, -UR26, UR8, URZ ;  /* 0x000000081a067290 */ /* 0x000fe2000fffe13f */
[----:B------:R-:W-:Y:S01]  /*36f0*/  SHF.R.S32.HI R244, RZ, 0x1f, R223 ;  /* 0x0000001ffff47819 */ /* 0x000fe200000114df */
[----:B------:R-:W-:Y:S01]  /*3700*/  ULDC.64 UR10, c[0x0][0x198] ;  /* 0x00006600000a7ab9 */ /* 0x000fe20000000a00 */
[----:B-1----:R-:W-:Y:S01]  /*3710*/  IADD3 R16, P1, R245, UR16, RZ ;  /* 0x00000010f5107c10 */ /* 0x002fe2000ff3e0ff */
[----:B------:R-:W-:Y:S01]  /*3720*/  IMAD.MOV.U32 R247, RZ, RZ, 0x7f800000 ;  /* 0x7f800000fff77424 */ /* 0x000fe200078e00ff */
[----:B------:R-:W-:Y:S01]  /*3730*/  SHF.L.U64.HI R244, R223, 0x2, R244 ;  /* 0x00000002dff47819 */ /* 0x000fe200000102f4 */
[----:B------:R-:W-:Y:S01]  /*3740*/  IMAD.MOV.U32 R248, RZ, RZ, 0x7f800000 ;  /* 0x7f800000fff87424 */ /* 0x000fe200078e00ff */
[----:B------:R-:W-:Y:S01]  /*3750*/  ISETP.GE.AND P6, PT, R6, UR6, PT ;  /* 0x0000000606007c0c */ /* 0x000fe2000bfc6270 */
[----:B------:R-:W-:Y:S01]  /*3760*/  UIMAD UR10, UR9, UR10, URZ ;  /* 0x0000000a090a72a4 */ /* 0x000fe2000f8e023f */
[----:B------:R-:W-:Y:S01]  /*3770*/  IADD3.X R17, R244, UR15, RZ, P1, !PT ;  /* 0x0000000ff4117c10 */ /* 0x000fe20008ffe4ff */
[----:B------:R-:W-:-:S02]  /*3780*/  IMAD.U32 R4, RZ, RZ, UR26 ;  /* 0x0000001aff047e24 */ /* 0x000fc4000f8e00ff */
[----:B------:R-:W-:Y:S02]  /*3790*/  UIMAD UR10, UR26, UR11, UR10 ;  /* 0x0000000b1a0a72a4 */ /* 0x000fe4000f8e020a */
[----:B------:R1:W5:Y:S04]  /*37a0*/  @!P3 LDG.E R247, [R16.64] ;  /* 0x0000000410f7b981 */ /* 0x000368000c1e1900 */
[----:B------:R1:W5:Y:S01]  /*37b0*/  @!P2 LDG.E R248, [R16.64+0x20] ;  /* 0x0000200410f8a981 */ /* 0x000362000c1e1900 */
[----:B------:R-:W-:-:S03]  /*37c0*/  IMAD.U32 R9, RZ, RZ, UR10 ;  /* 0x0000000aff097e24 */ /* 0x000fc6000f8e00ff */
[----:B------:R2:W-:Y:S04]  /*37d0*/  @P6 STS.128 [R233+0x18000], RZ ;  /* 0x018000ffe9006388 */ /* 0x0005e80000000c00 */
[----:B------:R2:W-:Y:S04]  /*37e0*/  @P6 STS.128 [R233+0x1a000], RZ ;  /* 0x01a000ffe9006388 */ /* 0x0005e80000000c00 */
[----:B------:R2:W-:Y:S04]  /*37f0*/  @P6 STS.128 [R233+0x1c000], RZ ;  /* 0x01c000ffe9006388 */ /* 0x0005e80000000c00 */
[----:B------:R2:W-:Y:S01]  /*3800*/  @P6 STS.128 [R233+0x1e000], RZ ;  /* 0x01e000ffe9006388 */ /* 0x0005e20000000c00 */
[----:B-1----:R-:W-:-:S05]  /*3810*/  IMAD.WIDE.U32 R16, R4, c[0x0][0x198], R226 ;  /* 0x0000660004107a25 */ /* 0x002fca00078e00e2 */
[----:B--2---:R-:W-:-:S04]  /*3820*/  IADD3 R18, P1, R16, UR27, RZ ;  /* 0x0000001b10127c10 */ /* 0x004fc8000ff3e0ff */
        /* <DEDUP_REMOVED lines=25> */
[----:B---3--:R-:W-:-:S03]  /*39c0*/  @!P4 LEA R24, P1, R22, c[0x0][0x168], 0x1 ;  /* 0x00005a001618ca11 */ /* 0x008fc600078208ff */
        /* <DEDUP_REMOVED lines=26> */
.L_x_880:
[----:B------:R-:W-:Y:S05]  /*3b70*/  BSYNC B0 ;  /* 0x0000000000007941 */ /* 0x000fea0003800000 */
.L_x_879:
        /* <DEDUP_REMOVED lines=9> */
[----:B------:R-:W-:Y:S01]  /*3c10*/  MOV R20, UR27 ;  /* 0x0000001b00147c02 */ /* 0x000fe20008000f00 */
[----:B------:R-:W-:Y:S01]  /*3c20*/  IMAD.MOV.U32 R19, RZ, RZ, R11 ;  /* 0x000000ffff137224 */ /* 0x000fe200078e000b */
[----:B------:R-:W-:Y:S01]  /*3c30*/  ISETP.GE.AND P4, PT, R226, c[0x0][0x220], PT ;  /* 0x00008800e2007a0c */ /* 0x000fe20003f86270 */
[----:B------:R-:W-:Y:S01]  /*3c40*/  IMAD.X R9, RZ, RZ, R14, P1 ;  /* 0x000000ffff097224 */ /* 0x000fe200008e060e */
[----:B------:R-:W-:Y:S01]  /*3c50*/  IADD3 R16, P1, R6, 0x20, RZ ;  /* 0x0000002006107810 */ /* 0x000fe20007f3e0ff */
[----:B------:R-:W-:Y:S01]  /*3c60*/  IMAD.WIDE.U32 R20, R10, c[0x0][0x198], R20 ;  /* 0x000066000a147a25 */ /* 0x000fe200078e0014 */
[----:B------:R-:W-:-:S03]  /*3c70*/  ISETP.GE.AND P3, PT, R236, c[0x0][0x220], PT ;  /* 0x00008800ec007a0c */ /* 0x000fc60003f66270 */
[----:B------:R-:W-:Y:S02]  /*3c80*/  IMAD R9, R9, c[0x0][0x198], RZ ;  /* 0x0000660009097a24 */ /* 0x000fe400078e02ff */
[----:B------:R-:W-:-:S04]  /*3c90*/  IMAD.WIDE.U32 R18, R16, c[0x0][0x198], R18 ;  /* 0x0000660010127a25 */ /* 0x000fc800078e0012 */
[----:B------:R-:W-:Y:S01]  /*3ca0*/  IMAD R9, R10, c[0x0][0x19c], R9 ;  /* 0x000067000a097a24 */ /* 0x000fe200078e0209 */
[----:B------:R1:W-:Y:S01]  /*3cb0*/  @P4 STS.128 [R233+0x19000], RZ ;  /* 0x019000ffe9004388 */ /* 0x0003e20000000c00 */
[----:B------:R-:W-:-:S03]  /*3cc0*/  IMAD.X R10, RZ, RZ, R5, P1 ;  /* 0x000000ffff0a7224 */ /* 0x000fc600008e0605 */
[----:B------:R-:W-:Y:S01]  /*3cd0*/  IADD3 R21, R21, R9, RZ ;  /* 0x0000000915157210 */ /* 0x000fe20007ffe0ff */
[----:B------:R-:W-:Y:S01]  /*3ce0*/  IMAD R10, R10, c[0x0][0x198], RZ ;  /* 0x000066000a0a7a24 */ /* 0x000fe200078e02ff */
[----:B------:R-:W-:-:S03]  /*3cf0*/  MOV R9, 0x2 ;  /* 0x0000000200097802 */ /* 0x000fc60000000f00 */
[----:B------:R-:W-:-:S04]  /*3d00*/  IMAD.WIDE.U32 R20, R13, c[0x0][0x1b0], R20 ;  /* 0x00006c000d147a25 */ /* 0x000fc800078e0014 */
[----:B-12---:R-:W-:Y:S01]  /*3d10*/  IMAD.WIDE R22, R226, R9, c[0x0][0x168] ;  /* 0x00005a00e2167625 */ /* 0x006fe200078e0209 */
        /* <DEDUP_REMOVED lines=29> */
.L_x_882:
[----:B------:R-:W-:Y:S05]  /*3ef0*/  BSYNC B0 ;  /* 0x0000000000007941 */ /* 0x000fea0003800000 */
.L_x_881:
[----:B------:R-:W-:Y:S01]  /*3f00*/  ULDC.64 UR10, c[0x0][0x1a0] ;  /* 0x00006800000a7ab9 */ /* 0x000fe20000000a00 */
[----:B------:R1:W-:Y:S01]  /*3f10*/  @P6 STS.128 [R233+0x20000], RZ ;  /* 0x020000ffe9006388 */ /* 0x0003e20000000c00 */
[----:B------:R-:W-:Y:S01]  /*3f20*/  UIMAD UR6, UR9, UR10, URZ ;  /* 0x0000000a090672a4 */ /* 0x000fe2000f8e023f */
[----:B------:R-:W-:Y:S01]  /*3f30*/  IMAD.WIDE.U32 R10, R4, c[0x0][0x1a0], R226 ;  /* 0x00006800040a7a25 */ /* 0x000fe200078e00e2 */
[----:B------:R-:W-:Y:S01]  /*3f40*/  BSSY B0, `(.L_x_883) ;  /* 0x000003a000007945 */ /* 0x000fe20003800000 */
[----:B------:R1:W-:Y:S01]  /*3f50*/  @P6 STS.128 [R233+0x22000], RZ ;  /* 0x022000ffe9006388 */ /* 0x0003e20000000c00 */
[----:B------:R-:W-:-:S02]  /*3f60*/  UIMAD UR6, UR26, UR11, UR6 ;  /* 0x0000000b1a0672a4 */ /* 0x000fc4000f8e0206 */
[----:B-12---:R-:W-:Y:S01]  /*3f70*/  IADD3 R16, P1, R10, UR21, RZ ;  /* 0x000000150a107c10 */ /* 0x006fe2000ff3e0ff */
        /* <DEDUP_REMOVED lines=28> */
[----:B---3--:R-:W-:Y:S01]  /*4140*/  IMAD.WIDE R24, R226, R4, c[0x0][0x170] ;  /* 0x00005c00e2187625 */ /* 0x008fe200078e0204 */
        /* <DEDUP_REMOVED lines=25> */
.L_x_884:
[----:B------:R-:W-:Y:S05]  /*42e0*/  BSYNC B0 ;  /* 0x0000000000007941 */ /* 0x000fea0003800000 */
.L_x_883:
        /* <DEDUP_REMOVED lines=8> */
[----:B------:R-:W-:Y:S01]  /*4370*/  MOV R19, UR25 ;  /* 0x0000001900137c02 */ /* 0x000fe20008000f00 */
[----:B------:R-:W-:Y:S01]  /*4380*/  IMAD.MOV.U32 R4, RZ, RZ, 0x2 ;  /* 0x00000002ff047424 */ /* 0x000fe200078e00ff */
[----:B------:R-:W-:Y:S01]  /*4390*/  IADD3 R6, P2, R6, 0x20, RZ ;  /* 0x0000002006067810 */ /* 0x000fe20007f5e0ff */
[----:B------:R-:W-:Y:S01]  /*43a0*/  IMAD.X R14, RZ, RZ, R14, P1 ;  /* 0x000000ffff0e7224 */ /* 0x000fe200008e060e */
[----:B------:R-:W-:Y:S01]  /*43b0*/  ISETP.GE.AND P4, PT, R226, c[0x0][0x220], PT ;  /* 0x00008800e2007a0c */ /* 0x000fe20003f86270 */
[----:B------:R-:W-:Y:S01]  /*43c0*/  IMAD.WIDE.U32 R18, R15, c[0x0][0x1a0], R18 ;  /* 0x000068000f127a25 */ /* 0x000fe200078e0012 */
[----:B------:R-:W-:-:S02]  /*43d0*/  ISETP.GE.AND P3, PT, R236, c[0x0][0x220], PT ;  /* 0x00008800ec007a0c */ /* 0x000fc40003f66270 */
[----:B------:R-:W-:Y:S01]  /*43e0*/  ISETP.GE.AND P1, PT, R234, c[0x0][0x220], PT ;  /* 0x00008800ea007a0c */ /* 0x000fe20003f26270 */
[----:B------:R-:W-:Y:S02]  /*43f0*/  IMAD R14, R14, c[0x0][0x1a0], RZ ;  /* 0x000068000e0e7a24 */ /* 0x000fe400078e02ff */
[----:B------:R-:W-:Y:S01]  /*4400*/  IMAD.X R5, RZ, RZ, R5, P2 ;  /* 0x000000ffff057224 */ /* 0x000fe200010e0605 */
[----:B------:R-:W-:Y:S01]  /*4410*/  ISETP.GE.AND P2, PT, R235, c[0x0][0x220], PT ;  /* 0x00008800eb007a0c */ /* 0x000fe20003f46270 */
[----:B------:R-:W-:Y:S01]  /*4420*/  IMAD R14, R15, c[0x0][0x1a4], R14 ;  /* 0x000069000f0e7a24 */ /* 0x000fe200078e020e */
[----:B------:R-:W-:Y:S01]  /*4430*/  MOV R15, R9 ;  /* 0x00000009000f7202 */ /* 0x000fe20000000f00 */
[----:B------:R-:W-:Y:S02]  /*4440*/  IMAD R5, R5, c[0x0][0x1a0], RZ ;  /* 0x0000680005057a24 */ /* 0x000fe400078e02ff */
[----:B------:R1:W-:Y:S01]  /*4450*/  @P4 STS.128 [R233+0x21000], RZ ;  /* 0x021000ffe9004388 */ /* 0x0003e20000000c00 */
[----:B------:R-:W-:Y:S01]  /*4460*/  IADD3 R19, R19, R14, RZ ;  /* 0x0000000e13137210 */ /* 0x000fe20007ffe0ff */
[----:B------:R-:W-:-:S02]  /*4470*/  IMAD.MOV.U32 R14, RZ, RZ, R16 ;  /* 0x000000ffff0e7224 */ /* 0x000fc400078e0010 */
[C---:B------:R-:W-:Y:S02]  /*4480*/  IMAD R5, R6.reuse, c[0x0][0x1a4], R5 ;  /* 0x0000690006057a24 */ /* 0x040fe400078e0205 */
        /* <DEDUP_REMOVED lines=29> */
.L_x_886:
[----:B------:R-:W-:Y:S05]  /*4660*/  BSYNC B0 ;  /* 0x0000000000007941 */ /* 0x000fea0003800000 */
.L_x_885:
        /* <DEDUP_REMOVED lines=15> */
[----:B------:R-:W-:-:S05]  /*4760*/  IMAD.U32 R5, RZ, RZ, UR21 ;  /* 0x00000015ff057e24 */ /* 0x000fca000f8e00ff */
[----:B--2---:R1:W2:Y:S01]  /*4770*/  @P3 LDG.E R4, [R4.64] ;  /* 0x0000000404043981 */ /* 0x0042a2000c1e1900 */
[----:B------:R-:W2:Y:S01]  /*4780*/  @P3 MUFU.RCP R6, c[0x0][0x238] ;  /* 0x00008e0000063b08 */ /* 0x000ea20000001000 */
[----:B------:R-:W-:Y:S01]  /*4790*/  IMAD.U32 R237, RZ, RZ, UR22 ;  /* 0x00000016ffed7e24 */ /* 0x000fe2000f8e00ff */
[----:B------:R-:W-:Y:S01]  /*47a0*/  IADD3 R215, R219, 0x4000, RZ ;  /* 0x00004000dbd77810 */ /* 0x000fe20007ffe0ff */
[----:B------:R-:W-:Y:S01]  /*47b0*/  IMAD.MOV.U32 R212, RZ, RZ, 0x40 ;  /* 0x00000040ffd47424 */ /* 0x000fe200078e00ff */
[----:B------:R-:W-:Y:S01]  /*47c0*/  IADD3 R214, R220, 0x4000, RZ ;  /* 0x00004000dcd67810 */ /* 0x000fe20007ffe0ff */
[----:B------:R-:W-:Y:S01]  /*47d0*/  IMAD R237, R237, 0x40, R222 ;  /* 0x00000040eded7824 */ /* 0x000fe200078e02de */
[----:B------:R-:W-:Y:S01]  /*47e0*/  UIADD3 UR9, UR26, UR12, URZ ;  /* 0x0000000c1a097290 */ /* 0x000fe2000fffe03f */
[----:B------:R-:W-:Y:S01]  /*47f0*/  SEL R215, R215, R219, !P0 ;  /* 0x000000dbd7d77207 */ /* 0x000fe20004000000 */
[----:B------:R-:W-:Y:S01]  /*4800*/  IMAD.MOV.U32 R246, RZ, RZ, R249 ;  /* 0x000000fffff67224 */ /* 0x000fe200078e00f9 */
[----:B------:R-:W-:Y:S01]  /*4810*/  SEL R214, R214, R220, !P0 ;  /* 0x000000dcd6d67207 */ /* 0x000fe20004000000 */
[----:B------:R-:W-:Y:S01]  /*4820*/  UIADD3 UR9, -UR8, 0x40, UR9 ;  /* 0x0000004008097890 */ /* 0x000fe2000fffe109 */
        /* <DEDUP_REMOVED lines=13> */
[----:B-1----:R-:W-:Y:S01]  /*4900*/  LEA.HI R5, R7, R8, RZ, 0x4 ;  /* 0x0000000807057211 */ /* 0x002fe200078f20ff */
        /* <DEDUP_REMOVED lines=31> */
[----:B------:R-:W-:Y:S01]  /*4b00*/  R2P PR, R5, 0x6 ;  /* 0x0000000605007804 */ /* 0x000fe20000000000 */
[----:B------:R-:W-:Y:S01]  /*4b10*/  CS2R R72, SRZ ;  /* 0x0000000000487805 */ /* 0x000fe2000001ff00 */
[----:B------:R-:W-:Y:S01]  /*4b20*/  CS2R R70, SRZ ;  /* 0x0000000000467805 */ /* 0x000fe2000001ff00 */
[----:B------:R-:W-:Y:S01]  /*4b30*/  CS2R R68, SRZ ;  /* 0x0000000000447805 */ /* 0x000fe2000001ff00 */
[----:B------:R-:W-:Y:S01]  /*4b40*/  CS2R R62, SRZ ;  /* 0x00000000003e7805 */ /* 0x000fe2000001ff00 */
[----:B------:R-:W-:Y:S01]  /*4b50*/  SEL R213, R213, 0xffffffe0, !P1 ;  /* 0xffffffe0d5d57807 */ /* 0x000fe20004800000 */
[----:B------:R-:W-:Y:S01]  /*4b60*/  CS2R R60, SRZ ;  /* 0x00000000003c7805 */ /* 0x000fe2000001ff00 */
[----:B------:R-:W-:Y:S01]  /*4b70*/  SEL R212, R212, 0xffffffc0, !P2 ;  /* 0xffffffc0d4d47807 */ /* 0x000fe20005000000 */
[----:B------:R-:W-:Y:S01]  /*4b80*/  CS2R R66, SRZ ;  /* 0x0000000000427805 */ /* 0x000fe2000001ff00 */
[----:B------:R-:W-:Y:S01]  /*4b90*/  CS2R R64, SRZ ;  /* 0x0000000000407805 */ /* 0x000fe2000001ff00 */
        /* <DEDUP_REMOVED lines=21> */
[----:B------:R-:W-:Y:S01]  /*4cf0*/  IMAD.SHL.U32 R215, R215, 0x2, RZ ;  /* 0x00000002d7d77824 */ /* 0x000fe200078e00ff */
[----:B------:R-:W-:Y:S01]  /*4d00*/  IADD3 R237, R237, UR8, RZ ;  /* 0x00000008eded7c10 */ /* 0x000fe2000fffe0ff */
[----:B------:R-:W-:Y:S01]  /*4d10*/  IMAD.SHL.U32 R214, R214, 0x2, RZ ;  /* 0x00000002d6d67824 */ /* 0x000fe200078e00ff */
[----:B------:R-:W-:Y:S01]  /*4d20*/  ULDC UR13, c[0x0][0x2e8] ;  /* 0x0000ba00000d7ab9 */ /* 0x000fe20000000800 */
[----:B------:R-:W-:Y:S01]  /*4d30*/  IMAD.IADD R209, R216, 0x1, R212 ;  /* 0x00000001d8d17824 */ /* 0x000fe200078e02d4 */
[----:B------:R-:W-:Y:S01]  /*4d40*/  UMOV UR6, URZ ;  /* 0x0000003f00067c82 */ /* 0x000fe20008000000 */
[----:B------:R-:W-:Y:S01]  /*4d50*/  IMAD.IADD R210, R212, 0x1, R211 ;  /* 0x00000001d4d27824 */ /* 0x000fe200078e02d3 */
[----:B------:R-:W-:-:S02]  /*4d60*/  ULDC UR14, c[0x0][0x2e4] ;  /* 0x0000b900000e7ab9 */ /* 0x000fc40000000800 */
[----:B------:R-:W-:Y:S01]  /*4d70*/  UIADD3 UR20, UR9, -UR13, URZ ;  /* 0x8000000d09147290 */ /* 0x000fe2000fffe03f */
[----:B--2---:R-:W-:-:S04]  /*4d80*/  @P3 FMUL.FTZ R4, R4, R6 ;  /* 0x0000000604043220 */ /* 0x004fc80000410000 */
[----:B------:R-:W1:Y:S02]  /*4d90*/  @P3 R2UR UR10, R4 ;  /* 0x00000000040a33c2 */ /* 0x000e6400000e0000 */
[----:B-1----:R-:W-:-:S05]  /*4da0*/  @UP1 UMOV UR6, UR10 ;  /* 0x0000000a00061c82 */ /* 0x002fca0008000000 */
.L_x_891:
[----:B------:R-:W0:Y:S01]  /*4db0*/  LDGDEPBAR ;  /* 0x00000000000079af */ /* 0x000e220000000000 */
[C---:B------:R-:W-:Y:S01]  /*4dc0*/  IMAD.IADD R118, R214.reuse, 0x1, R213 ;  /* 0x00000001d6767824 */ /* 0x040fe200078e02d5 */
[----:B------:R-:W-:Y:S01]  /*4dd0*/  USHF.L.U32 UR9, UR7, 0x6, URZ ;  /* 0x0000000607097899 */ /* 0x000fe2000800063f */
[--C-:B------:R-:W-:Y:S01]  /*4de0*/  IMAD.IADD R117, R214, 0x1, R212.reuse ;  /* 0x00000001d6757824 */ /* 0x100fe200078e02d4 */
[----:B------:R-:W-:Y:S01]  /*4df0*/  ULDC UR10, c[0x0][0x2e4] ;  /* 0x0000b900000a7ab9 */ /* 0x000fe20000000800 */
[----:B------:R-:W-:Y:S01]  /*4e00*/  IMAD.IADD R116, R118, 0x1, R212 ;  /* 0x0000000176747824 */ /* 0x000fe200078e02d4 */
[----:B------:R-:W-:Y:S01]  /*4e10*/  UISETP.GE.AND UP0, UPT, UR9, UR20, UPT ;  /* 0x000000140900728c */ /* 0x000fe2000bf06270 */
[----:B------:R-:W-:Y:S04]  /*4e20*/  DEPBAR.LE SB0, 0x0 ;  /* 0x000080000000791a */ /* 0x000fe80000000000 */
[----:B------:R-:W-:Y:S06]  /*4e30*/  BAR.SYNC.DEFER_BLOCKING 0x0 ;  /* 0x0000000000007b1d */ /* 0x000fec0000010000 */
[----:B------:R-:W-:Y:S05]  /*4e40*/  LDSM.16.M88.4 R16, [R214] ;  /* 0x00000000d610783b */ /* 0x000fea0000000200 */
[----:B------:R-:W1:Y:S05]  /*4e50*/  LDSM.16.M88.4 R8, [R218+0x18000] ;  /* 0x01800000da08783b */ /* 0x000e6a0000000200 */
[----:B------:R-:W2:Y:S05]  /*4e60*/  LDSM.16.M88.4 R84, [R218+0x18800] ;  /* 0x01880000da54783b */ /* 0x000eaa0000000200 */
[----:B------:R-:W-:Y:S05]  /*4e70*/  LDSM.16.M88.4 R88, [R118] ;  /* 0x000000007658783b */ /* 0x000fea0000000200 */
[----:B------:R-:W3:Y:S05]  /*4e80*/  LDSM.16.M88.4 R92, [R208+0x18000] ;  /* 0x01800000d05c783b */ /* 0x000eea0000000200 */
[----:B------:R-:W4:Y:S05]  /*4e90*/  LDSM.16.M88.4 R96, [R208+0x18800] ;  /* 0x01880000d060783b */ /* 0x000f2a0000000200 */
[----:B------:R-:W-:Y:S05]  /*4ea0*/  LDSM.16.M88.4 R100, [R117] ;  /* 0x000000007564783b */ /* 0x000fea0000000200 */
[----:B------:R-:W3:Y:S05]  /*4eb0*/  LDSM.16.M88.4 R104, [R3+0x18000] ;  /* 0x018000000368783b */ /* 0x000eea0000000200 */
[----:B------:R-:W4:Y:S01]  /*4ec0*/  LDSM.16.M88.4 R108, [R3+0x18800] ;  /* 0x01880000036c783b */ /* 0x000f220000000200 */
[C---:B-1----:R-:W-:Y:S04]  /*4ed0*/  HMMA.16816.F32.BF16 R4, R16.reuse, R8, RZ ;  /* 0x000000081004723c */ /* 0x042fe800000418ff */
[----:B------:R-:W-:Y:S04]  /*4ee0*/  LDSM.16.M88.4 R112, [R2+0x18800] ;  /* 0x018800000270783b */ /* 0x000fe80000000200 */
[C---:B------:R-:W-:Y:S08]  /*4ef0*/  HMMA.16816.F32.BF16 R8, R16.reuse, R10, RZ ;  /* 0x0000000a1008723c */ /* 0x040ff000000418ff */
[C---:B--2---:R-:W-:Y:S08]  /*4f00*/  HMMA.16816.F32.BF16 R12, R16.reuse, R84, RZ ;  /* 0x00000054100c723c */ /* 0x044ff000000418ff */
[----:B------:R-:W-:Y:S01]  /*4f10*/  HMMA.16816.F32.BF16 R16, R16, R86, RZ ;  /* 0x000000561010723c */ /* 0x000fe200000418ff */
[----:B------:R-:W-:Y:S07]  /*4f20*/  LDSM.16.M88.4 R84, [R116] ;  /* 0x000000007454783b */ /* 0x000fee0000000200 */
        /* <DEDUP_REMOVED lines=9> */
[----:B------:R-:W3:Y:S07]  /*4fc0*/  LDSM.16.M88.4 R104, [R218+0x1a800] ;  /* 0x01a80000da68783b */ /* 0x000eee0000000200 */
[C---:B------:R-:W-:Y:S08]  /*4fd0*/  HMMA.16816.F32.BF16 R12, R100.reuse, R108, R12 ;  /* 0x0000006c640c723c */ /* 0x040ff0000004180c */
[----:B------:R-:W-:Y:S01]  /*4fe0*/  HMMA.16816.F32.BF16 R16, R100, R110, R16 ;  /* 0x0000006e6410723c */ /* 0x000fe20000041810 */
[----:B------:R-:W-:Y:S05]  /*4ff0*/  LDSM.16.M88.4 R100, [R208+0x1a000] ;  /* 0x01a00000d064783b */ /* 0x000fea0000000200 */
[----:B------:R-:W-:Y:S02]  /*5000*/  LDSM.16.M88.4 R108, [R208+0x1a800] ;  /* 0x01a80000d06c783b */ /* 0x000fe40000000200 */
[C---:B-1----:R-:W-:Y:S08]  /*5010*/  HMMA.16816.F32.BF16 R4, R84.reuse, R92, R4 ;  /* 0x0000005c5404723c */ /* 0x042ff00000041804 */
[C---:B------:R-:W-:Y:S01]  /*5020*/  HMMA.16816.F32.BF16 R8, R84.reuse, R94, R8 ;  /* 0x0000005e5408723c */ /* 0x040fe20000041808 */
[----:B------:R-:W1:Y:S07]  /*5030*/  LDSM.16.M88.4 R92, [R118+0x2000] ;  /* 0x00200000765c783b */ /* 0x000e6e0000000200 */
[C---:B------:R-:W-:Y:S08]  /*5040*/  HMMA.16816.F32.BF16 R12, R84.reuse, R112, R12 ;  /* 0x00000070540c723c */ /* 0x040ff0000004180c */
[----:B------:R-:W-:Y:S01]  /*5050*/  HMMA.16816.F32.BF16 R16, R84, R114, R16 ;  /* 0x000000725410723c */ /* 0x000fe20000041810 */
[----:B------:R-:W-:Y:S07]  /*5060*/  LDSM.16.M88.4 R84, [R117+0x2000] ;  /* 0x002000007554783b */ /* 0x000fee0000000200 */
[C---:B--2---:R-:W-:Y:S08]  /*5070*/  HMMA.16816.F32.BF16 R4, R88.reuse, R96, R4 ;  /* 0x000000605804723c */ /* 0x044ff00000041804 */
[C---:B------:R-:W-:Y:S01]  /*5080*/  HMMA.16816.F32.BF16 R8, R88.reuse, R98, R8 ;  /* 0x000000625808723c */ /* 0x040fe20000041808 */
[----:B------:R-:W2:Y:S07]  /*5090*/  LDSM.16.M88.4 R96, [R3+0x1a000] ;  /* 0x01a000000360783b */ /* 0x000eae0000000200 */
[C---:B---3--:R-:W-:Y:S08]  /*50a0*/  HMMA.16816.F32.BF16 R12, R88.reuse, R104, R12 ;  /* 0x00000068580c723c */ /* 0x048ff0000004180c */
        /* <DEDUP_REMOVED lines=9> */
[----:B------:R-:W4:Y:S03]  /*5140*/  LDSM.16.M88.4 R92, [R2+0x1a800] ;  /* 0x01a80000025c783b */ /* 0x000f260000000200 */
[----:B------:R-:W-:Y:S04]  /*5150*/  IADD3.X R109, R244, UR17, RZ, P0, !PT ;  /* 0x00000011f46d7c10 */ /* 0x000fe800087fe4ff */
[C---:B--2---:R-:W-:Y:S01]  /*5160*/  HMMA.16816.F32.BF16 R4, R84.reuse, R96, R4 ;  /* 0x000000605404723c */ /* 0x044fe20000041804 */
[----:B-----5:R2:W5:Y:S05]  /*5170*/  LDG.E R121, [R108.64] ;  /* 0x000000046c797981 */ /* 0x02056a000c1e1900 */
[----:B------:R2:W5:Y:S02]  /*5180*/  LDG.E R120, [R108.64+0x20] ;  /* 0x000020046c787981 */ /* 0x000564000c1e1900 */
[C---:B------:R-:W-:Y:S03]  /*5190*/  HMMA.16816.F32.BF16 R8, R84.reuse, R98, R8 ;  /* 0x000000625408723c */ /* 0x040fe60000041808 */
[----:B------:R-:W-:Y:S05]  /*51a0*/  LDSM.16.M88.4 R96, [R214+0x4000] ;  /* 0x00400000d660783b */ /* 0x000fea0000000200 */
[C---:B---3--:R-:W-:Y:S08]  /*51b0*/  HMMA.16816.F32.BF16 R12, R84.reuse, R88, R12 ;  /* 0x00000058540c723c */ /* 0x048ff0000004180c */
[----:B------:R-:W-:Y:S01]  /*51c0*/  HMMA.16816.F32.BF16 R16, R84, R90, R16 ;  /* 0x0000005a5410723c */ /* 0x000fe20000041810 */
[----:B------:R-:W-:Y:S05]  /*51d0*/  LDSM.16.M88.4 R84, [R218+0x1c800] ;  /* 0x01c80000da54783b */ /* 0x000fea0000000200 */
[----:B------:R-:W-:Y:S02]  /*51e0*/  LDSM.16.M88.4 R88, [R118+0x4000] ;  /* 0x004000007658783b */ /* 0x000fe40000000200 */
[C---:B-1----:R-:W-:Y:S03]  /*51f0*/  HMMA.16816.F32.BF16 R4, R100.reuse, R104, R4 ;  /* 0x000000686404723c */ /* 0x042fe60000041804 */
[----:B--2---:R-:W1:Y:S05]  /*5200*/  LDSM.16.M88.4 R108, [R218+0x1c000] ;  /* 0x01c00000da6c783b */ /* 0x004e6a0000000200 */
[C---:B------:R-:W-:Y:S01]  /*5210*/  HMMA.16816.F32.BF16 R8, R100.reuse, R106, R8 ;  /* 0x0000006a6408723c */ /* 0x040fe20000041808 */
[----:B------:R-:W2:Y:S07]  /*5220*/  LDSM.16.M88.4 R104, [R208+0x1c000] ;  /* 0x01c00000d068783b */ /* 0x000eae0000000200 */
[C---:B----4-:R-:W-:Y:S08]  /*5230*/  HMMA.16816.F32.BF16 R12, R100.reuse, R92, R12 ;  /* 0x0000005c640c723c */ /* 0x050ff0000004180c */
        /* <DEDUP_REMOVED lines=32> */
[C---:B------:R-:W-:Y:S08]  /*5440*/  HMMA.16816.F32.BF16 R8, R92.reuse, R110, R8 ;  /* 0x0000006e5c08723c */ /* 0x040ff00000041808 */
[C---:B----4-:R-:W-:Y:S08]  /*5450*/  HMMA.16816.F32.BF16 R12, R92.reuse, R84, R12 ;  /* 0x000000545c0c723c */ /* 0x050ff0000004180c */
[----:B------:R-:W-:Y:S01]  /*5460*/  HMMA.16816.F32.BF16 R16, R92, R86, R16 ;  /* 0x000000565c10723c */ /* 0x000fe20000041810 */
[----:B------:R-:W-:Y:S05]  /*5470*/  LDSM.16.M88.4 R84, [R117+0x6000] ;  /* 0x006000007554783b */ /* 0x000fea0000000200 */
[----:B------:R-:W1:Y:S02]  /*5480*/  LDSM.16.M88.4 R92, [R3+0x1e000] ;  /* 0x01e00000035c783b */ /* 0x000e640000000200 */
[C---:B--2---:R-:W-:Y:S07]  /*5490*/  HMMA.16816.F32.BF16 R4, R100.reuse, R104, R4 ;  /* 0x000000686404723c */ /* 0x044fee0000041804 */
[----:B------:R-:W-:Y:S01]  /*54a0*/  IADD3 R104, R237, UR9, RZ ;  /* 0x00000009ed687c10 */ /* 0x000fe2000fffe0ff */
[C---:B------:R-:W-:Y:S04]  /*54b0*/  HMMA.16816.F32.BF16 R8, R100.reuse, R106, R8 ;  /* 0x0000006a6408723c */ /* 0x040fe80000041808 */
[C---:B------:R-:W-:Y:S02]  /*54c0*/  IADD3 R108, R104.reuse, 0x8, RZ ;  /* 0x00000008686c7810 */ /* 0x040fe40007ffe0ff */
[----:B------:R-:W-:Y:S02]  /*54d0*/  IADD3 R109, R104, -0x1, RZ ;  /* 0xffffffff686d7810 */ /* 0x000fe40007ffe0ff */
[C---:B---3--:R-:W-:Y:S03]  /*54e0*/  HMMA.16816.F32.BF16 R12, R100.reuse, R88, R12 ;  /* 0x00000058640c723c */ /* 0x048fe6000004180c */
[----:B------:R-:W-:Y:S02]  /*54f0*/  ISETP.GE.AND P1, PT, R108, RZ, PT ;  /* 0x000000ff6c00720c */ /* 0x000fe40003f26270 */
[C---:B------:R-:W-:Y:S02]  /*5500*/  IADD3 R107, R104.reuse, 0x7, RZ ;  /* 0x00000007686b7810 */ /* 0x040fe40007ffe0ff */
[C---:B------:R-:W-:Y:S01]  /*5510*/  IADD3 R110, R104.reuse, -0x8, RZ ;  /* 0xfffffff8686e7810 */ /* 0x040fe20007ffe0ff */
[----:B------:R-:W-:Y:S01]  /*5520*/  HMMA.16816.F32.BF16 R16, R100, R90, R16 ;  /* 0x0000005a6410723c */ /* 0x000fe20000041810 */
[----:B------:R-:W-:Y:S02]  /*5530*/  LDSM.16.M88.4 R88, [R116+0x6000] ;  /* 0x006000007458783b */ /* 0x000fe40000000200 */
[----:B------:R-:W-:Y:S02]  /*5540*/  ISETP.GE.AND P0, PT, R107, RZ, PT ;  /* 0x000000ff6b00720c */ /* 0x000fe40003f06270 */
[C---:B------:R-:W-:Y:S01]  /*5550*/  IADD3 R111, R104.reuse, -0x9, RZ ;  /* 0xfffffff7686f7810 */ /* 0x040fe20007ffe0ff */
[----:B------:R-:W2:Y:S01]  /*5560*/  LDSM.16.M88.4 R100, [R2+0x1e000] ;  /* 0x01e000000264783b */ /* 0x000ea20000000200 */
[----:B------:R-:W-:Y:S02]  /*5570*/  IABS R105, R104 ;  /* 0x0000006800697213 */ /* 0x000fe40000000000 */
[C---:B------:R-:W-:Y:S02]  /*5580*/  @!P1 IADD3 R108, -R104.reuse, -0x8, RZ ;  /* 0xfffffff8686c9810 */ /* 0x040fe40007ffe1ff */
[----:B------:R-:W-:Y:S02]  /*5590*/  ISETP.GE.AND P1, PT, R109, RZ, PT ;  /* 0x000000ff6d00720c */ /* 0x000fe40003f26270 */
[----:B------:R-:W-:Y:S01]  /*55a0*/  I2F R105, R105 ;  /* 0x0000006900697306 */ /* 0x000fe20000201400 */
[C---:B-1----:R-:W-:Y:S05]  /*55b0*/  HMMA.16816.F32.BF16 R4, R84.reuse, R92, R4 ;  /* 0x0000005c5404723c */ /* 0x042fea0000041804 */
[----:B------:R-:W-:Y:S02]  /*55c0*/  @!P0 IADD3 R107, -R104, -0x7, RZ ;  /* 0xfffffff9686b8810 */ /* 0x000fe40007ffe1ff */
[----:B------:R-:W-:Y:S01]  /*55d0*/  ISETP.GE.AND P0, PT, R110, RZ, PT ;  /* 0x000000ff6e00720c */ /* 0x000fe20003f06270 */
[C---:B------:R-:W-:Y:S01]  /*55e0*/  HMMA.16816.F32.BF16 R8, R84.reuse, R94, R8 ;  /* 0x0000005e5408723c */ /* 0x040fe20000041808 */
[----:B------:R-:W1:Y:S01]  /*55f0*/  I2F R106, R108 ;  /* 0x0000006c006a7306 */ /* 0x000e620000201400 */
[----:B------:R-:W3:Y:S02]  /*5600*/  LDSM.16.M88.4 R92, [R2+0x1e800] ;  /* 0x01e80000025c783b */ /* 0x000ee40000000200 */
[C---:B------:R-:W-:Y:S02]  /*5610*/  @!P1 IADD3 R109, -R104.reuse, 0x1, RZ ;  /* 0x00000001686d9810 */ /* 0x040fe40007ffe1ff */
[----:B------:R-:W-:Y:S02]  /*5620*/  ISETP.GE.AND P1, PT, R111, RZ, PT ;  /* 0x000000ff6f00720c */ /* 0x000fe40003f26270 */
[C---:B------:R-:W-:Y:S03]  /*5630*/  HMMA.16816.F32.BF16 R12, R84.reuse, R96, R12 ;  /* 0x00000060540c723c */ /* 0x040fe6000004180c */
[----:B------:R-:W4:Y:S01]  /*5640*/  I2F R107, R107 ;  /* 0x0000006b006b7306 */ /* 0x000f220000201400 */
[C---:B------:R-:W-:Y:S03]  /*5650*/  @!P0 IADD3 R110, -R104.reuse, 0x8, RZ ;  /* 0x00000008686e8810 */ /* 0x040fe60007ffe1ff */
[C---:B------:R-:W-:Y:S01]  /*5660*/  IADD3 R97, R104.reuse, -0x10, RZ ;  /* 0xfffffff068617810 */ /* 0x040fe20007ffe0ff */
[----:B------:R-:W-:Y:S03]  /*5670*/  HMMA.16816.F32.BF16 R16, R84, R98, R16 ;  /* 0x000000625410723c */ /* 0x000fe60000041810 */
[----:B------:R-:W-:Y:S02]  /*5680*/  ISETP.GE.AND P0, PT, R97, RZ, PT ;  /* 0x000000ff6100720c */ /* 0x000fe40003f06270 */
[----:B------:R-:W1:Y:S01]  /*5690*/  I2F R108, R109 ;  /* 0x0000006d006c7306 */ /* 0x000e620000201400 */
[C---:B------:R-:W-:Y:S02]  /*56a0*/  @!P1 IADD3 R111, -R104.reuse, 0x9, RZ ;  /* 0x00000009686f9810 */ /* 0x040fe40007ffe1ff */
[C---:B--2---:R-:W-:Y:S05]  /*56b0*/  HMMA.16816.F32.BF16 R4, R88.reuse, R100, R4 ;  /* 0x000000645804723c */ /* 0x044fea0000041804 */
[C---:B------:R-:W-:Y:S02]  /*56c0*/  IADD3 R85, R104.reuse, -0x11, RZ ;  /* 0xffffffef68557810 */ /* 0x040fe40007ffe0ff */
[----:B------:R-:W2:Y:S01]  /*56d0*/  I2F R96, R110 ;  /* 0x0000006e00607306 */ /* 0x000ea20000201400 */
[C---:B------:R-:W-:Y:S01]  /*56e0*/  IADD3 R86, R104.reuse, -0x18, RZ ;  /* 0xffffffe868567810 */ /* 0x040fe20007ffe0ff */
[C---:B------:R-:W-:Y:S03]  /*56f0*/  HMMA.16816.F32.BF16 R8, R88.reuse, R102, R8 ;  /* 0x000000665808723c */ /* 0x040fe60000041808 */
[C---:B------:R-:W-:Y:S02]  /*5700*/  IADD3 R84, R104.reuse, -0x19, RZ ;  /* 0xffffffe768547810 */ /* 0x040fe40007ffe0ff */
[----:B------:R-:W-:Y:S02]  /*5710*/  ISETP.GE.AND P2, PT, R85, RZ, PT ;  /* 0x000000ff5500720c */ /* 0x000fe40003f46270 */
[----:B------:R-:W-:Y:S01]  /*5720*/  @!P0 IADD3 R97, -R104, 0x10, RZ ;  /* 0x0000001068618810 */ /* 0x000fe20007ffe1ff */
[----:B------:R-:W2:Y:S01]  /*5730*/  I2F R111, R111 ;  /* 0x0000006f006f7306 */ /* 0x000ea20000201400 */
[----:B------:R-:W-:Y:S01]  /*5740*/  ISETP.GE.AND P1, PT, R86, RZ, PT ;  /* 0x000000ff5600720c */ /* 0x000fe20003f26270 */
[C---:B---3--:R-:W-:Y:S03]  /*5750*/  HMMA.16816.F32.BF16 R12, R88.reuse, R92, R12 ;  /* 0x0000005c580c723c */ /* 0x048fe6000004180c */
[----:B------:R-:W-:Y:S02]  /*5760*/  ISETP.GE.AND P0, PT, R84, RZ, PT ;  /* 0x000000ff5400720c */ /* 0x000fe40003f06270 */
[----:B-1----:R-:W-:Y:S02]  /*5770*/  FFMA.FTZ R6, R106, -UR6, R6 ;  /* 0x800000066a067c23 */ /* 0x002fe40008010006 */
[----:B----4-:R-:W-:Y:S01]  /*5780*/  FFMA.FTZ R7, R107, -UR6, R7 ;  /* 0x800000066b077c23 */ /* 0x010fe20008010007 */
[----:B------:R-:W1:Y:S01]  /*5790*/  I2F R97, R97 ;  /* 0x0000006100617306 */ /* 0x000e620000201400 */
[C---:B------:R-:W-:Y:S01]  /*57a0*/  @!P2 IADD3 R85, -R104.reuse, 0x11, RZ ;  /* 0x000000116855a810 */ /* 0x040fe20007ffe1ff */
[----:B------:R-:W-:Y:S03]  /*57b0*/  HMMA.16816.F32.BF16 R16, R88, R94, R16 ;  /* 0x0000005e5810723c */ /* 0x000fe60000041810 */
[----:B------:R-:W-:Y:S01]  /*57c0*/  @!P1 IADD3 R86, -R104, 0x18, RZ ;  /* 0x0000001868569810 */ /* 0x000fe20007ffe1ff */
[----:B------:R-:W-:Y:S02]  /*57d0*/  FFMA.FTZ R5, R108, -UR6, R5 ;  /* 0x800000066c057c23 */ /* 0x000fe40008010005 */
[----:B------:R-:W-:Y:S01]  /*57e0*/  @!P0 IADD3 R84, -R104, 0x19, RZ ;  /* 0x0000001968548810 */ /* 0x000fe20007ffe1ff */
[C---:B------:R-:W-:Y:S01]  /*57f0*/  FFMA.FTZ R4, R105.reuse, -UR6, R4 ;  /* 0x8000000669047c23 */ /* 0x040fe20008010004 */
[----:B------:R-:W3:Y:S01]  /*5800*/  I2F R85, R85 ;  /* 0x0000005500557306 */ /* 0x000ee20000201400 */
[----:B------:R-:W-:Y:S01]  /*5810*/  FFMA.FTZ R11, R108, -UR6, R11 ;  /* 0x800000066c0b7c23 */ /* 0x000fe2000801000b */
[----:B------:R-:W-:Y:S02]  /*5820*/  PLOP3.LUT P0, PT, PT, PT, UP0, 0x80, 0x0 ;  /* 0x000000000000781c */ /* 0x000fe40003f0f008 */
[----:B------:R-:W-:Y:S02]  /*5830*/  FFMA.FTZ R10, R105, -UR6, R10 ;  /* 0x80000006690a7c23 */ /* 0x000fe4000801000a */
[C---:B--2---:R-:W-:Y:S02]  /*5840*/  FFMA.FTZ R8, R96.reuse, -UR6, R8 ;  /* 0x8000000660087c23 */ /* 0x044fe40008010008 */
[C---:B------:R-:W-:Y:S02]  /*5850*/  FFMA.FTZ R9, R111.reuse, -UR6, R9 ;  /* 0x800000066f097c23 */ /* 0x040fe40008010009 */
[----:B------:R-:W2:Y:S01]  /*5860*/  I2F R86, R86 ;  /* 0x0000005600567306 */ /* 0x000ea20000201400 */
[----:B------:R-:W-:Y:S02]  /*5870*/  FFMA.FTZ R14, R96, -UR6, R14 ;  /* 0x80000006600e7c23 */ /* 0x000fe4000801000e */
[----:B------:R-:W-:Y:S02]  /*5880*/  FFMA.FTZ R15, R111, -UR6, R15 ;  /* 0x800000066f0f7c23 */ /* 0x000fe4000801000f */
[C---:B-1----:R-:W-:Y:S02]  /*5890*/  FFMA.FTZ R12, R97.reuse, -UR6, R12 ;  /* 0x80000006610c7c23 */ /* 0x042fe4000801000c */
[----:B------:R-:W-:Y:S03]  /*58a0*/  FFMA.FTZ R18, R97, -UR6, R18 ;  /* 0x8000000661127c23 */ /* 0x000fe60008010012 */
[----:B------:R-:W1:Y:S01]  /*58b0*/  I2F R84, R84 ;  /* 0x0000005400547306 */ /* 0x000e620000201400 */
[C---:B---3--:R-:W-:Y:S02]  /*58c0*/  FFMA.FTZ R13, R85.reuse, -UR6, R13 ;  /* 0x80000006550d7c23 */ /* 0x048fe4000801000d */
[----:B------:R-:W-:Y:S02]  /*58d0*/  FFMA.FTZ R19, R85, -UR6, R19 ;  /* 0x8000000655137c23 */ /* 0x000fe40008010013 */
[----:B--2---:R-:W-:Y:S02]  /*58e0*/  FFMA.FTZ R16, R86, -UR6, R16 ;  /* 0x8000000656107c23 */ /* 0x004fe40008010010 */
[----:B-1----:R-:W-:Y:S01]  /*58f0*/  FFMA.FTZ R17, R84, -UR6, R17 ;  /* 0x8000000654117c23 */ /* 0x002fe20008010011 */
[----:B------:R-:W-:-:S05]  /*5900*/  @!P0 BRA `(.L_x_887) ;  /* 0x000000c000008947 */ /* 0x000fca0003800000 */
[----:B------:R-:W-:Y:S04]  /*5910*/  USHF.L.U32 UR10, UR22, 0x6, URZ ;  /* 0x00000006160a7899 */ /* 0x000fe8000800063f */
[----:B------:R-:W-:Y:S02]  /*5920*/  UIADD3 UR11, UR10, UR12, URZ ;  /* 0x0000000c0a0b7290 */ /* 0x000fe4000fffe03f */
[----:B------:R-:W-:Y:S02]  /*5930*/  UIADD3 UR10, UR10, 0x40, URZ ;  /* 0x000000400a0a7890 */ /* 0x000fe4000fffe03f */
[----:B------:R-:W-:Y:S02]  /*5940*/  UIADD3 UR13, UR14, UR11, -UR8 ;  /* 0x0000000b0e0d7290 */ /* 0x000fe4000fffe808 */
[----:B------:R-:W-:Y:S02]  /*5950*/  UIADD3 UR11, UR9, 0x40, URZ ;  /* 0x00000040090b7890 */ /* 0x000fe4000fffe03f */
[----:B------:R-:W-:Y:S01]  /*5960*/  IMAD.U32 R84, RZ, RZ, UR10 ;  /* 0x0000000aff547e24 */ /* 0x000fe2000f8e00ff */
[----:B------:R-:W-:Y:S02]  /*5970*/  UMOV UR10, UR14 ;  /* 0x0000000e000a7c82 */ /* 0x000fe40008000000 */
[----:B------:R-:W-:Y:S02]  /*5980*/  UISETP.GE.AND UP0, UPT, UR11, UR13, UPT ;  /* 0x0000000d0b00728c */ /* 0x000fe4000bf06270 */
[----:B------:R-:W-:Y:S04]  /*5990*/  ISETP.LT.AND P0, PT, R84, UR8, PT ;  /* 0x0000000854007c0c */ /* 0x000fe8000bf01270 */
[----:B------:R-:W-:Y:S11]  /*59a0*/  PLOP3.LUT P1, PT, PT, PT, UP0, 0x80, 0x0 ;  /* 0x000000000000781c */ /* 0x000ff60003f2f008 */
[----:B------:R-:W-:Y:S02]  /*59b0*/  @!UPT UIADD3 URZ, URZ, URZ, URZ ;  /* 0x0000003f3f3ff290 */ /* 0x000fe4000fffe03f */
[----:B------:R-:W-:-:S05]  /*59c0*/  @!P1 BRA P0, `(.L_x_888) ;  /* 0x0000047000009947 */ /* 0x000fca0000000000 */
.L_x_887:
        /* <DEDUP_REMOVED lines=14> */
[CC--:B------:R-:W-:Y:S02]  /*5ab0*/  ISETP.GE.AND P1, PT, R84.reuse, R95.reuse, PT ;  /* 0x0000005f5400720c */ /* 0x0c0fe40003f26270 */
[-C--:B------:R-:W-:Y:S02]  /*5ac0*/  ISETP.GE.AND P0, PT, R93, R95.reuse, PT ;  /* 0x0000005f5d00720c */ /* 0x080fe40003f06270 */
        /* <DEDUP_REMOVED lines=55> */
.L_x_888:
        /* <DEDUP_REMOVED lines=15> */
[--C-:B------:R-:W-:Y:S01]  /*5f30*/  FFMA.FTZ R198, R9, c[0x0][0x23c], -R84.reuse ;  /* 0x00008f0009c67a23 */ /* 0x100fe20000010854 */
[----:B------:R-:W-:Y:S01]  /*5f40*/  MUFU.EX2 R201, R201 ;  /* 0x000000c900c97308 */ /* 0x000fe20000000800 */
[----:B------:R-:W-:Y:S01]  /*5f50*/  FFMA.FTZ R197, R12, c[0x0][0x23c], -R84 ;  /* 0x00008f000cc57a23 */ /* 0x000fe20000010854 */
[----:B------:R-:W-:Y:S01]  /*5f60*/  PLOP3.LUT P1, PT, PT, PT, UP3, 0x80, 0x0 ;  /* 0x000000000000781c */ /* 0x000fe20003f2f038 */
[--C-:B------:R-:W-:Y:S02]  /*5f70*/  FFMA.FTZ R129, R6, c[0x0][0x23c], -R4.reuse ;  /* 0x00008f0006817a23 */ /* 0x100fe40000010804 */
[--C-:B------:R-:W-:Y:S02]  /*5f80*/  FFMA.FTZ R128, R7, c[0x0][0x23c], -R4.reuse ;  /* 0x00008f0007807a23 */ /* 0x100fe40000010804 */
[--C-:B------:R-:W-:Y:S02]  /*5f90*/  FFMA.FTZ R127, R10, c[0x0][0x23c], -R4.reuse ;  /* 0x00008f000a7f7a23 */ /* 0x100fe40000010804 */
[--C-:B------:R-:W-:Y:S01]  /*5fa0*/  FFMA.FTZ R126, R11, c[0x0][0x23c], -R4.reuse ;  /* 0x00008f000b7e7a23 */ /* 0x100fe20000010804 */
[----:B------:R-:W1:Y:S01]  /*5fb0*/  MUFU.EX2 R200, R200 ;  /* 0x000000c800c87308 */ /* 0x000e620000000800 */
[--C-:B------:R-:W-:Y:S02]  /*5fc0*/  FFMA.FTZ R123, R18, c[0x0][0x23c], -R4.reuse ;  /* 0x00008f00127b7a23 */ /* 0x100fe40000010804 */
[--C-:B------:R-:W-:Y:S02]  /*5fd0*/  FFMA.FTZ R125, R14, c[0x0][0x23c], -R4.reuse ;  /* 0x00008f000e7d7a23 */ /* 0x100fe40000010804 */
[--C-:B------:R-:W-:Y:S02]  /*5fe0*/  FFMA.FTZ R124, R15, c[0x0][0x23c], -R4.reuse ;  /* 0x00008f000f7c7a23 */ /* 0x100fe40000010804 */
[----:B------:R-:W-:Y:S02]  /*5ff0*/  FFMA.FTZ R4, R19, c[0x0][0x23c], -R4 ;  /* 0x00008f0013047a23 */ /* 0x000fe40000010804 */
[--C-:B------:R-:W-:Y:S01]  /*6000*/  FFMA.FTZ R196, R13, c[0x0][0x23c], -R84.reuse ;  /* 0x00008f000dc47a23 */ /* 0x100fe20000010854 */
[----:B------:R-:W-:Y:S01]  /*6010*/  MUFU.EX2 R129, R129 ;  /* 0x0000008100817308 */ /* 0x000fe20000000800 */
[--C-:B------:R-:W-:Y:S02]  /*6020*/  FFMA.FTZ R131, R16, c[0x0][0x23c], -R84.reuse ;  /* 0x00008f0010837a23 */ /* 0x100fe40000010854 */
[----:B------:R-:W-:Y:S02]  /*6030*/  FFMA.FTZ R84, R17, c[0x0][0x23c], -R84 ;  /* 0x00008f0011547a23 */ /* 0x000fe40000010854 */
[----:B------:R-:W-:Y:S05]  /*6040*/  IMAD R252, R252, c[0x0][0x1c0], RZ ;  /* 0x00007000fcfc7a24 */ /* 0x000fea00078e02ff */
[----:B------:R-:W2:Y:S10]  /*6050*/  MUFU.EX2 R128, R128 ;  /* 0x0000008000807308 */ /* 0x000eb40000000800 */
[----:B------:R-:W-:Y:S10]  /*6060*/  MUFU.EX2 R199, R199 ;  /* 0x000000c700c77308 */ /* 0x000ff40000000800 */
[----:B------:R-:W3:Y:S10]  /*6070*/  MUFU.EX2 R198, R198 ;  /* 0x000000c600c67308 */ /* 0x000ef40000000800 */
[----:B------:R-:W-:Y:S10]  /*6080*/  MUFU.EX2 R127, R127 ;  /* 0x0000007f007f7308 */ /* 0x000ff40000000800 */
[----:B------:R-:W4:Y:S10]  /*6090*/  MUFU.EX2 R126, R126 ;  /* 0x0000007e007e7308 */ /* 0x000f340000000800 */
[----:B------:R4:W-:Y:S10]  /*60a0*/  MUFU.EX2 R122, R4 ;  /* 0x00000004007a7308 */ /* 0x0009f40000000800 */
[----:B------:R-:W-:Y:S10]  /*60b0*/  MUFU.EX2 R197, R197 ;  /* 0x000000c500c57308 */ /* 0x000ff40000000800 */
[----:B------:R-:W1:Y:S10]  /*60c0*/  MUFU.EX2 R196, R196 ;  /* 0x000000c400c47308 */ /* 0x000e740000000800 */
[----:B------:R-:W-:Y:S10]  /*60d0*/  MUFU.EX2 R125, R125 ;  /* 0x0000007d007d7308 */ /* 0x000ff40000000800 */
[----:B------:R-:W1:Y:S10]  /*60e0*/  MUFU.EX2 R124, R124 ;  /* 0x0000007c007c7308 */ /* 0x000e740000000800 */
[----:B------:R-:W-:Y:S10]  /*60f0*/  MUFU.EX2 R130, R84 ;  /* 0x0000005400827308 */ /* 0x000ff40000000800 */
[----:B------:R-:W4:Y:S10]  /*6100*/  MUFU.EX2 R131, R131 ;  /* 0x0000008300837308 */ /* 0x000f340000000800 */
[----:B------:R-:W4:Y:S01]  /*6110*/  MUFU.EX2 R123, R123 ;  /* 0x0000007b007b7308 */ /* 0x000f220000000800 */
[----:B-1----:R-:W-:Y:S02]  /*6120*/  F2FP.BF16.PACK_AB R7, R200, R201 ;  /* 0x000000c9c807723e */ /* 0x002fe400000010ff */
[----:B--2---:R-:W-:Y:S02]  /*6130*/  F2FP.BF16.PACK_AB R6, R128, R129 ;  /* 0x000000818006723e */ /* 0x004fe400000010ff */
[----:B---3--:R-:W-:Y:S01]  /*6140*/  F2FP.BF16.PACK_AB R5, R198, R199 ;  /* 0x000000c7c605723e */ /* 0x008fe200000010ff */
[----:B------:R1:W-:Y:S01]  /*6150*/  STS [R228+0x2a000], R7 ;  /* 0x02a00007e4007388 */ /* 0x0003e20000000800 */
[----:B----4-:R-:W-:Y:S05]  /*6160*/  F2FP.BF16.PACK_AB R4, R126, R127 ;  /* 0x0000007f7e04723e */ /* 0x010fea00000010ff */
[----:B------:R2:W-:Y:S06]  /*6170*/  STS [R228+0x2a400], R6 ;  /* 0x02a40006e4007388 */ /* 0x0005ec0000000800 */
[----:B------:R3:W-:Y:S06]  /*6180*/  STS [R232+0x2a000], R5 ;  /* 0x02a00005e8007388 */ /* 0x0007ec0000000800 */
[----:B------:R4:W-:Y:S01]  /*6190*/  STS [R232+0x2a400], R4 ;  /* 0x02a40004e8007388 */ /* 0x0009e20000000800 */
[----:B-1----:R-:W-:Y:S05]  /*61a0*/  F2FP.BF16.PACK_AB R7, R196, R197 ;  /* 0x000000c5c407723e */ /* 0x002fea00000010ff */
[----:B------:R-:W-:Y:S01]  /*61b0*/  STS [R230+0x2a000], R7 ;  /* 0x02a00007e6007388 */ /* 0x000fe20000000800 */
[----:B--2---:R-:W-:Y:S05]  /*61c0*/  F2FP.BF16.PACK_AB R6, R124, R125 ;  /* 0x0000007d7c06723e */ /* 0x004fea00000010ff */
[----:B------:R-:W-:Y:S01]  /*61d0*/  STS [R230+0x2a400], R6 ;  /* 0x02a40006e6007388 */ /* 0x000fe20000000800 */
[----:B---3--:R-:W-:Y:S05]  /*61e0*/  F2FP.BF16.PACK_AB R5, R130, R131 ;  /* 0x000000838205723e */ /* 0x008fea00000010ff */
[----:B------:R-:W-:Y:S01]  /*61f0*/  STS [R238+0x2a000], R5 ;  /* 0x02a00005ee007388 */ /* 0x000fe20000000800 */
[----:B----4-:R-:W-:Y:S05]  /*6200*/  F2FP.BF16.PACK_AB R4, R122, R123 ;  /* 0x0000007b7a04723e */ /* 0x010fea00000010ff */
        /* <DEDUP_REMOVED lines=154> */
[C---:B------:R-:W-:Y:S01]  /*6bb0*/  IMAD.U32 R86, R85.reuse, -0x40, RZ ;  /* 0xffffffc055567824 */ /* 0x040fe200078e00ff */
[----:B------:R-:W-:Y:S01]  /*6bc0*/  ISETP.GE.AND P2, PT, R234, c[0x0][0x220], PT ;  /* 0x00008800ea007a0c */ /* 0x000fe20003f46270 */
[----:B------:R-:W-:Y:S01]  /*6bd0*/  IMAD.MOV.U32 R84, RZ, RZ, c[0x0][0x194] ;  /* 0x00006500ff547624 */ /* 0x000fe200078e00ff */
[----:B------:R-:W-:Y:S02]  /*6be0*/  ULOP3.LUT UR9, UR7, 0x1, URZ, 0xc0, !UPT ;  /* 0x0000000107097892 */ /* 0x000fe4000f8ec03f */
[C---:B------:R-:W-:Y:S02]  /*6bf0*/  LEA R90, P0, R86.reuse, R240, 0x1 ;  /* 0x000000f0565a7211 */ /* 0x040fe400078008ff */
[----:B------:R-:W-:Y:S01]  /*6c00*/  SHF.R.S32.HI R87, RZ, 0x1f, R86 ;  /* 0x0000001fff577819 */ /* 0x000fe20000011456 */
[----:B------:R-:W-:Y:S01]  /*6c10*/  UISETP.NE.U32.AND UP0, UPT, UR9, 0x1, UPT ;  /* 0x000000010900788c */ /* 0x000fe2000bf05070 */
[----:B------:R-:W-:Y:S02]  /*6c20*/  LEA.HI.X.SX32 R91, R86, R241, 0x1, P0 ;  /* 0x000000f1565b7211 */ /* 0x000fe400000f0eff */
[C---:B------:R-:W-:Y:S01]  /*6c30*/  LEA R88, P6, R85.reuse, R86, 0x5 ;  /* 0x0000005655587211 */ /* 0x040fe200078c28ff */
[----:B------:R-:W-:Y:S03]  /*6c40*/  USEL UR9, UR41, 0x8000, !UP0 ;  /* 0x0000800029097887 */ /* 0x000fe6000c000000 */
[----:B------:R-:W-:Y:S02]  /*6c50*/  @!P3 LEA R94, P0, R88, R240, 0x1 ;  /* 0x000000f0585eb211 */ /* 0x000fe400078008ff */
[--C-:B------:R-:W-:Y:S02]  /*6c60*/  LEA.HI.X R87, R85, R87, R84.reuse, 0x5, P6 ;  /* 0x0000005755577211 */ /* 0x100fe400030f2c54 */
[----:B------:R-:W-:Y:S02]  /*6c70*/  IADD3 R249, R249, UR9, RZ ;  /* 0x00000009f9f97c10 */ /* 0x000fe4000fffe0ff */
[----:B------:R-:W-:Y:S02]  /*6c80*/  IADD3 R246, R246, UR9, RZ ;  /* 0x00000009f6f67c10 */ /* 0x000fe4000fffe0ff */
[C-C-:B------:R-:W-:Y:S01]  /*6c90*/  @!P3 LEA.HI.X R95, R88.reuse, R239, R87.reuse, 0x1, P0 ;  /* 0x000000ef585fb211 */ /* 0x140fe200000f0c57 */
[----:B------:R1:W-:Y:S01]  /*6ca0*/  @P5 STS [R249], RZ ;  /* 0x000000fff9005388 */ /* 0x0003e20000000800 */
[C---:B------:R-:W-:Y:S02]  /*6cb0*/  @!P5 LEA R96, P0, R85.reuse, R90, 0x6 ;  /* 0x0000005a5560d211 */ /* 0x040fe400078030ff */
[CC--:B------:R-:W-:Y:S01]  /*6cc0*/  @!P4 LEA R92, P6, R88.reuse, R240.reuse, 0x1 ;  /* 0x000000f0585cc211 */ /* 0x0c0fe200078c08ff */
[----:B------:R1:W-:Y:S01]  /*6cd0*/  @P5 STS [R249+0x4], RZ ;  /* 0x000004fff9005388 */ /* 0x0003e20000000800 */
[----:B------:R-:W-:Y:S02]  /*6ce0*/  @!P5 LEA.HI.X R97, R85, R91, R84, 0x6, P0 ;  /* 0x0000005b5561d211 */ /* 0x000fe400000f3454 */
[CCC-:B------:R-:W-:Y:S01]  /*6cf0*/  @!P4 LEA.HI.X R93, R88.reuse, R239.reuse, R87.reuse, 0x1, P6 ;  /* 0x000000ef585dc211 */ /* 0x1c0fe200030f0c57 */
[----:B------:R1:W-:Y:S01]  /*6d00*/  @P5 STS [R249+0x8], RZ ;  /* 0x000008fff9005388 */ /* 0x0003e20000000800 */
[----:B------:R-:W-:Y:S01]  /*6d10*/  @!P2 LEA R86, P6, R88, R240, 0x1 ;  /* 0x000000f05856a211 */ /* 0x000fe200078c08ff */
        /* <DEDUP_REMOVED lines=66> */
.L_x_889:
[----:B------:R-:W-:Y:S01]  /*7140*/  F2FP.BF16.PACK_AB R4, R5, R4 ;  /* 0x000000040504723e */ /* 0x000fe200000010ff */
        /* <DEDUP_REMOVED lines=18> */
[----:B------:R-:W2:Y:S06]  /*7270*/  LDSM.16.MT88.4 R8, [R221+0x10000] ;  /* 0x01000000dd08783b */ /* 0x000eac0000004200 */
[----:B------:R-:W3:Y:S06]  /*7280*/  LDSM.16.MT88.4 R12, [R0+0x2a000] ;  /* 0x02a00000000c783b */ /* 0x000eec0000004200 */
[----:B------:R-:W4:Y:S06]  /*7290*/  LDSM.16.MT88.4 R16, [R221+0x12000] ;  /* 0x01200000dd10783b */ /* 0x000f2c0000004200 */
[----:B-1----:R-:W1:Y:S06]  /*72a0*/  LDSM.16.MT88.4 R84, [R221+0x14000] ;  /* 0x01400000dd54783b */ /* 0x002e6c0000004200 */
[----:B------:R-:W5:Y:S06]  /*72b0*/  LDSM.16.MT88.4 R88, [R221+0x16000] ;  /* 0x01600000dd58783b */ /* 0x000f6c0000004200 */
[----:B------:R-:W-:Y:S06]  /*72c0*/  LDSM.16.MT88.4 R92, [R221+0x10800] ;  /* 0x01080000dd5c783b */ /* 0x000fec0000004200 */
[----:B------:R-:W-:Y:S01]  /*72d0*/  LDSM.16.MT88.4 R96, [R0+0x2a800] ;  /* 0x02a800000060783b */ /* 0x000fe20000004200 */
[-C--:B--2---:R-:W-:Y:S05]  /*72e0*/  HMMA.16816.F32.BF16 R20, R4, R8.reuse, R20 ;  /* 0x000000080414723c */ /* 0x084fea0000041814 */
[----:B------:R-:W-:Y:S03]  /*72f0*/  LDSM.16.MT88.4 R100, [R221+0x12800] ;  /* 0x01280000dd64783b */ /* 0x000fe60000004200 */
[C---:B---3--:R-:W-:Y:S03]  /*7300*/  HMMA.16816.F32.BF16 R24, R12.reuse, R8, R24 ;  /* 0x000000080c18723c */ /* 0x048fe60000041818 */
[----:B------:R-:W-:Y:S06]  /*7310*/  LDSM.16.MT88.4 R104, [R221+0x14800] ;  /* 0x01480000dd68783b */ /* 0x000fec0000004200 */
[----:B------:R-:W-:Y:S01]  /*7320*/  LDSM.16.MT88.4 R108, [R221+0x16800] ;  /* 0x01680000dd6c783b */ /* 0x000fe20000004200 */
[-C--:B------:R-:W-:Y:S08]  /*7330*/  HMMA.16816.F32.BF16 R28, R12, R10.reuse, R28 ;  /* 0x0000000a0c1c723c */ /* 0x080ff0000004181c */
[C---:B------:R-:W-:Y:S01]  /*7340*/  HMMA.16816.F32.BF16 R32, R4.reuse, R10, R32 ;  /* 0x0000000a0420723c */ /* 0x040fe20000041820 */
[----:B------:R-:W2:Y:S07]  /*7350*/  LDSM.16.MT88.4 R8, [R217+0x2a800] ;  /* 0x02a80000d908783b */ /* 0x000eae0000004200 */
[-C--:B----4-:R-:W-:Y:S08]  /*7360*/  HMMA.16816.F32.BF16 R36, R4, R16.reuse, R36 ;  /* 0x000000100424723c */ /* 0x090ff00000041824 */
[C---:B------:R-:W-:Y:S08]  /*7370*/  HMMA.16816.F32.BF16 R40, R12.reuse, R16, R40 ;  /* 0x000000100c28723c */ /* 0x040ff00000041828 */
[-C--:B------:R-:W-:Y:S08]  /*7380*/  HMMA.16816.F32.BF16 R44, R12, R18.reuse, R44 ;  /* 0x000000120c2c723c */ /* 0x080ff0000004182c */
[C---:B------:R-:W-:Y:S01]  /*7390*/  HMMA.16816.F32.BF16 R48, R4.reuse, R18, R48 ;  /* 0x000000120430723c */ /* 0x040fe20000041830 */
[----:B------:R-:W-:Y:S07]  /*73a0*/  LDSM.16.MT88.4 R16, [R0+0x2b000] ;  /* 0x02b000000010783b */ /* 0x000fee0000004200 */
[-C--:B-1----:R-:W-:Y:S08]  /*73b0*/  HMMA.16816.F32.BF16 R52, R4, R84.reuse, R52 ;  /* 0x000000540434723c */ /* 0x082ff00000041834 */
        /* <DEDUP_REMOVED lines=9> */
[----:B------:R-:W1:Y:S06]  /*7450*/  LDSM.16.MT88.4 R4, [R217+0x2b000] ;  /* 0x02b00000d904783b */ /* 0x000e6c0000004200 */
[----:B------:R-:W3:Y:S01]  /*7460*/  LDSM.16.MT88.4 R88, [R221+0x15000] ;  /* 0x01500000dd58783b */ /* 0x000ee20000004200 */
        /* <DEDUP_REMOVED lines=22> */
[-C--:B-1----:R-:W-:Y:S08]  /*75d0*/  HMMA.16816.F32.BF16 R20, R4, R12.reuse, R20 ;  /* 0x0000000c0414723c */ /* 0x082ff00000041814 */
[C---:B------:R-:W-:Y:S08]  /*75e0*/  HMMA.16816.F32.BF16 R24, R16.reuse, R12, R24 ;  /* 0x0000000c1018723c */ /* 0x040ff00000041818 */
[-C--:B------:R-:W-:Y:S08]  /*75f0*/  HMMA.16816.F32.BF16 R28, R16, R14.reuse, R28 ;  /* 0x0000000e101c723c */ /* 0x080ff0000004181c */
[C---:B------:R-:W-:Y:S01]  /*7600*/  HMMA.16816.F32.BF16 R32, R4.reuse, R14, R32 ;  /* 0x0000000e0420723c */ /* 0x040fe20000041820 */
[----:B------:R-:W1:Y:S06]  /*7610*/  LDSM.16.MT88.4 R12, [R221+0x17800] ;  /* 0x01780000dd0c783b */ /* 0x000e6c0000004200 */
        /* <DEDUP_REMOVED lines=9> */
[-C--:B--2---:R-:W-:Y:S08]  /*76b0*/  HMMA.16816.F32.BF16 R68, R4, R92.reuse, R68 ;  /* 0x0000005c0444723c */ /* 0x084ff00000041844 */
        /* <DEDUP_REMOVED lines=15> */
[-C--:B-1----:R-:W-:Y:S08]  /*77b0*/  HMMA.16816.F32.BF16 R68, R8, R12.reuse, R68 ;  /* 0x0000000c0844723c */ /* 0x082ff00000041844 */
        /* <DEDUP_REMOVED lines=32> */
[CCC-:B------:R-:W-:Y:S01]  /*79c0*/  @!P4 LEA.HI.X R13, R8.reuse, R242.reuse, R7.reuse, 0x1, P6 ;  /* 0x000000f2080dc211 */ /* 0x1c0fe200030f0c07 */
        /* <DEDUP_REMOVED lines=36> */
.L_x_890:
[----:B------:R-:W-:Y:S01]  /*7c10*/  LDSM.16.M88.4 R128, [R216] ;  /* 0x00000000d880783b */ /* 0x000fe20000000200 */
[----:B------:R-:W-:Y:S02]  /*7c20*/  ULOP3.LUT UR9, UR7, 0x1, URZ, 0xc0, !UPT ;  /* 0x0000000107097892 */ /* 0x000fe4000f8ec03f */
[----:B------:R-:W-:Y:S02]  /*7c30*/  UISETP.GT.AND UP2, UPT, UR7, UR19, UPT ;  /* 0x000000130700728c */ /* 0x000fe4000bf44270 */
[----:B-1----:R-:W1:Y:S01]  /*7c40*/  LDSM.16.MT88.4 R16, [R221+0x18000] ;  /* 0x01800000dd10783b */ /* 0x002e620000004200 */
[----:B------:R-:W-:Y:S02]  /*7c50*/  UISETP.NE.U32.AND UP0, UPT, UR9, 0x1, UPT ;  /* 0x000000010900788c */ /* 0x000fe4000bf05070 */
[----:B------:R-:W-:Y:S02]  /*7c60*/  @UP3 UIADD3 UR10, UP1, UR16, -0x100, URZ ;  /* 0xffffff00100a3890 */ /* 0x000fe4000ff3e03f */
[----:B------:R-:W2:Y:S01]  /*7c70*/  LDSM.16.M88.4 R124, [R216+0x1000] ;  /* 0x00100000d87c783b */ /* 0x000ea20000000200 */
[----:B------:R-:W-:Y:S02]  /*7c80*/  UIADD3 UR7, UR7, -0x1, URZ ;  /* 0xffffffff07077890 */ /* 0x000fe4000fffe03f */
[----:B------:R-:W-:Y:S02]  /*7c90*/  @UP3 UIADD3.X UR9, UR15, -0x1, URZ, UP1, !UPT ;  /* 0xffffffff0f093890 */ /* 0x000fe40008ffe43f */
[----:B------:R-:W3:Y:S05]  /*7ca0*/  LDSM.16.MT88.4 R96, [R221+0x1a000] ;  /* 0x01a00000dd60783b */ /* 0x000eea0000004200 */
[----:B------:R-:W4:Y:S05]  /*7cb0*/  LDSM.16.MT88.4 R112, [R221+0x1c000] ;  /* 0x01c00000dd70783b */ /* 0x000f2a0000004200 */
[----:B------:R-:W3:Y:S05]  /*7cc0*/  LDSM.16.MT88.4 R196, [R221+0x1e000] ;  /* 0x01e00000ddc4783b */ /* 0x000eea0000004200 */
[----:B------:R-:W-:Y:S05]  /*7cd0*/  LDSM.16.M88.4 R200, [R211] ;  /* 0x00000000d3c8783b */ /* 0x000fea0000000200 */
[----:B------:R-:W3:Y:S01]  /*7ce0*/  LDSM.16.MT88.4 R204, [R221+0x18800] ;  /* 0x01880000ddcc783b */ /* 0x000ee20000004200 */
        /* <DEDUP_REMOVED lines=16> */
[----:B------:R-:W1:Y:S07]  /*7df0*/  LDSM.16.M88.4 R196, [R211+0x1000] ;  /* 0x00100000d3c4783b */ /* 0x000e6e0000000200 */
[-C--:B------:R-:W-:Y:S08]  /*7e00*/  HMMA.16816.F32.BF16 R4, R200, R204.reuse, R4 ;  /* 0x000000ccc804723c */ /* 0x080ff00000041804 */
[C---:B-1----:R-:W-:Y:S08]  /*7e10*/  HMMA.16816.F32.BF16 R8, R196.reuse, R204, R8 ;  /* 0x000000ccc408723c */ /* 0x042ff00000041808 */
[-C--:B------:R-:W-:Y:S08]  /*7e20*/  HMMA.16816.F32.BF16 R12, R196, R206.reuse, R12 ;  /* 0x000000cec40c723c */ /* 0x080ff0000004180c */
[C---:B------:R-:W-:Y:S01]  /*7e30*/  HMMA.16816.F32.BF16 R16, R200.reuse, R206, R16 ;  /* 0x000000cec810723c */ /* 0x040fe20000041810 */
[----:B------:R-:W1:Y:S07]  /*7e40*/  LDSM.16.MT88.4 R204, [R221+0x1a800] ;  /* 0x01a80000ddcc783b */ /* 0x000e6e0000004200 */
[-C--:B-1----:R-:W-:Y:S08]  /*7e50*/  HMMA.16816.F32.BF16 R84, R200, R204.reuse, R84 ;  /* 0x000000ccc854723c */ /* 0x082ff00000041854 */
[C---:B------:R-:W-:Y:S08]  /*7e60*/  HMMA.16816.F32.BF16 R88, R196.reuse, R204, R88 ;  /* 0x000000ccc458723c */ /* 0x040ff00000041858 */
        /* <DEDUP_REMOVED lines=10> */
[-C--:B------:R-:W-:Y:S01]  /*7f10*/  HMMA.16816.F32.BF16 R124, R196, R206.reuse, R124 ;  /* 0x000000cec47c723c */ /* 0x080fe2000004187c */
[----:B------:R-:W-:Y:S07]  /*7f20*/  LDSM.16.M88.4 R196, [R209] ;  /* 0x00000000d1c4783b */ /* 0x000fee0000000200 */
[----:B------:R-:W-:Y:S01]  /*7f30*/  HMMA.16816.F32.BF16 R128, R200, R206, R128 ;  /* 0x000000cec880723c */ /* 0x000fe20000041880 */
[----:B------:R-:W1:Y:S05]  /*7f40*/  LDSM.16.MT88.4 R200, [R221+0x19000] ;  /* 0x01900000ddc8783b */ /* 0x000e6a0000004200 */
[----:B------:R-:W2:Y:S02]  /*7f50*/  LDSM.16.M88.4 R204, [R209+0x1000] ;  /* 0x00100000d1cc783b */ /* 0x000ea40000000200 */
[-C--:B-1----:R-:W-:Y:S08]  /*7f60*/  HMMA.16816.F32.BF16 R4, R196, R200.reuse, R4 ;  /* 0x000000c8c404723c */ /* 0x082ff00000041804 */
[C---:B--2---:R-:W-:Y:S08]  /*7f70*/  HMMA.16816.F32.BF16 R8, R204.reuse, R200, R8 ;  /* 0x000000c8cc08723c */ /* 0x044ff00000041808 */
        /* <DEDUP_REMOVED lines=45> */
[CC--:B------:R-:W-:Y:S02]  /*8250*/  LEA R202, P0, R200.reuse, R250.reuse, 0x2 ;  /* 0x000000fac8ca7211 */ /* 0x0c0fe400078010ff */
[----:B------:R1:W5:Y:S02]  /*8260*/  @P1 LDG.E R248, [R196.64+-0xe0] ;  /* 0xffff2004c4f81981 */ /* 0x000364000c1e1900 */
[-C--:B------:R-:W-:Y:S03]  /*8270*/  LEA.HI.X.SX32 R203, R200, R251.reuse, 0x2, P0 ;  /* 0x000000fbc8cb7211 */ /* 0x080fe600000f16ff */
[----:B------:R2:W-:Y:S05]  /*8280*/  RED.E.ADD.F32.FTZ.RN.STRONG.GPU [R250.64], R4 ;  /* 0x00000004fa00798e */ /* 0x0005ea000c10e784 */
[----:B------:R3:W-:Y:S01]  /*8290*/  RED.E.ADD.F32.FTZ.RN.STRONG.GPU [R202.64], R5 ;  /* 0x00000005ca00798e */ /* 0x0007e2000c10e784 */
[C---:B-1----:R-:W-:Y:S02]  /*82a0*/  IMAD.SHL.U32 R196, R252.reuse, 0x10, RZ ;  /* 0x00000010fcc47824 */ /* 0x042fe400078e00ff */
[----:B------:R-:W-:Y:S03]  /*82b0*/  IMAD R197, R252, 0x18, RZ ;  /* 0x00000018fcc57824 */ /* 0x000fe600078e02ff */
[-C--:B------:R-:W-:Y:S02]  /*82c0*/  LEA R204, P1, R196, R250.reuse, 0x2 ;  /* 0x000000fac4cc7211 */ /* 0x080fe400078210ff */
[CC--:B------:R-:W-:Y:S01]  /*82d0*/  LEA R198, P0, R197.reuse, R250.reuse, 0x2 ;  /* 0x000000fac5c67211 */ /* 0x0c0fe200078010ff */
[----:B--2---:R-:W-:Y:S01]  /*82e0*/  IMAD.SHL.U32 R4, R252, 0x20, RZ ;  /* 0x00000020fc047824 */ /* 0x004fe200078e00ff */
[-C--:B------:R-:W-:Y:S02]  /*82f0*/  LEA.HI.X.SX32 R205, R196, R251.reuse, 0x2, P1 ;  /* 0x000000fbc4cd7211 */ /* 0x080fe400008f16ff */
[-C--:B------:R-:W-:Y:S01]  /*8300*/  LEA.HI.X.SX32 R199, R197, R251.reuse, 0x2, P0 ;  /* 0x000000fbc5c77211 */ /* 0x080fe200000f16ff */
[----:B---3--:R-:W-:Y:S01]  /*8310*/  IMAD R5, R252, 0x28, RZ ;  /* 0x00000028fc057824 */ /* 0x008fe200078e02ff */
[CC--:B------:R-:W-:Y:S01]  /*8320*/  LEA R206, P1, R4.reuse, R250.reuse, 0x2 ;  /* 0x000000fa04ce7211 */ /* 0x0c0fe200078210ff */
[----:B------:R1:W-:Y:S03]  /*8330*/  RED.E.ADD.F32.FTZ.RN.STRONG.GPU [R204.64], R6 ;  /* 0x00000006cc00798e */ /* 0x0003e6000c10e784 */
[-C--:B------:R-:W-:Y:S02]  /*8340*/  LEA.HI.X.SX32 R207, R4, R251.reuse, 0x2, P1 ;  /* 0x000000fb04cf7211 */ /* 0x080fe400008f16ff */
[----:B------:R-:W-:Y:S05]  /*8350*/  RED.E.ADD.F32.FTZ.RN.STRONG.GPU [R198.64], R7 ;  /* 0x00000007c600798e */ /* 0x000fea000c10e784 */
[----:B------:R2:W-:Y:S01]  /*8360*/  RED.E.ADD.F32.FTZ.RN.STRONG.GPU [R206.64], R8 ;  /* 0x00000008ce00798e */ /* 0x0005e2000c10e784 */
[CC--:B-1----:R-:W-:Y:S01]  /*8370*/  LEA R204, P0, R5.reuse, R250.reuse, 0x2 ;  /* 0x000000fa05cc7211 */ /* 0x0c2fe200078010ff */
[C---:B------:R-:W-:Y:S02]  /*8380*/  IMAD R6, R252.reuse, 0x30, RZ ;  /* 0x00000030fc067824 */ /* 0x040fe400078e02ff */
[----:B------:R-:W-:Y:S01]  /*8390*/  IMAD R252, R252, 0x38, RZ ;  /* 0x00000038fcfc7824 */ /* 0x000fe200078e02ff */
[-C--:B------:R-:W-:Y:S02]  /*83a0*/  LEA.HI.X.SX32 R205, R5, R251.reuse, 0x2, P0 ;  /* 0x000000fb05cd7211 */ /* 0x080fe400000f16ff */
[CC--:B------:R-:W-:Y:S03]  /*83b0*/  LEA R4, P1, R6.reuse, R250.reuse, 0x2 ;  /* 0x000000fa06047211 */ /* 0x0c0fe600078210ff */
[----:B------:R1:W-:Y:S01]  /*83c0*/  RED.E.ADD.F32.FTZ.RN.STRONG.GPU [R204.64], R9 ;  /* 0x00000009cc00798e */ /* 0x0003e2000c10e784 */
[-C--:B------:R-:W-:Y:S02]  /*83d0*/  LEA.HI.X.SX32 R5, R6, R251.reuse, 0x2, P1 ;  /* 0x000000fb06057211 */ /* 0x080fe400008f16ff */
[-C--:B--2---:R-:W-:Y:S02]  /*83e0*/  LEA R8, P0, R252, R250.reuse, 0x2 ;  /* 0x000000fafc087211 */ /* 0x084fe400078010ff */
[----:B------:R-:W-:Y:S01]  /*83f0*/  IADD3 R6, R196, 0x20, RZ ;  /* 0x00000020c4067810 */ /* 0x000fe20007ffe0ff */
[----:B------:R2:W-:Y:S01]  /*8400*/  RED.E.ADD.F32.FTZ.RN.STRONG.GPU [R4.64], R10 ;  /* 0x0000000a0400798e */ /* 0x0005e2000c10e784 */
[-C--:B-1----:R-:W-:Y:S05]  /*8410*/  LEA.HI.X.SX32 R9, R252, R251.reuse, 0x2, P0 ;  /* 0x000000fbfc097211 */ /* 0x082fea00000f16ff */
[----:B------:R1:W-:Y:S01]  /*8420*/  RED.E.ADD.F32.FTZ.RN.STRONG.GPU [R8.64], R11 ;  /* 0x0000000b0800798e */ /* 0x0003e2000c10e784 */
[-C--:B--2---:R-:W-:Y:S01]  /*8430*/  LEA R10, P0, R6, R250.reuse, 0x2 ;  /* 0x000000fa060a7211 */ /* 0x084fe200078010ff */
[C---:B------:R-:W-:Y:S03]  /*8440*/  IMAD.IADD R4, R200.reuse, 0x1, R6 ;  /* 0x00000001c8047824 */ /* 0x040fe600078e0206 */
[----:B------:R2:W-:Y:S01]  /*8450*/  RED.E.ADD.F32.FTZ.RN.STRONG.GPU [R250.64+0x80], R16 ;  /* 0x00008010fa00798e */ /* 0x0005e2000c10e784 */
[----:B------:R-:W-:Y:S04]  /*8460*/  IMAD.IADD R5, R200, 0x1, R4 ;  /* 0x00000001c8057824 */ /* 0x000fe800078e0204 */
[----:B------:R3:W-:Y:S01]  /*8470*/  RED.E.ADD.F32.FTZ.RN.STRONG.GPU [R202.64+0x80], R17 ;  /* 0x00008011ca00798e */ /* 0x0007e2000c10e784 */
[-C--:B-1----:R-:W-:Y:S02]  /*8480*/  LEA.HI.X.SX32 R11, R6, R251.reuse, 0x2, P0 ;  /* 0x000000fb060b7211 */ /* 0x082fe400000f16ff */
[CC--:B------:R-:W-:Y:S03]  /*8490*/  LEA R6, P0, R4.reuse, R250.reuse, 0x2 ;  /* 0x000000fa04067211 */ /* 0x0c0fe600078010ff */
[----:B------:R1:W-:Y:S01]  /*84a0*/  RED.E.ADD.F32.FTZ.RN.STRONG.GPU [R10.64], R18 ;  /* 0x000000120a00798e */ /* 0x0003e2000c10e784 */
[-C--:B------:R-:W-:Y:S01]  /*84b0*/  LEA.HI.X.SX32 R7, R4, R251.reuse, 0x2, P0 ;  /* 0x000000fb04077211 */ /* 0x080fe200000f16ff */
[C---:B------:R-:W-:Y:S01]  /*84c0*/  IMAD.IADD R4, R200.reuse, 0x1, R5 ;  /* 0x00000001c8047824 */ /* 0x040fe200078e0205 */
[CC--:B--2---:R-:W-:Y:S03]  /*84d0*/  LEA R16, P1, R5.reuse, R250.reuse, 0x2 ;  /* 0x000000fa05107211 */ /* 0x0c4fe600078210ff */
[----:B------:R2:W-:Y:S01]  /*84e0*/  RED.E.ADD.F32.FTZ.RN.STRONG.GPU [R6.64], R19 ;  /* 0x000000130600798e */ /* 0x0005e2000c10e784 */
[-C--:B---3--:R-:W-:Y:S01]  /*84f0*/  LEA.HI.X.SX32 R17, R5, R251.reuse, 0x2, P1 ;  /* 0x000000fb05117211 */ /* 0x088fe200008f16ff */
[----:B------:R-:W-:Y:S01]  /*8500*/  IMAD.IADD R8, R200, 0x1, R4 ;  /* 0x00000001c8087824 */ /* 0x000fe200078e0204 */
[----:B------:R-:W-:Y:S03]  /*8510*/  IADD3 R5, R196, 0x40, RZ ;  /* 0x00000040c4057810 */ /* 0x000fe60007ffe0ff */
[----:B------:R-:W-:Y:S01]  /*8520*/  RED.E.ADD.F32.FTZ.RN.STRONG.GPU [R16.64], R12 ;  /* 0x0000000c1000798e */ /* 0x000fe2000c10e784 */
[CC--:B-1----:R-:W-:Y:S04]  /*8530*/  LEA R10, P0, R4.reuse, R250.reuse, 0x2 ;  /* 0x000000fa040a7211 */ /* 0x0c2fe800078010ff */
[-C--:B------:R-:W-:Y:S01]  /*8540*/  LEA.HI.X.SX32 R11, R4, R251.reuse, 0x2, P0 ;  /* 0x000000fb040b7211 */ /* 0x080fe200000f16ff */
[----:B------:R-:W-:Y:S01]  /*8550*/  IMAD.IADD R4, R200, 0x1, R8 ;  /* 0x00000001c8047824 */ /* 0x000fe200078e0208 */
[CC--:B--2---:R-:W-:Y:S03]  /*8560*/  LEA R6, P0, R8.reuse, R250.reuse, 0x2 ;  /* 0x000000fa08067211 */ /* 0x0c4fe600078010ff */
[----:B------:R-:W-:Y:S01]  /*8570*/  RED.E.ADD.F32.FTZ.RN.STRONG.GPU [R10.64], R13 ;  /* 0x0000000d0a00798e */ /* 0x000fe2000c10e784 */
[-C--:B------:R-:W-:Y:S02]  /*8580*/  LEA.HI.X.SX32 R7, R8, R251.reuse, 0x2, P0 ;  /* 0x000000fb08077211 */ /* 0x080fe400000f16ff */
[CC--:B------:R-:W-:Y:S03]  /*8590*/  LEA R8, P0, R4.reuse, R250.reuse, 0x2 ;  /* 0x000000fa04087211 */ /* 0x0c0fe600078010ff */
[----:B------:R1:W-:Y:S01]  /*85a0*/  RED.E.ADD.F32.FTZ.RN.STRONG.GPU [R6.64], R14 ;  /* 0x0000000e0600798e */ /* 0x0003e2000c10e784 */
[-C--:B------:R-:W-:Y:S01]  /*85b0*/  LEA.HI.X.SX32 R9, R4, R251.reuse, 0x2, P0 ;  /* 0x000000fb04097211 */ /* 0x080fe200000f16ff */
[C---:B------:R-:W-:Y:S04]  /*85c0*/  IMAD.IADD R4, R200.reuse, 0x1, R5 ;  /* 0x00000001c8047824 */ /* 0x040fe800078e0205 */
[----:B------:R2:W-:Y:S05]  /*85d0*/  RED.E.ADD.F32.FTZ.RN.STRONG.GPU [R8.64], R15 ;  /* 0x0000000f0800798e */ /* 0x0005ea000c10e784 */
[----:B------:R-:W-:Y:S05]  /*85e0*/  RED.E.ADD.F32.FTZ.RN.STRONG.GPU [R250.64+0x100], R84 ;  /* 0x00010054fa00798e */ /* 0x000fea000c10e784 */
[----:B------:R-:W-:Y:S01]  /*85f0*/  RED.E.ADD.F32.FTZ.RN.STRONG.GPU [R202.64+0x100], R85 ;  /* 0x00010055ca00798e */ /* 0x000fe2000c10e784 */
[CC--:B-1----:R-:W-:Y:S04]  /*8600*/  LEA R6, P0, R5.reuse, R250.reuse, 0x2 ;  /* 0x000000fa05067211 */ /* 0x0c2fe800078010ff */
[-C--:B------:R-:W-:Y:S01]  /*8610*/  LEA.HI.X.SX32 R7, R5, R251.reuse, 0x2, P0 ;  /* 0x000000fb05077211 */ /* 0x080fe200000f16ff */
[----:B------:R-:W-:Y:S01]  /*8620*/  IMAD.IADD R5, R200, 0x1, R4 ;  /* 0x00000001c8057824 */ /* 0x000fe200078e0204 */
[CC--:B--2---:R-:W-:Y:S03]  /*8630*/  LEA R8, P0, R4.reuse, R250.reuse, 0x2 ;  /* 0x000000fa04087211 */ /* 0x0c4fe600078010ff */
[----:B------:R1:W-:Y:S01]  /*8640*/  RED.E.ADD.F32.FTZ.RN.STRONG.GPU [R6.64], R86 ;  /* 0x000000560600798e */ /* 0x0003e2000c10e784 */
[-C--:B------:R-:W-:Y:S01]  /*8650*/  LEA.HI.X.SX32 R9, R4, R251.reuse, 0x2, P0 ;  /* 0x000000fb04097211 */ /* 0x080fe200000f16ff */
[----:B------:R-:W-:Y:S01]  /*8660*/  IMAD.IADD R4, R200, 0x1, R5 ;  /* 0x00000001c8047824 */ /* 0x000fe200078e0205 */
[CC--:B------:R-:W-:Y:S03]  /*8670*/  LEA R12, P1, R5.reuse, R250.reuse, 0x2 ;  /* 0x000000fa050c7211 */ /* 0x0c0fe600078210ff */
[----:B------:R2:W-:Y:S01]  /*8680*/  RED.E.ADD.F32.FTZ.RN.STRONG.GPU [R8.64], R87 ;  /* 0x000000570800798e */ /* 0x0005e2000c10e784 */
[-C--:B------:R-:W-:Y:S02]  /*8690*/  LEA.HI.X.SX32 R13, R5, R251.reuse, 0x2, P1 ;  /* 0x000000fb050d7211 */ /* 0x080fe400008f16ff */
[-C--:B------:R-:W-:Y:S02]  /*86a0*/  LEA R10, P0, R4, R250.reuse, 0x2 ;  /* 0x000000fa040a7211 */ /* 0x080fe400078010ff */
[----:B------:R-:W-:Y:S01]  /*86b0*/  IADD3 R5, R196, 0x60, RZ ;  /* 0x00000060c4057810 */ /* 0x000fe20007ffe0ff */
[----:B------:R-:W-:Y:S01]  /*86c0*/  RED.E.ADD.F32.FTZ.RN.STRONG.GPU [R12.64], R88 ;  /* 0x000000580c00798e */ /* 0x000fe2000c10e784 */
[-C--:B------:R-:W-:Y:S04]  /*86d0*/  LEA.HI.X.SX32 R11, R4, R251.reuse, 0x2, P0 ;  /* 0x000000fb040b7211 */ /* 0x080fe800000f16ff */
[----:B------:R-:W-:Y:S05]  /*86e0*/  LDSM.16.MT88.4 R84, [R215+0x4000] ;  /* 0x00400000d754783b */ /* 0x000fea0000004200 */
[----:B------:R-:W-:Y:S01]  /*86f0*/  RED.E.ADD.F32.FTZ.RN.STRONG.GPU [R10.64], R89 ;  /* 0x000000590a00798e */ /* 0x000fe2000c10e784 */
[C---:B-1----:R-:W-:Y:S04]  /*8700*/  IMAD.IADD R6, R200.reuse, 0x1, R4 ;  /* 0x00000001c8067824 */ /* 0x042fe800078e0204 */
[----:B------:R-:W-:Y:S01]  /*8710*/  IMAD.IADD R4, R200, 0x1, R6 ;  /* 0x00000001c8047824 */ /* 0x000fe200078e0206 */
[CC--:B--2---:R-:W-:Y:S04]  /*8720*/  LEA R8, P0, R6.reuse, R250.reuse, 0x2 ;  /* 0x000000fa06087211 */ /* 0x0c4fe800078010ff */
[-C--:B------:R-:W-:Y:S02]  /*8730*/  LEA.HI.X.SX32 R9, R6, R251.reuse, 0x2, P0 ;  /* 0x000000fb06097211 */ /* 0x080fe400000f16ff */
[CC--:B------:R-:W-:Y:S03]  /*8740*/  LEA R6, P0, R4.reuse, R250.reuse, 0x2 ;  /* 0x000000fa04067211 */ /* 0x0c0fe600078010ff */
[----:B------:R1:W-:Y:S01]  /*8750*/  RED.E.ADD.F32.FTZ.RN.STRONG.GPU [R8.64], R90 ;  /* 0x0000005a0800798e */ /* 0x0003e2000c10e784 */
[-C--:B------:R-:W-:Y:S01]  /*8760*/  LEA.HI.X.SX32 R7, R4, R251.reuse, 0x2, P0 ;  /* 0x000000fb04077211 */ /* 0x080fe200000f16ff */
[C---:B------:R-:W-:Y:S04]  /*8770*/  IMAD.IADD R4, R200.reuse, 0x1, R5 ;  /* 0x00000001c8047824 */ /* 0x040fe800078e0205 */
[----:B------:R2:W-:Y:S05]  /*8780*/  RED.E.ADD.F32.FTZ.RN.STRONG.GPU [R6.64], R91 ;  /* 0x0000005b0600798e */ /* 0x0005ea000c10e784 */
[----:B------:R-:W-:Y:S05]  /*8790*/  RED.E.ADD.F32.FTZ.RN.STRONG.GPU [R250.64+0x180], R96 ;  /* 0x00018060fa00798e */ /* 0x000fea000c10e784 */
[----:B------:R-:W-:Y:S05]  /*87a0*/  RED.E.ADD.F32.FTZ.RN.STRONG.GPU [R202.64+0x180], R97 ;  /* 0x00018061ca00798e */ /* 0x000fea000c10e784 */
[----:B------:R-:W-:Y:S01]  /*87b0*/  LDSM.16.MT88.4 R88, [R215+0x6000] ;  /* 0x00600000d758783b */ /* 0x000fe20000004200 */
        /* <DEDUP_REMOVED lines=69> */
[-C--:B------:R-:W-:Y:S02]  /*8c10*/  LEA.HI.X.SX32 R11, R4, R251.reuse, 0x2, P0 ;  /* 0x000000fb040b7211 */ /* 0x080fe400000f16ff */
[----:B------:R-:W-:Y:S03]  /*8c20*/  IADD3 R196, R196, 0xe0, RZ ;  /* 0x000000e0c4c47810 */ /* 0x000fe60007ffe0ff */
        /* <DEDUP_REMOVED lines=23> */
[CC--:B------:R-:W-:Y:S03]  /*8da0*/  LEA R10, P0, R4.reuse, R250.reuse, 0x2 ;  /* 0x000000fa040a7211 */ /* 0x0c0fe600078010ff */
[----:B------:R-:W-:Y:S01]  /*8db0*/  RED.E.ADD.F32.FTZ.RN.STRONG.GPU [R12.64], R120 ;  /* 0x000000780c00798e */ /* 0x000fe2000c10e784 */
[-C--:B------:R-:W-:Y:S05]  /*8dc0*/  LEA.HI.X.SX32 R11, R4, R251.reuse, 0x2, P0 ;  /* 0x000000fb040b7211 */ /* 0x080fea00000f16ff */
        /* <DEDUP_REMOVED lines=9> */
[----:B------:R2:W-:Y:S01]  /*8e60*/  RED.E.ADD.F32.FTZ.RN.STRONG.GPU [R6.64], R123 ;  /* 0x0000007b0600798e */ /* 0x0005e2000c10e784 */
[----:B------:R-:W-:Y:S04]  /*8e70*/  IMAD.IADD R5, R200, 0x1, R4 ;  /* 0x00000001c8057824 */ /* 0x000fe800078e0204 */
[----:B------:R-:W-:Y:S05]  /*8e80*/  RED.E.ADD.F32.FTZ.RN.STRONG.GPU [R250.64+0x380], R128 ;  /* 0x00038080fa00798e */ /* 0x000fea000c10e784 */
[----:B------:R-:W-:Y:S01]  /*8e90*/  RED.E.ADD.F32.FTZ.RN.STRONG.GPU [R202.64+0x380], R129 ;  /* 0x00038081ca00798e */ /* 0x000fe2000c10e784 */
[CC--:B-1----:R-:W-:Y:S04]  /*8ea0*/  LEA R8, P0, R196.reuse, R250.reuse, 0x2 ;  /* 0x000000fac4087211 */ /* 0x0c2fe800078010ff */
[-C--:B------:R-:W-:Y:S02]  /*8eb0*/  LEA.HI.X.SX32 R9, R196, R251.reuse, 0x2, P0 ;  /* 0x000000fbc4097211 */ /* 0x080fe400000f16ff */
[-C--:B------:R-:W-:Y:S01]  /*8ec0*/  LEA R10, P0, R4, R250.reuse, 0x2 ;  /* 0x000000fa040a7211 */ /* 0x080fe200078010ff */
[----:B--2---:R-:W-:Y:S02]  /*8ed0*/  IMAD.IADD R6, R200, 0x1, R5 ;  /* 0x00000001c8067824 */ /* 0x004fe400078e0205 */
[----:B------:R1:W-:Y:S01]  /*8ee0*/  RED.E.ADD.F32.FTZ.RN.STRONG.GPU [R8.64], R130 ;  /* 0x000000820800798e */ /* 0x0003e2000c10e784 */
[-C--:B------:R-:W-:Y:S01]  /*8ef0*/  LEA.HI.X.SX32 R11, R4, R251.reuse, 0x2, P0 ;  /* 0x000000fb040b7211 */ /* 0x080fe200000f16ff */
[----:B------:R-:W-:Y:S01]  /*8f00*/  IMAD.IADD R4, R200, 0x1, R6 ;  /* 0x00000001c8047824 */ /* 0x000fe200078e0206 */
[CC--:B------:R-:W-:Y:S02]  /*8f10*/  LEA R12, P0, R5.reuse, R250.reuse, 0x2 ;  /* 0x000000fa050c7211 */ /* 0x0c0fe400078010ff */
[-C--:B------:R-:W-:Y:S01]  /*8f20*/  LEA R16, P2, R6, R250.reuse, 0x2 ;  /* 0x000000fa06107211 */ /* 0x080fe200078410ff */
[----:B------:R-:W-:Y:S01]  /*8f30*/  RED.E.ADD.F32.FTZ.RN.STRONG.GPU [R10.64], R131 ;  /* 0x000000830a00798e */ /* 0x000fe2000c10e784 */
[-C--:B------:R-:W-:Y:S01]  /*8f40*/  LEA.HI.X.SX32 R13, R5, R251.reuse, 0x2, P0 ;  /* 0x000000fb050d7211 */ /* 0x080fe200000f16ff */
[----:B------:R-:W-:Y:S01]  /*8f50*/  IMAD.IADD R200, R200, 0x1, R4 ;  /* 0x00000001c8c87824 */ /* 0x000fe200078e0204 */
[-C--:B------:R-:W-:Y:S02]  /*8f60*/  LEA.HI.X.SX32 R17, R6, R251.reuse, 0x2, P2 ;  /* 0x000000fb06117211 */ /* 0x080fe400010f16ff */
[CC--:B------:R-:W-:Y:S01]  /*8f70*/  LEA R14, P1, R4.reuse, R250.reuse, 0x2 ;  /* 0x000000fa040e7211 */ /* 0x0c0fe200078210ff */
[----:B------:R-:W-:Y:S03]  /*8f80*/  RED.E.ADD.F32.FTZ.RN.STRONG.GPU [R12.64], R124 ;  /* 0x0000007c0c00798e */ /* 0x000fe6000c10e784 */
[-C--:B------:R-:W-:Y:S02]  /*8f90*/  LEA.HI.X.SX32 R15, R4, R251.reuse, 0x2, P1 ;  /* 0x000000fb040f7211 */ /* 0x080fe400008f16ff */
[----:B------:R-:W-:Y:S01]  /*8fa0*/  RED.E.ADD.F32.FTZ.RN.STRONG.GPU [R16.64], R125 ;  /* 0x0000007d1000798e */ /* 0x000fe2000c10e784 */
[----:B------:R-:W-:Y:S01]  /*8fb0*/  PLOP3.LUT P1, PT, PT, PT, UP0, 0x80, 0x0 ;  /* 0x000000000000781c */ /* 0x000fe20003f2f008 */
[----:B------:R-:W-:Y:S03]  /*8fc0*/  @UP3 UIADD3 UR18, UP0, UR18, -0x100, URZ ;  /* 0xffffff0012123890 */ /* 0x000fe6000ff1e03f */
[----:B------:R-:W-:Y:S01]  /*8fd0*/  RED.E.ADD.F32.FTZ.RN.STRONG.GPU [R14.64], R126 ;  /* 0x0000007e0e00798e */ /* 0x000fe2000c10e784 */
[----:B------:R-:W-:Y:S01]  /*8fe0*/  @UP3 UIADD3.X UR17, UR17, -0x1, URZ, UP0, !UPT ;  /* 0xffffffff11113890 */ /* 0x000fe200087fe43f */
[C---:B-1----:R-:W-:Y:S03]  /*8ff0*/  LEA R8, P0, R200.reuse, R250, 0x2 ;  /* 0x000000fac8087211 */ /* 0x042fe600078010ff */
[----:B------:R-:W-:Y:S01]  /*9000*/  LDSM.16.MT88.4 R4, [R217+0x28000] ;  /* 0x02800000d904783b */ /* 0x000fe20000004200 */
[----:B------:R-:W-:Y:S04]  /*9010*/  LEA.HI.X.SX32 R9, R200, R251, 0x2, P0 ;  /* 0x000000fbc8097211 */ /* 0x000fe800000f16ff */
[----:B------:R-:W-:Y:S01]  /*9020*/  LDSM.16.MT88.4 R12, [R0+0x28000] ;  /* 0x02800000000c783b */ /* 0x000fe20000004200 */
[----:B------:R-:W-:Y:S04]  /*9030*/  PLOP3.LUT P0, PT, PT, PT, UP2, 0x80, 0x0 ;  /* 0x000000000000781c */ /* 0x000fe80003f0f028 */
[----:B------:R-:W-:Y:S05]  /*9040*/  RED.E.ADD.F32.FTZ.RN.STRONG.GPU [R8.64], R127 ;  /* 0x0000007f0800798e */ /* 0x000fea000c10e784 */
[----:B------:R-:W1:Y:S05]  /*9050*/  LDSM.16.MT88.4 R8, [R215] ;  /* 0x00000000d708783b */ /* 0x000e6a0000004200 */
[----:B------:R-:W2:Y:S01]  /*9060*/  LDSM.16.MT88.4 R16, [R215+0x2000] ;  /* 0x00200000d710783b */ /* 0x000ea20000004200 */
        /* <DEDUP_REMOVED lines=294> */
.L_x_892:
        /* <DEDUP_REMOVED lines=18> */
.L_x_893:
[----:B------:R-:W-:Y:S01]  /*a3f0*/  BAR.SYNC.DEFER_BLOCKING 0x0 ;  /* 0x0000000000007b1d */ /* 0x000fe20000010000 */
[----:B-1----:R-:W-:Y:S01]  /*a400*/  IMAD.SHL.U32 R76, R224, 0x2, RZ ;  /* 0x00000002e04c7824 */ /* 0x002fe200078e00ff */
[----:B------:R-:W-:Y:S01]  /*a410*/  USHF.L.U32 UR6, UR22, 0x6, URZ ;  /* 0x0000000616067899 */ /* 0x000fe2000800063f */
[--C-:B------:R-:W-:Y:S01]  /*a420*/  SHF.R.S32.HI R79, RZ, 0x1f, R226.reuse ;  /* 0x0000001fff4f7819 */ /* 0x100fe200000114e2 */
[----:B------:R-:W-:Y:S01]  /*a430*/  IMAD.MOV.U32 R78, RZ, RZ, R226 ;  /* 0x000000ffff4e7224 */ /* 0x000fe200078e00e2 */
[----:B------:R-:W-:Y:S01]  /*a440*/  UIMAD UR8, UR22, -0x40, UR8 ;  /* 0xffffffc0160878a4 */ /* 0x000fe2000f8e0208 */
[----:B------:R-:W1:Y:S01]  /*a450*/  S2R R6, SR_TID.X ;  /* 0x0000000000067919 */ /* 0x000e620000002100 */
[----:B------:R-:W-:Y:S01]  /*a460*/  USHF.R.S32.HI UR12, URZ, 0x1f, UR6 ;  /* 0x0000001f3f0c7899 */ /* 0x000fe20008011406 */
[----:B------:R-:W-:Y:S01]  /*a470*/  IMAD.U32 R68, RZ, RZ, UR6 ;  /* 0x00000006ff447e24 */ /* 0x000fe2000f8e00ff */
[----:B------:R-:W-:Y:S01]  /*a480*/  ULDC.64 UR10, c[0x0][0x3a0] ;  /* 0x0000e800000a7ab9 */ /* 0x000fe20000000a00 */
[----:B------:R-:W-:Y:S01]  /*a490*/  BSSY B0, `(.L_x_894) ;  /* 0x0000036000007945 */ /* 0x000fe20003800000 */
[----:B------:R-:W-:Y:S01]  /*a4a0*/  UIMAD UR7, UR12, UR10, URZ ;  /* 0x0000000a0c0772a4 */ /* 0x000fe2000f8e023f */
[----:B------:R-:W-:Y:S01]  /*a4b0*/  IMAD.WIDE.U32 R8, R68, c[0x0][0x3a0], R78 ;  /* 0x0000e80044087a25 */ /* 0x000fe200078e004e */
[----:B------:R-:W-:-:S02]  /*a4c0*/  IADD3 R73, R226, 0x40, RZ ;  /* 0x00000040e2497810 */ /* 0x000fc40007ffe0ff */
[----:B------:R-:W-:Y:S01]  /*a4d0*/  UIMAD UR7, UR6, UR11, UR7 ;  /* 0x0000000b060772a4 */ /* 0x000fe2000f8e0207 */
[----:B------:R-:W-:Y:S02]  /*a4e0*/  IADD3 R72, R226, 0x80, RZ ;  /* 0x00000080e2487810 */ /* 0x000fe40007ffe0ff */
[----:B------:R-:W-:Y:S01]  /*a4f0*/  IADD3 R80, P0, R8, UR15, RZ ;  /* 0x0000000f08507c10 */ /* 0x000fe2000ff1e0ff */
[----:B------:R-:W-:Y:S01]  /*a500*/  ULDC.64 UR10, c[0x0][0x3b8] ;  /* 0x0000ee00000a7ab9 */ /* 0x000fe20000000a00 */
[----:B------:R-:W-:Y:S01]  /*a510*/  IADD3 R69, R226, 0xc0, RZ ;  /* 0x000000c0e2457810 */ /* 0x000fe20007ffe0ff */
[----:B------:R-:W-:Y:S01]  /*a520*/  IMAD.U32 R4, RZ, RZ, UR7 ;  /* 0x00000007ff047e24 */ /* 0x000fe2000f8e00ff */
[----:B------:R-:W-:Y:S01]  /*a530*/  UIMAD UR7, UR60, UR10, URZ ;  /* 0x0000000a3c0772a4 */ /* 0x000fe2000f8e023f */
[----:B------:R2:W3:Y:S03]  /*a540*/  LDS.128 R64, [R76+0x19000] ;  /* 0x019000004c407984 */ /* 0x0004e60000000c00 */
[----:B------:R-:W-:Y:S01]  /*a550*/  IADD3.X R81, R9, UR16, R4, P0, !PT ;  /* 0x0000001009517c10 */ /* 0x000fe200087fe404 */
[----:B------:R-:W-:Y:S01]  /*a560*/  IMAD.U32 R4, RZ, RZ, UR36 ;  /* 0x00000024ff047e24 */ /* 0x000fe2000f8e00ff */
[----:B------:R2:W4:Y:S01]  /*a570*/  LDS.128 R60, [R76+0x1b000] ;  /* 0x01b000004c3c7984 */ /* 0x0005220000000c00 */
[----:B------:R-:W-:Y:S01]  /*a580*/  UIMAD UR7, UR36, UR11, UR7 ;  /* 0x0000000b240772a4 */ /* 0x000fe2000f8e0207 */
[----:B-1----:R-:W-:Y:S01]  /*a590*/  SHF.R.S32.HI R5, RZ, 0x1f, R6 ;  /* 0x0000001fff057819 */ /* 0x002fe20000011406 */
[----:B------:R-:W-:Y:S01]  /*a5a0*/  IMAD.WIDE.U32 R80, R4, c[0x0][0x3b8], R80 ;  /* 0x0000ee0004507a25 */ /* 0x000fe200078e0050 */
[----:B------:R2:W1:Y:S02]  /*a5b0*/  LDS.128 R56, [R76+0x1d000] ;  /* 0x01d000004c387984 */ /* 0x0004640000000c00 */
[----:B------:R-:W-:-:S02]  /*a5c0*/  LEA.HI R5, R5, R6, RZ, 0x3 ;  /* 0x0000000605057211 */ /* 0x000fc400078f18ff */
[----:B------:R2:W1:Y:S01]  /*a5d0*/  LDS.128 R52, [R76+0x1f000] ;  /* 0x01f000004c347984 */ /* 0x0004620000000c00 */
[----:B------:R-:W-:Y:S02]  /*a5e0*/  IADD3 R75, R81, UR7, RZ ;  /* 0x00000007514b7c10 */ /* 0x000fe4000fffe0ff */
[----:B------:R-:W-:Y:S01]  /*a5f0*/  SHF.R.S32.HI R71, RZ, 0x3, R5 ;  /* 0x00000003ff477819 */ /* 0x000fe20000011405 */
[----:B------:R2:W1:Y:S03]  /*a600*/  LDS.128 R48, [R76+0x20000] ;  /* 0x020000004c307984 */ /* 0x0004660000000c00 */
[----:B------:R-:W-:Y:S01]  /*a610*/  ISETP.GE.AND P5, PT, R71, UR8, PT ;  /* 0x0000000847007c0c */ /* 0x000fe2000bfa6270 */
        /* <DEDUP_REMOVED lines=10> */
[----:B------:R-:W3:Y:S01]  /*a6c0*/  LDS.128 R16, [R76+0x1a000] ;  /* 0x01a000004c107984 */ /* 0x000ee20000000c00 */
[----:B------:R-:W-:Y:S01]  /*a6d0*/  IMAD R74, R70, c[0x0][0x3a0], RZ ;  /* 0x0000e800464a7a24 */ /* 0x000fe200078e02ff */
[----:B------:R-:W-:Y:S01]  /*a6e0*/  ISETP.GE.AND P2, PT, R73, c[0x0][0x220], PT ;  /* 0x0000880049007a0c */ /* 0x000fe20003f46270 */
[----:B------:R-:W-:Y:S01]  /*a6f0*/  IMAD.MOV.U32 R77, RZ, RZ, R75 ;  /* 0x000000ffff4d7224 */ /* 0x000fe200078e004b */
[----:B------:R-:W4:Y:S01]  /*a700*/  LDS.128 R12, [R76+0x1c000] ;  /* 0x01c000004c0c7984 */ /* 0x000f220000000c00 */
[----:B------:R-:W-:Y:S01]  /*a710*/  IMAD R74, R71, c[0x0][0x3a4], R74 ;  /* 0x0000e900474a7a24 */ /* 0x000fe200078e024a */
[----:B------:R-:W-:-:S02]  /*a720*/  ISETP.GE.AND P1, PT, R72, c[0x0][0x220], PT ;  /* 0x0000880048007a0c */ /* 0x000fc40003f26270 */
[----:B------:R-:W-:Y:S01]  /*a730*/  LDS.128 R8, [R76+0x1e000] ;  /* 0x01e000004c087984 */ /* 0x000fe20000000c00 */
[----:B------:R-:W-:-:S03]  /*a740*/  ISETP.GE.AND P0, PT, R69, c[0x0][0x220], PT ;  /* 0x0000880045007a0c */ /* 0x000fc60003f06270 */
[----:B------:R2:W1:Y:S02]  /*a750*/  @!P3 LDS.128 R4, [R76+0x18000] ;  /* 0x018000004c04b984 */ /* 0x0004640000000c00 */
[----:B--2---:R-:W-:-:S04]  /*a760*/  IMAD.MOV.U32 R76, RZ, RZ, R80 ;  /* 0x000000ffff4c7224 */ /* 0x004fc800078e0050 */
[----:B------:R-:W-:-:S04]  /*a770*/  IMAD.WIDE.U32 R76, R71, c[0x0][0x3a0], R76 ;  /* 0x0000e800474c7a25 */ /* 0x000fc800078e004c */
[----:B------:R-:W-:Y:S01]  /*a780*/  IMAD.IADD R74, R74, 0x1, R77 ;  /* 0x000000014a4a7824 */ /* 0x000fe200078e024d */
[----:B------:R-:W-:-:S04]  /*a790*/  LEA R82, P4, R76, c[0x0][0x340], 0x1 ;  /* 0x0000d0004c527a11 */ /* 0x000fc800078808ff */
[----:B------:R-:W-:-:S05]  /*a7a0*/  LEA.HI.X R83, R76, c[0x0][0x344], R74, 0x1, P4 ;  /* 0x0000d1004c537a11 */ /* 0x000fca00020f0c4a */
[----:B---3--:R2:W-:Y:S04]  /*a7b0*/  @!P2 STG.E.128 [R82.64+0x80], R16 ;  /* 0x000080105200a986 */ /* 0x0085e8000c101d04 */
[----:B----4-:R2:W-:Y:S04]  /*a7c0*/  @!P1 STG.E.128 [R82.64+0x100], R12 ;  /* 0x0001000c52009986 */ /* 0x0105e8000c101d04 */
[----:B-1----:R2:W-:Y:S04]  /*a7d0*/  @!P3 STG.E.128 [R82.64], R4 ;  /* 0x000000045200b986 */ /* 0x0025e8000c101d04 */
[----:B------:R2:W-:Y:S02]  /*a7e0*/  @!P0 STG.E.128 [R82.64+0x180], R8 ;  /* 0x0001800852008986 */ /* 0x0005e4000c101d04 */
.L_x_895:
[----:B---34-:R-:W-:Y:S05]  /*a7f0*/  BSYNC B0 ;  /* 0x0000000000007941 */ /* 0x018fea0003800000 */
.L_x_894:
[----:B--2---:R-:W-:Y:S01]  /*a800*/  IADD3 R4, R71, 0x20, RZ ;  /* 0x0000002047047810 */ /* 0x004fe20007ffe0ff */
        /* <DEDUP_REMOVED lines=19> */
[----:B-1----:R2:W-:Y:S04]  /*a940*/  @!P1 STG.E.128 [R8.64+0x100], R56 ;  /* 0x0001003808009986 */ /* 0x0025e8000c101d04 */
[----:B------:R2:W-:Y:S02]  /*a950*/  @!P0 STG.E.128 [R8.64+0x180], R52 ;  /* 0x0001803408008986 */ /* 0x0005e4000c101d04 */
.L_x_897:
[----:B------:R-:W-:Y:S05]  /*a960*/  BSYNC B0 ;  /* 0x0000000000007941 */ /* 0x000fea0003800000 */
.L_x_896:
        /* <DEDUP_REMOVED lines=17> */
[----:B--2---:R-:W-:Y:S01]  /*aa80*/  IMAD.MOV.U32 R8, RZ, RZ, R6 ;  /* 0x000000ffff087224 */ /* 0x004fe200078e0006 */
        /* <DEDUP_REMOVED lines=9> */
[----:B-1----:R1:W-:Y:S04]  /*ab20*/  @!P3 STG.E.128 [R10.64], R48 ;  /* 0x000000300a00b986 */ /* 0x0023e8000c101d04 */
[----:B------:R1:W-:Y:S04]  /*ab30*/  @!P2 STG.E.128 [R10.64+0x80], R40 ;  /* 0x000080280a00a986 */ /* 0x0003e8000c101d04 */
[----:B------:R1:W-:Y:S04]  /*ab40*/  @!P1 STG.E.128 [R10.64+0x100], R32 ;  /* 0x000100200a009986 */ /* 0x0003e8000c101d04 */
[----:B------:R1:W-:Y:S02]  /*ab50*/  @!P0 STG.E.128 [R10.64+0x180], R24 ;  /* 0x000180180a008986 */ /* 0x0003e4000c101d04 */
.L_x_899:
[----:B------:R-:W-:Y:S05]  /*ab60*/  BSYNC B0 ;  /* 0x0000000000007941 */ /* 0x000fea0003800000 */
.L_x_898:
        /* <DEDUP_REMOVED lines=10> */
[----:B--2---:R-:W-:-:S03]  /*ac10*/  LEA R8, P4, R6, c[0x0][0x348], 0x1 ;  /* 0x0000d20006087a11 */ /* 0x004fc600078808ff */
[----:B------:R-:W-:-:S04]  /*ac20*/  IMAD R4, R71, c[0x0][0x3ac], R4 ;  /* 0x0000eb0047047a24 */ /* 0x000fc800078e0204 */
[----:B------:R-:W-:-:S05]  /*ac30*/  IMAD.IADD R4, R4, 0x1, R7 ;  /* 0x0000000104047824 */ /* 0x000fca00078e0207 */
[----:B------:R-:W-:-:S05]  /*ac40*/  LEA.HI.X R9, R6, c[0x0][0x34c], R4, 0x1, P4 ;  /* 0x0000d30006097a11 */ /* 0x000fca00020f0c04 */
[----:B-1----:R1:W-:Y:S04]  /*ac50*/  @!P3 STG.E.128 [R8.64], R44 ;  /* 0x0000002c0800b986 */ /* 0x0023e8000c101d04 */
[----:B------:R1:W-:Y:S04]  /*ac60*/  @!P2 STG.E.128 [R8.64+0x80], R36 ;  /* 0x000080240800a986 */ /* 0x0003e8000c101d04 */
[----:B------:R1:W-:Y:S04]  /*ac70*/  @!P1 STG.E.128 [R8.64+0x100], R28 ;  /* 0x0001001c08009986 */ /* 0x0003e8000c101d04 */
[----:B------:R1:W-:Y:S02]  /*ac80*/  @!P0 STG.E.128 [R8.64+0x180], R20 ;  /* 0x0001801408008986 */ /* 0x0003e4000c101d04 */
.L_x_868:
[----:B------:R-:W-:Y:S05]  /*ac90*/  BSYNC B1 ;  /* 0x0000000000017941 */ /* 0x000fea0003800000 */
.L_x_854:
        /* <DEDUP_REMOVED lines=12> */
.L_x_900:
[----:B------:R-:W-:Y:S05]  /*ad60*/  EXIT ;  /* 0x000000000000794d */ /* 0x000fea0003800000 */
.L_x_902:
        /* <DEDUP_REMOVED lines=9> */
.L_x_2023:


//--------------------- .text._ZN5flash27flash_bwd_convert_dq_kernelI23Flash_bwd_kernel_traitsILi256ELi64ELi64ELi8ELi4ELi2ELi2ELb0ELb1EN7cutlass10bfloat16_tE19Flash_kernel_traitsILi256ELi64ELi64ELi8ES3_EEEEvNS_16Flash_bwd_paramsEi --------------------------
	.section	.text._ZN5flash27flash_bwd_convert_dq_kernelI23Flash_bwd_kernel_traitsILi256ELi64ELi64ELi8ELi4ELi2ELi2ELb0ELb1EN7cutlass10bfloat16_tE19Flash_kernel_traitsILi256ELi64ELi64ELi8ES3_EEEEvNS_16Flash_bwd_paramsEi,"ax",@progbits
	.sectioninfo	@"SHI_REGISTERS=96"
	.align	128
        .global         _ZN5flash27flash_bwd_convert_dq_kernelI23Flash_bwd_kernel_traitsILi256ELi64ELi64ELi8ELi4ELi2ELi2ELb0ELb1EN7cutlass10bfloat16_tE19Flash_kernel_traitsILi256ELi64ELi64ELi8ES3_EEEEvNS_16Flash_bwd_paramsEi
        .type           _ZN5flash27flash_bwd_convert_dq_kernelI23Flash_bwd_kernel_traitsILi256ELi64ELi64ELi8ELi4ELi2ELi2ELb0ELb1EN7cutlass10bfloat16_tE19Flash_kernel_traitsILi256ELi64ELi64ELi8ES3_EEEEvNS_16Flash_bwd_paramsEi,@function
        .size           _ZN5flash27flash_bwd_convert_dq_kernelI23Flash_bwd_kernel_traitsILi256ELi64ELi64ELi8ELi4ELi2ELi2ELb0ELb1EN7cutlass10bfloat16_tE19Flash_kernel_traitsILi256ELi64ELi64ELi8ES3_EEEEvNS_16Flash_bwd_paramsEi,(.L_x_2024 - _ZN5flash27flash_bwd_convert_dq_kernelI23Flash_bwd_kernel_traitsILi256ELi64ELi64ELi8ELi4ELi2ELi2ELb0ELb1EN7cutlass10bfloat16_tE19Flash_kernel_traitsILi256ELi64ELi64ELi8ES3_EEEEvNS_16Flash_bwd_paramsEi)
        .other          _ZN5flash27flash_bwd_convert_dq_kernelI23Flash_bwd_kernel_traitsILi256ELi64ELi64ELi8ELi4ELi2ELi2ELb0ELb1EN7cutlass10bfloat16_tE19Flash_kernel_traitsILi256ELi64ELi64ELi8ES3_EEEEvNS_16Flash_bwd_paramsEi,@"STO_CUDA_ENTRY STV_DEFAULT"
_ZN5flash27flash_bwd_convert_dq_kernelI23Flash_bwd_kernel_traitsILi256ELi64ELi64ELi8ELi4ELi2ELi2ELb0ELb1EN7cutlass10bfloat16_tE19Flash_kernel_traitsILi256ELi64ELi64ELi8ES3_EEEEvNS_16Flash_bwd_paramsEi:
.text._ZN5flash27flash_bwd_convert_dq_kernelI23Flash_bwd_kernel_traitsILi256ELi64ELi64ELi8ELi4ELi2ELi2ELb0ELb1EN7cutlass10bfloat16_tE19Flash_kernel_traitsILi256ELi64ELi64ELi8ES3_EEEEvNS_16Flash_bwd_paramsEi:
        /* <DEDUP_REMOVED lines=185> */
.L_x_904:
        /* <DEDUP_REMOVED lines=171> */
.L_x_903:
        /* <DEDUP_REMOVED lines=181> */
.L_x_906:
[----:B------:R-:W-:Y:S05]  /*2190*/  BSYNC B0 ;  /* 0x0000000000007941 */ /* 0x000fea0003800000 */
.L_x_905:
        /* <DEDUP_REMOVED lines=22> */
.L_x_907:
        /* <DEDUP_REMOVED lines=16> */
.L_x_2024:


//--------------------- .text._ZN5flash44flash_bwd_dq_dk_dv_loop_seqk_parallel_kernelI23Flash_bwd_kernel_traitsILi256ELi64ELi64ELi8ELi4ELi2ELi2ELb0ELb1EN7cutlass10bfloat16_tE19Flash_kernel_traitsILi256ELi64ELi64ELi8ES3_EELb1ELb0ELb0ELb0ELb0ELb0ELb0EEEvNS_16Flash_bwd_paramsE --------------------------
	.section	.text._ZN5flash44flash_bwd_dq_dk_dv_loop_seqk_parallel_kernelI23Flash_bwd_kernel_traitsILi256ELi64ELi64ELi8ELi4ELi2ELi2ELb0ELb1EN7cutlass10bfloat16_tE19Flash_kernel_traitsILi256ELi64ELi64ELi8ES3_EELb1ELb0ELb0ELb0ELb0ELb0ELb0EEEvNS_16Flash_bwd_paramsE,"ax",@progbits
	.sectioninfo	@"SHI_REGISTERS=255"
	.align	128
        .global         _ZN5flash44flash_bwd_dq_dk_dv_loop_seqk_parallel_kernelI23Flash_bwd_kernel_traitsILi256ELi64ELi64ELi8ELi4ELi2ELi2ELb0ELb1EN7cutlass10bfloat16_tE19Flash_kernel_traitsILi256ELi64ELi64ELi8ES3_EELb1ELb0ELb0ELb0ELb0ELb0ELb0EEEvNS_16Flash_bwd_paramsE
        .type           _ZN5flash44flash_bwd_dq_dk_dv_loop_seqk_parallel_kernelI23Flash_bwd_kernel_traitsILi256ELi64ELi64ELi8ELi4ELi2ELi2ELb0ELb1EN7cutlass10bfloat16_tE19Flash_kernel_traitsILi256ELi64ELi64ELi8ES3_EELb1ELb0ELb0ELb0ELb0ELb0ELb0EEEvNS_16Flash_bwd_paramsE,@function
        .size           _ZN5flash44flash_bwd_dq_dk_dv_loop_seqk_parallel_kernelI23Flash_bwd_kernel_traitsILi256ELi64ELi64ELi8ELi4ELi2ELi2ELb0ELb1EN7cutlass10bfloat16_tE19Flash_kernel_traitsILi256ELi64ELi64ELi8ES3_EELb1ELb0ELb0ELb0ELb0ELb0ELb0EEEvNS_16Flash_bwd_paramsE,(.L_x_2025 - _ZN5flash44flash_bwd_dq_dk_dv_loop_seqk_parallel_kernelI23Flash_bwd_kernel_traitsILi256ELi64ELi64ELi8ELi4ELi2ELi2ELb0ELb1EN7cutlass10bfloat16_tE19Flash_kernel_traitsILi256ELi64ELi64ELi8ES3_EELb1ELb0ELb0ELb0ELb0ELb0ELb0EEEvNS_16Flash_bwd_paramsE)
        .other          _ZN5flash44flash_bwd_dq_dk_dv_loop_seqk_parallel_kernelI23Flash_bwd_kernel_traitsILi256ELi64ELi64ELi8ELi4ELi2ELi2ELb0ELb1EN7cutlass10bfloat16_tE19Flash_kernel_traitsILi256ELi64ELi64ELi8ES3_EELb1ELb0ELb0ELb0ELb0ELb0ELb0EEEvNS_16Flash_bwd_paramsE,@"STO_CUDA_ENTRY STV_DEFAULT"
_ZN5flash44flash_bwd_dq_dk_dv_loop_seqk_parallel_kernelI23Flash_bwd_kernel_traitsILi256ELi64ELi64ELi8ELi4ELi2ELi2ELb0ELb1EN7cutlass10bfloat16_tE19Flash_kernel_traitsILi256ELi64ELi64ELi8ES3_EELb1ELb0ELb0ELb0ELb0ELb0ELb0EEEvNS_16Flash_bwd_paramsE:
.text._ZN5flash44flash_bwd_dq_dk_dv_loop_seqk_parallel_kernelI23Flash_bwd_kernel_traitsILi256ELi64ELi64ELi8ELi4ELi2ELi2ELb0ELb1EN7cutlass10bfloat16_tE19Flash_kernel_traitsILi256ELi64ELi64ELi8ES3_EELb1ELb0ELb0ELb0ELb0ELb0ELb0EEEvNS_16Flash_bwd_paramsE:
        /* <DEDUP_REMOVED lines=21> */
[----:B------:R-:W-:Y:S02]  /*0150*/  ULDC.U8 UR9, c[0x0][0x328] ;  /* 0x0000ca0000097ab9 */ /* 0x000fe40000000000 */
[----:B------:R-:W-:Y:S02]  /*0160*/  UIMAD UR57, UR7, UR6, UR57 ;  /* 0x00000006073972a4 */ /* 0x000fe4000f8e0239 */
        /* <DEDUP_REMOVED lines=10> */
[----:B------:R-:W-:Y:S01]  /*0210*/  UIMAD.WIDE UR38, UR47, UR38, URZ ;  /* 0x000000262f2672a5 */ /* 0x000fe2000f8e023f */
[CC--:B------:R-:W-:Y:S01]  /*0220*/  LEA.HI R3, R6.reuse, R5.reuse, RZ, 0x4 ;  /* 0x0000000506037211 */ /* 0x0c0fe200078f20ff */
[----:B---3--:R-:W-:Y:S01]  /*0230*/  USHF.R.S32.HI UR6, URZ, 0x1f, UR36 ;  /* 0x0000001f3f067899 */ /* 0x008fe20008011424 */
[CC--:B------:R-:W-:Y:S01]  /*0240*/  LEA.HI R245, R6.reuse, R5.reuse, RZ, 0x7 ;  /* 0x0000000506f57211 */ /* 0x0c0fe200078f38ff */
[----:B------:R-:W-:Y:S01]  /*0250*/  UIMAD UR48, UR36, UR47, URZ ;  /* 0x0000002f243072a4 */ /* 0x000fe2000f8e023f */
[CC--:B------:R-:W-:Y:S01]  /*0260*/  LEA.HI R13, R6.reuse, R5.reuse, RZ, 0x6 ;  /* 0x00000005060d7211 */ /* 0x0c0fe200078f30ff */
[----:B------:R-:W-:Y:S01]  /*0270*/  USHF.R.S32.HI UR9, URZ, 0x1f, UR34 ;  /* 0x0000001f3f097899 */ /* 0x000fe20008011422 */
[----:B------:R-:W-:Y:S01]  /*0280*/  LEA.HI R6, R6, R5, RZ, 0x2 ;  /* 0x0000000506067211 */ /* 0x000fe200078f10ff */
[----:B------:R-:W-:Y:S01]  /*0290*/  IMAD.U32 R252, RZ, RZ, UR6 ;  /* 0x00000006fffc7e24 */ /* 0x000fe2000f8e00ff */
[----:B------:R-:W-:Y:S01]  /*02a0*/  LOP3.LUT R4, R2, 0xffffffe0, RZ, 0xc0, !PT ;  /* 0xffffffe002047812 */ /* 0x000fe200078ec0ff */
[----:B------:R-:W-:Y:S01]  /*02b0*/  UIMAD UR47, UR47, UR12, URZ ;  /* 0x0000000c2f2f72a4 */ /* 0x000fe2000f8e023f */
[--C-:B------:R-:W-:Y:S01]  /*02c0*/  SHF.R.S32.HI R0, RZ, 0x5, R2.reuse ;  /* 0x00000005ff007819 */ /* 0x100fe20000011402 */
[----:B------:R-:W-:Y:S01]  /*02d0*/  UIMAD UR6, UR34, UR13, UR36 ;  /* 0x0000000d220672a4 */ /* 0x000fe2000f8e0224 */
[----:B------:R-:W-:Y:S01]  /*02e0*/  SHF.R.S32.HI R12, RZ, 0x1f, R2 ;  /* 0x0000001fff0c7819 */ /* 0x000fe20000011402 */
[----:B------:R-:W-:Y:S01]  /*02f0*/  IMAD.IADD R9, R5, 0x1, -R4 ;  /* 0x0000000105097824 */ /* 0x000fe200078e0a04 */
[----:B------:R-:W-:Y:S01]  /*0300*/  LOP3.LUT R7, R10, 0xfffffff8, RZ, 0xc0, !PT ;  /* 0xfffffff80a077812 */ /* 0x000fe200078ec0ff */
[----:B------:R-:W-:Y:S01]  /*0310*/  ULDC UR14, c[0x0][0x1c0] ;  /* 0x00007000000e7ab9 */ /* 0x000fe20000000800 */
[----:B------:R-:W-:Y:S01]  /*0320*/  LOP3.LUT R8, R3, 0xfffffff0, RZ, 0xc0, !PT ;  /* 0xfffffff003087812 */ /* 0x000fe200078ec0ff */
[----:B------:R-:W-:Y:S01]  /*0330*/  ULDC UR11, c[0x0][0x1c0] ;  /* 0x00007000000b7ab9 */ /* 0x000fe20000000800 */
[----:B------:R-:W-:Y:S01]  /*0340*/  LOP3.LUT R11, R6, 0x7ffffffc, RZ, 0xc0, !PT ;  /* 0x7ffffffc060b7812 */ /* 0x000fe200078ec0ff */
[C---:B------:R-:W-:Y:S01]  /*0350*/  IMAD.IADD R7, R5.reuse, 0x1, -R7 ;  /* 0x0000000105077824 */ /* 0x040fe200078e0a07 */
[-C--:B------:R-:W-:Y:S01]  /*0360*/  LEA.HI R4, R12, R0.reuse, RZ, 0x2 ;  /* 0x000000000c047211 */ /* 0x080fe200078f10ff */
[C---:B------:R-:W-:Y:S01]  /*0370*/  IMAD.IADD R8, R5.reuse, 0x1, -R8 ;  /* 0x0000000105087824 */ /* 0x040fe200078e0a08 */
[----:B------:R-:W-:Y:S01]  /*0380*/  LEA.HI R2, R2, R0, RZ, 0x1 ;  /* 0x0000000002027211 */ /* 0x000fe200078f08ff */
[----:B------:R-:W-:Y:S01]  /*0390*/  IMAD.IADD R14, R5, 0x1, -R11 ;  /* 0x00000001050e7824 */ /* 0x000fe200078e0a0b */
[----:B------:R-:W-:Y:S01]  /*03a0*/  LOP3.LUT R5, R4, 0xfffffffc, RZ, 0xc0, !PT ;  /* 0xfffffffc04057812 */ /* 0x000fe200078ec0ff */
[----:B------:R-:W-:Y:S01]  /*03b0*/  IMAD.SHL.U32 R228, R7, 0x8, RZ ;  /* 0x0000000807e47824 */ /* 0x000fe200078e00ff */
[----:B------:R-:W-:Y:S01]  /*03c0*/  LOP3.LUT R2, R2, 0xfffffffe, RZ, 0xc0, !PT ;  /* 0xfffffffe02027812 */ /* 0x000fe200078ec0ff */
[----:B------:R-:W-:Y:S01]  /*03d0*/  UIMAD UR54, UR8, UR34, URZ ;  /* 0x00000022083672a4 */ /* 0x000fe2000f8e023f */
[----:B------:R-:W-:Y:S01]  /*03e0*/  SHF.R.S32.HI R4, RZ, 0x4, R3 ;  /* 0x00000004ff047819 */ /* 0x000fe20000011403 */
[C---:B------:R-:W-:Y:S01]  /*03f0*/  IMAD.IADD R246, R0.reuse, 0x1, -R5 ;  /* 0x0000000100f67824 */ /* 0x040fe200078e0a05 */
[----:B------:R-:W-:Y:S01]  /*0400*/  SHF.R.S32.HI R239, RZ, 0x3, R10 ;  /* 0x00000003ffef7819 */ /* 0x000fe2000001140a */
[----:B------:R-:W-:Y:S01]  /*0410*/  IMAD.IADD R216, R0, 0x1, -R2 ;  /* 0x0000000100d87824 */ /* 0x000fe200078e0a02 */
[----:B------:R-:W-:Y:S01]  /*0420*/  LEA.HI R0, R3, R4, RZ, 0x1 ;  /* 0x0000000403007211 */ /* 0x000fe200078f08ff */
[----:B------:R-:W-:Y:S01]  /*0430*/  UIMAD UR7, UR34, UR11, UR36 ;  /* 0x0000000b220772a4 */ /* 0x000fe2000f8e0224 */
[--C-:B------:R-:W-:Y:S01]  /*0440*/  SHF.R.S32.HI R3, RZ, 0x2, R6.reuse ;  /* 0x00000002ff037819 */ /* 0x100fe20000011406 */
[----:B------:R-:W-:Y:S01]  /*0450*/  @!UP2 UIMAD UR8, UR34, UR14, UR36 ;  /* 0x0000000e2208a2a4 */ /* 0x000fe2000f8e0224 */
[----:B------:R-:W-:Y:S01]  /*0460*/  LOP3.LUT R2, R0, 0xfffffffe, RZ, 0xc0, !PT ;  /* 0xfffffffe00027812 */ /* 0x000fe200078ec0ff */
[----:B------:R-:W-:Y:S01]  /*0470*/  USHF.L.U32 UR46, UR47, 0x6, URZ ;  /* 0x000000062f2e7899 */ /* 0x000fe2000800063f */
[----:B------:R-:W-:Y:S01]  /*0480*/  SHF.R.S32.HI R0, RZ, 0x1f, R6 ;  /* 0x0000001fff007819 */ /* 0x000fe20000011406 */
[----:B------:R-:W-:Y:S01]  /*0490*/  USHF.L.U32 UR41, UR6, 0x5, URZ ;  /* 0x0000000506297899 */ /* 0x000fe2000800063f */
[----:B------:R-:W-:Y:S01]  /*04a0*/  SHF.R.S32.HI R5, RZ, 0x1f, R8 ;  /* 0x0000001fff057819 */ /* 0x000fe20000011408 */
[----:B------:R-:W-:Y:S01]  /*04b0*/  IMAD.IADD R11, R4, 0x1, -R2 ;  /* 0x00000001040b7824 */ /* 0x000fe200078e0a02 */
[----:B------:R-:W-:Y:S01]  /*04c0*/  LEA.HI R0, R0, R3, RZ, 0x3 ;  /* 0x0000000300007211 */ /* 0x000fe200078f18ff */
[----:B------:R-:W-:Y:S01]  /*04d0*/  IMAD.SHL.U32 R2, R239, 0x40, RZ ;  /* 0x00000040ef027824 */ /* 0x000fe200078e00ff */
[----:B------:R-:W-:Y:S01]  /*04e0*/  SHF.R.S32.HI R245, RZ, 0x7, R245 ;  /* 0x00000007fff57819 */ /* 0x000fe200000114f5 */
[----:B------:R-:W-:Y:S01]  /*04f0*/  IMAD.SHL.U32 R213, R11, 0x200, RZ ;  /* 0x000002000bd57824 */ /* 0x000fe200078e00ff */
[----:B------:R-:W-:Y:S01]  /*0500*/  LOP3.LUT R0, R0, 0xfffffff8, RZ, 0xc0, !PT ;  /* 0xfffffff800007812 */ /* 0x000fe200078ec0ff */
[----:B------:R-:W-:Y:S01]  /*0510*/  ULDC UR51, c[0x0][0x214] ;  /* 0x0000850000337ab9 */ /* 0x000fe20000000800 */
[C---:B------:R-:W-:Y:S01]  /*0520*/  LOP3.LUT P4, RZ, R7.reuse, 0x4, RZ, 0xc0, !PT ;  /* 0x0000000407ff7812 */ /* 0x040fe2000788c0ff */
[----:B------:R-:W-:Y:S01]  /*0530*/  IMAD.U32 R251, RZ, RZ, UR9 ;  /* 0x00000009fffb7e24 */ /* 0x000fe2000f8e00ff */
[----:B------:R-:W-:Y:S01]  /*0540*/  LOP3.LUT P3, RZ, R7, 0x2, RZ, 0xc0, !PT ;  /* 0x0000000207ff7812 */ /* 0x000fe2000786c0ff */
[----:B------:R-:W-:Y:S01]  /*0550*/  IMAD.IADD R4, R3, 0x1, -R0 ;  /* 0x0000000103047824 */ /* 0x000fe200078e0a00 */
[----:B------:R-:W-:Y:S01]  /*0560*/  LOP3.LUT R0, R2, 0x1c0, RZ, 0xc0, !PT ;  /* 0x000001c002007812 */ /* 0x000fe200078ec0ff */
[----:B------:R-:W-:Y:S01]  /*0570*/  ULDC UR58, c[0x0][0x1c8] ;  /* 0x00007200003a7ab9 */ /* 0x000fe20000000800 */
[----:B------:R-:W-:Y:S01]  /*0580*/  SHF.R.S32.HI R3, RZ, 0x1f, R9 ;  /* 0x0000001fff037819 */ /* 0x000fe20000011409 */
[----:B------:R-:W-:Y:S01]  /*0590*/  ULDC.U8 UR10, c[0x0][0x3d0] ;  /* 0x0000f400000a7ab9 */ /* 0x000fe20000000000 */
[----:B------:R-:W-:Y:S01]  /*05a0*/  LOP3.LUT R2, R0, 0x38, R228, 0xf8, !PT ;  /* 0x0000003800027812 */ /* 0x000fe200078ef8e4 */
[----:B------:R-:W-:Y:S01]  /*05b0*/  ULDC UR52, c[0x0][0x224] ;  /* 0x0000890000347ab9 */ /* 0x000fe20000000800 */
[----:B------:R-:W-:Y:S01]  /*05c0*/  SHF.R.U32.HI R0, RZ, 0x3, R0 ;  /* 0x00000003ff007819 */ /* 0x000fe20000011600 */
[----:B------:R-:W-:Y:S01]  /*05d0*/  @UP2 UIMAD UR56, UR34, UR51, URZ ;  /* 0x00000033223822a4 */ /* 0x000fe2000f8e023f */
[----:B------:R-:W-:Y:S01]  /*05e0*/  LEA.HI R238, R3, R9, RZ, 0x2 ;  /* 0x0000000903ee7211 */ /* 0x000fe200078f10ff */
[----:B------:R-:W-:Y:S01]  /*05f0*/  IMAD.U32 R3, RZ, RZ, UR15 ;  /* 0x0000000fff037e24 */ /* 0x000fe2000f8e00ff */
[----:B------:R-:W-:Y:S01]  /*0600*/  LEA.HI R9, R5, R8, RZ, 0x3 ;  /* 0x0000000805097211 */ /* 0x000fe200078f18ff */
[----:B------:R-:W-:Y:S01]  /*0610*/  UMOV UR40, URZ ;  /* 0x0000003f00287c82 */ /* 0x000fe20008000000 */
[----:B------:R-:W-:Y:S01]  /*0620*/  LOP3.LUT R6, R2, R0, RZ, 0x3c, !PT ;  /* 0x0000000002067212 */ /* 0x000fe200078e3cff */
[----:B------:R-:W-:Y:S01]  /*0630*/  IMAD.SHL.U32 R0, R7, 0x40, RZ ;  /* 0x0000004007007824 */ /* 0x000fe200078e00ff */
[----:B------:R-:W-:Y:S01]  /*0640*/  LOP3.LUT R2, R9, 0xfffffff8, RZ, 0xc0, !PT ;  /* 0xfffffff809027812 */ /* 0x000fe200078ec0ff */
[----:B------:R-:W-:Y:S01]  /*0650*/  ULDC.64 UR4, c[0x0][0x118] ;  /* 0x0000460000047ab9 */ /* 0x000fe20000000a00 */
[----:B------:R-:W-:Y:S01]  /*0660*/  LOP3.LUT R3, R4, 0x1, RZ, 0xc0, !PT ;  /* 0x0000000104037812 */ /* 0x000fe200078ec0ff */
[----:B------:R-:W-:Y:S01]  /*0670*/  ULOP3.LUT UR58, UR36, UR58, URZ, 0x3c, !UPT ;  /* 0x0000003a243a7292 */ /* 0x000fe2000f8e3c3f */
[----:B------:R-:W-:Y:S01]  /*0680*/  LOP3.LUT R0, R0, 0x1c0, RZ, 0xc0, !PT ;  /* 0x000001c000007812 */ /* 0x000fe200078ec0ff */
[----:B------:R-:W-:Y:S01]  /*0690*/  IMAD.IADD R8, R8, 0x1, -R2 ;  /* 0x0000000108087824 */ /* 0x000fe200078e0a02 */
[----:B------:R-:W-:Y:S01]  /*06a0*/  ISETP.NE.U32.AND P0, PT, R3, 0x1, PT ;  /* 0x000000010300780c */ /* 0x000fe20003f05070 */
[----:B------:R-:W-:Y:S01]  /*06b0*/  IMAD.SHL.U32 R2, R216, 0x10, RZ ;  /* 0x00000010d8027824 */ /* 0x000fe200078e00ff */
[----:B------:R-:W-:Y:S01]  /*06c0*/  LOP3.LUT R208, R0, 0x8, R10, 0xf8, !PT ;  /* 0x0000000800d07812 */ /* 0x000fe200078ef80a */
[C---:B------:R-:W-:Y:S01]  /*06d0*/  IMAD.SHL.U32 R3, R4.reuse, 0x40, RZ ;  /* 0x0000004004037824 */ /* 0x040fe200078e00ff */
[----:B------:R-:W-:Y:S01]  /*06e0*/  R2P PR, R4, 0x6 ;  /* 0x0000000604007804 */ /* 0x000fe20000000000 */
[----:B------:R-:W-:Y:S01]  /*06f0*/  IMAD.SHL.U32 R4, R11, 0x20, RZ ;  /* 0x000000200b047824 */ /* 0x000fe200078e00ff */
[----:B------:R-:W-:Y:S01]  /*0700*/  LOP3.LUT R5, R0, 0x10, R2, 0xf8, !PT ;  /* 0x0000001000057812 */ /* 0x000fe200078ef802 */
[----:B------:R-:W-:Y:S01]  /*0710*/  IMAD R2, R245, 0x800, R213 ;  /* 0x00000800f5027824 */ /* 0x000fe200078e02d5 */
[----:B------:R-:W-:Y:S01]  /*0720*/  SHF.R.U32.HI R0, RZ, 0x3, R0 ;  /* 0x00000003ff007819 */ /* 0x000fe20000011600 */
[----:B------:R-:W-:Y:S01]  /*0730*/  UISETP.NE.AND UP3, UPT, UR10, URZ, UPT ;  /* 0x0000003f0a00728c */ /* 0x000fe2000bf65270 */
[----:B------:R-:W-:Y:S01]  /*0740*/  LOP3.LUT R5, R5, 0x8, R10, 0xf8, !PT ;  /* 0x0000000805057812 */ /* 0x000fe200078ef80a */
[----:B------:R-:W-:Y:S01]  /*0750*/  USHF.R.S32.HI UR61, URZ, 0x1f, UR36 ;  /* 0x0000001f3f3d7899 */ /* 0x000fe20008011424 */
[----:B------:R-:W-:Y:S01]  /*0760*/  LOP3.LUT R208, R208, R0, RZ, 0x3c, !PT ;  /* 0x00000000d0d07212 */ /* 0x000fe200078e3cff */
[----:B------:R-:W-:Y:S01]  /*0770*/  USHF.R.S32.HI UR60, URZ, 0x1f, UR34 ;  /* 0x0000001f3f3c7899 */ /* 0x000fe20008011422 */
[----:B------:R-:W-:Y:S01]  /*0780*/  LOP3.LUT R213, R213, R5, R0, 0xf6, !PT ;  /* 0x00000005d5d57212 */ /* 0x000fe200078ef600 */
[----:B------:R-:W-:Y:S01]  /*0790*/  IMAD.SHL.U32 R5, R245, 0x20, RZ ;  /* 0x00000020f5057824 */ /* 0x000fe200078e00ff */
[----:B------:R-:W-:Y:S01]  /*07a0*/  LOP3.LUT R0, R3, 0x1c0, RZ, 0xc0, !PT ;  /* 0x000001c003007812 */ /* 0x000fe200078ec0ff */
[----:B------:R-:W-:Y:S01]  /*07b0*/  IMAD.IADD R208, R2, 0x1, R208 ;  /* 0x0000000102d07824 */ /* 0x000fe200078e02d0 */
[----:B------:R-:W-:Y:S01]  /*07c0*/  SHF.R.S32.HI R2, RZ, 0x6, R13 ;  /* 0x00000006ff027819 */ /* 0x000fe2000001140d */
[----:B------:R-:W-:Y:S01]  /*07d0*/  USHF.R.S32.HI UR59, URZ, 0x1f, UR36 ;  /* 0x0000001f3f3b7899 */ /* 0x000fe20008011424 */
[----:B------:R-:W-:Y:S01]  /*07e0*/  SHF.R.U32.HI R3, RZ, 0x3, R0 ;  /* 0x00000003ff037819 */ /* 0x000fe20000011600 */
[----:B------:R-:W-:Y:S01]  /*07f0*/  IMAD.SHL.U32 R209, R208, 0x2, RZ ;  /* 0x00000002d0d17824 */ /* 0x000fe200078e00ff */
[----:B------:R-:W-:Y:S01]  /*0800*/  LOP3.LUT P6, RZ, R8, 0x4, RZ, 0xc0, !PT ;  /* 0x0000000408ff7812 */ /* 0x000fe200078cc0ff */
[----:B------:R-:W-:Y:S01]  /*0810*/  IMAD R222, R2, 0x200, R6 ;  /* 0x0000020002de7824 */ /* 0x000fe200078e0206 */
[----:B------:R-:W-:Y:S01]  /*0820*/  LOP3.LUT P5, RZ, R8, 0x2, RZ, 0xc0, !PT ;  /* 0x0000000208ff7812 */ /* 0x000fe200078ac0ff */
[----:B------:R-:W-:Y:S01]  /*0830*/  IMAD.SHL.U32 R2, R2, 0x8, RZ ;  /* 0x0000000802027824 */ /* 0x000fe200078e00ff */
[----:B------:R-:W-:Y:S01]  /*0840*/  SEL R212, R214, 0xffffffc0, !P4 ;  /* 0xffffffc0d6d47807 */ /* 0x000fe20006000000 */
[----:B------:R-:W-:Y:S01]  /*0850*/  IMAD.SHL.U32 R222, R222, 0x2, RZ ;  /* 0x00000002dede7824 */ /* 0x000fe200078e00ff */
[----:B------:R-:W-:Y:S01]  /*0860*/  SEL R214, R214, 0xffffffc0, !P6 ;  /* 0xffffffc0d6d67807 */ /* 0x000fe20007000000 */
[----:B------:R-:W-:Y:S01]  /*0870*/  UIMAD.WIDE.U32 UR42, UR38, UR44, URZ ;  /* 0x0000002c262a72a5 */ /* 0x000fe2000f8e003f */
[----:B------:R-:W-:Y:S01]  /*0880*/  LOP3.LUT R2, R2, 0x18, RZ, 0xc0, !PT ;  /* 0x0000001802027812 */ /* 0x000fe200078ec0ff */
[----:B------:R-:W-:Y:S01]  /*0890*/  UIMAD UR53, UR39, UR44, URZ ;  /* 0x0000002c273572a4 */ /* 0x000fe2000f8e023f */
[----:B------:R-:W-:Y:S01]  /*08a0*/  SEL R231, R231, 0x10, !P0 ;  /* 0x00000010e7e77807 */ /* 0x000fe20004000000 */
[----:B------:R-:W-:Y:S01]  /*08b0*/  USHF.R.S32.HI UR55, URZ, 0x1f, UR48 ;  /* 0x0000001f3f377899 */ /* 0x000fe20008011430 */
[----:B------:R-:W-:Y:S01]  /*08c0*/  LOP3.LUT R7, R2, 0x20, R4, 0xf8, !PT ;  /* 0x0000002002077812 */ /* 0x000fe200078ef804 */
[----:B------:R-:W-:Y:S01]  /*08d0*/  UIMAD UR52, UR7, UR52, URZ ;  /* 0x00000034073472a4 */ /* 0x000fe2000f8e023f */
[----:B------:R-:W-:Y:S01]  /*08e0*/  LOP3.LUT R4, R0, 0x20, R5, 0xf8, !PT ;  /* 0x0000002000047812 */ /* 0x000fe200078ef805 */
[----:B------:R-:W-:Y:S01]  /*08f0*/  IMAD.SHL.U32 R5, R8, 0x40, RZ ;  /* 0x0000004008057824 */ /* 0x000fe200078e00ff */
[----:B------:R-:W-:Y:S01]  /*0900*/  LOP3.LUT R6, R3, R0, R2, 0x1e, !PT ;  /* 0x0000000003067212 */ /* 0x000fe200078e1e02 */
[----:B------:R-:W-:Y:S01]  /*0910*/  IMAD.SHL.U32 R0, R14, 0x2, RZ ;  /* 0x000000020e007824 */ /* 0x000fe200078e00ff */
[----:B------:R-:W-:Y:S01]  /*0920*/  LOP3.LUT R3, R4, R3, RZ, 0x3c, !PT ;  /* 0x0000000304037212 */ /* 0x000fe200078e3cff */
[----:B------:R-:W-:Y:S01]  /*0930*/  @!UP2 UIMAD UR51, UR8, UR51, URZ ;  /* 0x000000330833a2a4 */ /* 0x000fe2000f8e023f */
[----:B------:R-:W-:Y:S01]  /*0940*/  SHF.R.S32.HI R238, RZ, 0x2, R238 ;  /* 0x00000002ffee7819 */ /* 0x000fe200000114ee */
[--C-:B------:R-:W-:Y:S01]  /*0950*/  IMAD R4, R246, 0x400, R0.reuse ;  /* 0x00000400f6047824 */ /* 0x100fe200078e0200 */
[----:B------:R-:W-:Y:S01]  /*0960*/  IADD3 R236, R228, 0x40, RZ ;  /* 0x00000040e4ec7810 */ /* 0x000fe20007ffe0ff */
[----:B------:R-:W-:Y:S01]  /*0970*/  IMAD R2, R216, 0x400, R0 ;  /* 0x00000400d8027824 */ /* 0x000fe200078e0200 */
[----:B------:R-:W-:Y:S01]  /*0980*/  LOP3.LUT R0, R5, 0x1c0, RZ, 0xc0, !PT ;  /* 0x000001c005007812 */ /* 0x000fe200078ec0ff */
[----:B------:R-:W-:Y:S01]  /*0990*/  IMAD.IADD R227, R4, 0x1, R3 ;  /* 0x0000000104e37824 */ /* 0x000fe200078e0203 */
[----:B------:R-:W-:Y:S01]  /*09a0*/  IADD3 R235, R228, 0x80, RZ ;  /* 0x00000080e4eb7810 */ /* 0x000fe20007ffe0ff */
        /* <DEDUP_REMOVED lines=8> */
[----:B------:R-:W-:Y:S01]  /*0a30*/  IMAD R238, R246, 0x10, R238 ;  /* 0x00000010f6ee7824 */ /* 0x000fe200078e02ee */
[----:B------:R-:W-:Y:S01]  /*0a40*/  LOP3.LUT R0, R3, 0xfffffe00, RZ, 0xc0, !PT ;  /* 0xfffffe0003007812 */ /* 0x000fe200078ec0ff */
[C---:B------:R-:W-:Y:S01]  /*0a50*/  IMAD.IADD R232, R227.reuse, 0x1, R231 ;  /* 0x00000001e3e87824 */ /* 0x040fe200078e02e7 */
[----:B------:R-:W-:Y:S01]  /*0a60*/  LOP3.LUT R2, R4, R2, RZ, 0x3c, !PT ;  /* 0x0000000204027212 */ /* 0x000fe200078e3cff */
[----:B------:R-:W-:Y:S01]  /*0a70*/  USHF.R.S32.HI UR50, URZ, 0x1f, UR46 ;  /* 0x0000001f3f327899 */ /* 0x000fe2000801142e */
[----:B------:R-:W-:Y:S01]  /*0a80*/  IADD3 R230, R227, 0x20, RZ ;  /* 0x00000020e3e67810 */ /* 0x000fe20007ffe0ff */
[--C-:B------:R-:W-:Y:S01]  /*0a90*/  IMAD R216, R216, 0x400, R0.reuse ;  /* 0x00000400d8d87824 */ /* 0x100fe200078e0200 */
        /* <DEDUP_REMOVED lines=11> */
[----:B------:R-:W-:Y:S01]  /*0b50*/  IMAD R2, R208, 0x2, R2 ;  /* 0x00000002d0027824 */ /* 0x000fe200078e0202 */
[----:B------:R-:W-:Y:S01]  /*0b60*/  IADD3 R243, R242, 0x40, RZ ;  /* 0x00000040f2f37810 */ /* 0x000fe20007ffe0ff */
[----:B------:R-:W-:Y:S01]  /*0b70*/  IMAD.IADD R211, R210, 0x1, R218 ;  /* 0x00000001d2d37824 */ /* 0x000fe200078e02da */
[----:B------:R-:W-:Y:S01]  /*0b80*/  @P2 IADD3 R243, R242, -0x40, RZ ;  /* 0xffffffc0f2f32810 */ /* 0x000fe20007ffe0ff */
[----:B------:R-:W-:Y:S01]  /*0b90*/  IMAD.IADD R217, R214, 0x1, R216 ;  /* 0x00000001d6d97824 */ /* 0x000fe200078e02d8 */
[----:B------:R-:W-:Y:S01]  /*0ba0*/  USHF.R.S32.HI UR49, URZ, 0x1f, UR41 ;  /* 0x0000001f3f317899 */ /* 0x000fe20008011429 */
[----:B------:R-:W-:Y:S01]  /*0bb0*/  IMAD R208, R208, 0x2, R212 ;  /* 0x00000002d0d07824 */ /* 0x000fe200078e02d4 */
[----:B------:R-:W-:Y:S01]  /*0bc0*/  ULDC.U8 UR29, c[0x0][0x2d8] ;  /* 0x0000b600001d7ab9 */ /* 0x000fe20000000000 */
[----:B------:R-:W-:-:S02]  /*0bd0*/  IMAD.IADD R3, R212, 0x1, R2 ;  /* 0x00000001d4037824 */ /* 0x000fc400078e0202 */
[C---:B------:R-:W-:Y:S02]  /*0be0*/  IMAD R212, R213.reuse, 0x2, R212 ;  /* 0x00000002d5d47824 */ /* 0x040fe400078e02d4 */
[----:B------:R-:W-:Y:S02]  /*0bf0*/  IMAD.IADD R215, R210, 0x1, R214 ;  /* 0x00000001d2d77824 */ /* 0x000fe400078e02d6 */
[----:B------:R-:W-:Y:S02]  /*0c00*/  IMAD.IADD R219, R218, 0x1, R216 ;  /* 0x00000001dadb7824 */ /* 0x000fe400078e02d8 */
[----:B------:R-:W-:Y:S02]  /*0c10*/  IMAD.SHL.U32 R213, R213, 0x2, RZ ;  /* 0x00000002d5d57824 */ /* 0x000fe400078e00ff */
[----:B------:R-:W-:Y:S02]  /*0c20*/  IMAD.IADD R231, R231, 0x1, R230 ;  /* 0x00000001e7e77824 */ /* 0x000fe400078e02e6 */
[----:B------:R-:W-:-:S02]  /*0c30*/  IMAD.IADD R214, R211, 0x1, R214 ;  /* 0x00000001d3d67824 */ /* 0x000fc400078e02d6 */
[----:B------:R-:W-:Y:S02]  /*0c40*/  IMAD.IADD R218, R218, 0x1, R217 ;  /* 0x00000001dada7824 */ /* 0x000fe400078e02d9 */
.L_x_952:
        /* <DEDUP_REMOVED lines=21> */
[----:B------:R1:W2:Y:S01]  /*0da0*/  @P2 LDG.E R9, [R4.64] ;  /* 0x0000000404092981 */ /* 0x0002a2000c1e1900 */
[----:B------:R-:W-:Y:S01]  /*0db0*/  UIADD3 UR8, UP0, UR13, UR8, URZ ;  /* 0x000000080d087290 */ /* 0x000fe2000ff1e03f */
[----:B------:R-:W-:-:S02]  /*0dc0*/  PLOP3.LUT P0, PT, PT, PT, UP4, 0x80, 0x0 ;  /* 0x000000000000781c */ /* 0x000fc40003f0f048 */
[----:B------:R1:W3:Y:S01]  /*0dd0*/  @P2 LDG.E R8, [R4.64+0x4] ;  /* 0x0000040404082981 */ /* 0x0002e2000c1e1900 */
[----:B------:R-:W-:Y:S01]  /*0de0*/  PLOP3.LUT P1, PT, PT, PT, UP1, 0x80, 0x0 ;  /* 0x000000000000781c */ /* 0x000fe20003f2f018 */
[----:B------:R-:W-:Y:S01]  /*0df0*/  UIADD3.X UR9, UR12, UR9, URZ, UP0, !UPT ;  /* 0x000000090c097290 */ /* 0x000fe200087fe43f */
[----:B------:R-:W-:Y:S02]  /*0e00*/  IMAD.U32 R6, RZ, RZ, UR6 ;  /* 0x00000006ff067e24 */ /* 0x000fe4000f8e00ff */
[----:B----4-:R-:W-:-:S06]  /*0e10*/  IMAD.U32 R7, RZ, RZ, UR7 ;  /* 0x00000007ff077e24 */ /* 0x010fcc000f8e00ff */
        /* <DEDUP_REMOVED lines=33> */
.L_x_908:
        /* <DEDUP_REMOVED lines=21> */
[----:B------:R-:W-:Y:S02]  /*1180*/  ULDC.64 UR8, c[0x0][0x178] ;  /* 0x00005e0000087ab9 */ /* 0x000fe40000000a00 */
[----:B------:R-:W-:Y:S02]  /*1190*/  UIMAD UR12, UR37, UR8, URZ ;  /* 0x00000008250c72a4 */ /* 0x000fe4000f8e023f */
[----:B------:R-:W-:Y:S02]  /*11a0*/  UIADD3 UR7, UR27, 0x3f, URZ ;  /* 0x0000003f1b077890 */ /* 0x000fe4000fffe03f */
[----:B------:R-:W-:Y:S02]  /*11b0*/  UISETP.NE.AND UP1, UPT, UR14, -0x1, UPT ;  /* 0xffffffff0e00788c */ /* 0x000fe4000bf25270 */
[----:B------:R-:W-:Y:S02]  /*11c0*/  UIMAD.WIDE.U32 UR10, UR34, UR8, URZ ;  /* 0x00000008220a72a5 */ /* 0x000fe4000f8e003f */
[----:B------:R-:W-:-:S02]  /*11d0*/  UISETP.NE.AND UP0, UPT, UR31, -0x1, UPT ;  /* 0xffffffff1f00788c */ /* 0x000fc4000bf05270 */
[----:B------:R-:W-:Y:S02]  /*11e0*/  USHF.R.S32.HI UR8, URZ, 0x1f, UR7 ;  /* 0x0000001f3f087899 */ /* 0x000fe40008011407 */
[----:B------:R-:W-:Y:S02]  /*11f0*/  UIMAD UR15, UR34, UR9, UR12 ;  /* 0x00000009220f72a4 */ /* 0x000fe4000f8e020c */
[----:B------:R-:W-:Y:S01]  /*1200*/  ULEA.HI UR35, UR8, UR7, URZ, 0x6 ;  /* 0x0000000708237291 */ /* 0x000fe2000f8f303f */
[----:B------:R-:W-:Y:S01]  /*1210*/  PLOP3.LUT P0, PT, PT, PT, UP0, 0x80, 0x0 ;  /* 0x000000000000781c */ /* 0x000fe20003f0f008 */
[----:B------:R-:W-:Y:S02]  /*1220*/  ULDC.64 UR12, c[0x0][0x190] ;  /* 0x00006400000c7ab9 */ /* 0x000fe40000000a00 */
[----:B------:R-:W-:Y:S02]  /*1230*/  UIMAD.WIDE.U32 UR8, UR14, UR12, URZ ;  /* 0x0000000c0e0872a5 */ /* 0x000fe4000f8e003f */
[----:B------:R-:W-:-:S02]  /*1240*/  UIMAD UR7, UR14, UR13, URZ ;  /* 0x0000000d0e0772a4 */ /* 0x000fc4000f8e023f */
[----:B------:R-:W-:Y:S02]  /*1250*/  UIADD3 UR26, UR11, UR15, URZ ;  /* 0x0000000f0b1a7290 */ /* 0x000fe4000fffe03f */
[----:B------:R-:W-:Y:S02]  /*1260*/  @UP1 UIADD3 UR26, UR9, UR7, URZ ;  /* 0x00000007091a1290 */ /* 0x000fe4000fffe03f */
[----:B------:R-:W-:Y:S02]  /*1270*/  @UP0 UIADD3 UR7, UR30, UR31, URZ ;  /* 0x0000001f1e070290 */ /* 0x000fe4000fffe03f */
[----:B------:R-:W-:Y:S02]  /*1280*/  USEL UR32, UR10, UR8, !UP1 ;  /* 0x000000080a207287 */ /* 0x000fe4000c800000 */
[----:B------:R-:W-:Y:S02]  /*1290*/  ULDC.64 UR12, c[0x0][0x198] ;  /* 0x00006600000c7ab9 */ /* 0x000fe40000000a00 */
        /* <DEDUP_REMOVED lines=10> */
[----:B------:R-:W-:Y:S02]  /*1340*/  ULDC.64 UR10, c[0x0][0x180] ;  /* 0x00006000000a7ab9 */ /* 0x000fe40000000a00 */
[----:B------:R-:W-:Y:S02]  /*1350*/  UIMAD UR12, UR30, UR9, UR7 ;  /* 0x000000091e0c72a4 */ /* 0x000fe4000f8e0207 */
[----:B------:R-:W-:Y:S02]  /*1360*/  UIMAD.WIDE.U32 UR8, UR30, UR8, URZ ;  /* 0x000000081e0872a5 */ /* 0x000fe4000f8e003f */
[----:B------:R-:W-:Y:S02]  /*1370*/  UIMAD UR7, UR37, UR10, URZ ;  /* 0x0000000a250772a4 */ /* 0x000fe4000f8e023f */
[----:B------:R-:W-:-:S02]  /*1380*/  UIADD3 UR9, UR9, UR12, URZ ;  /* 0x0000000c09097290 */ /* 0x000fc4000fffe03f */
[----:B------:R-:W-:Y:S02]  /*1390*/  UIMAD UR7, UR34, UR11, UR7 ;  /* 0x0000000b220772a4 */ /* 0x000fe4000f8e0207 */
[----:B------:R-:W-:-:S04]  /*13a0*/  UIMAD.WIDE.U32 UR8, UR34, UR10, UR8 ;  /* 0x0000000a220872a5 */ /* 0x000fc8000f8e0008 */
[----:B------:R-:W-:-:S03]  /*13b0*/  UIADD3 UR23, UR9, UR7, URZ ;  /* 0x0000000709177290 */ /* 0x000fc6000fffe03f */
[----:B------:R-:W-:Y:S02]  /*13c0*/  UMOV UR21, UR8 ;  /* 0x0000000800157c82 */ /* 0x000fe40008000000 */
.L_x_910:
        /* <DEDUP_REMOVED lines=43> */
.L_x_911:
        /* <DEDUP_REMOVED lines=45> */
.L_x_912:
[----:B------:R-:W-:-:S03]  /*1950*/  UMOV UR11, UR52 ;  /* 0x00000034000b7c82 */ /* 0x000fc60008000000 */
.L_x_913:
[----:B------:R-:W1:Y:S01]  /*1960*/  S2R R21, SR_TID.X ;  /* 0x0000000000157919 */ /* 0x000e620000002100 */
[--C-:B------:R-:W-:Y:S01]  /*1970*/  SHF.R.S32.HI R229, RZ, 0x1f, R228.reuse ;  /* 0x0000001fffe57819 */ /* 0x100fe200000114e4 */
        /* <DEDUP_REMOVED lines=9> */
[----:B------:R-:W-:Y:S01]  /*1a10*/  IMAD.WIDE.U32 R8, R14, c[0x0][0x190], R228 ;  /* 0x000064000e087a25 */ /* 0x000fe200078e00e4 */
[----:B------:R-:W-:Y:S01]  /*1a20*/  ULDC.64 UR8, c[0x0][0x370] ;  /* 0x0000dc0000087ab9 */ /* 0x000fe20000000a00 */
[----:B------:R-:W-:Y:S01]  /*1a30*/  BSSY B1, `(.L_x_909) ;  /* 0x0000912000017945 */ /* 0x000fe20003800000 */
[----:B------:R-:W-:Y:S01]  /*1a40*/  UIADD3.X UR12, UR12, UR7, UR15, UP1, UP0 ;  /* 0x000000070c0c7290 */ /* 0x000fe20008fe040f */
[----:B------:R-:W-:Y:S01]  /*1a50*/  IMAD.WIDE.U32 R4, R6, c[0x0][0x370], R4 ;  /* 0x0000dc0006047a25 */ /* 0x000fe200078e0004 */
[----:B------:R-:W-:Y:S01]  /*1a60*/  UISETP.GE.AND UP0, UPT, UR27, 0x1, UPT ;  /* 0x000000011b00788c */ /* 0x000fe2000bf06270 */
[----:B------:R-:W-:Y:S01]  /*1a70*/  IADD3 R8, P1, R8, UR32, RZ ;  /* 0x0000002008087c10 */ /* 0x000fe2000ff3e0ff */
[----:B------:R-:W-:-:S02]  /*1a80*/  UIMAD UR7, UR33, UR8, URZ ;  /* 0x00000008210772a4 */ /* 0x000fc4000f8e023f */
[----:B------:R-:W-:Y:S02]  /*1a90*/  UMOV UR15, 0x4 ;  /* 0x00000004000f7882 */ /* 0x000fe40000000000 */
[----:B------:R-:W-:Y:S01]  /*1aa0*/  UIMAD UR10, UR16, UR9, UR7 ;  /* 0x00000009100a72a4 */ /* 0x000fe2000f8e0207 */
[----:B-1----:R-:W-:Y:S02]  /*1ab0*/  SHF.R.S32.HI R6, RZ, 0x1f, R21 ;  /* 0x0000001fff067819 */ /* 0x002fe40000011415 */
[----:B------:R-:W-:Y:S02]  /*1ac0*/  ULDC.64 UR8, c[0x0][0x378] ;  /* 0x0000de0000087ab9 */ /* 0x000fe40000000a00 */
[----:B------:R-:W-:Y:S01]  /*1ad0*/  UIMAD UR7, UR14, UR8, URZ ;  /* 0x000000080e0772a4 */ /* 0x000fe2000f8e023f */
[----:B------:R-:W-:Y:S01]  /*1ae0*/  LEA.HI R6, R6, R21, RZ, 0x5 ;  /* 0x0000001506067211 */ /* 0x000fe200078f28ff */
[----:B------:R-:W-:Y:S01]  /*1af0*/  UIADD3 UR8, UR16, UR11, URZ ;  /* 0x0000000b10087290 */ /* 0x000fe2000fffe03f */
[----:B------:R-:W-:Y:S01]  /*1b00*/  IADD3 R5, R5, UR10, RZ ;  /* 0x0000000a05057c10 */ /* 0x000fe2000fffe0ff */
[----:B------:R-:W-:Y:S01]  /*1b10*/  UIMAD UR14, UR36, UR9, UR7 ;  /* 0x00000009240e72a4 */ /* 0x000fe2000f8e0207 */
[----:B------:R-:W-:Y:S01]  /*1b20*/  LOP3.LUT R7, R6, 0xffffffe0, RZ, 0xc0, !PT ;  /* 0xffffffe006077812 */ /* 0x000fe200078ec0ff */
[----:B------:R-:W-:Y:S01]  /*1b30*/  UIADD3 UR7, UR16, UR13, URZ ;  /* 0x0000000d10077290 */ /* 0x000fe2000fffe03f */
[----:B------:R-:W-:Y:S01]  /*1b40*/  SHF.R.S32.HI R6, RZ, 0x5, R6 ;  /* 0x00000005ff067819 */ /* 0x000fe20000011406 */
[----:B------:R-:W-:-:S02]  /*1b50*/  ULDC.64 UR10, c[0x0][0x200] ;  /* 0x00008000000a7ab9 */ /* 0x000fc40000000a00 */
[----:B------:R-:W-:Y:S02]  /*1b60*/  IMAD.IADD R21, R21, 0x1, -R7 ;  /* 0x0000000115157824 */ /* 0x000fe400078e0a07 */
[----:B------:R-:W-:Y:S02]  /*1b70*/  IMAD.U32 R7, RZ, RZ, UR36 ;  /* 0x00000024ff077e24 */ /* 0x000fe4000f8e00ff */
[----:B------:R-:W-:Y:S02]  /*1b80*/  IMAD R6, R6, UR47, R21 ;  /* 0x0000002f06067c24 */ /* 0x000fe4000f8e0215 */
[----:B------:R-:W-:-:S03]  /*1b90*/  IMAD.WIDE.U32 R4, R7, c[0x0][0x378], R4 ;  /* 0x0000de0007047a25 */ /* 0x000fc600078e0004 */
[C---:B------:R-:W-:Y:S01]  /*1ba0*/  IADD3 R10, P0, R6.reuse, UR17, RZ ;  /* 0x00000011060a7c10 */ /* 0x040fe2000ff1e0ff */
[----:B------:R-:W-:Y:S01]  /*1bb0*/  ULDC.64 UR16, c[0x0][0x3c8] ;  /* 0x0000f20000107ab9 */ /* 0x000fe20000000a00 */
[----:B------:R-:W-:Y:S01]  /*1bc0*/  IADD3 R7, R5, UR14, RZ ;  /* 0x0000000e05077c10 */ /* 0x000fe2000fffe0ff */
[----:B------:R-:W-:Y:S01]  /*1bd0*/  UIMAD.WIDE UR8, UR8, UR15, UR16 ;  /* 0x0000000f080872a5 */ /* 0x000fe2000f8e0210 */
[----:B------:R-:W-:Y:S01]  /*1be0*/  LEA.HI.X.SX32 R12, R6, UR12, 0x1, P0 ;  /* 0x0000000c060c7c11 */ /* 0x000fe200080f0eff */
[----:B------:R-:W-:Y:S01]  /*1bf0*/  IMAD R6, R11, c[0x0][0x190], RZ ;  /* 0x000064000b067a24 */ /* 0x000fe200078e02ff */
[----:B------:R-:W-:Y:S01]  /*1c00*/  LEA R220, P0, R10, c[0x0][0x350], 0x2 ;  /* 0x0000d4000adc7a11 */ /* 0x000fe200078010ff */
[----:B------:R-:W-:Y:S02]  /*1c10*/  ULEA.HI.SX32 UR12, UR35, 0xffffffff, 0x1a ;  /* 0xffffffff230c7891 */ /* 0x000fe4000f8fd23f */
[----:B------:R-:W-:Y:S01]  /*1c20*/  IMAD R17, R14, c[0x0][0x194], R6 ;  /* 0x000065000e117a24 */ /* 0x000fe200078e0206 */
[----:B------:R-:W-:Y:S01]  /*1c30*/  LEA.HI.X R221, R10, c[0x0][0x354], R12, 0x2, P0 ;  /* 0x0000d5000add7a11 */ /* 0x000fe200000f140c */
[----:B------:R-:W-:Y:S01]  /*1c40*/  UIMAD.WIDE UR16, UR7, UR15, UR10 ;  /* 0x0000000f071072a5 */ /* 0x000fe2000f8e020a */
[----:B------:R-:W-:Y:S01]  /*1c50*/  PLOP3.LUT P0, PT, PT, PT, UP0, 0x80, 0x0 ;  /* 0x000000000000781c */ /* 0x000fe20003f0f008 */
[----:B------:R-:W-:Y:S01]  /*1c60*/  IMAD.MOV.U32 R6, RZ, RZ, R4 ;  /* 0x000000ffff067224 */ /* 0x000fe200078e0004 */
[----:B------:R-:W-:-:S11]  /*1c70*/  IADD3.X R9, R9, UR26, R17, P1, !PT ;  /* 0x0000001a09097c10 */ /* 0x000fd60008ffe411 */
[----:B------:R-:W-:Y:S05]  /*1c80*/  @!P0 BRA `(.L_x_914) ;  /* 0x0000858000008947 */ /* 0x000fea0003800000 */
        /* <DEDUP_REMOVED lines=10> */
[----:B------:R-:W-:-:S02]  /*1d30*/  IMAD.WIDE.U32 R12, R12, c[0x0][0x1a8], R8 ;  /* 0x00006a000c0c7a25 */ /* 0x000fc400078e0008 */
[----:B------:R-:W-:Y:S01]  /*1d40*/  UMOV UR7, UR12 ;  /* 0x0000000c00077c82 */ /* 0x000fe20008000000 */
        /* <DEDUP_REMOVED lines=8> */
[----:B------:R-:W-:Y:S01]  /*1dd0*/  LEA R223, P1, R12, c[0x0][0x160], 0x1 ;  /* 0x000058000cdf7a11 */ /* 0x000fe200078208ff */
[----:B------:R-:W-:Y:S01]  /*1de0*/  UMOV UR9, UR17 ;  /* 0x0000001100097c82 */ /* 0x000fe20008000000 */
        /* <DEDUP_REMOVED lines=48> */
.L_x_916:
[----:B------:R-:W-:Y:S05]  /*20f0*/  BSYNC B0 ;  /* 0x0000000000007941 */ /* 0x000fea0003800000 */
.L_x_915:
        /* <DEDUP_REMOVED lines=48> */
.L_x_918:
[----:B------:R-:W-:Y:S05]  /*2400*/  BSYNC B0 ;  /* 0x0000000000007941 */ /* 0x000fea0003800000 */
.L_x_917:
        /* <DEDUP_REMOVED lines=44> */
.L_x_920:
[----:B------:R-:W-:Y:S05]  /*26d0*/  BSYNC B0 ;  /* 0x0000000000007941 */ /* 0x000fea0003800000 */
.L_x_919:
        /* <DEDUP_REMOVED lines=45> */
.L_x_922:
[----:B------:R-:W-:Y:S05]  /*29b0*/  BSYNC B0 ;  /* 0x0000000000007941 */ /* 0x000fea0003800000 */
.L_x_921:
[C---:B--23--:R-:W-:Y:S01]  /*29c0*/  IADD3 R4, R238.reuse, 0x8, RZ ;  /* 0x00000008ee047810 */ /* 0x04cfe20007ffe0ff */
[----:B------:R-:W-:Y:S01]  /*29d0*/  ULDC.64 UR14, c[0x0][0x198] ;  /* 0x00006600000e7ab9 */ /* 0x000fe20000000a00 */
[----:B------:R-:W-:Y:S01]  /*29e0*/  ISETP.GE.AND P1, PT, R238, UR12, PT ;  /* 0x0000000cee007c0c */ /* 0x000fe2000bf26270 */
[----:B------:R-:W-:Y:S01]  /*29f0*/  IMAD.MOV.U32 R233, RZ, RZ, 0x7f800000 ;  /* 0x7f800000ffe97424 */ /* 0x000fe200078e00ff */
[----:B------:R-:W-:Y:S01]  /*2a00*/  ISETP.GE.AND P0, PT, R4, UR12, PT ;  /* 0x0000000c04007c0c */ /* 0x000fe2000bf06270 */
[----:B------:R-:W-:Y:S01]  /*2a10*/  USHF.R.S32.HI UR12, URZ, 0x1f, UR24 ;  /* 0x0000001f3f0c7899 */ /* 0x000fe20008011418 */
[----:B------:R-:W-:Y:S01]  /*2a20*/  IMAD.MOV.U32 R4, RZ, RZ, 0x4 ;  /* 0x00000004ff047424 */ /* 0x000fe200078e00ff */
[----:B------:R-:W-:Y:S02]  /*2a30*/  MOV R234, 0x7f800000 ;  /* 0x7f80000000ea7802 */ /* 0x000fe40000000f00 */
[----:B------:R-:W-:Y:S01]  /*2a40*/  UIMAD UR13, UR12, UR14, URZ ;  /* 0x0000000e0c0d72a4 */ /* 0x000fe2000f8e023f */
[----:B------:R-:W-:-:S03]  /*2a50*/  IMAD.WIDE R4, R238, R4, UR8 ;  /* 0x00000008ee047e25 */ /* 0x000fc6000f8e0204 */
[----:B------:R-:W-:Y:S02]  /*2a60*/  UIMAD UR14, UR24, UR15, UR13 ;  /* 0x0000000f180e72a4 */ /* 0x000fe4000f8e020d */
[----:B------:R-:W-:Y:S01]  /*2a70*/  UIADD3 UR13, -UR24, UR6, URZ ;  /* 0x00000006180d7290 */ /* 0x000fe2000fffe13f */
[----:B------:R-:W-:Y:S01]  /*2a80*/  IMAD.U32 R17, RZ, RZ, UR24 ;  /* 0x00000018ff117e24 */ /* 0x000fe2000f8e00ff */
[----:B------:R2:W5:Y:S04]  /*2a90*/  @!P1 LDG.E R233, [R4.64] ;  /* 0x0000000404e99981 */ /* 0x000568000c1e1900 */
[----:B------:R-:W-:Y:S01]  /*2aa0*/  ISETP.GE.AND P5, PT, R239, UR13, PT ;  /* 0x0000000def007c0c */ /* 0x000fe2000bfa6270 */
[----:B------:R2:W5:Y:S01]  /*2ab0*/  @!P0 LDG.E R234, [R4.64+0x20] ;  /* 0x0000200404ea8981 */ /* 0x000562000c1e1900 */
[----:B------:R-:W-:Y:S01]  /*2ac0*/  MOV R6, UR14 ;  /* 0x0000000e00067c02 */ /* 0x000fe20008000f00 */
[----:B------:R-:W-:Y:S10]  /*2ad0*/  BSSY B0, `(.L_x_923) ;  /* 0x000003a000007945 */ /* 0x000ff40003800000 */
[----:B------:R3:W-:Y:S04]  /*2ae0*/  @P5 STS.128 [R222+0x10000], RZ ;  /* 0x010000ffde005388 */ /* 0x0007e80000000c00 */
[----:B------:R3:W-:Y:S04]  /*2af0*/  @P5 STS.128 [R222+0x12000], RZ ;  /* 0x012000ffde005388 */ /* 0x0007e80000000c00 */
[----:B------:R3:W-:Y:S04]  /*2b00*/  @P5 STS.128 [R222+0x14000], RZ ;  /* 0x014000ffde005388 */ /* 0x0007e80000000c00 */
[----:B------:R3:W-:Y:S01]  /*2b10*/  @P5 STS.128 [R222+0x16000], RZ ;  /* 0x016000ffde005388 */ /* 0x0007e20000000c00 */
[----:B--2---:R-:W-:-:S05]  /*2b20*/  IMAD.WIDE.U32 R4, R17, c[0x0][0x198], R228 ;  /* 0x0000660011047a25 */ /* 0x004fca00078e00e4 */
[----:B------:R-:W-:-:S04]  /*2b30*/  IADD3 R4, P0, R4, UR21, RZ ;  /* 0x0000001504047c10 */ /* 0x000fc8000ff1e0ff */
[----:B------:R-:W-:Y:S01]  /*2b40*/  IADD3.X R5, R5, UR23, R6, P0, !PT ;  /* 0x0000001705057c10 */ /* 0x000fe200087fe406 */
[----:B------:R-:W-:-:S04]  /*2b50*/  IMAD R6, R22, c[0x0][0x1b0], RZ ;  /* 0x00006c0016067a24 */ /* 0x000fc800078e02ff */
[C---:B------:R-:W-:Y:S02]  /*2b60*/  IMAD R14, R15.reuse, c[0x0][0x1b4], R6 ;  /* 0x00006d000f0e7a24 */ /* 0x040fe400078e0206 */
[----:B------:R-:W-:-:S05]  /*2b70*/  IMAD.WIDE.U32 R10, R15, c[0x0][0x1b0], R4 ;  /* 0x00006c000f0a7a25 */ /* 0x000fca00078e0004 */
[----:B------:R-:W-:Y:S01]  /*2b80*/  IADD3 R16, R11, R14, RZ ;  /* 0x0000000e0b107210 */ /* 0x000fe20007ffe0ff */
[----:B------:R-:W-:Y:S05]  /*2b90*/  @P5 BRA `(.L_x_924) ;  /* 0x000002d000005947 */ /* 0x000fea0003800000 */
[----:B---3--:R-:W-:Y:S01]  /*2ba0*/  ISETP.GE.AND P3, PT, R228, c[0x0][0x220], PT ;  /* 0x00008800e4007a0c */ /* 0x008fe20003f66270 */
        /* <DEDUP_REMOVED lines=44> */
.L_x_924:
[----:B---3--:R-:W-:Y:S05]  /*2e70*/  BSYNC B0 ;  /* 0x0000000000007941 */ /* 0x008fea0003800000 */
.L_x_923:
        /* <DEDUP_REMOVED lines=55> */
.L_x_926:
[----:B------:R-:W-:Y:S05]  /*31f0*/  BSYNC B0 ;  /* 0x0000000000007941 */ /* 0x000fea0003800000 */
.L_x_925:
        /* <DEDUP_REMOVED lines=62> */
.L_x_928:
[----:B------:R-:W-:Y:S05]  /*35e0*/  BSYNC B0 ;  /* 0x0000000000007941 */ /* 0x000fea0003800000 */
.L_x_927:
        /* <DEDUP_REMOVED lines=52> */
[----:B------:R1:W-:Y:S02]  /*3930*/  @!P0 LDGSTS.E.BYPASS.LTC128B.128 [R222+0x1f000], [R4.64+0x180] ;  /* 0x1f00018004de8fae */ /* 0x0003e4000b901d44 */
.L_x_930:
[----:B------:R-:W-:Y:S05]  /*3940*/  BSYNC B0 ;  /* 0x0000000000007941 */ /* 0x000fea0003800000 */
.L_x_929:
[----:B------:R-:W-:Y:S01]  /*3950*/  IMAD.MOV.U32 R6, RZ, RZ, c[0x0][0x308] ;  /* 0x0000c200ff067624 */ /* 0x000fe200078e00ff */
[----:B------:R-:W-:Y:S01]  /*3960*/  MOV R7, c[0x0][0x30c] ;  /* 0x0000c30000077a02 */ /* 0x000fe20000000f00 */
[----:B------:R-:W0:Y:S04]  /*3970*/  LDGDEPBAR ;  /* 0x00000000000079af */ /* 0x000e280000000000 */
[----:B-12---:R1:W2:Y:S04]  /*3980*/  LDG.E.64 R4, [R6.64+0x8] ;  /* 0x0000080406047981 */ /* 0x0062a8000c1e1b00 */
[----:B-1-3--:R-:W3:Y:S01]  /*3990*/  LDG.E.64 R6, [R6.64] ;  /* 0x0000000406067981 */ /* 0x00aee2000c1e1b00 */
[----:B------:R-:W-:Y:S01]  /*39a0*/  IMAD.MOV.U32 R247, RZ, RZ, c[0x0][0x22c] ;  /* 0x00008b00fff77624 */ /* 0x000fe200078e00ff */
[--C-:B------:R-:W-:Y:S01]  /*39b0*/  SHF.R.S32.HI R8, RZ, 0x1f, R21.reuse ;  /* 0x0000001fff087819 */ /* 0x100fe20000011415 */
[----:B------:R-:W-:Y:S01]  /*39c0*/  UIADD3 UR12, UR24, 0x40, URZ ;  /* 0x00000040180c7890 */ /* 0x000fe2000fffe03f */
        /* <DEDUP_REMOVED lines=65> */
[----:B------:R-:W-:Y:S01]  /*3de0*/  IMAD.U32 R249, R247, -0x40, RZ ;  /* 0xffffffc0f7f97824 */ /* 0x000fe200078e00ff */
[----:B------:R-:W-:Y:S01]  /*3df0*/  UISETP.GE.AND UP0, UPT, UR12, UR6, UPT ;  /* 0x000000060c00728c */ /* 0x000fe2000bf06270 */
[----:B--2---:R-:W-:-:S02]  /*3e00*/  IADD3 R240, P1, P0, R4, UR41, R21 ;  /* 0x0000002904f07c10 */ /* 0x004fc4000f83e015 */
[----:B------:R-:W-:Y:S02]  /*3e10*/  CS2R R20, SRZ ;  /* 0x0000000000147805 */ /* 0x000fe4000001ff00 */
[----:B------:R-:W-:Y:S01]  /*3e20*/  IADD3.X R244, R5, UR49, R8, P1, P0 ;  /* 0x0000003105f47c10 */ /* 0x000fe20008fe0408 */
[----:B------:R-:W-:Y:S01]  /*3e30*/  IMAD.WIDE.U32 R240, R240, -0x2daee0ad, RZ ;  /* 0xd2511f53f0f07825 */ /* 0x000fe200078e00ff */
[----:B---3--:R-:W1:Y:S08]  /*3e40*/  R2UR UR14, R7 ;  /* 0x00000000070e73c2 */ /* 0x008e7000000e0000 */
[----:B------:R-:W2:Y:S01]  /*3e50*/  R2UR UR15, R6 ;  /* 0x00000000060f73c2 */ /* 0x000ea200000e0000 */
[----:B-1----:R-:W-:-:S02]  /*3e60*/  UIADD3 UR26, UR14, -0x4498517b, URZ ;  /* 0xbb67ae850e1a7890 */ /* 0x002fc4000fffe03f */
[----:B------:R-:W-:Y:S02]  /*3e70*/  UIADD3 UR24, UR14, 0x76cf5d0a, URZ ;  /* 0x76cf5d0a0e187890 */ /* 0x000fe4000fffe03f */
[----:B------:R-:W-:Y:S02]  /*3e80*/  UIADD3 UR22, UR14, 0x32370b8f, URZ ;  /* 0x32370b8f0e167890 */ /* 0x000fe4000fffe03f */
[----:B------:R-:W-:Y:S02]  /*3e90*/  UIADD3 UR20, UR14, -0x126145ec, URZ ;  /* 0xed9eba140e147890 */ /* 0x000fe4000fffe03f */
[----:B--2---:R-:W-:Y:S02]  /*3ea0*/  UIADD3 UR27, UR15, -0x61c88647, URZ ;  /* 0x9e3779b90f1b7890 */ /* 0x004fe4000fffe03f */
[----:B------:R-:W-:Y:S02]  /*3eb0*/  UIADD3 UR25, UR15, 0x3c6ef372, URZ ;  /* 0x3c6ef3720f197890 */ /* 0x000fe4000fffe03f */
[----:B------:R-:W-:-:S02]  /*3ec0*/  UIADD3 UR23, UR15, -0x255992d5, URZ ;  /* 0xdaa66d2b0f177890 */ /* 0x000fc4000fffe03f */
[----:B------:R-:W-:Y:S02]  /*3ed0*/  UIADD3 UR21, UR15, 0x78dde6e4, URZ ;  /* 0x78dde6e40f157890 */ /* 0x000fe4000fffe03f */
[----:B------:R-:W-:Y:S02]  /*3ee0*/  UIADD3 UR19, UR15, 0x1715609d, URZ ;  /* 0x1715609d0f137890 */ /* 0x000fe4000fffe03f */
[----:B------:R-:W-:Y:S02]  /*3ef0*/  UIADD3 UR18, UR14, -0x56f99767, URZ ;  /* 0xa90668990e127890 */ /* 0x000fe4000fffe03f */
[----:B------:R-:W-:Y:S02]  /*3f00*/  UIADD3 UR17, UR15, -0x4ab325aa, URZ ;  /* 0xb54cda560f117890 */ /* 0x000fe4000fffe03f */
[----:B------:R-:W-:Y:S02]  /*3f10*/  UIADD3 UR16, UR14, 0x646e171e, URZ ;  /* 0x646e171e0e107890 */ /* 0x000fe4000fffe03f */
.L_x_933:
[----:B------:R-:W0:Y:S01]  /*3f20*/  LDGDEPBAR ;  /* 0x00000000000079af */ /* 0x000e220000000000 */
[----:B------:R-:W-:Y:S01]  /*3f30*/  PLOP3.LUT P5, PT, PT, PT, UP0, 0x80, 0x0 ;  /* 0x000000000000781c */ /* 0x000fe20003faf008 */
[----:B------:R-:W-:Y:S01]  /*3f40*/  UISETP.GE.AND UP4, UPT, UR7, 0x1, UPT ;  /* 0x000000010700788c */ /* 0x000fe2000bf86270 */
[----:B------:R-:W-:Y:S02]  /*3f50*/  PLOP3.LUT P2, PT, PT, PT, UP0, 0x80, 0x0 ;  /* 0x000000000000781c */ /* 0x000fe40003f4f008 */
[----:B------:R-:W-:Y:S02]  /*3f60*/  PLOP3.LUT P6, PT, PT, PT, UP0, 0x80, 0x0 ;  /* 0x000000000000781c */ /* 0x000fe40003fcf008 */
[----:B------:R-:W-:Y:S02]  /*3f70*/  PLOP3.LUT P3, PT, PT, PT, UP0, 0x80, 0x0 ;  /* 0x000000000000781c */ /* 0x000fe40003f6f008 */
[C---:B-----5:R-:W-:Y:S02]  /*3f80*/  FSETP.NEU.FTZ.AND P4, PT, R233.reuse, -INF , PT ;  /* 0xff800000e900780b */ /* 0x060fe40003f9d000 */
[----:B------:R-:W-:Y:S02]  /*3f90*/  PLOP3.LUT P0, PT, PT, PT, UP0, 0x80, 0x0 ;  /* 0x000000000000781c */ /* 0x000fe40003f0f008 */
[----:B------:R-:W-:Y:S01]  /*3fa0*/  PLOP3.LUT P1, PT, PT, PT, UP0, 0x80, 0x0 ;  /* 0x000000000000781c */ /* 0x000fe20003f2f008 */
[----:B------:R-:W-:Y:S04]  /*3fb0*/  DEPBAR.LE SB0, 0x0 ;  /* 0x000080000000791a */ /* 0x000fe80000000000 */
[----:B------:R-:W-:Y:S06]  /*3fc0*/  BAR.SYNC.DEFER_BLOCKING 0x0 ;  /* 0x0000000000007b1d */ /* 0x000fec0000010000 */
[----:B------:R-:W-:Y:S06]  /*3fd0*/  LDSM.16.M88.4 R16, [R210] ;  /* 0x00000000d210783b */ /* 0x000fec0000000200 */
[----:B-1----:R-:W1:Y:S06]  /*3fe0*/  LDSM.16.M88.4 R8, [R209+0x10000] ;  /* 0x01000000d108783b */ /* 0x002e6c0000000200 */
[----:B------:R-:W2:Y:S06]  /*3ff0*/  LDSM.16.M88.4 R84, [R209+0x10800] ;  /* 0x01080000d154783b */ /* 0x000eac0000000200 */
[----:B------:R-:W-:Y:S06]  /*4000*/  LDSM.16.M88.4 R88, [R211] ;  /* 0x00000000d358783b */ /* 0x000fec0000000200 */
[----:B------:R-:W3:Y:S06]  /*4010*/  LDSM.16.M88.4 R92, [R2+0x10000] ;  /* 0x01000000025c783b */ /* 0x000eec0000000200 */
[----:B------:R-:W4:Y:S06]  /*4020*/  LDSM.16.M88.4 R96, [R2+0x10800] ;  /* 0x010800000260783b */ /* 0x000f2c0000000200 */
[----:B------:R-:W-:Y:S06]  /*4030*/  LDSM.16.M88.4 R100, [R215] ;  /* 0x00000000d764783b */ /* 0x000fec0000000200 */
[----:B------:R-:W4:Y:S01]  /*4040*/  LDSM.16.M88.4 R104, [R208+0x10000] ;  /* 0x01000000d068783b */ /* 0x000f220000000200 */
[C---:B-1----:R-:W-:Y:S05]  /*4050*/  HMMA.16816.F32.BF16 R4, R16.reuse, R8, RZ ;  /* 0x000000081004723c */ /* 0x042fea00000418ff */
[----:B------:R-:W1:Y:S03]  /*4060*/  LDSM.16.M88.4 R108, [R208+0x10800] ;  /* 0x01080000d06c783b */ /* 0x000e660000000200 */
[C---:B------:R-:W-:Y:S03]  /*4070*/  HMMA.16816.F32.BF16 R8, R16.reuse, R10, RZ ;  /* 0x0000000a1008723c */ /* 0x040fe600000418ff */
[----:B------:R-:W-:Y:S05]  /*4080*/  LDSM.16.M88.4 R112, [R3+0x10800] ;  /* 0x010800000370783b */ /* 0x000fea0000000200 */
[C---:B--2---:R-:W-:Y:S08]  /*4090*/  HMMA.16816.F32.BF16 R12, R16.reuse, R84, RZ ;  /* 0x00000054100c723c */ /* 0x044ff000000418ff */
[----:B------:R-:W-:Y:S01]  /*40a0*/  HMMA.16816.F32.BF16 R16, R16, R86, RZ ;  /* 0x000000561010723c */ /* 0x000fe200000418ff */
[----:B------:R-:W-:Y:S07]  /*40b0*/  LDSM.16.M88.4 R84, [R214] ;  /* 0x00000000d654783b */ /* 0x000fee0000000200 */
[C---:B---3--:R-:W-:Y:S08]  /*40c0*/  HMMA.16816.F32.BF16 R4, R88.reuse, R92, R4 ;  /* 0x0000005c5804723c */ /* 0x048ff00000041804 */
[C---:B------:R-:W-:Y:S01]  /*40d0*/  HMMA.16816.F32.BF16 R8, R88.reuse, R94, R8 ;  /* 0x0000005e5808723c */ /* 0x040fe20000041808 */
[----:B------:R-:W2:Y:S07]  /*40e0*/  LDSM.16.M88.4 R92, [R3+0x10000] ;  /* 0x01000000035c783b */ /* 0x000eae0000000200 */
[C---:B----4-:R-:W-:Y:S08]  /*40f0*/  HMMA.16816.F32.BF16 R12, R88.reuse, R96, R12 ;  /* 0x00000060580c723c */ /* 0x050ff0000004180c */
[----:B------:R-:W-:Y:S01]  /*4100*/  HMMA.16816.F32.BF16 R16, R88, R98, R16 ;  /* 0x000000625810723c */ /* 0x000fe20000041810 */
[----:B------:R-:W-:Y:S06]  /*4110*/  LDSM.16.M88.4 R88, [R210+0x2000] ;  /* 0x00200000d258783b */ /* 0x000fec0000000200 */
[----:B------:R-:W3:Y:S01]  /*4120*/  LDSM.16.M88.4 R96, [R209+0x12000] ;  /* 0x01200000d160783b */ /* 0x000ee20000000200 */
[C---:B------:R-:W-:Y:S08]  /*4130*/  HMMA.16816.F32.BF16 R4, R100.reuse, R104, R4 ;  /* 0x000000686404723c */ /* 0x040ff00000041804 */
[C---:B------:R-:W-:Y:S01]  /*4140*/  HMMA.16816.F32.BF16 R8, R100.reuse, R106, R8 ;  /* 0x0000006a6408723c */ /* 0x040fe20000041808 */
[----:B------:R-:W4:Y:S07]  /*4150*/  LDSM.16.M88.4 R104, [R209+0x12800] ;  /* 0x01280000d168783b */ /* 0x000f2e0000000200 */
[C---:B-1----:R-:W-:Y:S08]  /*4160*/  HMMA.16816.F32.BF16 R12, R100.reuse, R108, R12 ;  /* 0x0000006c640c723c */ /* 0x042ff0000004180c */
[----:B------:R-:W-:Y:S01]  /*4170*/  HMMA.16816.F32.BF16 R16, R100, R110, R16 ;  /* 0x0000006e6410723c */ /* 0x000fe20000041810 */
[----:B------:R-:W-:Y:S06]  /*4180*/  LDSM.16.M88.4 R100, [R2+0x12000] ;  /* 0x012000000264783b */ /* 0x000fec0000000200 */
[----:B------:R-:W-:Y:S01]  /*4190*/  LDSM.16.M88.4 R108, [R2+0x12800] ;  /* 0x01280000026c783b */ /* 0x000fe20000000200 */
[C---:B--2---:R-:W-:Y:S08]  /*41a0*/  HMMA.16816.F32.BF16 R4, R84.reuse, R92, R4 ;  /* 0x0000005c5404723c */ /* 0x044ff00000041804 */
[C---:B------:R-:W-:Y:S01]  /*41b0*/  HMMA.16816.F32.BF16 R8, R84.reuse, R94, R8 ;  /* 0x0000005e5408723c */ /* 0x040fe20000041808 */
[----:B------:R-:W1:Y:S07]  /*41c0*/  LDSM.16.M88.4 R92, [R211+0x2000] ;  /* 0x00200000d35c783b */ /* 0x000e6e0000000200 */
[C---:B------:R-:W-:Y:S08]  /*41d0*/  HMMA.16816.F32.BF16 R12, R84.reuse, R112, R12 ;  /* 0x00000070540c723c */ /* 0x040ff0000004180c */
[----:B------:R-:W-:Y:S01]  /*41e0*/  HMMA.16816.F32.BF16 R16, R84, R114, R16 ;  /* 0x000000725410723c */ /* 0x000fe20000041810 */
[----:B------:R-:W-:Y:S06]  /*41f0*/  LDSM.16.M88.4 R84, [R215+0x2000] ;  /* 0x00200000d754783b */ /* 0x000fec0000000200 */
[----:B------:R-:W-:Y:S01]  /*4200*/  LDSM.16.M88.4 R112, [R208+0x12800] ;  /* 0x01280000d070783b */ /* 0x000fe20000000200 */
[C---:B---3--:R-:W-:Y:S08]  /*4210*/  HMMA.16816.F32.BF16 R4, R88.reuse, R96, R4 ;  /* 0x000000605804723c */ /* 0x048ff00000041804 */
[C---:B------:R-:W-:Y:S01]  /*4220*/  HMMA.16816.F32.BF16 R8, R88.reuse, R98, R8 ;  /* 0x000000625808723c */ /* 0x040fe20000041808 */
[----:B------:R-:W2:Y:S07]  /*4230*/  LDSM.16.M88.4 R96, [R208+0x12000] ;  /* 0x01200000d060783b */ /* 0x000eae0000000200 */
[C---:B----4-:R-:W-:Y:S08]  /*4240*/  HMMA.16816.F32.BF16 R12, R88.reuse, R104, R12 ;  /* 0x00000068580c723c */ /* 0x050ff0000004180c */
[----:B------:R-:W-:Y:S01]  /*4250*/  HMMA.16816.F32.BF16 R16, R88, R106, R16 ;  /* 0x0000006a5810723c */ /* 0x000fe20000041810 */
[----:B------:R-:W-:Y:S06]  /*4260*/  LDSM.16.M88.4 R88, [R214+0x2000] ;  /* 0x00200000d658783b */ /* 0x000fec0000000200 */
[----:B------:R-:W-:Y:S01]  /*4270*/  LDSM.16.M88.4 R104, [R3+0x12800] ;  /* 0x012800000368783b */ /* 0x000fe20000000200 */
[C---:B-1----:R-:W-:Y:S08]  /*4280*/  HMMA.16816.F32.BF16 R4, R92.reuse, R100, R4 ;  /* 0x000000645c04723c */ /* 0x042ff00000041804 */
[C---:B------:R-:W-:Y:S01]  /*4290*/  HMMA.16816.F32.BF16 R8, R92.reuse, R102, R8 ;  /* 0x000000665c08723c */ /* 0x040fe20000041808 */
[----:B------:R-:W1:Y:S07]  /*42a0*/  LDSM.16.M88.4 R100, [R3+0x12000] ;  /* 0x012000000364783b */ /* 0x000e6e0000000200 */
[C---:B------:R-:W-:Y:S08]  /*42b0*/  HMMA.16816.F32.BF16 R12, R92.reuse, R108, R12 ;  /* 0x0000006c5c0c723c */ /* 0x040ff0000004180c */
[----:B------:R-:W-:Y:S01]  /*42c0*/  HMMA.16816.F32.BF16 R16, R92, R110, R16 ;  /* 0x0000006e5c10723c */ /* 0x000fe20000041810 */
[----:B------:R-:W-:Y:S06]  /*42d0*/  LDSM.16.M88.4 R92, [R210+0x4000] ;  /* 0x00400000d25c783b */ /* 0x000fec0000000200 */
[----:B------:R-:W-:Y:S01]  /*42e0*/  LDSM.16.M88.4 R108, [R209+0x14800] ;  /* 0x01480000d16c783b */ /* 0x000fe20000000200 */
[C---:B--2---:R-:W-:Y:S08]  /*42f0*/  HMMA.16816.F32.BF16 R4, R84.reuse, R96, R4 ;  /* 0x000000605404723c */ /* 0x044ff00000041804 */
[C---:B------:R-:W-:Y:S01]  /*4300*/  HMMA.16816.F32.BF16 R8, R84.reuse, R98, R8 ;  /* 0x000000625408723c */ /* 0x040fe20000041808 */
[----:B------:R-:W2:Y:S07]  /*4310*/  LDSM.16.M88.4 R96, [R209+0x14000] ;  /* 0x01400000d160783b */ /* 0x000eae0000000200 */
[C---:B------:R-:W-:Y:S08]  /*4320*/  HMMA.16816.F32.BF16 R12, R84.reuse, R112, R12 ;  /* 0x00000070540c723c */ /* 0x040ff0000004180c */
        /* <DEDUP_REMOVED lines=43> */
[----:B------:R-:W3:Y:S07]  /*45e0*/  LDSM.16.M88.4 R84, [R208+0x16800] ;  /* 0x01680000d054783b */ /* 0x000eee0000000200 */
[C---:B-1----:R-:W-:Y:S08]  /*45f0*/  HMMA.16816.F32.BF16 R4, R88.reuse, R100, R4 ;  /* 0x000000645804723c */ /* 0x042ff00000041804 */
[C---:B------:R-:W-:Y:S01]  /*4600*/  HMMA.16816.F32.BF16 R8, R88.reuse, R102, R8 ;  /* 0x000000665808723c */ /* 0x040fe20000041808 */
[----:B------:R-:W1:Y:S07]  /*4610*/  LDSM.16.M88.4 R100, [R214+0x6000] ;  /* 0x00600000d664783b */ /* 0x000e6e0000000200 */
[C---:B------:R-:W-:Y:S08]  /*4620*/  HMMA.16816.F32.BF16 R12, R88.reuse, R104, R12 ;  /* 0x00000068580c723c */ /* 0x040ff0000004180c */
[----:B------:R-:W-:Y:S01]  /*4630*/  HMMA.16816.F32.BF16 R16, R88, R106, R16 ;  /* 0x0000006a5810723c */ /* 0x000fe20000041810 */
[----:B------:R-:W4:Y:S01]  /*4640*/  @P0 S2R R88, SR_TID.X ;  /* 0x0000000000580919 */ /* 0x000f220000002100 */
[----:B------:R-:W-:Y:S05]  /*4650*/  PLOP3.LUT P0, PT, PT, PT, UP0, 0x80, 0x0 ;  /* 0x000000000000781c */ /* 0x000fea0003f0f008 */
[----:B------:R-:W-:Y:S01]  /*4660*/  FMUL.FTZ R89, R233, 1.4426950216293334961 ;  /* 0x3fb8aa3be9597820 */ /* 0x000fe20000410000 */
[C---:B--2---:R-:W-:Y:S05]  /*4670*/  HMMA.16816.F32.BF16 R4, R92.reuse, R96, R4 ;  /* 0x000000605c04723c */ /* 0x044fea0000041804 */
[----:B------:R-:W-:Y:S02]  /*4680*/  FSEL R89, R89, RZ, P4 ;  /* 0x000000ff59597208 */ /* 0x000fe40002000000 */
[----:B------:R-:W-:Y:S01]  /*4690*/  FSETP.NEU.FTZ.AND P4, PT, R234, -INF , PT ;  /* 0xff800000ea00780b */ /* 0x000fe20003f9d000 */
[C---:B------:R-:W-:Y:S08]  /*46a0*/  HMMA.16816.F32.BF16 R8, R92.reuse, R98, R8 ;  /* 0x000000625c08723c */ /* 0x040ff00000041808 */
[C---:B---3--:R-:W-:Y:S07]  /*46b0*/  HMMA.16816.F32.BF16 R12, R92.reuse, R84, R12 ;  /* 0x000000545c0c723c */ /* 0x048fee000004180c */
[----:B----4-:R-:W-:Y:S01]  /*46c0*/  @P2 IMAD.SHL.U32 R84, R88, 0x2, RZ ;  /* 0x0000000258542824 */ /* 0x010fe200078e00ff */
[----:B------:R-:W-:Y:S01]  /*46d0*/  HMMA.16816.F32.BF16 R16, R92, R86, R16 ;  /* 0x000000565c10723c */ /* 0x000fe20000041810 */
[----:B------:R-:W-:Y:S01]  /*46e0*/  IMAD.U32 R88, RZ, RZ, UR28 ;  /* 0x0000001cff587e24 */ /* 0x000fe2000f8e00ff */
[----:B------:R-:W-:Y:S02]  /*46f0*/  PLOP3.LUT P2, PT, PT, PT, UP0, 0x80, 0x0 ;  /* 0x000000000000781c */ /* 0x000fe40003f4f008 */
[----:B------:R-:W-:Y:S01]  /*4700*/  @P1 LOP3.LUT R84, R250, 0x6, R84, 0xf8, !PT ;  /* 0x00000006fa541812 */ /* 0x000fe200078ef854 */
[----:B------:R-:W-:Y:S01]  /*4710*/  IMAD.U32 R85, RZ, RZ, UR7 ;  /* 0x00000007ff557e24 */ /* 0x000fe2000f8e00ff */
[----:B------:R-:W-:Y:S02]  /*4720*/  PLOP3.LUT P1, PT, PT, PT, UP0, 0x80, 0x0 ;  /* 0x000000000000781c */ /* 0x000fe40003f2f008 */
[C---:B-1----:R-:W-:Y:S05]  /*4730*/  HMMA.16816.F32.BF16 R4, R100.reuse, R108, R4 ;  /* 0x0000006c6404723c */ /* 0x042fea0000041804 */
[----:B------:R-:W-:Y:S01]  /*4740*/  @P0 IMAD R88, R88, 0x40, R84 ;  /* 0x0000004058580824 */ /* 0x000fe200078e0254 */
[----:B------:R-:W-:Y:S01]  /*4750*/  PLOP3.LUT P0, PT, PT, PT, UP0, 0x80, 0x0 ;  /* 0x000000000000781c */ /* 0x000fe20003f0f008 */
[----:B------:R-:W-:Y:S01]  /*4760*/  IMAD.U32 R84, RZ, RZ, UR28 ;  /* 0x0000001cff547e24 */ /* 0x000fe2000f8e00ff */
[C---:B------:R-:W-:Y:S03]  /*4770*/  HMMA.16816.F32.BF16 R8, R100.reuse, R110, R8 ;  /* 0x0000006e6408723c */ /* 0x040fe60000041808 */
[----:B------:R-:W-:Y:S01]  /*4780*/  @P3 ISETP.GE.AND P3, PT, R88, UR6, PT ;  /* 0x0000000658003c0c */ /* 0x000fe2000bf66270 */
[----:B------:R-:W-:Y:S01]  /*4790*/  IMAD R84, R84, 0x2, R245 ;  /* 0x0000000254547824 */ /* 0x000fe200078e02f5 */
[----:B------:R-:W-:Y:S01]  /*47a0*/  @P1 IADD3 R86, R88, 0x1, RZ ;  /* 0x0000000158561810 */ /* 0x000fe20007ffe0ff */
[----:B------:R-:W-:Y:S01]  /*47b0*/  IMAD R85, R85, 0x4, R246 ;  /* 0x0000000455557824 */ /* 0x000fe200078e02f6 */
[----:B------:R-:W-:Y:S02]  /*47c0*/  PLOP3.LUT P1, PT, PT, PT, UP0, 0x80, 0x0 ;  /* 0x000000000000781c */ /* 0x000fe40003f2f008 */
[----:B------:R-:W-:Y:S03]  /*47d0*/  @P6 ISETP.GE.AND P6, PT, R86, UR6, PT ;  /* 0x0000000656006c0c */ /* 0x000fe6000bfc6270 */
[----:B------:R-:W-:Y:S01]  /*47e0*/  LOP3.LUT R96, R241, UR14, R84, 0x96, !PT ;  /* 0x0000000ef1607c12 */ /* 0x000fe2000f8e9654 */
[----:B------:R-:W-:Y:S01]  /*47f0*/  IMAD.WIDE.U32 R84, R85, -0x326172a9, RZ ;  /* 0xcd9e8d5755547825 */ /* 0x000fe200078e00ff */
[----:B------:R-:W-:Y:S02]  /*4800*/  @P2 IADD3 R86, R88, 0x8, RZ ;  /* 0x0000000858562810 */ /* 0x000fe40007ffe0ff */
[----:B------:R-:W-:Y:S01]  /*4810*/  @P0 FSEL R4, R4, -INF , !P3 ;  /* 0xff80000004040808 */ /* 0x000fe20005800000 */
[----:B------:R-:W-:Y:S01]  /*4820*/  IMAD.WIDE.U32 R96, R96, -0x326172a9, RZ ;  /* 0xcd9e8d5760607825 */ /* 0x000fe200078e00ff */
[----:B------:R-:W-:Y:S02]  /*4830*/  PLOP3.LUT P0, PT, PT, PT, UP0, 0x80, 0x0 ;  /* 0x000000000000781c */ /* 0x000fe40003f0f008 */
[----:B------:R-:W-:Y:S01]  /*4840*/  LOP3.LUT R90, R85, UR15, R244, 0x96, !PT ;  /* 0x0000000f555a7c12 */ /* 0x000fe2000f8e96f4 */
[--C-:B------:R-:W-:Y:S01]  /*4850*/  FFMA.FTZ R4, R4, c[0x0][0x23c], -R89.reuse ;  /* 0x00008f0004047a23 */ /* 0x100fe20000010859 */
[----:B------:R-:W-:Y:S02]  /*4860*/  @P1 FSEL R5, R5, -INF , !P6 ;  /* 0xff80000005051808 */ /* 0x000fe40007000000 */
[----:B------:R-:W-:Y:S01]  /*4870*/  PLOP3.LUT P1, PT, PT, PT, UP0, 0x80, 0x0 ;  /* 0x000000000000781c */ /* 0x000fe20003f2f008 */
[----:B------:R1:W2:Y:S01]  /*4880*/  MUFU.EX2 R131, R4 ;  /* 0x0000000400837308 */ /* 0x0002a20000000800 */
[----:B------:R-:W-:Y:S01]  /*4890*/  LOP3.LUT R92, R97, UR27, R84, 0x96, !PT ;  /* 0x0000001b615c7c12 */ /* 0x000fe2000f8e9654 */
[--C-:B------:R-:W-:Y:S01]  /*48a0*/  FFMA.FTZ R5, R5, c[0x0][0x23c], -R89.reuse ;  /* 0x00008f0005057a23 */ /* 0x100fe20000010859 */
[----:B------:R-:W-:Y:S01]  /*48b0*/  @P5 ISETP.GE.AND P5, PT, R86, UR6, PT ;  /* 0x0000000656005c0c */ /* 0x000fe2000bfa6270 */
[----:B------:R-:W-:Y:S01]  /*48c0*/  IMAD.WIDE.U32 R90, R90, -0x2daee0ad, RZ ;  /* 0xd2511f535a5a7825 */ /* 0x000fe200078e00ff */
[----:B------:R-:W3:Y:S01]  /*48d0*/  LDSM.16.M88.4 R84, [R3+0x16800] ;  /* 0x016800000354783b */ /* 0x000ee20000000200 */
[----:B------:R-:W-:Y:S02]  /*48e0*/  PLOP3.LUT P2, PT, PT, PT, UP0, 0x80, 0x0 ;  /* 0x000000000000781c */ /* 0x000fe40003f4f008 */
[----:B------:R-:W-:Y:S01]  /*48f0*/  @P0 FSEL R6, R6, -INF , !P3 ;  /* 0xff80000006060808 */ /* 0x000fe20005800000 */
[----:B------:R-:W-:Y:S01]  /*4900*/  IMAD.WIDE.U32 R92, R92, -0x2daee0ad, RZ ;  /* 0xd2511f535c5c7825 */ /* 0x000fe200078e00ff */
[----:B------:R4:W-:Y:S01]  /*4910*/  MUFU.EX2 R130, R5 ;  /* 0x0000000500827308 */ /* 0x0009e20000000800 */
[----:B------:R-:W-:Y:S02]  /*4920*/  PLOP3.LUT P0, PT, PT, PT, UP0, 0x80, 0x0 ;  /* 0x000000000000781c */ /* 0x000fe40003f0f008 */
[----:B------:R-:W-:Y:S02]  /*4930*/  PLOP3.LUT P3, PT, PT, PT, UP0, 0x80, 0x0 ;  /* 0x000000000000781c */ /* 0x000fe40003f6f008 */
[----:B------:R-:W-:Y:S04]  /*4940*/  LOP3.LUT R94, R93, UR24, R90, 0x96, !PT ;  /* 0x000000185d5e7c12 */ /* 0x000fe8000f8e965a */
[----:B------:R-:W-:Y:S01]  /*4950*/  @P2 FSEL R7, R7, -INF , !P6 ;  /* 0xff80000007072808 */ /* 0x000fe20007000000 */
[----:B------:R-:W-:Y:S01]  /*4960*/  IMAD.WIDE.U32 R94, R94, -0x326172a9, RZ ;  /* 0xcd9e8d575e5e7825 */ /* 0x000fe200078e00ff */
[----:B------:R-:W-:Y:S03]  /*4970*/  PLOP3.LUT P6, PT, PT, PT, UP0, 0x80, 0x0 ;  /* 0x000000000000781c */ /* 0x000fe60003fcf008 */
[----:B-1----:R-:W-:Y:S01]  /*4980*/  FMUL.FTZ R4, R234, 1.4426950216293334961 ;  /* 0x3fb8aa3bea047820 */ /* 0x002fe20000410000 */
[----:B------:R-:W-:Y:S02]  /*4990*/  @P0 IADD3 R90, R88, 0x10, RZ ;  /* 0x00000010585a0810 */ /* 0x000fe40007ffe0ff */
[----:B------:R-:W-:Y:S02]  /*49a0*/  PLOP3.LUT P0, PT, PT, PT, UP0, 0x80, 0x0 ;  /* 0x000000000000781c */ /* 0x000fe40003f0f008 */
[----:B------:R-:W-:Y:S02]  /*49b0*/  FSEL R4, R4, RZ, P4 ;  /* 0x000000ff04047208 */ /* 0x000fe40002000000 */
[----:B------:R-:W-:Y:S02]  /*49c0*/  PLOP3.LUT P4, PT, PT, PT, UP0, 0x80, 0x0 ;  /* 0x000000000000781c */ /* 0x000fe40003f8f008 */
[----:B------:R-:W-:Y:S01]  /*49d0*/  @P3 ISETP.GE.AND P3, PT, R90, UR6, PT ;  /* 0x000000065a003c0c */ /* 0x000fe2000bf66270 */
[--C-:B------:R-:W-:Y:S01]  /*49e0*/  FFMA.FTZ R6, R6, c[0x0][0x23c], -R4.reuse ;  /* 0x00008f0006067a23 */ /* 0x100fe20000010804 */
[----:B----4-:R-:W-:Y:S02]  /*49f0*/  @P1 IADD3 R5, R88, 0x9, RZ ;  /* 0x0000000958051810 */ /* 0x010fe40007ffe0ff */
[----:B------:R-:W-:Y:S01]  /*4a00*/  PLOP3.LUT P1, PT, PT, PT, UP0, 0x80, 0x0 ;  /* 0x000000000000781c */ /* 0x000fe20003f2f008 */
[----:B------:R1:W4:Y:S06]  /*4a10*/  MUFU.EX2 R197, R6 ;  /* 0x0000000600c57308 */ /* 0x00032c0000000800 */
[----:B------:R-:W-:Y:S01]  /*4a20*/  @P4 ISETP.GE.AND P2, PT, R5, UR6, PT ;  /* 0x0000000605004c0c */ /* 0x000fe2000bf46270 */
[C---:B---3--:R-:W-:Y:S01]  /*4a30*/  HMMA.16816.F32.BF16 R12, R100.reuse, R84, R12 ;  /* 0x00000054640c723c */ /* 0x048fe2000004180c */
[----:B------:R-:W-:Y:S02]  /*4a40*/  PLOP3.LUT P4, PT, PT, PT, UP0, 0x80, 0x0 ;  /* 0x000000000000781c */ /* 0x000fe40003f8f008 */
[----:B------:R-:W-:Y:S02]  /*4a50*/  FFMA.FTZ R5, R7, c[0x0][0x23c], -R4 ;  /* 0x00008f0007057a23 */ /* 0x000fe40000010804 */
[----:B------:R-:W-:Y:S02]  /*4a60*/  @P1 FSEL R8, R8, -INF , !P5 ;  /* 0xff80000008081808 */ /* 0x000fe40006800000 */
[----:B------:R3:W2:Y:S01]  /*4a70*/  MUFU.EX2 R196, R5 ;  /* 0x0000000500c47308 */ /* 0x0006a20000000800 */
[----:B------:R-:W-:Y:S01]  /*4a80*/  HMMA.16816.F32.BF16 R16, R100, R86, R16 ;  /* 0x000000566410723c */ /* 0x000fe20000041810 */
[----:B------:R-:W-:Y:S03]  /*4a90*/  PLOP3.LUT P1, PT, PT, PT, UP0, 0x80, 0x0 ;  /* 0x000000000000781c */ /* 0x000fe60003f2f008 */
[--C-:B------:R-:W-:Y:S01]  /*4aa0*/  FFMA.FTZ R8, R8, c[0x0][0x23c], -R89.reuse ;  /* 0x00008f0008087a23 */ /* 0x100fe20000010859 */
[----:B------:R-:W-:Y:S02]  /*4ab0*/  @P0 FSEL R9, R9, -INF , !P2 ;  /* 0xff80000009090808 */ /* 0x000fe40005000000 */
[----:B------:R-:W-:Y:S02]  /*4ac0*/  PLOP3.LUT P0, PT, PT, PT, UP0, 0x80, 0x0 ;  /* 0x000000000000781c */ /* 0x000fe40003f0f008 */
[----:B------:R2:W2:Y:S03]  /*4ad0*/  MUFU.EX2 R127, R8 ;  /* 0x00000008007f7308 */ /* 0x0004a60000000800 */
[----:B------:R-:W-:Y:S01]  /*4ae0*/  @P4 FSEL R10, R10, -INF , !P5 ;  /* 0xff8000000a0a4808 */ /* 0x000fe20006800000 */
[--C-:B------:R-:W-:Y:S01]  /*4af0*/  FFMA.FTZ R9, R9, c[0x0][0x23c], -R89.reuse ;  /* 0x00008f0009097a23 */ /* 0x100fe20000010859 */
[----:B------:R-:W-:Y:S02]  /*4b00*/  PLOP3.LUT P4, PT, PT, PT, UP0, 0x80, 0x0 ;  /* 0x000000000000781c */ /* 0x000fe40003f8f008 */
[----:B-1----:R-:W-:Y:S01]  /*4b10*/  LOP3.LUT R6, R91, UR26, R240, 0x96, !PT ;  /* 0x0000001a5b067c12 */ /* 0x002fe2000f8e96f0 */
[----:B------:R-:W-:Y:S01]  /*4b20*/  FFMA.FTZ R10, R10, c[0x0][0x23c], -R4 ;  /* 0x00008f000a0a7a23 */ /* 0x000fe20000010804 */
[----:B------:R-:W-:Y:S01]  /*4b30*/  @P1 FSEL R11, R11, -INF , !P2 ;  /* 0xff8000000b0b1808 */ /* 0x000fe20005000000 */
[----:B------:R-:W-:Y:S01]  /*4b40*/  MUFU.EX2 R126, R9 ;  /* 0x00000009007e7308 */ /* 0x000fe20000000800 */
[----:B------:R-:W-:Y:S01]  /*4b50*/  PLOP3.LUT P1, PT, PT, PT, UP0, 0x80, 0x0 ;  /* 0x000000000000781c */ /* 0x000fe20003f2f008 */
[----:B------:R-:W-:Y:S01]  /*4b60*/  IMAD.WIDE.U32 R6, R6, -0x326172a9, RZ ;  /* 0xcd9e8d5706067825 */ /* 0x000fe200078e00ff */
[----:B------:R-:W-:Y:S02]  /*4b70*/  PLOP3.LUT P5, PT, PT, PT, UP0, 0x80, 0x0 ;  /* 0x000000000000781c */ /* 0x000fe40003faf008 */
[C---:B---3--:R-:W-:Y:S02]  /*4b80*/  @P0 IADD3 R5, R88.reuse, 0x18, RZ ;  /* 0x0000001858050810 */ /* 0x048fe40007ffe0ff */
[----:B------:R-:W-:Y:S02]  /*4b90*/  PLOP3.LUT P0, PT, PT, PT, UP0, 0x80, 0x0 ;  /* 0x000000000000781c */ /* 0x000fe40003f0f008 */
[----:B------:R-:W-:Y:S01]  /*4ba0*/  LOP3.LUT R7, R7, UR25, R96, 0x96, !PT ;  /* 0x0000001907077c12 */ /* 0x000fe2000f8e9660 */
[----:B------:R1:W-:Y:S01]  /*4bb0*/  MUFU.EX2 R129, R10 ;  /* 0x0000000a00817308 */ /* 0x0003e20000000800 */
[----:B------:R-:W-:Y:S02]  /*4bc0*/  LOP3.LUT R90, R95, UR23, R6, 0x96, !PT ;  /* 0x000000175f5a7c12 */ /* 0x000fe4000f8e9606 */
[----:B------:R-:W-:Y:S01]  /*4bd0*/  PLOP3.LUT P2, PT, PT, PT, UP0, 0x80, 0x0 ;  /* 0x000000000000781c */ /* 0x000fe20003f4f008 */
[----:B------:R-:W-:Y:S01]  /*4be0*/  IMAD.WIDE.U32 R6, R7, -0x2daee0ad, RZ ;  /* 0xd2511f5307067825 */ /* 0x000fe200078e00ff */
[----:B--2---:R-:W-:Y:S02]  /*4bf0*/  @P6 IADD3 R8, R88, 0x11, RZ ;  /* 0x0000001158086810 */ /* 0x004fe40007ffe0ff */
[----:B------:R-:W-:Y:S01]  /*4c00*/  @P1 FSEL R12, R12, -INF , !P3 ;  /* 0xff8000000c0c1808 */ /* 0x000fe20005800000 */
[----:B------:R-:W-:Y:S01]  /*4c10*/  IMAD.WIDE.U32 R90, R90, -0x2daee0ad, RZ ;  /* 0xd2511f535a5a7825 */ /* 0x000fe200078e00ff */
[----:B------:R-:W-:Y:S02]  /*4c20*/  @P4 ISETP.GE.AND P4, PT, R8, UR6, PT ;  /* 0x0000000608004c0c */ /* 0x000fe4000bf86270 */
[----:B------:R-:W-:Y:S01]  /*4c30*/  LOP3.LUT R7, R7, UR22, R92, 0x96, !PT ;  /* 0x0000001607077c12 */ /* 0x000fe2000f8e965c */
[--C-:B------:R-:W-:Y:S01]  /*4c40*/  FFMA.FTZ R12, R12, c[0x0][0x23c], -R89.reuse ;  /* 0x00008f000c0c7a23 */ /* 0x100fe20000010859 */
[----:B------:R-:W-:Y:S01]  /*4c50*/  @P5 ISETP.GE.AND P5, PT, R5, UR6, PT ;  /* 0x0000000605005c0c */ /* 0x000fe2000bfa6270 */
[----:B------:R-:W-:Y:S01]  /*4c60*/  FFMA.FTZ R5, R11, c[0x0][0x23c], -R4 ;  /* 0x00008f000b057a23 */ /* 0x000fe20000010804 */
[----:B------:R-:W-:Y:S01]  /*4c70*/  LOP3.LUT R91, R91, UR20, R6, 0x96, !PT ;  /* 0x000000145b5b7c12 */ /* 0x000fe2000f8e9606 */
[----:B------:R-:W-:Y:S01]  /*4c80*/  IMAD.WIDE.U32 R6, R7, -0x326172a9, RZ ;  /* 0xcd9e8d5707067825 */ /* 0x000fe200078e00ff */
[----:B------:R-:W2:Y:S01]  /*4c90*/  MUFU.EX2 R123, R12 ;  /* 0x0000000c007b7308 */ /* 0x000ea20000000800 */
[----:B------:R-:W-:Y:S02]  /*4ca0*/  @P2 IADD3 R88, R88, 0x19, RZ ;  /* 0x0000001958582810 */ /* 0x000fe40007ffe0ff */
[----:B------:R-:W-:Y:S01]  /*4cb0*/  IMAD.WIDE.U32 R84, R91, -0x326172a9, RZ ;  /* 0xcd9e8d575b547825 */ /* 0x000fe200078e00ff */
[----:B------:R-:W-:Y:S02]  /*4cc0*/  PLOP3.LUT P6, PT, PT, PT, UP0, 0x80, 0x0 ;  /* 0x000000000000781c */ /* 0x000fe40003fcf008 */
[----:B------:R-:W-:Y:S02]  /*4cd0*/  @P0 FSEL R13, R13, -INF , !P4 ;  /* 0xff8000000d0d0808 */ /* 0x000fe40006000000 */
[----:B-1----:R-:W-:Y:S02]  /*4ce0*/  LOP3.LUT R10, R7, UR21, R94, 0x96, !PT ;  /* 0x00000015070a7c12 */ /* 0x002fe4000f8e965e */
[----:B------:R1:W3:Y:S01]  /*4cf0*/  MUFU.EX2 R128, R5 ;  /* 0x0000000500807308 */ /* 0x0002e20000000800 */
[----:B------:R-:W-:Y:S01]  /*4d00*/  FFMA.FTZ R13, R13, c[0x0][0x23c], -R89 ;  /* 0x00008f000d0d7a23 */ /* 0x000fe20000010859 */
[----:B------:R-:W-:Y:S01]  /*4d10*/  PLOP3.LUT P2, PT, PT, PT, UP0, 0x80, 0x0 ;  /* 0x000000000000781c */ /* 0x000fe20003f4f008 */
[----:B------:R-:W-:Y:S01]  /*4d20*/  IMAD.WIDE.U32 R10, R10, -0x2daee0ad, RZ ;  /* 0xd2511f530a0a7825 */ /* 0x000fe200078e00ff */
[----:B------:R-:W-:Y:S02]  /*4d30*/  LOP3.LUT R8, R85, UR19, R6, 0x96, !PT ;  /* 0x0000001355087c12 */ /* 0x000fe4000f8e9606 */
[----:B------:R-:W-:Y:S02]  /*4d40*/  PLOP3.LUT P1, PT, PT, PT, UP0, 0x80, 0x0 ;  /* 0x000000000000781c */ /* 0x000fe40003f2f008 */
[----:B------:R-:W-:Y:S01]  /*4d50*/  LOP3.LUT R6, R11, UR18, R90, 0x96, !PT ;  /* 0x000000120b067c12 */ /* 0x000fe2000f8e965a */
[----:B------:R-:W-:Y:S01]  /*4d60*/  IMAD.WIDE.U32 R8, R8, -0x2daee0ad, RZ ;  /* 0xd2511f5308087825 */ /* 0x000fe200078e00ff */
[----:B------:R2:W-:Y:S01]  /*4d70*/  MUFU.EX2 R122, R13 ;  /* 0x0000000d007a7308 */ /* 0x0005e20000000800 */
[----:B------:R-:W-:Y:S02]  /*4d80*/  PLOP3.LUT P0, PT, PT, PT, UP0, 0x80, 0x0 ;  /* 0x000000000000781c */ /* 0x000fe40003f0f008 */
[----:B------:R-:W-:Y:S01]  /*4d90*/  IMAD.WIDE.U32 R6, R6, -0x326172a9, RZ ;  /* 0xcd9e8d5706067825 */ /* 0x000fe200078e00ff */
[----:B------:R-:W-:Y:S02]  /*4da0*/  @P6 ISETP.GE.AND P6, PT, R88, UR6, PT ;  /* 0x0000000658006c0c */ /* 0x000fe4000bfc6270 */
[----:B------:R-:W-:Y:S02]  /*4db0*/  @P2 FSEL R14, R14, -INF , !P3 ;  /* 0xff8000000e0e2808 */ /* 0x000fe40005800000 */
[----:B------:R-:W-:Y:S02]  /*4dc0*/  PLOP3.LUT P3, PT, PT, PT, UP0, 0x80, 0x0 ;  /* 0x000000000000781c */ /* 0x000fe40003f6f008 */
[----:B------:R-:W-:Y:S01]  /*4dd0*/  PLOP3.LUT P2, PT, PT, PT, UP0, 0x80, 0x0 ;  /* 0x000000000000781c */ /* 0x000fe20003f4f008 */
[----:B------:R-:W-:Y:S01]  /*4de0*/  FFMA.FTZ R14, R14, c[0x0][0x23c], -R4 ;  /* 0x00008f000e0e7a23 */ /* 0x000fe20000010804 */
[----:B------:R-:W-:Y:S02]  /*4df0*/  @P1 FSEL R15, R15, -INF , !P4 ;  /* 0xff8000000f0f1808 */ /* 0x000fe40006000000 */
[----:B-1----:R-:W-:Y:S01]  /*4e00*/  LOP3.LUT R5, R7, UR17, R84, 0x96, !PT ;  /* 0x0000001107057c12 */ /* 0x002fe2000f8e9654 */
[----:B------:R-:W-:Y:S01]  /*4e10*/  MUFU.EX2 R125, R14 ;  /* 0x0000000e007d7308 */ /* 0x000fe20000000800 */
[----:B------:R-:W-:Y:S01]  /*4e20*/  PLOP3.LUT P1, PT, PT, PT, UP0, 0x80, 0x0 ;  /* 0x000000000000781c */ /* 0x000fe20003f2f008 */
[----:B------:R-:W-:Y:S01]  /*4e30*/  FFMA.FTZ R15, R15, c[0x0][0x23c], -R4 ;  /* 0x00008f000f0f7a23 */ /* 0x000fe20000010804 */
[C---:B------:R-:W-:Y:S02]  /*4e40*/  LOP3.LUT R11, R8.reuse, 0xff, RZ, 0xc0, !PT ;  /* 0x000000ff080b7812 */ /* 0x040fe400078ec0ff */
[--C-:B------:R-:W-:Y:S02]  /*4e50*/  SHF.R.U32.HI R85, RZ, 0x18, R8.reuse ;  /* 0x00000018ff557819 */ /* 0x100fe40000011608 */
[----:B------:R-:W-:Y:S02]  /*4e60*/  LOP3.LUT R87, R8, 0xffff, RZ, 0xc0, !PT ;  /* 0x0000ffff08577812 */ /* 0x000fe400078ec0ff */
[----:B------:R-:W-:Y:S01]  /*4e70*/  SHF.R.U32.HI R86, RZ, 0x10, R8 ;  /* 0x00000010ff567819 */ /* 0x000fe20000011608 */
[----:B------:R-:W1:Y:S01]  /*4e80*/  MUFU.EX2 R124, R15 ;  /* 0x0000000f007c7308 */ /* 0x000e620000000800 */
[----:B------:R-:W-:Y:S02]  /*4e90*/  LOP3.LUT R10, R9, UR16, R10, 0x96, !PT ;  /* 0x00000010090a7c12 */ /* 0x000fe4000f8e960a */
[--C-:B------:R-:W-:Y:S02]  /*4ea0*/  SHF.R.U32.HI R9, RZ, 0x18, R6.reuse ;  /* 0x00000018ff097819 */ /* 0x100fe40000011606 */
[C---:B------:R-:W-:Y:S02]  /*4eb0*/  LOP3.LUT R12, R6.reuse, 0xff, RZ, 0xc0, !PT ;  /* 0x000000ff060c7812 */ /* 0x040fe400078ec0ff */
[----:B------:R-:W-:Y:S02]  /*4ec0*/  LOP3.LUT R8, R6, 0xffff, RZ, 0xc0, !PT ;  /* 0x0000ffff06087812 */ /* 0x000fe400078ec0ff */
[----:B--2---:R-:W-:Y:S02]  /*4ed0*/  SHF.R.U32.HI R13, RZ, 0x10, R6 ;  /* 0x00000010ff0d7819 */ /* 0x004fe40000011606 */
[C---:B------:R-:W-:Y:S02]  /*4ee0*/  LOP3.LUT R7, R5.reuse, 0xff, RZ, 0xc0, !PT ;  /* 0x000000ff05077812 */ /* 0x040fe400078ec0ff */
[----:B------:R-:W-:Y:S02]  /*4ef0*/  LOP3.LUT R6, R5, 0xffff, RZ, 0xc0, !PT ;  /* 0x0000ffff05067812 */ /* 0x000fe400078ec0ff */
[----:B------:R-:W-:Y:S02]  /*4f00*/  @P0 FSEL R16, R16, -INF , !P5 ;  /* 0xff80000010100808 */ /* 0x000fe40006800000 */
[----:B------:R-:W-:Y:S02]  /*4f10*/  ISETP.LE.U32.AND P0, PT, R7, UR29, PT ;  /* 0x0000001d07007c0c */ /* 0x000fe4000bf03070 */
[----:B------:R-:W-:Y:S01]  /*4f20*/  SHF.R.U32.HI R7, RZ, 0x10, R5 ;  /* 0x00000010ff077819 */ /* 0x000fe20000011605 */
[----:B------:R-:W-:Y:S01]  /*4f30*/  FFMA.FTZ R16, R16, c[0x0][0x23c], -R89 ;  /* 0x00008f0010107a23 */ /* 0x000fe20000010859 */
[----:B------:R-:W-:Y:S02]  /*4f40*/  SHF.R.U32.HI R6, RZ, 0x8, R6 ;  /* 0x00000008ff067819 */ /* 0x000fe40000011606 */
[----:B------:R-:W-:Y:S01]  /*4f50*/  @P2 FSEL R19, R19, -INF , !P6 ;  /* 0xff80000013132808 */ /* 0x000fe20007000000 */
[----:B------:R-:W-:Y:S01]  /*4f60*/  MUFU.EX2 R119, R16 ;  /* 0x0000001000777308 */ /* 0x000fe20000000800 */
[----:B------:R-:W-:Y:S02]  /*4f70*/  @P3 FSEL R18, R18, -INF , !P5 ;  /* 0xff80000012123808 */ /* 0x000fe40006800000 */
[----:B------:R-:W-:Y:S02]  /*4f80*/  LOP3.LUT R7, R7, 0xff, RZ, 0xc0, !PT ;  /* 0x000000ff07077812 */ /* 0x000fe400078ec0ff */
[----:B------:R-:W-:Y:S01]  /*4f90*/  LOP3.LUT R6, R6, 0xffff, RZ, 0xc0, !PT ;  /* 0x0000ffff06067812 */ /* 0x000fe200078ec0ff */
[--C-:B------:R-:W-:Y:S01]  /*4fa0*/  FFMA.FTZ R18, R18, c[0x0][0x23c], -R4.reuse ;  /* 0x00008f0012127a23 */ /* 0x100fe20000010804 */
[----:B------:R-:W-:Y:S01]  /*4fb0*/  @P1 FSEL R17, R17, -INF , !P6 ;  /* 0xff80000011111808 */ /* 0x000fe20007000000 */
[----:B------:R-:W-:Y:S01]  /*4fc0*/  FFMA.FTZ R4, R19, c[0x0][0x23c], -R4 ;  /* 0x00008f0013047a23 */ /* 0x000fe20000010804 */
[----:B------:R-:W-:Y:S01]  /*4fd0*/  ISETP.LE.U32.AND P1, PT, R7, UR29, PT ;  /* 0x0000001d07007c0c */ /* 0x000fe2000bf23070 */
[----:B------:R-:W-:Y:S01]  /*4fe0*/  @!P0 FADD.FTZ R131, -R131, -RZ ;  /* 0x800000ff83838221 */ /* 0x000fe20000010100 */
[----:B------:R-:W-:Y:S01]  /*4ff0*/  ISETP.LE.U32.AND P5, PT, R6, UR29, PT ;  /* 0x0000001d06007c0c */ /* 0x000fe2000bfa3070 */
[----:B------:R2:W-:Y:S01]  /*5000*/  MUFU.EX2 R120, R4 ;  /* 0x0000000400787308 */ /* 0x0005e20000000800 */
[----:B------:R-:W-:Y:S01]  /*5010*/  SHF.R.U32.HI R5, RZ, 0x18, R5 ;  /* 0x00000018ff057819 */ /* 0x000fe20000011605 */
[----:B------:R-:W-:Y:S01]  /*5020*/  FFMA.FTZ R89, R17, c[0x0][0x23c], -R89 ;  /* 0x00008f0011597a23 */ /* 0x000fe20000010859 */
[----:B------:R-:W-:Y:S02]  /*5030*/  SHF.R.U32.HI R6, RZ, 0x8, R8 ;  /* 0x00000008ff067819 */ /* 0x000fe40000011608 */
[----:B------:R-:W-:Y:S02]  /*5040*/  ISETP.LE.U32.AND P6, PT, R5, UR29, PT ;  /* 0x0000001d05007c0c */ /* 0x000fe4000bfc3070 */
[----:B------:R-:W-:Y:S02]  /*5050*/  ISETP.LE.U32.AND P2, PT, R12, UR29, PT ;  /* 0x0000001d0c007c0c */ /* 0x000fe4000bf43070 */
[----:B------:R-:W-:Y:S01]  /*5060*/  LOP3.LUT R5, R10, 0xff, RZ, 0xc0, !PT ;  /* 0x000000ff0a057812 */ /* 0x000fe200078ec0ff */
[----:B----4-:R-:W-:Y:S01]  /*5070*/  @!P1 FADD.FTZ R197, -R197, -RZ ;  /* 0x800000ffc5c59221 */ /* 0x010fe20000010100 */
[----:B------:R-:W-:Y:S01]  /*5080*/  LOP3.LUT R6, R6, 0xffff, RZ, 0xc0, !PT ;  /* 0x0000ffff06067812 */ /* 0x000fe200078ec0ff */
[----:B------:R-:W-:Y:S01]  /*5090*/  @!P5 FADD.FTZ R130, -R130, -RZ ;  /* 0x800000ff8282d221 */ /* 0x000fe20000010100 */
[----:B------:R-:W-:Y:S01]  /*50a0*/  ISETP.LE.U32.AND P5, PT, R5, UR29, PT ;  /* 0x0000001d05007c0c */ /* 0x000fe2000bfa3070 */
[----:B------:R-:W-:Y:S01]  /*50b0*/  MUFU.EX2 R118, R89 ;  /* 0x0000005900767308 */ /* 0x000fe20000000800 */
[----:B------:R-:W-:Y:S02]  /*50c0*/  LOP3.LUT R5, R13, 0xff, RZ, 0xc0, !PT ;  /* 0x000000ff0d057812 */ /* 0x000fe400078ec0ff */
[----:B------:R-:W-:Y:S01]  /*50d0*/  ISETP.LE.U32.AND P1, PT, R6, UR29, PT ;  /* 0x0000001d06007c0c */ /* 0x000fe2000bf23070 */
[----:B------:R-:W-:Y:S01]  /*50e0*/  @!P6 FADD.FTZ R196, -R196, -RZ ;  /* 0x800000ffc4c4e221 */ /* 0x000fe20000010100 */
[----:B------:R-:W-:Y:S01]  /*50f0*/  ISETP.LE.U32.AND P0, PT, R9, UR29, PT ;  /* 0x0000001d09007c0c */ /* 0x000fe2000bf03070 */
[----:B------:R-:W-:Y:S01]  /*5100*/  @!P2 FADD.FTZ R127, -R127, -RZ ;  /* 0x800000ff7f7fa221 */ /* 0x000fe20000010100 */
[----:B------:R-:W-:Y:S02]  /*5110*/  ISETP.LE.U32.AND P6, PT, R5, UR29, PT ;  /* 0x0000001d05007c0c */ /* 0x000fe4000bfc3070 */
[--C-:B------:R-:W-:Y:S01]  /*5120*/  SHF.R.U32.HI R5, RZ, 0x18, R10.reuse ;  /* 0x00000018ff057819 */ /* 0x100fe2000001160a */
[----:B------:R-:W4:Y:S01]  /*5130*/  MUFU.EX2 R121, R18 ;  /* 0x0000001200797308 */ /* 0x000f220000000800 */
[----:B------:R-:W-:Y:S01]  /*5140*/  SHF.R.U32.HI R6, RZ, 0x10, R10 ;  /* 0x00000010ff067819 */ /* 0x000fe2000001160a */
[----:B------:R-:W-:Y:S01]  /*5150*/  @!P5 FADD.FTZ R123, -R123, -RZ ;  /* 0x800000ff7b7bd221 */ /* 0x000fe20000010100 */
[----:B------:R-:W-:Y:S02]  /*5160*/  LOP3.LUT R10, R10, 0xffff, RZ, 0xc0, !PT ;  /* 0x0000ffff0a0a7812 */ /* 0x000fe400078ec0ff */
[----:B------:R-:W-:Y:S01]  /*5170*/  ISETP.LE.U32.AND P2, PT, R5, UR29, PT ;  /* 0x0000001d05007c0c */ /* 0x000fe2000bf43070 */
[----:B------:R-:W-:Y:S01]  /*5180*/  @!P1 FADD.FTZ R126, -R126, -RZ ;  /* 0x800000ff7e7e9221 */ /* 0x000fe20000010100 */
[----:B------:R-:W-:Y:S01]  /*5190*/  SHF.R.U32.HI R5, RZ, 0x8, R10 ;  /* 0x00000008ff057819 */ /* 0x000fe2000001160a */
[----:B---3--:R-:W-:Y:S01]  /*51a0*/  @!P0 FADD.FTZ R128, -R128, -RZ ;  /* 0x800000ff80808221 */ /* 0x008fe20000010100 */
[----:B------:R-:W-:Y:S01]  /*51b0*/  LOP3.LUT R6, R6, 0xff, RZ, 0xc0, !PT ;  /* 0x000000ff06067812 */ /* 0x000fe200078ec0ff */
[----:B------:R-:W-:Y:S01]  /*51c0*/  @!P6 FADD.FTZ R129, -R129, -RZ ;  /* 0x800000ff8181e221 */ /* 0x000fe20000010100 */
[----:B------:R-:W-:Y:S02]  /*51d0*/  LOP3.LUT R5, R5, 0xffff, RZ, 0xc0, !PT ;  /* 0x0000ffff05057812 */ /* 0x000fe400078ec0ff */
[----:B------:R-:W-:Y:S02]  /*51e0*/  ISETP.LE.U32.AND P1, PT, R6, UR29, PT ;  /* 0x0000001d06007c0c */ /* 0x000fe4000bf23070 */
[----:B------:R-:W-:Y:S02]  /*51f0*/  LOP3.LUT R6, R86, 0xff, RZ, 0xc0, !PT ;  /* 0x000000ff56067812 */ /* 0x000fe400078ec0ff */
[----:B--2---:R-:W-:Y:S01]  /*5200*/  SHF.R.U32.HI R4, RZ, 0x8, R87 ;  /* 0x00000008ff047819 */ /* 0x004fe20000011657 */
[----:B-1----:R-:W-:Y:S01]  /*5210*/  @!P2 FADD.FTZ R124, -R124, -RZ ;  /* 0x800000ff7c7ca221 */ /* 0x002fe20000010100 */
[----:B------:R-:W-:Y:S02]  /*5220*/  ISETP.LE.U32.AND P0, PT, R6, UR29, PT ;  /* 0x0000001d06007c0c */ /* 0x000fe4000bf03070 */
[----:B------:R-:W-:Y:S02]  /*5230*/  F2FP.RELU.BF16.PACK_AB R6, R130, R131 ;  /* 0x000000838206723e */ /* 0x000fe400000018ff */
[----:B------:R-:W-:Y:S02]  /*5240*/  ISETP.LE.U32.AND P6, PT, R5, UR29, PT ;  /* 0x0000001d05007c0c */ /* 0x000fe4000bfc3070 */
[----:B------:R-:W-:Y:S01]  /*5250*/  F2FP.RELU.BF16.PACK_AB R5, R196, R197 ;  /* 0x000000c5c405723e */ /* 0x000fe200000018ff */
[----:B------:R1:W-:Y:S01]  /*5260*/  STS [R227+0x22000], R6 ;  /* 0x02200006e3007388 */ /* 0x0003e20000000800 */
[----:B------:R-:W-:Y:S01]  /*5270*/  LOP3.LUT R4, R4, 0xffff, RZ, 0xc0, !PT ;  /* 0x0000ffff04047812 */ /* 0x000fe200078ec0ff */
[----:B------:R-:W-:Y:S01]  /*5280*/  @!P1 FADD.FTZ R125, -R125, -RZ ;  /* 0x800000ff7d7d9221 */ /* 0x000fe20000010100 */
[----:B------:R-:W-:Y:S02]  /*5290*/  ISETP.LE.U32.AND P4, PT, R11, UR29, PT ;  /* 0x0000001d0b007c0c */ /* 0x000fe4000bf83070 */
[----:B------:R-:W-:Y:S01]  /*52a0*/  ISETP.LE.U32.AND P5, PT, R4, UR29, PT ;  /* 0x0000001d04007c0c */ /* 0x000fe2000bfa3070 */
[----:B------:R2:W-:Y:S01]  /*52b0*/  STS [R227+0x22400], R5 ;  /* 0x02240005e3007388 */ /* 0x0005e20000000800 */
[----:B------:R-:W-:Y:S01]  /*52c0*/  F2FP.RELU.BF16.PACK_AB R4, R126, R127 ;  /* 0x0000007f7e04723e */ /* 0x000fe200000018ff */
[----:B----4-:R-:W-:Y:S01]  /*52d0*/  @!P0 FADD.FTZ R121, -R121, -RZ ;  /* 0x800000ff79798221 */ /* 0x010fe20000010100 */
[----:B------:R-:W-:Y:S01]  /*52e0*/  ISETP.LE.U32.AND P3, PT, R85, UR29, PT ;  /* 0x0000001d55007c0c */ /* 0x000fe2000bf63070 */
[----:B------:R-:W-:Y:S01]  /*52f0*/  @!P6 FADD.FTZ R122, -R122, -RZ ;  /* 0x800000ff7a7ae221 */ /* 0x000fe20000010100 */
[----:B------:R-:W-:Y:S01]  /*5300*/  F2FP.RELU.BF16.PACK_AB R8, R128, R129 ;  /* 0x000000818008723e */ /* 0x000fe200000018ff */
[----:B------:R3:W-:Y:S01]  /*5310*/  STS [R232+0x22000], R4 ;  /* 0x02200004e8007388 */ /* 0x0007e20000000800 */
[----:B------:R-:W-:Y:S02]  /*5320*/  FSETP.GE.FTZ.AND P2, PT, R131, RZ, PT ;  /* 0x000000ff8300720b */ /* 0x000fe40003f56000 */
[----:B------:R-:W-:Y:S01]  /*5330*/  F2FP.RELU.BF16.PACK_AB R7, R122, R123 ;  /* 0x0000007b7a07723e */ /* 0x000fe200000018ff */
[----:B------:R-:W-:Y:S01]  /*5340*/  @!P4 FADD.FTZ R119, -R119, -RZ ;  /* 0x800000ff7777c221 */ /* 0x000fe20000010100 */
[----:B------:R-:W-:Y:S01]  /*5350*/  FSETP.GE.FTZ.AND P1, PT, R130, RZ, PT ;  /* 0x000000ff8200720b */ /* 0x000fe20003f36000 */
[----:B------:R-:W-:Y:S01]  /*5360*/  STS [R232+0x22400], R8 ;  /* 0x02240008e8007388 */ /* 0x000fe20000000800 */
[----:B------:R-:W-:Y:S03]  /*5370*/  @!P5 FADD.FTZ R118, -R118, -RZ ;  /* 0x800000ff7676d221 */ /* 0x000fe60000010100 */
[----:B------:R-:W-:Y:S01]  /*5380*/  @!P3 FADD.FTZ R120, -R120, -RZ ;  /* 0x800000ff7878b221 */ /* 0x000fe20000010100 */
[----:B------:R-:W-:Y:S01]  /*5390*/  FSETP.GE.FTZ.AND P3, PT, R123, RZ, PT ;  /* 0x000000ff7b00720b */ /* 0x000fe20003f76000 */
[----:B------:R-:W-:Y:S01]  /*53a0*/  STS [R230+0x22000], R7 ;  /* 0x02200007e6007388 */ /* 0x000fe20000000800 */
[----:B-1----:R-:W-:Y:S05]  /*53b0*/  F2FP.RELU.BF16.PACK_AB R6, R124, R125 ;  /* 0x0000007d7c06723e */ /* 0x002fea00000018ff */
[----:B------:R-:W-:Y:S01]  /*53c0*/  STS [R230+0x22400], R6 ;  /* 0x02240006e6007388 */ /* 0x000fe20000000800 */
[----:B--2---:R-:W-:Y:S05]  /*53d0*/  F2FP.RELU.BF16.PACK_AB R5, R118, R119 ;  /* 0x000000777605723e */ /* 0x004fea00000018ff */
[----:B------:R-:W-:Y:S01]  /*53e0*/  STS [R231+0x22000], R5 ;  /* 0x02200005e7007388 */ /* 0x000fe20000000800 */
[----:B---3--:R-:W-:Y:S05]  /*53f0*/  F2FP.RELU.BF16.PACK_AB R4, R120, R121 ;  /* 0x000000797804723e */ /* 0x008fea00000018ff */
        /* <DEDUP_REMOVED lines=29> */
[----:B------:R-:W-:Y:S01]  /*55d0*/  IMAD.U32 R100, RZ, RZ, UR11 ;  /* 0x0000000bff647e24 */ /* 0x000fe2000f8e00ff */
[C---:B------:R-:W-:Y:S01]  /*55e0*/  HMMA.16816.F32.BF16 R4, R108.reuse, R112, R4 ;  /* 0x000000706c04723c */ /* 0x040fe20000041804 */
[----:B------:R-:W-:Y:S04]  /*55f0*/  IMAD.U32 R101, RZ, RZ, UR10 ;  /* 0x0000000aff657e24 */ /* 0x000fe8000f8e00ff */
[C---:B------:R-:W-:Y:S03]  /*5600*/  LEA R116, P0, R238.reuse, R100, 0x2 ;  /* 0x00000064ee747211 */ /* 0x040fe600078010ff */
[C---:B------:R-:W-:Y:S04]  /*5610*/  HMMA.16816.F32.BF16 R8, R108.reuse, R114, R8 ;  /* 0x000000726c08723c */ /* 0x040fe80000041808 */
[----:B------:R-:W-:Y:S02]  /*5620*/  LEA.HI.X.SX32 R117, R238, R101, 0x2, P0 ;  /* 0x00000065ee757211 */ /* 0x000fe400000f16ff */
[----:B------:R-:W4:Y:S01]  /*5630*/  LDSM.16.M88.4 R100, [R211+0xa000] ;  /* 0x00a00000d364783b */ /* 0x000f220000000200 */
[----:B------:R-:W-:Y:S01]  /*5640*/  FSETP.GE.FTZ.AND P0, PT, R127, RZ, PT ;  /* 0x000000ff7f00720b */ /* 0x000fe20003f16000 */
[C---:B--2---:R-:W-:Y:S04]  /*5650*/  HMMA.16816.F32.BF16 R12, R108.reuse, R88, R12 ;  /* 0x000000586c0c723c */ /* 0x044fe8000004180c */
[----:B------:R-:W2:Y:S04]  /*5660*/  LDG.E R113, [R116.64] ;  /* 0x0000000474717981 */ /* 0x000ea8000c1e1900 */
[----:B------:R-:W-:Y:S02]  /*5670*/  HMMA.16816.F32.BF16 R16, R108, R90, R16 ;  /* 0x0000005a6c10723c */ /* 0x000fe40000041810 */
[----:B------:R-:W4:Y:S06]  /*5680*/  LDSM.16.M88.4 R88, [R2+0x1a800] ;  /* 0x01a800000258783b */ /* 0x000f2c0000000200 */
[C---:B---3--:R-:W-:Y:S01]  /*5690*/  HMMA.16816.F32.BF16 R4, R92.reuse, R96, R4 ;  /* 0x000000605c04723c */ /* 0x048fe20000041804 */
[----:B------:R-:W3:Y:S06]  /*56a0*/  LDG.E R112, [R116.64+0x20] ;  /* 0x0000200474707981 */ /* 0x000eec000c1e1900 */
[----:B------:R-:W-:Y:S01]  /*56b0*/  LDSM.16.M88.4 R108, [R208+0x1a000] ;  /* 0x01a00000d06c783b */ /* 0x000fe20000000200 */
[C---:B------:R-:W-:Y:S05]  /*56c0*/  HMMA.16816.F32.BF16 R8, R92.reuse, R98, R8 ;  /* 0x000000625c08723c */ /* 0x040fea0000041808 */
[----:B------:R-:W4:Y:S03]  /*56d0*/  LDSM.16.M88.4 R96, [R215+0xa000] ;  /* 0x00a00000d760783b */ /* 0x000f260000000200 */
[C---:B-1----:R-:W-:Y:S08]  /*56e0*/  HMMA.16816.F32.BF16 R12, R92.reuse, R84, R12 ;  /* 0x000000545c0c723c */ /* 0x042ff0000004180c */
[----:B------:R-:W-:Y:S01]  /*56f0*/  HMMA.16816.F32.BF16 R16, R92, R86, R16 ;  /* 0x000000565c10723c */ /* 0x000fe20000041810 */
[----:B------:R-:W1:Y:S06]  /*5700*/  LDSM.16.M88.4 R84, [R208+0x1a800] ;  /* 0x01a80000d054783b */ /* 0x000e6c0000000200 */
[----:B------:R-:W-:Y:S01]  /*5710*/  LDSM.16.M88.4 R92, [R214+0xa000] ;  /* 0x00a00000d65c783b */ /* 0x000fe20000000200 */
[C---:B----4-:R-:W-:Y:S08]  /*5720*/  HMMA.16816.F32.BF16 R4, R100.reuse, R104, R4 ;  /* 0x000000686404723c */ /* 0x050ff00000041804 */
[C---:B------:R-:W-:Y:S01]  /*5730*/  HMMA.16816.F32.BF16 R8, R100.reuse, R106, R8 ;  /* 0x0000006a6408723c */ /* 0x040fe20000041808 */
[----:B------:R-:W4:Y:S07]  /*5740*/  LDSM.16.M88.4 R104, [R3+0x1a000] ;  /* 0x01a000000368783b */ /* 0x000f2e0000000200 */
[C---:B------:R-:W-:Y:S08]  /*5750*/  HMMA.16816.F32.BF16 R12, R100.reuse, R88, R12 ;  /* 0x00000058640c723c */ /* 0x040ff0000004180c */
[----:B------:R-:W-:Y:S01]  /*5760*/  HMMA.16816.F32.BF16 R16, R100, R90, R16 ;  /* 0x0000005a6410723c */ /* 0x000fe20000041810 */
[----:B------:R-:W4:Y:S06]  /*5770*/  LDSM.16.M88.4 R88, [R3+0x1a800] ;  /* 0x01a800000358783b */ /* 0x000f2c0000000200 */
        /* <DEDUP_REMOVED lines=41> */
[----:B------:R-:W2:Y:S06]  /*5a10*/  LDSM.16.M88.4 R88, [R2+0x1e800] ;  /* 0x01e800000258783b */ /* 0x000eac0000000200 */
[----:B------:R-:W-:Y:S01]  /*5a20*/  LDSM.16.M88.4 R100, [R215+0xe000] ;  /* 0x00e00000d764783b */ /* 0x000fe20000000200 */
[C---:B------:R-:W-:Y:S08]  /*5a30*/  HMMA.16816.F32.BF16 R4, R96.reuse, R108, R4 ;  /* 0x0000006c6004723c */ /* 0x040ff00000041804 */
[C---:B------:R-:W-:Y:S01]  /*5a40*/  HMMA.16816.F32.BF16 R8, R96.reuse, R110, R8 ;  /* 0x0000006e6008723c */ /* 0x040fe20000041808 */
[----:B------:R-:W3:Y:S07]  /*5a50*/  LDSM.16.M88.4 R108, [R208+0x1e000] ;  /* 0x01e00000d06c783b */ /* 0x000eee0000000200 */
[C---:B-1----:R-:W-:Y:S08]  /*5a60*/  HMMA.16816.F32.BF16 R12, R96.reuse, R84, R12 ;  /* 0x00000054600c723c */ /* 0x042ff0000004180c */
[----:B------:R-:W-:Y:S01]  /*5a70*/  HMMA.16816.F32.BF16 R16, R96, R86, R16 ;  /* 0x000000566010723c */ /* 0x000fe20000041810 */
[----:B------:R-:W1:Y:S06]  /*5a80*/  LDSM.16.M88.4 R84, [R208+0x1e800] ;  /* 0x01e80000d054783b */ /* 0x000e6c0000000200 */
[----:B------:R-:W-:Y:S01]  /*5a90*/  LDSM.16.M88.4 R96, [R214+0xe000] ;  /* 0x00e00000d660783b */ /* 0x000fe20000000200 */
[C---:B----4-:R-:W-:Y:S08]  /*5aa0*/  HMMA.16816.F32.BF16 R4, R92.reuse, R104, R4 ;  /* 0x000000685c04723c */ /* 0x050ff00000041804 */
[C---:B------:R-:W-:Y:S01]  /*5ab0*/  HMMA.16816.F32.BF16 R8, R92.reuse, R106, R8 ;  /* 0x0000006a5c08723c */ /* 0x040fe20000041808 */
[----:B------:R-:W4:Y:S07]  /*5ac0*/  LDSM.16.M88.4 R104, [R3+0x1e000] ;  /* 0x01e000000368783b */ /* 0x000f2e0000000200 */
[C---:B--2---:R-:W-:Y:S08]  /*5ad0*/  HMMA.16816.F32.BF16 R12, R92.reuse, R88, R12 ;  /* 0x000000585c0c723c */ /* 0x044ff0000004180c */
[----:B------:R-:W-:Y:S01]  /*5ae0*/  HMMA.16816.F32.BF16 R16, R92, R90, R16 ;  /* 0x0000005a5c10723c */ /* 0x000fe20000041810 */
[----:B------:R-:W2:Y:S07]  /*5af0*/  LDSM.16.M88.4 R88, [R3+0x1e800] ;  /* 0x01e800000358783b */ /* 0x000eae0000000200 */
[C---:B---3--:R-:W-:Y:S08]  /*5b00*/  HMMA.16816.F32.BF16 R4, R100.reuse, R108, R4 ;  /* 0x0000006c6404723c */ /* 0x048ff00000041804 */
[C---:B------:R-:W-:Y:S08]  /*5b10*/  HMMA.16816.F32.BF16 R8, R100.reuse, R110, R8 ;  /* 0x0000006e6408723c */ /* 0x040ff00000041808 */
[C---:B-1----:R-:W-:Y:S08]  /*5b20*/  HMMA.16816.F32.BF16 R12, R100.reuse, R84, R12 ;  /* 0x00000054640c723c */ /* 0x042ff0000004180c */
[----:B------:R-:W-:Y:S08]  /*5b30*/  HMMA.16816.F32.BF16 R16, R100, R86, R16 ;  /* 0x000000566410723c */ /* 0x000ff00000041810 */
[C---:B----4-:R-:W-:Y:S08]  /*5b40*/  HMMA.16816.F32.BF16 R4, R96.reuse, R104, R4 ;  /* 0x000000686004723c */ /* 0x050ff00000041804 */
[C---:B------:R-:W-:Y:S08]  /*5b50*/  HMMA.16816.F32.BF16 R8, R96.reuse, R106, R8 ;  /* 0x0000006a6008723c */ /* 0x040ff00000041808 */
[C---:B--2---:R-:W-:Y:S08]  /*5b60*/  HMMA.16816.F32.BF16 R12, R96.reuse, R88, R12 ;  /* 0x00000058600c723c */ /* 0x044ff0000004180c */
[----:B------:R-:W-:Y:S04]  /*5b70*/  HMMA.16816.F32.BF16 R16, R96, R90, R16 ;  /* 0x0000005a6010723c */ /* 0x000fe80000041810 */
[C---:B------:R-:W-:Y:S02]  /*5b80*/  FADD.FTZ R84, -R113.reuse, R4 ;  /* 0x0000000471547221 */ /* 0x040fe40000010100 */
[C---:B------:R-:W-:Y:S02]  /*5b90*/  FADD.FTZ R5, -R113.reuse, R5 ;  /* 0x0000000571057221 */ /* 0x040fe40000010100 */
[C---:B------:R-:W-:Y:S01]  /*5ba0*/  FADD.FTZ R4, -R113.reuse, R8 ;  /* 0x0000000871047221 */ /* 0x040fe20000010100 */
[-C--:B------:R-:W-:Y:S02]  /*5bb0*/  FSEL R8, R84, R113.reuse, P2 ;  /* 0x0000007154087208 */ /* 0x080fe40001000000 */
[----:B------:R-:W-:Y:S01]  /*5bc0*/  FSETP.GE.FTZ.AND P2, PT, R122, RZ, PT ;  /* 0x000000ff7a00720b */ /* 0x000fe20003f56000 */
[----:B------:R-:W-:Y:S01]  /*5bd0*/  FADD.FTZ R9, -R113, R9 ;  /* 0x0000000971097221 */ /* 0x000fe20000010100 */
[-C--:B------:R-:W-:Y:S01]  /*5be0*/  FSEL R5, R5, R113.reuse, P1 ;  /* 0x0000007105057208 */ /* 0x080fe20000800000 */
[----:B------:R-:W-:Y:S01]  /*5bf0*/  FMUL.FTZ R8, R131, R8 ;  /* 0x0000000883087220 */ /* 0x000fe20000410000 */
[----:B------:R-:W-:Y:S01]  /*5c00*/  FSEL R4, R4, R113, P0 ;  /* 0x0000007104047208 */ /* 0x000fe20000000000 */
[----:B------:R-:W-:Y:S01]  /*5c10*/  FADD.FTZ R12, -R113, R12 ;  /* 0x0000000c710c7221 */ /* 0x000fe20000010100 */
[----:B------:R-:W-:Y:S01]  /*5c20*/  FSETP.GE.FTZ.AND P0, PT, R118, RZ, PT ;  /* 0x000000ff7600720b */ /* 0x000fe20003f16000 */
[----:B------:R-:W-:Y:S01]  /*5c30*/  FMUL.FTZ R5, R130, R5 ;  /* 0x0000000582057220 */ /* 0x000fe20000410000 */
[----:B------:R-:W-:Y:S01]  /*5c40*/  FSETP.GE.FTZ.AND P1, PT, R126, RZ, PT ;  /* 0x000000ff7e00720b */ /* 0x000fe20003f36000 */
[----:B------:R-:W-:Y:S01]  /*5c50*/  FMUL.FTZ R84, R127, R4 ;  /* 0x000000047f547220 */ /* 0x000fe20000410000 */
[-C--:B------:R-:W-:Y:S01]  /*5c60*/  FSEL R12, R12, R113.reuse, P3 ;  /* 0x000000710c0c7208 */ /* 0x080fe20001800000 */
[----:B------:R-:W-:Y:S01]  /*5c70*/  FADD.FTZ R13, -R113, R13 ;  /* 0x0000000d710d7221 */ /* 0x000fe20000010100 */
[----:B------:R-:W-:Y:S01]  /*5c80*/  F2FP.BF16.PACK_AB R4, R5, R8 ;  /* 0x000000080504723e */ /* 0x000fe200000010ff */
[----:B------:R-:W-:Y:S01]  /*5c90*/  FADD.FTZ R16, -R113, R16 ;  /* 0x0000001071107221 */ /* 0x000fe20000010100 */
[-C--:B------:R-:W-:Y:S01]  /*5ca0*/  FSEL R9, R9, R113.reuse, P1 ;  /* 0x0000007109097208 */ /* 0x080fe20000800000 */
[C---:B------:R-:W-:Y:S01]  /*5cb0*/  FADD.FTZ R6, -R112.reuse, R6 ;  /* 0x0000000670067221 */ /* 0x040fe20000010100 */
[----:B------:R-:W-:Y:S01]  /*5cc0*/  FSETP.GE.FTZ.AND P1, PT, R119, RZ, PT ;  /* 0x000000ff7700720b */ /* 0x000fe20003f36000 */
[----:B------:R1:W-:Y:S01]  /*5cd0*/  STS [R227+0x20000], R4 ;  /* 0x02000004e3007388 */ /* 0x0003e20000000800 */
[-C--:B------:R-:W-:Y:S01]  /*5ce0*/  FSEL R13, R13, R113.reuse, P2 ;  /* 0x000000710d0d7208 */ /* 0x080fe20001000000 */
[----:B------:R-:W-:Y:S01]  /*5cf0*/  FADD.FTZ R11, -R112, R11 ;  /* 0x0000000b700b7221 */ /* 0x000fe20000010100 */
[----:B------:R-:W-:Y:S01]  /*5d00*/  FSEL R16, R16, R113, P1 ;  /* 0x0000007110107208 */ /* 0x000fe20000800000 */
[----:B------:R-:W-:Y:S01]  /*5d10*/  @P0 FADD.FTZ R113, -R113, R17 ;  /* 0x0000001171710221 */ /* 0x000fe20000010100 */
[----:B------:R-:W-:Y:S01]  /*5d20*/  FSETP.GE.FTZ.AND P0, PT, R196, RZ, PT ;  /* 0x000000ffc400720b */ /* 0x000fe20003f16000 */
[----:B------:R-:W-:Y:S01]  /*5d30*/  FMUL.FTZ R12, R123, R12 ;  /* 0x0000000c7b0c7220 */ /* 0x000fe20000410000 */
[C---:B------:R-:W-:Y:S01]  /*5d40*/  FSETP.GE.FTZ.AND P1, PT, R197.reuse, RZ, PT ;  /* 0x000000ffc500720b */ /* 0x040fe20003f36000 */
[----:B------:R-:W-:Y:S01]  /*5d50*/  FMUL.FTZ R8, R122, R13 ;  /* 0x0000000d7a087220 */ /* 0x000fe20000410000 */
[----:B------:R-:W-:Y:S01]  /*5d60*/  FSETP.GE.FTZ.AND P2, PT, R124, RZ, PT ;  /* 0x000000ff7c00720b */ /* 0x000fe20003f56000 */
[----:B------:R-:W-:Y:S01]  /*5d70*/  FADD.FTZ R15, -R112, R15 ;  /* 0x0000000f700f7221 */ /* 0x000fe20000010100 */
[----:B------:R-:W-:Y:S01]  /*5d80*/  FSEL R6, R6, R112, P1 ;  /* 0x0000007006067208 */ /* 0x000fe20000800000 */
[----:B------:R-:W-:Y:S01]  /*5d90*/  FMUL.FTZ R9, R126, R9 ;  /* 0x000000097e097220 */ /* 0x000fe20000410000 */
[----:B------:R-:W-:Y:S01]  /*5da0*/  FSETP.GE.FTZ.AND P1, PT, R128, RZ, PT ;  /* 0x000000ff8000720b */ /* 0x000fe20003f36000 */
[----:B------:R-:W-:Y:S01]  /*5db0*/  FADD.FTZ R18, -R112, R18 ;  /* 0x0000001270127221 */ /* 0x000fe20000010100 */
[----:B------:R-:W-:Y:S01]  /*5dc0*/  F2FP.BF16.PACK_AB R8, R8, R12 ;  /* 0x0000000c0808723e */ /* 0x000fe200000010ff */
[----:B------:R-:W-:Y:S01]  /*5dd0*/  FMUL.FTZ R13, R197, R6 ;  /* 0x00000006c50d7220 */ /* 0x000fe20000410000 */
[----:B------:R-:W-:Y:S01]  /*5de0*/  FSETP.GE.FTZ.AND P3, PT, R125, RZ, PT ;  /* 0x000000ff7d00720b */ /* 0x000fe20003f76000 */
[----:B------:R-:W-:Y:S01]  /*5df0*/  FMUL.FTZ R16, R119, R16 ;  /* 0x0000001077107220 */ /* 0x000fe20000410000 */
[----:B------:R-:W-:Y:S01]  /*5e00*/  FSEL R15, R15, R112, P2 ;  /* 0x000000700f0f7208 */ /* 0x000fe20001000000 */
[----:B------:R-:W-:Y:S01]  /*5e10*/  FMUL.FTZ R113, R118, R113 ;  /* 0x0000007176717220 */ /* 0x000fe20000410000 */
[----:B------:R-:W-:Y:S01]  /*5e20*/  F2FP.BF16.PACK_AB R9, R9, R84 ;  /* 0x000000540909723e */ /* 0x000fe200000010ff */
[----:B-1----:R-:W-:Y:S03]  /*5e30*/  FADD.FTZ R4, -R112, R7 ;  /* 0x0000000770047221 */ /* 0x002fe60000010100 */
[----:B------:R-:W-:Y:S02]  /*5e40*/  F2FP.BF16.PACK_AB R7, R113, R16 ;  /* 0x000000107107723e */ /* 0x000fe400000010ff */
[-C--:B------:R-:W-:Y:S01]  /*5e50*/  FSEL R5, R4, R112.reuse, P0 ;  /* 0x0000007004057208 */ /* 0x080fe20000000000 */
[----:B------:R-:W-:Y:S01]  /*5e60*/  FADD.FTZ R4, -R112, R10 ;  /* 0x0000000a70047221 */ /* 0x000fe20000010100 */
[C---:B------:R-:W-:Y:S03]  /*5e70*/  FSETP.GE.FTZ.AND P0, PT, R129.reuse, RZ, PT ;  /* 0x000000ff8100720b */ /* 0x040fe60003f16000 */
[----:B------:R-:W-:Y:S01]  /*5e80*/  FMUL.FTZ R10, R196, R5 ;  /* 0x00000005c40a7220 */ /* 0x000fe20000410000 */
[----:B------:R-:W-:Y:S01]  /*5e90*/  FSEL R4, R4, R112, P0 ;  /* 0x0000007004047208 */ /* 0x000fe20000000000 */
[----:B------:R-:W-:Y:S01]  /*5ea0*/  FADD.FTZ R5, -R112, R14 ;  /* 0x0000000e70057221 */ /* 0x000fe20000010100 */
[----:B------:R-:W-:Y:S03]  /*5eb0*/  FSETP.GE.FTZ.AND P0, PT, R120, RZ, PT ;  /* 0x000000ff7800720b */ /* 0x000fe60003f16000 */
[----:B------:R-:W-:Y:S01]  /*5ec0*/  FMUL.FTZ R12, R129, R4 ;  /* 0x00000004810c7220 */ /* 0x000fe20000410000 */
[-C--:B------:R-:W-:Y:S02]  /*5ed0*/  FSEL R4, R11, R112.reuse, P1 ;  /* 0x000000700b047208 */ /* 0x080fe40000800000 */
[----:B------:R-:W-:Y:S02]  /*5ee0*/  FSEL R5, R5, R112, P3 ;  /* 0x0000007005057208 */ /* 0x000fe40001800000 */
[----:B------:R-:W-:Y:S01]  /*5ef0*/  FSETP.GE.FTZ.AND P1, PT, R121, RZ, PT ;  /* 0x000000ff7900720b */ /* 0x000fe20003f36000 */
[----:B------:R-:W-:Y:S01]  /*5f00*/  FMUL.FTZ R6, R128, R4 ;  /* 0x0000000480067220 */ /* 0x000fe20000410000 */
[----:B------:R-:W-:Y:S01]  /*5f10*/  F2FP.BF16.PACK_AB R4, R10, R13 ;  /* 0x0000000d0a04723e */ /* 0x000fe200000010ff */
[----:B------:R-:W-:Y:S01]  /*5f20*/  FMUL.FTZ R10, R125, R5 ;  /* 0x000000057d0a7220 */ /* 0x000fe20000410000 */
[----:B------:R-:W-:Y:S01]  /*5f30*/  FSEL R18, R18, R112, P1 ;  /* 0x0000007012127208 */ /* 0x000fe20000800000 */
[----:B------:R-:W-:Y:S01]  /*5f40*/  FMUL.FTZ R5, R124, R15 ;  /* 0x0000000f7c057220 */ /* 0x000fe20000410000 */
[----:B------:R-:W-:Y:S01]  /*5f50*/  F2FP.BF16.PACK_AB R6, R6, R12 ;  /* 0x0000000c0606723e */ /* 0x000fe200000010ff */
[----:B------:R1:W-:Y:S01]  /*5f60*/  STS [R227+0x20400], R4 ;  /* 0x02040004e3007388 */ /* 0x0003e20000000800 */
[----:B------:R-:W-:Y:S01]  /*5f70*/  @P0 FADD.FTZ R112, -R112, R19 ;  /* 0x0000001370700221 */ /* 0x000fe20000010100 */
[----:B------:R-:W-:Y:S01]  /*5f80*/  PLOP3.LUT P1, PT, PT, PT, UP4, 0x80, 0x0 ;  /* 0x000000000000781c */ /* 0x000fe20003f2f048 */
[----:B------:R-:W-:Y:S01]  /*5f90*/  FMUL.FTZ R18, R121, R18 ;  /* 0x0000001279127220 */ /* 0x000fe20000410000 */
[----:B------:R-:W-:Y:S01]  /*5fa0*/  F2FP.BF16.PACK_AB R5, R5, R10 ;  /* 0x0000000a0505723e */ /* 0x000fe200000010ff */
[----:B------:R-:W-:Y:S01]  /*5fb0*/  FMUL.FTZ R112, R120, R112 ;  /* 0x0000007078707220 */ /* 0x000fe20000410000 */
[----:B------:R-:W-:Y:S01]  /*5fc0*/  STS [R232+0x20000], R9 ;  /* 0x02000009e8007388 */ /* 0x000fe20000000800 */
[C---:B------:R-:W-:Y:S04]  /*5fd0*/  LEA R220, P0, R249.reuse, R220, 0x2 ;  /* 0x000000dcf9dc7211 */ /* 0x040fe800078010ff */
[----:B------:R-:W-:Y:S01]  /*5fe0*/  LEA.HI.X.SX32 R221, R249, R221, 0x2, P0 ;  /* 0x000000ddf9dd7211 */ /* 0x000fe200000f16ff */
[----:B------:R-:W-:Y:S06]  /*5ff0*/  STS [R232+0x20400], R6 ;  /* 0x02040006e8007388 */ /* 0x000fec0000000800 */
[----:B------:R-:W-:Y:S06]  /*6000*/  STS [R230+0x20000], R8 ;  /* 0x02000008e6007388 */ /* 0x000fec0000000800 */
[----:B------:R-:W-:Y:S01]  /*6010*/  STS [R230+0x20400], R5 ;  /* 0x02040005e6007388 */ /* 0x000fe20000000800 */
[----:B-1----:R-:W-:Y:S05]  /*6020*/  F2FP.BF16.PACK_AB R4, R112, R18 ;  /* 0x000000127004723e */ /* 0x002fea00000010ff */
        /* <DEDUP_REMOVED lines=158> */
.L_x_931:
[----:B------:R-:W-:Y:S01]  /*6a10*/  LDSM.16.M88.4 R128, [R216] ;  /* 0x00000000d880783b */ /* 0x000fe20000000200 */
[----:B------:R-:W-:Y:S01]  /*6a20*/  @UP4 UIADD3 UR13, UP1, UR8, -0x100, URZ ;  /* 0xffffff00080d4890 */ /* 0x000fe2000ff3e03f */
[----:B------:R-:W-:Y:S03]  /*6a30*/  IMAD.MOV.U32 R248, RZ, RZ, 0x4 ;  /* 0x00000004fff87424 */ /* 0x000fe600078e00ff */
[----:B------:R-:W2:Y:S01]  /*6a40*/  LDSM.16.MT88.4 R16, [R0+0x10000] ;  /* 0x010000000010783b */ /* 0x000ea20000004200 */
[----:B------:R-:W-:Y:S02]  /*6a50*/  @UP4 UIADD3.X UR12, UR9, -0x1, URZ, UP1, !UPT ;  /* 0xffffffff090c4890 */ /* 0x000fe40008ffe43f */
[----:B------:R-:W-:Y:S02]  /*6a60*/  @UP4 UMOV UR8, UR13 ;  /* 0x0000000d00084c82 */ /* 0x000fe40008000000 */
[----:B------:R-:W3:Y:S01]  /*6a70*/  LDSM.16.M88.4 R124, [R216+0x1000] ;  /* 0x00100000d87c783b */ /* 0x000ee20000000200 */
[----:B------:R-:W-:Y:S02]  /*6a80*/  @UP4 UIADD3 UR11, UP1, UR11, -0x100, URZ ;  /* 0xffffff000b0b4890 */ /* 0x000fe4000ff3e03f */
[----:B------:R-:W-:Y:S02]  /*6a90*/  @UP4 UMOV UR9, UR12 ;  /* 0x0000000c00094c82 */ /* 0x000fe40008000000 */
[----:B------:R-:W4:Y:S01]  /*6aa0*/  LDSM.16.MT88.4 R96, [R0+0x12000] ;  /* 0x012000000060783b */ /* 0x000f220000004200 */
[----:B------:R-:W-:Y:S04]  /*6ab0*/  @UP4 UIADD3.X UR10, UR10, -0x1, URZ, UP1, !UPT ;  /* 0xffffffff0a0a4890 */ /* 0x000fe80008ffe43f */
[----:B------:R-:W1:Y:S05]  /*6ac0*/  LDSM.16.MT88.4 R112, [R0+0x14000] ;  /* 0x014000000070783b */ /* 0x000e6a0000004200 */
[----:B------:R-:W1:Y:S05]  /*6ad0*/  LDSM.16.MT88.4 R196, [R0+0x16000] ;  /* 0x0160000000c4783b */ /* 0x000e6a0000004200 */
[----:B------:R-:W-:Y:S05]  /*6ae0*/  LDSM.16.M88.4 R200, [R219] ;  /* 0x00000000dbc8783b */ /* 0x000fea0000000200 */
[----:B------:R-:W-:Y:S01]  /*6af0*/  LDSM.16.M88.4 R204, [R219+0x1000] ;  /* 0x00100000dbcc783b */ /* 0x000fe20000000200 */
        /* <DEDUP_REMOVED lines=78> */
[----:B------:R-:W-:Y:S01]  /*6fe0*/  @P1 IMAD.WIDE R196, R238, R248, UR8 ;  /* 0x00000008eec41e25 */ /* 0x000fe2000f8e02f8 */
[-C--:B------:R-:W-:Y:S04]  /*6ff0*/  HMMA.16816.F32.BF16 R124, R204, R198.reuse, R124 ;  /* 0x000000c6cc7c723c */ /* 0x080fe8000004187c */
[----:B------:R1:W5:Y:S03]  /*7000*/  @P1 LDG.E R233, [R196.64] ;  /* 0x00000004c4e91981 */ /* 0x000366000c1e1900 */
[C---:B------:R-:W-:Y:S01]  /*7010*/  IMAD.SHL.U32 R204, R247.reuse, 0x8, RZ ;  /* 0x00000008f7cc7824 */ /* 0x040fe200078e00ff */
[----:B------:R-:W-:Y:S01]  /*7020*/  HMMA.16816.F32.BF16 R128, R200, R198, R128 ;  /* 0x000000c6c880723c */ /* 0x000fe20000041880 */
[----:B------:R1:W5:Y:S03]  /*7030*/  @P1 LDG.E R234, [R196.64+0x20] ;  /* 0x00002004c4ea1981 */ /* 0x000366000c1e1900 */
[C---:B------:R-:W-:Y:S02]  /*7040*/  IMAD.SHL.U32 R205, R247.reuse, 0x10, RZ ;  /* 0x00000010f7cd7824 */ /* 0x040fe400078e00ff */
[----:B------:R2:W-:Y:S01]  /*7050*/  RED.E.ADD.F32.FTZ.RN.STRONG.GPU [R220.64], R4 ;  /* 0x00000004dc00798e */ /* 0x0005e2000c10e784 */
[----:B------:R-:W-:Y:S02]  /*7060*/  IMAD R201, R247, 0x18, RZ ;  /* 0x00000018f7c97824 */ /* 0x000fe400078e02ff */
[-C--:B------:R-:W-:Y:S03]  /*7070*/  LEA R198, P2, R205, R220.reuse, 0x2 ;  /* 0x000000dccdc67211 */ /* 0x080fe600078410ff */
[----:B------:R-:W-:Y:S01]  /*7080*/  IMAD.SHL.U32 R203, R247, 0x20, RZ ;  /* 0x00000020f7cb7824 */ /* 0x000fe200078e00ff */
[-C--:B------:R-:W-:Y:S01]  /*7090*/  LEA.HI.X.SX32 R199, R205, R221.reuse, 0x2, P2 ;  /* 0x000000ddcdc77211 */ /* 0x080fe200010f16ff */
[C---:B------:R-:W-:Y:S02]  /*70a0*/  IMAD R206, R247.reuse, 0x28, RZ ;  /* 0x00000028f7ce7824 */ /* 0x040fe400078e02ff */
[----:B------:R-:W-:Y:S01]  /*70b0*/  IMAD R202, R247, 0x30, RZ ;  /* 0x00000030f7ca7824 */ /* 0x000fe200078e02ff */
[-C--:B------:R-:W-:Y:S02]  /*70c0*/  LEA R200, P2, R203, R220.reuse, 0x2 ;  /* 0x000000dccbc87211 */ /* 0x080fe400078410ff */
[CC--:B-1----:R-:W-:Y:S04]  /*70d0*/  LEA R196, P0, R204.reuse, R220.reuse, 0x2 ;  /* 0x000000dcccc47211 */ /* 0x0c2fe800078010ff */
[-C--:B------:R-:W-:Y:S02]  /*70e0*/  LEA.HI.X.SX32 R197, R204, R221.reuse, 0x2, P0 ;  /* 0x000000ddccc57211 */ /* 0x080fe400000f16ff */
[CC--:B--2---:R-:W-:Y:S03]  /*70f0*/  LEA R4, P0, R201.reuse, R220.reuse, 0x2 ;  /* 0x000000dcc9047211 */ /* 0x0c4fe600078010ff */
[----:B------:R1:W-:Y:S05]  /*7100*/  RED.E.ADD.F32.FTZ.RN.STRONG.GPU [R196.64], R5 ;  /* 0x00000005c400798e */ /* 0x0003ea000c10e784 */
[----:B------:R2:W-:Y:S01]  /*7110*/  RED.E.ADD.F32.FTZ.RN.STRONG.GPU [R198.64], R6 ;  /* 0x00000006c600798e */ /* 0x0005e2000c10e784 */
[-C--:B-1----:R-:W-:Y:S02]  /*7120*/  LEA.HI.X.SX32 R5, R201, R221.reuse, 0x2, P0 ;  /* 0x000000ddc9057211 */ /* 0x082fe400000f16ff */
[-C--:B------:R-:W-:Y:S03]  /*7130*/  LEA.HI.X.SX32 R201, R203, R221.reuse, 0x2, P2 ;  /* 0x000000ddcbc97211 */ /* 0x080fe600010f16ff */
[----:B------:R1:W-:Y:S01]  /*7140*/  RED.E.ADD.F32.FTZ.RN.STRONG.GPU [R4.64], R7 ;  /* 0x000000070400798e */ /* 0x0003e2000c10e784 */
[CC--:B--2---:R-:W-:Y:S04]  /*7150*/  LEA R198, P0, R206.reuse, R220.reuse, 0x2 ;  /* 0x000000dccec67211 */ /* 0x0c4fe800078010ff */
[----:B------:R-:W-:Y:S01]  /*7160*/  RED.E.ADD.F32.FTZ.RN.STRONG.GPU [R200.64], R8 ;  /* 0x00000008c800798e */ /* 0x000fe2000c10e784 */
[-C--:B------:R-:W-:Y:S05]  /*7170*/  LEA.HI.X.SX32 R199, R206, R221.reuse, 0x2, P0 ;  /* 0x000000ddcec77211 */ /* 0x080fea00000f16ff */
        /* <DEDUP_REMOVED lines=345> */
.L_x_932:
[----:B------:R-:W-:Y:S01]  /*8710*/  ISETP.LT.AND P0, PT, RZ, UR7, PT ;  /* 0x00000007ff007c0c */ /* 0x000fe2000bf01270 */
[----:B------:R-:W-:Y:S11]  /*8720*/  UIADD3 UR7, UR7, -0x1, URZ ;  /* 0xffffffff07077890 */ /* 0x000ff6000fffe03f */
[----:B------:R-:W-:Y:S01]  /*8730*/  @!UPT UIADD3 URZ, URZ, URZ, URZ ;  /* 0x0000003f3f3ff290 */ /* 0x000fe2000fffe03f */
[----:B------:R-:W-:-:S05]  /*8740*/  @P0 BRA `(.L_x_933) ;  /* 0xffffb7d000000947 */ /* 0x000fca000383ffff */
[----:B------:R-:W-:Y:S01]  /*8750*/  BAR.SYNC.DEFER_BLOCKING 0x0 ;  /* 0x0000000000007b1d */ /* 0x000fe20000010000 */
[----:B------:R-:W-:Y:S01]  /*8760*/  FMUL.FTZ R84, R64, c[0x0][0x2dc] ;  /* 0x0000b70040547a20 */ /* 0x000fe20000410000 */
[----:B------:R-:W-:Y:S01]  /*8770*/  UISETP.NE.AND UP0, UPT, UR31, -0x1, UPT ;  /* 0xffffffff1f00788c */ /* 0x000fe2000bf05270 */
[----:B------:R-:W-:Y:S02]  /*8780*/  FMUL.FTZ R64, R62, c[0x0][0x2dc] ;  /* 0x0000b7003e407a20 */ /* 0x000fe40000410000 */
[----:B-1----:R-:W-:Y:S01]  /*8790*/  FMUL.FTZ R12, R63, c[0x0][0x2dc] ;  /* 0x0000b7003f0c7a20 */ /* 0x002fe20000410000 */
[----:B------:R-:W-:Y:S01]  /*87a0*/  ULDC.64 UR10, c[0x0][0x3a0] ;  /* 0x0000e800000a7ab9 */ /* 0x000fe20000000a00 */
[----:B------:R-:W-:Y:S01]  /*87b0*/  FMUL.FTZ R85, R58, c[0x0][0x2dc] ;  /* 0x0000b7003a557a20 */ /* 0x000fe20000410000 */
[----:B------:R-:W-:Y:S01]  /*87c0*/  PLOP3.LUT P0, PT, PT, PT, UP0, 0x80, 0x0 ;  /* 0x000000000000781c */ /* 0x000fe20003f0f008 */
[----:B------:R-:W-:Y:S01]  /*87d0*/  FMUL.FTZ R16, R59, c[0x0][0x2dc] ;  /* 0x0000b7003b107a20 */ /* 0x000fe20000410000 */
[----:B------:R-:W-:Y:S01]  /*87e0*/  F2FP.BF16.PACK_AB R12, R12, R64 ;  /* 0x000000400c0c723e */ /* 0x000fe200000010ff */
[----:B------:R-:W-:-:S02]  /*87f0*/  FMUL.FTZ R15, R65, c[0x0][0x2dc] ;  /* 0x0000b700410f7a20 */ /* 0x000fc40000410000 */
[----:B------:R-:W-:Y:S01]  /*8800*/  FMUL.FTZ R132, R132, c[0x0][0x2e0] ;  /* 0x0000b80084847a20 */ /* 0x000fe20000410000 */
[----:B------:R-:W-:Y:S01]  /*8810*/  F2FP.BF16.PACK_AB R16, R16, R85 ;  /* 0x000000551010723e */ /* 0x000fe200000010ff */
[----:B------:R-:W-:Y:S01]  /*8820*/  FMUL.FTZ R63, R133, c[0x0][0x2e0] ;  /* 0x0000b800853f7a20 */ /* 0x000fe20000410000 */
[----:B------:R-:W-:Y:S01]  /*8830*/  F2FP.BF16.PACK_AB R15, R15, R84 ;  /* 0x000000540f0f723e */ /* 0x000fe200000010ff */
[----:B------:R-:W-:Y:S01]  /*8840*/  FMUL.FTZ R134, R134, c[0x0][0x2e0] ;  /* 0x0000b80086867a20 */ /* 0x000fe20000410000 */
[----:B------:R-:W-:Y:S01]  /*8850*/  @UP0 UIADD3 UR7, UR30, UR31, URZ ;  /* 0x0000001f1e070290 */ /* 0x000fe2000fffe03f */
[----:B------:R-:W-:Y:S01]  /*8860*/  FMUL.FTZ R62, R135, c[0x0][0x2e0] ;  /* 0x0000b800873e7a20 */ /* 0x000fe20000410000 */
[----:B------:R-:W-:Y:S01]  /*8870*/  F2FP.BF16.PACK_AB R63, R63, R132 ;  /* 0x000000843f3f723e */ /* 0x000fe200000010ff */
[----:B------:R-:W-:Y:S01]  /*8880*/  FMUL.FTZ R65, R60, c[0x0][0x2dc] ;  /* 0x0000b7003c417a20 */ /* 0x000fe20000410000 */
[----:B------:R-:W-:Y:S01]  /*8890*/  @UP0 UIMAD.WIDE.U32 UR8, UR7, UR10, URZ ;  /* 0x0000000a070802a5 */ /* 0x000fe2000f8e003f */
        /* <DEDUP_REMOVED lines=11> */
[----:B------:R-:W-:Y:S01]  /*8950*/  @UP0 UIMAD UR15, UR7, UR11, UR9 ;  /* 0x0000000b070f02a4 */ /* 0x000fe2000f8e0209 */
        /* <DEDUP_REMOVED lines=11> */
[----:B------:R-:W-:Y:S01]  /*8a10*/  @UP0 UMOV UR14, UR8 ;  /* 0x00000008000e0c82 */ /* 0x000fe20008000000 */
[----:B------:R-:W-:Y:S01]  /*8a20*/  FMUL.FTZ R87, R54, c[0x0][0x2dc] ;  /* 0x0000b70036577a20 */ /* 0x000fe20000410000 */
[----:B------:R-:W-:Y:S01]  /*8a30*/  F2FP.BF16.PACK_AB R60, R60, R138 ;  /* 0x0000008a3c3c723e */ /* 0x000fe200000010ff */
[----:B------:R-:W-:Y:S01]  /*8a40*/  FMUL.FTZ R18, R55, c[0x0][0x2dc] ;  /* 0x0000b70037127a20 */ /* 0x000fe20000410000 */
[----:B------:R1:W-:Y:S01]  /*8a50*/  STS [R242+0x1000], R61 ;  /* 0x0010003df2007388 */ /* 0x0003e20000000800 */
[----:B------:R-:W-:-:S02]  /*8a60*/  FMUL.FTZ R140, R140, c[0x0][0x2e0] ;  /* 0x0000b8008c8c7a20 */ /* 0x000fc40000410000 */
[----:B------:R-:W-:Y:S01]  /*8a70*/  FMUL.FTZ R57, R141, c[0x0][0x2e0] ;  /* 0x0000b8008d397a20 */ /* 0x000fe20000410000 */
[----:B------:R1:W-:Y:S01]  /*8a80*/  STS [R242+0x1400], R60 ;  /* 0x0014003cf2007388 */ /* 0x0003e20000000800 */
[----:B------:R-:W-:Y:S01]  /*8a90*/  FMUL.FTZ R142, R142, c[0x0][0x2e0] ;  /* 0x0000b8008e8e7a20 */ /* 0x000fe20000410000 */
[----:B------:R-:W-:Y:S01]  /*8aa0*/  F2FP.BF16.PACK_AB R18, R18, R87 ;  /* 0x000000571212723e */ /* 0x000fe200000010ff */
[----:B------:R-:W-:Y:S01]  /*8ab0*/  FMUL.FTZ R56, R143, c[0x0][0x2e0] ;  /* 0x0000b8008f387a20 */ /* 0x000fe20000410000 */
[----:B------:R-:W-:Y:S01]  /*8ac0*/  F2FP.BF16.PACK_AB R57, R57, R140 ;  /* 0x0000008c3939723e */ /* 0x000fe200000010ff */
[----:B------:R-:W-:Y:S02]  /*8ad0*/  FMUL.FTZ R91, R50, c[0x0][0x2dc] ;  /* 0x0000b700325b7a20 */ /* 0x000fe40000410000 */
        /* <DEDUP_REMOVED lines=10> */
[----:B------:R-:W-:-:S02]  /*8b80*/  FMUL.FTZ R107, R23, c[0x0][0x2dc] ;  /* 0x0000b700176b7a20 */ /* 0x000fc40000410000 */
[----:B------:R-:W-:Y:S01]  /*8b90*/  FMUL.FTZ R88, R52, c[0x0][0x2dc] ;  /* 0x0000b70034587a20 */ /* 0x000fe20000410000 */
[----:B------:R-:W-:Y:S01]  /*8ba0*/  F2FP.BF16.PACK_AB R54, R54, R150 ;  /* 0x000000963636723e */ /* 0x000fe200000010ff */
[----:B------:R-:W-:Y:S01]  /*8bb0*/  FMUL.FTZ R19, R53, c[0x0][0x2dc] ;  /* 0x0000b70035137a20 */ /* 0x000fe20000410000 */
[----:B------:R1:W-:Y:S01]  /*8bc0*/  STS [R242+0x2000], R55 ;  /* 0x00200037f2007388 */ /* 0x0003e20000000800 */
[----:B------:R-:W-:Y:S02]  /*8bd0*/  FMUL.FTZ R160, R160, c[0x0][0x2e0] ;  /* 0x0000b800a0a07a20 */ /* 0x000fe40000410000 */
[----:B------:R-:W-:Y:S01]  /*8be0*/  FMUL.FTZ R51, R161, c[0x0][0x2e0] ;  /* 0x0000b800a1337a20 */ /* 0x000fe20000410000 */
[----:B------:R1:W-:Y:S01]  /*8bf0*/  STS [R242+0x2400], R54 ;  /* 0x00240036f2007388 */ /* 0x0003e20000000800 */
[----:B------:R-:W-:Y:S01]  /*8c00*/  FMUL.FTZ R162, R162, c[0x0][0x2e0] ;  /* 0x0000b800a2a27a20 */ /* 0x000fe20000410000 */
[----:B------:R-:W-:Y:S01]  /*8c10*/  F2FP.BF16.PACK_AB R19, R19, R88 ;  /* 0x000000581313723e */ /* 0x000fe200000010ff */
        /* <DEDUP_REMOVED lines=128> */
[----:B------:R1:W-:Y:S01]  /*9420*/  STS [R243+0x7000], R188 ;  /* 0x007000bcf3007388 */ /* 0x0003e20000000800 */
[----:B------:R-:W-:-:S02]  /*9430*/  FMUL.FTZ R68, R68, c[0x0][0x2dc] ;  /* 0x0000b70044447a20 */ /* 0x000fc40000410000 */
        /* <DEDUP_REMOVED lines=30> */
[----:B------:R-:W-:-:S03]  /*9620*/  F2FP.BF16.PACK_AB R5, R5, R76 ;  /* 0x0000004c0505723e */ /* 0x000fc600000010ff */
[----:B------:R1:W-:Y:S01]  /*9630*/  STS [R243+0x9400], R28 ;  /* 0x0094001cf3007388 */ /* 0x0003e20000000800 */
[----:B------:R-:W-:-:S03]  /*9640*/  F2FP.BF16.PACK_AB R4, R4, R78 ;  /* 0x0000004e0404723e */ /* 0x000fc600000010ff */
        /* <DEDUP_REMOVED lines=38> */
.L_x_934:
        /* <DEDUP_REMOVED lines=19> */
.L_x_935:
[----:B------:R-:W-:Y:S01]  /*99e0*/  BAR.SYNC.DEFER_BLOCKING 0x0 ;  /* 0x0000000000007b1d */ /* 0x000fe20000010000 */
[----:B------:R-:W-:Y:S01]  /*99f0*/  USHF.L.U32 UR7, UR28, 0x6, URZ ;  /* 0x000000061c077899 */ /* 0x000fe2000800063f */
[--C-:B-1----:R-:W-:Y:S01]  /*9a00*/  SHF.R.S32.HI R7, RZ, 0x1f, R228.reuse ;  /* 0x0000001fff077819 */ /* 0x102fe200000114e4 */
        /* <DEDUP_REMOVED lines=53> */
.L_x_937:
[----:B--23--:R-:W-:Y:S05]  /*9d60*/  BSYNC B0 ;  /* 0x0000000000007941 */ /* 0x00cfea0003800000 */
.L_x_936:
        /* <DEDUP_REMOVED lines=21> */
.L_x_939:
[----:B------:R-:W-:Y:S05]  /*9ec0*/  BSYNC B0 ;  /* 0x0000000000007941 */ /* 0x000fea0003800000 */
.L_x_938:
        /* <DEDUP_REMOVED lines=31> */
.L_x_941:
[----:B------:R-:W-:Y:S05]  /*a0c0*/  BSYNC B0 ;  /* 0x0000000000007941 */ /* 0x000fea0003800000 */
.L_x_940:
        /* <DEDUP_REMOVED lines=20> */
.L_x_914:
        /* <DEDUP_REMOVED lines=20> */
.L_x_943:
        /* <DEDUP_REMOVED lines=18> */
.L_x_944:
        /* <DEDUP_REMOVED lines=37> */
.L_x_946:
[----:B------:R-:W-:Y:S05]  /*a6c0*/  BSYNC B0 ;  /* 0x0000000000007941 */ /* 0x000fea0003800000 */
.L_x_945:
        /* <DEDUP_REMOVED lines=21> */
.L_x_948:
[----:B------:R-:W-:Y:S05]  /*a820*/  BSYNC B0 ;  /* 0x0000000000007941 */ /* 0x000fea0003800000 */
.L_x_947:
        /* <DEDUP_REMOVED lines=31> */
.L_x_950:
[----:B------:R-:W-:Y:S05]  /*aa20*/  BSYNC B0 ;  /* 0x0000000000007941 */ /* 0x000fea0003800000 */
.L_x_949:
        /* <DEDUP_REMOVED lines=18> */
.L_x_942:
[----:B------:R-:W-:Y:S05]  /*ab50*/  BSYNC B1 ;  /* 0x0000000000017941 */ /* 0x000fea0003800000 */
.L_x_909:
        /* <DEDUP_REMOVED lines=12> */
.L_x_951:
[----:B------:R-:W-:Y:S05]  /*ac20*/  EXIT ;  /* 0x000000000000794d */ /* 0x000fea0003800000 */
.L_x_953:
        /* <DEDUP_REMOVED lines=13> */
.L_x_2025:


//--------------------- .text._ZN5flash44flash_bwd_dq_dk_dv_loop_seqk_parallel_kernelI23Flash_bwd_kernel_traitsILi256ELi64ELi64ELi8ELi4ELi2ELi2ELb0ELb1EN7cutlass10bfloat16_tE19Flash_kernel_traitsILi256ELi64ELi64ELi8ES3_EELb0ELb0ELb0ELb0ELb0ELb0ELb1EEEvNS_16Flash_bwd_paramsE --------------------------
	.section	.text._ZN5flash44flash_bwd_dq_dk_dv_loop_seqk_parallel_kernelI23Flash_bwd_kernel_traitsILi256ELi64ELi64ELi8ELi4ELi2ELi2ELb0ELb1EN7cutlass10bfloat16_tE19Flash_kernel_traitsILi256ELi64ELi64ELi8ES3_EELb0ELb0ELb0ELb0ELb0ELb0ELb1EEEvNS_16Flash_bwd_paramsE,"ax",@progbits
	.sectioninfo	@"SHI_REGISTERS=255"
	.align	128
        .global         _ZN5flash44flash_bwd_dq_dk_dv_loop_seqk_parallel_kernelI23Flash_bwd_kernel_traitsILi256ELi64ELi64ELi8ELi4ELi2ELi2ELb0ELb1EN7cutlass10bfloat16_tE19Flash_kernel_traitsILi256ELi64ELi64ELi8ES3_EELb0ELb0ELb0ELb0ELb0ELb0ELb1EEEvNS_16Flash_bwd_paramsE
        .type           _ZN5flash44flash_bwd_dq_dk_dv_loop_seqk_parallel_kernelI23Flash_bwd_kernel_traitsILi256ELi64ELi64ELi8ELi4ELi2ELi2ELb0ELb1EN7cutlass10bfloat16_tE19Flash_kernel_traitsILi256ELi64ELi64ELi8ES3_EELb0ELb0ELb0ELb0ELb0ELb0ELb1EEEvNS_16Flash_bwd_paramsE,@function
        .size           _ZN5flash44flash_bwd_dq_dk_dv_loop_seqk_parallel_kernelI23Flash_bwd_kernel_traitsILi256ELi64ELi64ELi8ELi4ELi2ELi2ELb0ELb1EN7cutlass10bfloat16_tE19Flash_kernel_traitsILi256ELi64ELi64ELi8ES3_EELb0ELb0ELb0ELb0ELb0ELb0ELb1EEEvNS_16Flash_bwd_paramsE,(.L_x_2026 - _ZN5flash44flash_bwd_dq_dk_dv_loop_seqk_parallel_kernelI23Flash_bwd_kernel_traitsILi256ELi64ELi64ELi8ELi4ELi2ELi2ELb0ELb1EN7cutlass10bfloat16_tE19Flash_kernel_traitsILi256ELi64ELi64ELi8ES3_EELb0ELb0ELb0ELb0ELb0ELb0ELb1EEEvNS_16Flash_bwd_paramsE)
        .other          _ZN5flash44flash_bwd_dq_dk_dv_loop_seqk_parallel_kernelI23Flash_bwd_kernel_traitsILi256ELi64ELi64ELi8ELi4ELi2ELi2ELb0ELb1EN7cutlass10bfloat16_tE19Flash_kernel_traitsILi256ELi64ELi64ELi8ES3_EELb0ELb0ELb0ELb0ELb0ELb0ELb1EEEvNS_16Flash_bwd_paramsE,@"STO_CUDA_ENTRY STV_DEFAULT"
_ZN5flash44flash_bwd_dq_dk_dv_loop_seqk_parallel_kernelI23Flash_bwd_kernel_traitsILi256ELi64ELi64ELi8ELi4ELi2ELi2ELb0ELb1EN7cutlass10bfloat16_tE19Flash_kernel_traitsILi256ELi64ELi64ELi8ES3_EELb0ELb0ELb0ELb0ELb0ELb0ELb1EEEvNS_16Flash_bwd_paramsE:
.text._ZN5flash44flash_bwd_dq_dk_dv_loop_seqk_parallel_kernelI23Flash_bwd_kernel_traitsILi256ELi64ELi64ELi8ELi4ELi2ELi2ELb0ELb1EN7cutlass10bfloat16_tE19Flash_kernel_traitsILi256ELi64ELi64ELi8ES3_EELb0ELb0ELb0ELb0ELb0ELb0ELb1EEEvNS_16Flash_bwd_paramsE:
        /* <DEDUP_REMOVED lines=187> */
.L_x_998:
        /* <DEDUP_REMOVED lines=62> */
.L_x_954:
        /* <DEDUP_REMOVED lines=58> */
.L_x_956:
        /* <DEDUP_REMOVED lines=42> */
.L_x_957:
        /* <DEDUP_REMOVED lines=45> */
.L_x_958:
[----:B------:R-:W-:-:S03]  /*18a0*/  UMOV UR11, UR49 ;  /* 0x00000031000b7c82 */ /* 0x000fc60008000000 */
.L_x_959:
[----:B------:R-:W-:Y:S01]  /*18b0*/  IADD3 R17, P0, R229, UR15, RZ ;  /* 0x0000000fe5117c10 */ /* 0x000fe2000ff1e0ff */
[----:B------:R-:W-:Y:S01]  /*18c0*/  IMAD.U32 R14, RZ, RZ, UR15 ;  /* 0x0000000fff0e7e24 */ /* 0x000fe2000f8e00ff */
[--C-:B------:R-:W-:Y:S01]  /*18d0*/  SHF.R.S32.HI R233, RZ, 0x1f, R232.reuse ;  /* 0x0000001fffe97819 */ /* 0x100fe200000114e8 */
[----:B------:R-:W-:Y:S01]  /*18e0*/  UIADD3 UR8, UP5, UP4, UR8, UR44, UR46 ;  /* 0x0000002c08087290 */ /* 0x000fe2000fcbe02e */
[----:B------:R-:W-:Y:S01]  /*18f0*/  IADD3.X R9, R4, UR32, RZ, P0, !PT ;  /* 0x0000002004097c10 */ /* 0x000fe200087fe4ff */
[----:B------:R-:W-:Y:S01]  /*1900*/  IMAD.U32 R18, RZ, RZ, UR35 ;  /* 0x00000023ff127e24 */ /* 0x000fe2000f8e00ff */
[----:B------:R-:W-:Y:S01]  /*1910*/  IADD3 R10, P0, R232, UR18, RZ ;  /* 0x00000012e80a7c10 */ /* 0x000fe2000ff1e0ff */
[----:B------:R-:W-:Y:S01]  /*1920*/  UIADD3 UR26, UP1, UP0, UR26, UR8, UR28 ;  /* 0x000000081a1a7290 */ /* 0x000fe2000f83e01c */
[----:B------:R-:W-:Y:S01]  /*1930*/  IMAD.WIDE.U32 R22, R17, c[0x0][0x190], R232 ;  /* 0x0000640011167a25 */ /* 0x000fe200078e00e8 */
[----:B------:R-:W-:Y:S01]  /*1940*/  UIADD3.X UR7, UR10, UR47, UR52, UP5, UP4 ;  /* 0x0000002f0a077290 */ /* 0x000fe2000afe8434 */
[----:B------:R-:W-:Y:S01]  /*1950*/  IADD3.X R11, R233, UR19, RZ, P0, !PT ;  /* 0x00000013e90b7c10 */ /* 0x000fe200087fe4ff */
[----:B------:R-:W-:Y:S01]  /*1960*/  ULDC.64 UR8, c[0x0][0x370] ;  /* 0x0000dc0000087ab9 */ /* 0x000fe20000000a00 */
[----:B------:R-:W-:Y:S01]  /*1970*/  IMAD R16, R9, c[0x0][0x190], RZ ;  /* 0x0000640009107a24 */ /* 0x000fe200078e02ff */
[----:B------:R-:W-:Y:S01]  /*1980*/  UIADD3.X UR12, UR12, UR7, UR13, UP1, UP0 ;  /* 0x000000070c0c7290 */ /* 0x000fe20008fe040d */
[----:B------:R-:W-:Y:S01]  /*1990*/  IADD3 R24, P2, R22, UR31, RZ ;  /* 0x0000001f16187c10 */ /* 0x000fe2000ff5e0ff */
[----:B------:R-:W-:Y:S01]  /*19a0*/  IMAD.WIDE.U32 R14, R14, c[0x0][0x370], R10 ;  /* 0x0000dc000e0e7a25 */ /* 0x000fe200078e000a */
[----:B------:R-:W-:Y:S01]  /*19b0*/  UIMAD UR7, UR32, UR8, URZ ;  /* 0x00000008200772a4 */ /* 0x000fe2000f8e023f */
[----:B------:R-:W1:Y:S01]  /*19c0*/  S2R R10, SR_TID.X ;  /* 0x00000000000a7919 */ /* 0x000e620000002100 */
[----:B------:R-:W-:Y:S01]  /*19d0*/  UISETP.GE.AND UP0, UPT, UR30, 0x1, UPT ;  /* 0x000000011e00788c */ /* 0x000fe2000bf06270 */
[----:B------:R-:W-:Y:S01]  /*19e0*/  IMAD R21, R17, c[0x0][0x194], R16 ;  /* 0x0000650011157a24 */ /* 0x000fe200078e0210 */
[----:B------:R-:W-:Y:S01]  /*19f0*/  UIMAD UR10, UR15, UR9, UR7 ;  /* 0x000000090f0a72a4 */ /* 0x000fe2000f8e0207 */
[----:B------:R-:W-:Y:S01]  /*1a00*/  BSSY B1, `(.L_x_955) ;  /* 0x0000897000017945 */ /* 0x000fe20003800000 */
[----:B------:R-:W-:-:S02]  /*1a10*/  UIADD3 UR14, UR15, UR14, URZ ;  /* 0x0000000e0f0e7290 */ /* 0x000fc4000fffe03f */
[----:B------:R-:W-:Y:S01]  /*1a20*/  PLOP3.LUT P0, PT, PT, PT, UP0, 0x80, 0x0 ;  /* 0x000000000000781c */ /* 0x000fe20003f0f008 */
[----:B------:R-:W-:Y:S01]  /*1a30*/  ULDC.64 UR8, c[0x0][0x378] ;  /* 0x0000de0000087ab9 */ /* 0x000fe20000000a00 */
[----:B------:R-:W-:Y:S01]  /*1a40*/  IADD3 R15, R15, UR10, RZ ;  /* 0x0000000a0f0f7c10 */ /* 0x000fe2000fffe0ff */
[----:B------:R-:W-:Y:S01]  /*1a50*/  UIMAD UR7, UR60, UR8, URZ ;  /* 0x000000083c0772a4 */ /* 0x000fe2000f8e023f */
[----:B------:R-:W-:Y:S01]  /*1a60*/  IADD3.X R25, R23, UR29, R21, P2, !PT ;  /* 0x0000001d17197c10 */ /* 0x000fe200097fe415 */
[----:B------:R-:W-:Y:S02]  /*1a70*/  UIADD3 UR8, UR15, UR11, URZ ;  /* 0x0000000b0f087290 */ /* 0x000fe4000fffe03f */
[----:B------:R-:W-:Y:S01]  /*1a80*/  IMAD.WIDE.U32 R18, R18, c[0x0][0x378], R14 ;  /* 0x0000de0012127a25 */ /* 0x000fe200078e000e */
[----:B------:R-:W-:Y:S02]  /*1a90*/  ULDC.64 UR10, c[0x0][0x3c8] ;  /* 0x0000f200000a7ab9 */ /* 0x000fe40000000a00 */
[----:B------:R-:W-:-:S02]  /*1aa0*/  UIMAD UR16, UR35, UR9, UR7 ;  /* 0x00000009231072a4 */ /* 0x000fc4000f8e0207 */
[----:B------:R-:W-:Y:S02]  /*1ab0*/  UIMAD.WIDE UR8, UR8, UR61, UR10 ;  /* 0x0000003d080872a5 */ /* 0x000fe4000f8e020a */
[----:B------:R-:W-:Y:S02]  /*1ac0*/  ULEA.HI.SX32 UR7, UR34, 0xffffffff, 0x1a ;  /* 0xffffffff22077891 */ /* 0x000fe4000f8fd23f */
[----:B------:R-:W-:Y:S01]  /*1ad0*/  ULDC.64 UR10, c[0x0][0x200] ;  /* 0x00008000000a7ab9 */ /* 0x000fe20000000a00 */
[----:B-1----:R-:W-:Y:S01]  /*1ae0*/  SHF.R.S32.HI R11, RZ, 0x1f, R10 ;  /* 0x0000001fff0b7819 */ /* 0x002fe2000001140a */
[----:B------:R-:W-:Y:S01]  /*1af0*/  UIMAD.WIDE UR14, UR14, UR61, UR10 ;  /* 0x0000003d0e0e72a5 */ /* 0x000fe2000f8e020a */
[----:B------:R-:W-:Y:S02]  /*1b00*/  IADD3 R19, R19, UR16, RZ ;  /* 0x0000001013137c10 */ /* 0x000fe4000fffe0ff */
[----:B------:R-:W-:-:S04]  /*1b10*/  LEA.HI R12, R11, R10, RZ, 0x5 ;  /* 0x0000000a0b0c7211 */ /* 0x000fc800078f28ff */
[----:B------:R-:W-:-:S05]  /*1b20*/  LOP3.LUT R11, R12, 0xffffffe0, RZ, 0xc0, !PT ;  /* 0xffffffe00c0b7812 */ /* 0x000fca00078ec0ff */
[----:B------:R-:W-:Y:S01]  /*1b30*/  IMAD.IADD R11, R10, 0x1, -R11 ;  /* 0x000000010a0b7824 */ /* 0x000fe200078e0a0b */
[----:B------:R-:W-:-:S05]  /*1b40*/  SHF.R.S32.HI R10, RZ, 0x5, R12 ;  /* 0x00000005ff0a7819 */ /* 0x000fca000001140c */
[----:B------:R-:W-:-:S05]  /*1b50*/  IMAD R13, R10, UR45, R11 ;  /* 0x0000002d0a0d7c24 */ /* 0x000fca000f8e020b */
[----:B------:R-:W-:-:S04]  /*1b60*/  IADD3 R14, P1, R13, UR26, RZ ;  /* 0x0000001a0d0e7c10 */ /* 0x000fc8000ff3e0ff */
[----:B------:R-:W-:Y:S02]  /*1b70*/  LEA.HI.X.SX32 R13, R13, UR12, 0x1, P1 ;  /* 0x0000000c0d0d7c11 */ /* 0x000fe400088f0eff */
[----:B------:R-:W-:-:S04]  /*1b80*/  LEA R250, P1, R14, c[0x0][0x350], 0x2 ;  /* 0x0000d4000efa7a11 */ /* 0x000fc800078210ff */
[----:B------:R-:W-:Y:S01]  /*1b90*/  LEA.HI.X R251, R14, c[0x0][0x354], R13, 0x2, P1 ;  /* 0x0000d5000efb7a11 */ /* 0x000fe200008f140d */
[----:B------:R-:W-:Y:S05]  /*1ba0*/  @!P0 BRA `(.L_x_960) ;  /* 0x00007e8000008947 */ /* 0x000fea0003800000 */
[----:B------:R-:W-:Y:S01]  /*1bb0*/  PLOP3.LUT P0, PT, PT, PT, UP3, 0x80, 0x0 ;  /* 0x000000000000781c */ /* 0x000fe20003f0f038 */
[----:B------:R-:W-:Y:S01]  /*1bc0*/  UIMAD UR12, UR7, -0x40, UR30 ;  /* 0xffffffc0070c78a4 */ /* 0x000fe2000f8e021e */
[----:B------:R-:W-:Y:S01]  /*1bd0*/  IMAD.U32 R22, RZ, RZ, UR35 ;  /* 0x00000023ff167e24 */ /* 0x000fe2000f8e00ff */
[----:B------:R-:W-:Y:S01]  /*1be0*/  UMOV UR11, UR8 ;  /* 0x00000008000b7c82 */ /* 0x000fe20008000000 */
[----:B------:R-:W-:Y:S01]  /*1bf0*/  IMAD R14, R4, c[0x0][0x370], RZ ;  /* 0x0000dc00040e7a24 */ /* 0x000fe200078e02ff */
[----:B------:R-:W-:Y:S01]  /*1c00*/  UMOV UR10, UR9 ;  /* 0x00000009000a7c82 */ /* 0x000fe20008000000 */
[----:B------:R-:W-:-:S07]  /*1c10*/  IMAD.WIDE.U32 R18, R229, c[0x0][0x370], R18 ;  /* 0x0000dc00e5127a25 */ /* 0x000fce00078e0012 */
[----:B------:R-:W-:Y:S01]  /*1c20*/  @P0 BAR.SYNC.DEFER_BLOCKING 0x0 ;  /* 0x0000000000000b1d */ /* 0x000fe20000010000 */
[----:B------:R-:W-:Y:S01]  /*1c30*/  ISETP.GE.AND P6, PT, R229, UR12, PT ;  /* 0x0000000ce5007c0c */ /* 0x000fe2000bfc6270 */
[----:B------:R-:W-:Y:S01]  /*1c40*/  IMAD.WIDE.U32 R22, R22, c[0x0][0x1a8], R24 ;  /* 0x00006a0016167a25 */ /* 0x000fe200078e0018 */
[----:B------:R-:W-:-:S03]  /*1c50*/  LEA R244, P0, R18, c[0x0][0x330], 0x1 ;  /* 0x0000cc0012f47a11 */ /* 0x000fc600078008ff */
[----:B------:R-:W-:Y:S01]  /*1c60*/  ULDC.64 UR8, c[0x0][0x1a8] ;  /* 0x00006a0000087ab9 */ /* 0x000fe20000000a00 */
[----:B------:R-:W-:Y:S01]  /*1c70*/  IMAD R15, R229, c[0x0][0x374], R14 ;  /* 0x0000dd00e50f7a24 */ /* 0x000fe200078e020e */
[----:B------:R-:W-:Y:S01]  /*1c80*/  UIMAD UR13, UR60, UR8, URZ ;  /* 0x000000083c0d72a4 */ /* 0x000fe2000f8e023f */
[----:B------:R-:W-:Y:S01]  /*1c90*/  LEA R242, P1, R22, c[0x0][0x160], 0x1 ;  /* 0x0000580016f27a11 */ /* 0x000fe200078208ff */
[----:B------:R-:W-:Y:S01]  /*1ca0*/  BSSY B0, `(.L_x_961) ;  /* 0x0000033000007945 */ /* 0x000fe20003800000 */
[----:B------:R-:W-:Y:S01]  /*1cb0*/  IMAD.IADD R15, R19, 0x1, R15 ;  /* 0x00000001130f7824 */ /* 0x000fe200078e020f */
[----:B------:R-:W-:Y:S02]  /*1cc0*/  UIMAD UR13, UR35, UR9, UR13 ;  /* 0x00000009230d72a4 */ /* 0x000fe4000f8e020d */
[----:B------:R-:W-:Y:S02]  /*1cd0*/  UMOV UR8, UR15 ;  /* 0x0000000f00087c82 */ /* 0x000fe40008000000 */
[----:B------:R-:W-:Y:S01]  /*1ce0*/  UMOV UR9, UR14 ;  /* 0x0000000e00097c82 */ /* 0x000fe20008000000 */
[----:B------:R-:W-:-:S02]  /*1cf0*/  LEA.HI.X R245, R18, c[0x0][0x334], R15, 0x1, P0 ;  /* 0x0000cd0012f57a11 */ /* 0x000fc400000f0c0f */
[----:B------:R-:W-:-:S04]  /*1d00*/  IADD3 R16, R23, UR13, RZ ;  /* 0x0000000d17107c10 */ /* 0x000fc8000fffe0ff */
[----:B------:R-:W-:Y:S01]  /*1d10*/  LEA.HI.X R241, R22, c[0x0][0x164], R16, 0x1, P1 ;  /* 0x0000590016f17a11 */ /* 0x000fe200008f0c10 */
        /* <DEDUP_REMOVED lines=43> */
.L_x_962:
[----:B------:R-:W-:Y:S05]  /*1fd0*/  BSYNC B0 ;  /* 0x0000000000007941 */ /* 0x000fea0003800000 */
.L_x_961:
        /* <DEDUP_REMOVED lines=48> */
.L_x_964:
[----:B------:R-:W-:Y:S05]  /*22e0*/  BSYNC B0 ;  /* 0x0000000000007941 */ /* 0x000fea0003800000 */
.L_x_963:
[----:B------:R1:W-:Y:S01]  /*22f0*/  @P6 STS.128 [R225], RZ ;  /* 0x000000ffe1006388 */ /* 0x0003e20000000c00 */
[----:B------:R-:W-:Y:S03]  /*2300*/  BSSY B0, `(.L_x_965) ;  /* 0x000002a000007945 */ /* 0x000fe60003800000 */
[----:B------:R1:W-:Y:S04]  /*2310*/  @P6 STS.128 [R225+0x2000], RZ ;  /* 0x002000ffe1006388 */ /* 0x0003e80000000c00 */
[----:B------:R1:W-:Y:S04]  /*2320*/  @P6 STS.128 [R225+0x4000], RZ ;  /* 0x004000ffe1006388 */ /* 0x0003e80000000c00 */
[----:B------:R1:W-:Y:S01]  /*2330*/  @P6 STS.128 [R225+0x6000], RZ ;  /* 0x006000ffe1006388 */ /* 0x0003e20000000c00 */
[----:B------:R-:W-:Y:S05]  /*2340*/  @P6 BRA `(.L_x_966) ;  /* 0x0000025000006947 */ /* 0x000fea0003800000 */
[----:B-1----:R-:W-:Y:S01]  /*2350*/  IMAD.U32 R18, RZ, RZ, UR31 ;  /* 0x0000001fff127e24 */ /* 0x002fe2000f8e00ff */
        /* <DEDUP_REMOVED lines=36> */
.L_x_966:
[----:B------:R-:W-:Y:S05]  /*25a0*/  BSYNC B0 ;  /* 0x0000000000007941 */ /* 0x000fea0003800000 */
.L_x_965:
        /* <DEDUP_REMOVED lines=45> */
.L_x_968:
[----:B------:R-:W-:Y:S05]  /*2880*/  BSYNC B0 ;  /* 0x0000000000007941 */ /* 0x000fea0003800000 */
.L_x_967:
[----:B------:R-:W-:Y:S01]  /*2890*/  SHF.R.S32.HI R13, RZ, 0x1f, R12 ;  /* 0x0000001fff0d7819 */ /* 0x000fe2000001140c */
[----:B------:R-:W-:Y:S01]  /*28a0*/  UIADD3 UR13, -UR20, UR6, URZ ;  /* 0x00000006140d7290 */ /* 0x000fe2000fffe13f */
[----:B------:R-:W-:Y:S01]  /*28b0*/  SHF.R.S32.HI R12, RZ, 0x1f, R11 ;  /* 0x0000001fff0c7819 */ /* 0x000fe2000001140b */
[----:B------:R-:W-:Y:S01]  /*28c0*/  ULDC.64 UR14, c[0x0][0x198] ;  /* 0x00006600000e7ab9 */ /* 0x000fe20000000a00 */
[----:B------:R-:W-:Y:S01]  /*28d0*/  LEA.HI R13, R13, R10, RZ, 0x2 ;  /* 0x0000000a0d0d7211 */ /* 0x000fe200078f10ff */
[----:B------:R-:W-:Y:S01]  /*28e0*/  IMAD.MOV.U32 R248, RZ, RZ, 0x7f800000 ;  /* 0x7f800000fff87424 */ /* 0x000fe200078e00ff */
[----:B------:R-:W-:Y:S01]  /*28f0*/  LEA.HI R12, R12, R11, RZ, 0x2 ;  /* 0x0000000b0c0c7211 */ /* 0x000fe200078f10ff */
[----:B------:R-:W-:Y:S01]  /*2900*/  IMAD.MOV.U32 R249, RZ, RZ, 0x7f800000 ;  /* 0x7f800000fff97424 */ /* 0x000fe200078e00ff */
[----:B------:R-:W-:Y:S02]  /*2910*/  LOP3.LUT R13, R13, 0xfffffffc, RZ, 0xc0, !PT ;  /* 0xfffffffc0d0d7812 */ /* 0x000fe400078ec0ff */
[----:B------:R-:W-:-:S03]  /*2920*/  SHF.R.S32.HI R11, RZ, 0x2, R12 ;  /* 0x00000002ff0b7819 */ /* 0x000fc6000001140c */
[----:B------:R-:W-:-:S04]  /*2930*/  IMAD.IADD R10, R10, 0x1, -R13 ;  /* 0x000000010a0a7824 */ /* 0x000fc800078e0a0d */
[----:B------:R-:W-:Y:S01]  /*2940*/  IMAD R11, R10, 0x10, R11 ;  /* 0x000000100a0b7824 */ /* 0x000fe200078e020b */
[----:B------:R-:W-:-:S03]  /*2950*/  ISETP.GE.AND P5, PT, R229, UR13, PT ;  /* 0x0000000de5007c0c */ /* 0x000fc6000bfa6270 */
[C---:B------:R-:W-:Y:S01]  /*2960*/  IMAD.SHL.U32 R247, R11.reuse, 0x4, RZ ;  /* 0x000000040bf77824 */ /* 0x040fe200078e00ff */
[C---:B------:R-:W-:Y:S02]  /*2970*/  IADD3 R10, R11.reuse, 0x8, RZ ;  /* 0x000000080b0a7810 */ /* 0x040fe40007ffe0ff */
[----:B------:R-:W-:Y:S02]  /*2980*/  SHF.R.S32.HI R246, RZ, 0x1f, R11 ;  /* 0x0000001ffff67819 */ /* 0x000fe4000001140b */
[C---:B------:R-:W-:Y:S02]  /*2990*/  ISETP.GE.AND P2, PT, R11.reuse, UR12, PT ;  /* 0x0000000c0b007c0c */ /* 0x040fe4000bf46270 */
        /* <DEDUP_REMOVED lines=70> */
.L_x_970:
[----:B------:R-:W-:Y:S05]  /*2e00*/  BSYNC B0 ;  /* 0x0000000000007941 */ /* 0x000fea0003800000 */
.L_x_969:
        /* <DEDUP_REMOVED lines=55> */
.L_x_972:
[----:B------:R-:W-:Y:S05]  /*3180*/  BSYNC B0 ;  /* 0x0000000000007941 */ /* 0x000fea0003800000 */
.L_x_971:
        /* <DEDUP_REMOVED lines=64> */
.L_x_974:
[----:B------:R-:W-:Y:S05]  /*3590*/  BSYNC B0 ;  /* 0x0000000000007941 */ /* 0x000fea0003800000 */
.L_x_973:
        /* <DEDUP_REMOVED lines=54> */
.L_x_976:
[----:B------:R-:W-:Y:S05]  /*3900*/  BSYNC B0 ;  /* 0x0000000000007941 */ /* 0x000fea0003800000 */
.L_x_975:
[----:B------:R-:W0:Y:S01]  /*3910*/  LDGDEPBAR ;  /* 0x00000000000079af */ /* 0x000e220000000000 */
[----:B------:R-:W-:Y:S01]  /*3920*/  MOV R239, c[0x0][0x22c] ;  /* 0x00008b0000ef7a02 */ /* 0x000fe20000000f00 */
[----:B------:R-:W-:Y:S01]  /*3930*/  CS2R R190, SRZ ;  /* 0x0000000000be7805 */ /* 0x000fe2000001ff00 */
        /* <DEDUP_REMOVED lines=61> */
[----:B------:R-:W-:Y:S01]  /*3d10*/  CS2R R24, SRZ ;  /* 0x0000000000187805 */ /* 0x000fe2000001ff00 */
[----:B------:R-:W-:Y:S01]  /*3d20*/  CS2R R22, SRZ ;  /* 0x0000000000167805 */ /* 0x000fe2000001ff00 */
[----:B-1----:R-:W-:Y:S01]  /*3d30*/  CS2R R20, SRZ ;  /* 0x0000000000147805 */ /* 0x002fe2000001ff00 */
[----:B------:R-:W-:Y:S01]  /*3d40*/  LEA R240, -R239, RZ, 0x6 ;  /* 0x000000ffeff07211 */ /* 0x000fe200078e31ff */
[----:B------:R-:W-:-:S03]  /*3d50*/  UIADD3 UR14, UR20, 0x40, URZ ;  /* 0x00000040140e7890 */ /* 0x000fc6000fffe03f */
.L_x_979:
[----:B------:R-:W0:Y:S01]  /*3d60*/  LDGDEPBAR ;  /* 0x00000000000079af */ /* 0x000e220000000000 */
[----:B------:R-:W-:Y:S01]  /*3d70*/  UISETP.GE.AND UP0, UPT, UR14, UR6, UPT ;  /* 0x000000060e00728c */ /* 0x000fe2000bf06270 */
[----:B-----5:R-:W-:Y:S01]  /*3d80*/  FMUL.FTZ R203, R248, 1.4426950216293334961 ;  /* 0x3fb8aa3bf8cb7820 */ /* 0x020fe20000410000 */
[----:B------:R-:W-:Y:S01]  /*3d90*/  MOV R131, UR21 ;  /* 0x0000001500837c02 */ /* 0x000fe20008000f00 */
[----:B------:R-:W-:Y:S03]  /*3da0*/  UISETP.GE.AND UP4, UPT, UR7, 0x1, UPT ;  /* 0x000000010700788c */ /* 0x000fe6000bf86270 */
[----:B------:R-:W-:Y:S02]  /*3db0*/  PLOP3.LUT P2, PT, PT, PT, UP0, 0x80, 0x0 ;  /* 0x000000000000781c */ /* 0x000fe40003f4f008 */
[----:B------:R-:W-:Y:S02]  /*3dc0*/  PLOP3.LUT P0, PT, PT, PT, UP0, 0x80, 0x0 ;  /* 0x000000000000781c */ /* 0x000fe40003f0f008 */
[----:B------:R-:W-:Y:S02]  /*3dd0*/  PLOP3.LUT P5, PT, PT, PT, UP0, 0x80, 0x0 ;  /* 0x000000000000781c */ /* 0x000fe40003faf008 */
[----:B------:R-:W-:Y:S02]  /*3de0*/  PLOP3.LUT P1, PT, PT, PT, UP0, 0x80, 0x0 ;  /* 0x000000000000781c */ /* 0x000fe40003f2f008 */
[----:B------:R-:W-:Y:S02]  /*3df0*/  PLOP3.LUT P4, PT, PT, PT, UP0, 0x80, 0x0 ;  /* 0x000000000000781c */ /* 0x000fe40003f8f008 */
[----:B------:R-:W-:Y:S02]  /*3e00*/  PLOP3.LUT P3, PT, PT, PT, UP0, 0x80, 0x0 ;  /* 0x000000000000781c */ /* 0x000fe40003f6f008 */
[----:B------:R-:W-:Y:S03]  /*3e10*/  PLOP3.LUT P6, PT, PT, PT, UP0, 0x80, 0x0 ;  /* 0x000000000000781c */ /* 0x000fe60003fcf008 */
[----:B------:R-:W-:Y:S01]  /*3e20*/  @P0 LEA R196, R131, R224, 0x6 ;  /* 0x000000e083c40211 */ /* 0x000fe200078e30ff */
[----:B------:R-:W-:Y:S04]  /*3e30*/  DEPBAR.LE SB0, 0x0 ;  /* 0x000080000000791a */ /* 0x000fe80000000000 */
[----:B------:R-:W-:Y:S01]  /*3e40*/  BAR.SYNC.DEFER_BLOCKING 0x0 ;  /* 0x0000000000007b1d */ /* 0x000fe20000010000 */
[----:B------:R-:W-:Y:S02]  /*3e50*/  PLOP3.LUT P0, PT, PT, PT, UP0, 0x80, 0x0 ;  /* 0x000000000000781c */ /* 0x000fe40003f0f008 */
[C---:B------:R-:W-:Y:S02]  /*3e60*/  @P5 ISETP.GE.AND P5, PT, R196.reuse, UR6, PT ;  /* 0x00000006c4005c0c */ /* 0x040fe4000bfa6270 */
[----:B------:R-:W-:Y:S02]  /*3e70*/  @P1 IADD3 R131, R196, 0x1, RZ ;  /* 0x00000001c4831810 */ /* 0x000fe40007ffe0ff */
[----:B------:R-:W-:Y:S02]  /*3e80*/  FSETP.NEU.FTZ.AND P1, PT, R248, -INF , PT ;  /* 0xff800000f800780b */ /* 0x000fe40003f3d000 */
[----:B------:R-:W-:Y:S01]  /*3e90*/  @P4 ISETP.GE.AND P4, PT, R131, UR6, PT ;  /* 0x0000000683004c0c */ /* 0x000fe2000bf86270 */
[----:B------:R-:W-:Y:S01]  /*3ea0*/  FMUL.FTZ R131, R249, 1.4426950216293334961 ;  /* 0x3fb8aa3bf9837820 */ /* 0x000fe20000410000 */
[----:B------:R-:W-:Y:S02]  /*3eb0*/  FSEL R203, R203, RZ, P1 ;  /* 0x000000ffcbcb7208 */ /* 0x000fe40000800000 */
[----:B------:R-:W-:Y:S02]  /*3ec0*/  FSETP.NEU.FTZ.AND P1, PT, R249, -INF , PT ;  /* 0xff800000f900780b */ /* 0x000fe40003f3d000 */
[----:B------:R-:W-:Y:S02]  /*3ed0*/  @P3 IADD3 R197, R196, 0x8, RZ ;  /* 0x00000008c4c53810 */ /* 0x000fe40007ffe0ff */
[----:B------:R-:W-:Y:S02]  /*3ee0*/  FSEL R131, R131, RZ, P1 ;  /* 0x000000ff83837208 */ /* 0x000fe40000800000 */
[----:B------:R-:W-:Y:S02]  /*3ef0*/  PLOP3.LUT P1, PT, PT, PT, UP0, 0x80, 0x0 ;  /* 0x000000000000781c */ /* 0x000fe40003f2f008 */
[----:B------:R-:W-:Y:S02]  /*3f00*/  @P6 ISETP.GE.AND P6, PT, R197, UR6, PT ;  /* 0x00000006c5006c0c */ /* 0x000fe4000bfc6270 */
[----:B------:R-:W-:Y:S01]  /*3f10*/  PLOP3.LUT P3, PT, PT, PT, UP0, 0x80, 0x0 ;  /* 0x000000000000781c */ /* 0x000fe20003f6f008 */
        /* <DEDUP_REMOVED lines=8> */
[C---:B-1----:R-:W-:Y:S08]  /*3fa0*/  HMMA.16816.F32.BF16 R4, R84.reuse, R88, RZ ;  /* 0x000000585404723c */ /* 0x042ff000000418ff */
[C---:B------:R-:W-:Y:S01]  /*3fb0*/  HMMA.16816.F32.BF16 R8, R84.reuse, R90, RZ ;  /* 0x0000005a5408723c */ /* 0x040fe200000418ff */
[----:B------:R-:W-:Y:S07]  /*3fc0*/  LDSM.16.M88.4 R88, [R219] ;  /* 0x00000000db58783b */ /* 0x000fee0000000200 */
[C---:B--2---:R-:W-:Y:S08]  /*3fd0*/  HMMA.16816.F32.BF16 R12, R84.reuse, R92, RZ ;  /* 0x0000005c540c723c */ /* 0x044ff000000418ff */
[----:B------:R-:W-:Y:S01]  /*3fe0*/  HMMA.16816.F32.BF16 R16, R84, R94, RZ ;  /* 0x0000005e5410723c */ /* 0x000fe200000418ff */
[----:B------:R-:W1:Y:S06]  /*3ff0*/  LDSM.16.M88.4 R84, [R3+0x10800] ;  /* 0x010800000354783b */ /* 0x000e6c0000000200 */
[----:B------:R-:W2:Y:S01]  /*4000*/  LDSM.16.M88.4 R92, [R2+0x10000] ;  /* 0x01000000025c783b */ /* 0x000ea20000000200 */
[C---:B---3--:R-:W-:Y:S08]  /*4010*/  HMMA.16816.F32.BF16 R4, R96.reuse, R100, R4 ;  /* 0x000000646004723c */ /* 0x048ff00000041804 */
[C---:B------:R-:W-:Y:S01]  /*4020*/  HMMA.16816.F32.BF16 R8, R96.reuse, R102, R8 ;  /* 0x000000666008723c */ /* 0x040fe20000041808 */
[----:B------:R-:W-:Y:S07]  /*4030*/  LDSM.16.M88.4 R100, [R223+0x2000] ;  /* 0x00200000df64783b */ /* 0x000fee0000000200 */
[C---:B----4-:R-:W-:Y:S08]  /*4040*/  HMMA.16816.F32.BF16 R12, R96.reuse, R104, R12 ;  /* 0x00000068600c723c */ /* 0x050ff0000004180c */
        /* <DEDUP_REMOVED lines=81> */
[C---:B------:R-:W-:Y:S08]  /*4560*/  HMMA.16816.F32.BF16 R8, R100.reuse, R106, R8 ;  /* 0x0000006a6408723c */ /* 0x040ff00000041808 */
[C---:B--2---:R-:W-:Y:S08]  /*4570*/  HMMA.16816.F32.BF16 R12, R100.reuse, R88, R12 ;  /* 0x00000058640c723c */ /* 0x044ff0000004180c */
[----:B------:R-:W-:Y:S08]  /*4580*/  HMMA.16816.F32.BF16 R16, R100, R90, R16 ;  /* 0x0000005a6410723c */ /* 0x000ff00000041810 */
[C---:B------:R-:W-:Y:S08]  /*4590*/  HMMA.16816.F32.BF16 R4, R108.reuse, R112, R4 ;  /* 0x000000706c04723c */ /* 0x040ff00000041804 */
[C---:B------:R-:W-:Y:S08]  /*45a0*/  HMMA.16816.F32.BF16 R8, R108.reuse, R114, R8 ;  /* 0x000000726c08723c */ /* 0x040ff00000041808 */
[C---:B-1----:R-:W-:Y:S08]  /*45b0*/  HMMA.16816.F32.BF16 R12, R108.reuse, R84, R12 ;  /* 0x000000546c0c723c */ /* 0x042ff0000004180c */
[----:B------:R-:W-:Y:S01]  /*45c0*/  HMMA.16816.F32.BF16 R16, R108, R86, R16 ;  /* 0x000000566c10723c */ /* 0x000fe20000041810 */
[----:B------:R-:W1:Y:S07]  /*45d0*/  LDSM.16.M88.4 R84, [R2+0x16800] ;  /* 0x016800000254783b */ /* 0x000e6e0000000200 */
[C---:B---3--:R-:W-:Y:S08]  /*45e0*/  HMMA.16816.F32.BF16 R4, R92.reuse, R96, R4 ;  /* 0x000000605c04723c */ /* 0x048ff00000041804 */
[C---:B------:R-:W-:Y:S11]  /*45f0*/  HMMA.16816.F32.BF16 R8, R92.reuse, R98, R8 ;  /* 0x000000625c08723c */ /* 0x040ff60000041808 */
[----:B------:R-:W-:Y:S05]  /*4600*/  @!UPT UIADD3 URZ, URZ, URZ, URZ ;  /* 0x0000003f3f3ff290 */ /* 0x000fea000fffe03f */
[----:B------:R-:W-:Y:S02]  /*4610*/  FMUL.FTZ R116, R4, c[0x0][0x2ec] ;  /* 0x0000bb0004747a20 */ /* 0x000fe40000410000 */
[----:B------:R-:W-:Y:S02]  /*4620*/  FMUL.FTZ R117, R5, c[0x0][0x2ec] ;  /* 0x0000bb0005757a20 */ /* 0x000fe40000410000 */
[----:B------:R-:W-:Y:S02]  /*4630*/  FMUL.FTZ R118, R6, c[0x0][0x2ec] ;  /* 0x0000bb0006767a20 */ /* 0x000fe40000410000 */
[----:B------:R-:W2:Y:S01]  /*4640*/  MUFU.TANH R116, R116 ;  /* 0x0000007400747308 */ /* 0x000ea20000002400 */
[----:B------:R-:W-:Y:S01]  /*4650*/  FMUL.FTZ R119, R7, c[0x0][0x2ec] ;  /* 0x0000bb0007777a20 */ /* 0x000fe20000410000 */
[C---:B-1----:R-:W-:Y:S03]  /*4660*/  HMMA.16816.F32.BF16 R12, R92.reuse, R84, R12 ;  /* 0x000000545c0c723c */ /* 0x042fe6000004180c */
[----:B------:R-:W-:Y:S02]  /*4670*/  FMUL.FTZ R120, R8, c[0x0][0x2ec] ;  /* 0x0000bb0008787a20 */ /* 0x000fe40000410000 */
[----:B------:R-:W-:Y:S03]  /*4680*/  FMUL.FTZ R121, R9, c[0x0][0x2ec] ;  /* 0x0000bb0009797a20 */ /* 0x000fe60000410000 */
[----:B------:R-:W1:Y:S01]  /*4690*/  MUFU.TANH R117, R117 ;  /* 0x0000007500757308 */ /* 0x000e620000002400 */
[----:B------:R-:W-:Y:S03]  /*46a0*/  HMMA.16816.F32.BF16 R16, R92, R86, R16 ;  /* 0x000000565c10723c */ /* 0x000fe60000041810 */
[----:B------:R-:W-:Y:S02]  /*46b0*/  FMUL.FTZ R122, R10, c[0x0][0x2ec] ;  /* 0x0000bb000a7a7a20 */ /* 0x000fe40000410000 */
[----:B------:R-:W-:Y:S04]  /*46c0*/  FMUL.FTZ R123, R11, c[0x0][0x2ec] ;  /* 0x0000bb000b7b7a20 */ /* 0x000fe80000410000 */
[----:B------:R-:W3:Y:S03]  /*46d0*/  MUFU.TANH R118, R118 ;  /* 0x0000007600767308 */ /* 0x000ee60000002400 */
[----:B--2---:R-:W-:Y:S02]  /*46e0*/  MOV R198, R116 ;  /* 0x0000007400c67202 */ /* 0x004fe40000000f00 */
[----:B------:R-:W-:Y:S01]  /*46f0*/  @P0 FSEL R198, R116, -INF , !P5 ;  /* 0xff80000074c60808 */ /* 0x000fe20006800000 */
[----:B------:R-:W-:Y:S01]  /*4700*/  FMUL.FTZ R124, R12, c[0x0][0x2ec] ;  /* 0x0000bb000c7c7a20 */ /* 0x000fe20000410000 */
[----:B------:R-:W-:Y:S01]  /*4710*/  PLOP3.LUT P0, PT, PT, PT, UP0, 0x80, 0x0 ;  /* 0x000000000000781c */ /* 0x000fe20003f0f008 */
[----:B------:R-:W-:Y:S02]  /*4720*/  FMUL.FTZ R125, R13, c[0x0][0x2ec] ;  /* 0x0000bb000d7d7a20 */ /* 0x000fe40000410000 */
[----:B------:R-:W2:Y:S01]  /*4730*/  MUFU.TANH R119, R119 ;  /* 0x0000007700777308 */ /* 0x000ea20000002400 */
[--C-:B------:R-:W-:Y:S02]  /*4740*/  FFMA.FTZ R210, R198, c[0x0][0x23c], -R203.reuse ;  /* 0x00008f00c6d27a23 */ /* 0x100fe400000108cb */
[----:B------:R-:W-:Y:S01]  /*4750*/  FMUL.FTZ R126, R14, c[0x0][0x2ec] ;  /* 0x0000bb000e7e7a20 */ /* 0x000fe20000410000 */
[----:B-1----:R-:W-:Y:S01]  /*4760*/  MOV R198, R117 ;  /* 0x0000007500c67202 */ /* 0x002fe20000000f00 */
[----:B------:R-:W-:Y:S01]  /*4770*/  FMUL.FTZ R127, R15, c[0x0][0x2ec] ;  /* 0x0000bb000f7f7a20 */ /* 0x000fe20000410000 */
[----:B------:R-:W-:Y:S01]  /*4780*/  @P2 FSEL R198, R117, -INF , !P4 ;  /* 0xff80000075c62808 */ /* 0x000fe20006000000 */
[----:B------:R-:W-:Y:S01]  /*4790*/  FMUL.FTZ R128, R16, c[0x0][0x2ec] ;  /* 0x0000bb0010807a20 */ /* 0x000fe20000410000 */
[----:B------:R-:W-:Y:S01]  /*47a0*/  PLOP3.LUT P2, PT, PT, PT, UP0, 0x80, 0x0 ;  /* 0x000000000000781c */ /* 0x000fe20003f4f008 */
[----:B------:R-:W-:Y:S01]  /*47b0*/  FMUL.FTZ R129, R17, c[0x0][0x2ec] ;  /* 0x0000bb0011817a20 */ /* 0x000fe20000410000 */
[----:B------:R-:W1:Y:S01]  /*47c0*/  MUFU.TANH R120, R120 ;  /* 0x0000007800787308 */ /* 0x000e620000002400 */
[----:B------:R-:W-:Y:S02]  /*47d0*/  FFMA.FTZ R209, R198, c[0x0][0x23c], -R203 ;  /* 0x00008f00c6d17a23 */ /* 0x000fe400000108cb */
[----:B------:R-:W-:Y:S01]  /*47e0*/  FMUL.FTZ R130, R18, c[0x0][0x2ec] ;  /* 0x0000bb0012827a20 */ /* 0x000fe20000410000 */
[-C--:B---3--:R-:W-:Y:S01]  /*47f0*/  MOV R198, R118.reuse ;  /* 0x0000007600c67202 */ /* 0x088fe20000000f00 */
[----:B------:R-:W-:Y:S01]  /*4800*/  FMUL.FTZ R211, R19, c[0x0][0x2ec] ;  /* 0x0000bb0013d37a20 */ /* 0x000fe20000410000 */
[C---:B------:R-:W-:Y:S01]  /*4810*/  @P0 FSEL R198, R118.reuse, -INF , !P5 ;  /* 0xff80000076c60808 */ /* 0x040fe20006800000 */
[----:B------:R-:W-:Y:S01]  /*4820*/  FFMA.FTZ R118, -R118, R118, 1 ;  /* 0x3f80000076767423 */ /* 0x000fe20000010176 */
[----:B------:R-:W-:Y:S01]  /*4830*/  PLOP3.LUT P0, PT, PT, PT, UP0, 0x80, 0x0 ;  /* 0x000000000000781c */ /* 0x000fe20003f0f008 */
[----:B------:R-:W-:Y:S01]  /*4840*/  FFMA.FTZ R116, -R116, R116, 1 ;  /* 0x3f80000074747423 */ /* 0x000fe20000010174 */
[----:B------:R-:W3:Y:S01]  /*4850*/  MUFU.TANH R121, R121 ;  /* 0x0000007900797308 */ /* 0x000ee20000002400 */
[----:B------:R-:W-:Y:S01]  /*4860*/  @P2 IADD3 R197, R196, 0x9, RZ ;  /* 0x00000009c4c52810 */ /* 0x000fe20007ffe0ff */
[--C-:B------:R-:W-:Y:S01]  /*4870*/  FFMA.FTZ R202, R198, c[0x0][0x23c], -R131.reuse ;  /* 0x00008f00c6ca7a23 */ /* 0x100fe20000010883 */
[----:B------:R-:W-:Y:S01]  /*4880*/  PLOP3.LUT P5, PT, PT, PT, UP0, 0x80, 0x0 ;  /* 0x000000000000781c */ /* 0x000fe20003faf008 */
[----:B------:R-:W-:Y:S01]  /*4890*/  FMUL.FTZ R118, R118, c[0x0][0x2ec] ;  /* 0x0000bb0076767a20 */ /* 0x000fe20000410000 */
[----:B--2---:R-:W-:Y:S01]  /*48a0*/  MOV R198, R119 ;  /* 0x0000007700c67202 */ /* 0x004fe20000000f00 */
[----:B------:R-:W-:Y:S01]  /*48b0*/  FMUL.FTZ R116, R116, c[0x0][0x2ec] ;  /* 0x0000bb0074747a20 */ /* 0x000fe20000410000 */
[----:B------:R-:W-:Y:S01]  /*48c0*/  @P1 FSEL R198, R119, -INF , !P4 ;  /* 0xff80000077c61808 */ /* 0x000fe20006000000 */
[----:B------:R-:W-:Y:S01]  /*48d0*/  FFMA.FTZ R117, -R117, R117, 1 ;  /* 0x3f80000075757423 */ /* 0x000fe20000010175 */
[----:B------:R-:W-:Y:S01]  /*48e0*/  PLOP3.LUT P1, PT, PT, PT, UP0, 0x80, 0x0 ;  /* 0x000000000000781c */ /* 0x000fe20003f2f008 */
[----:B------:R-:W2:Y:S01]  /*48f0*/  MUFU.TANH R122, R122 ;  /* 0x0000007a007a7308 */ /* 0x000ea20000002400 */
[----:B------:R-:W-:Y:S01]  /*4900*/  @P3 ISETP.GE.AND P3, PT, R197, UR6, PT ;  /* 0x00000006c5003c0c */ /* 0x000fe2000bf66270 */
[----:B------:R-:W-:Y:S01]  /*4910*/  FFMA.FTZ R201, R198, c[0x0][0x23c], -R131 ;  /* 0x00008f00c6c97a23 */ /* 0x000fe20000010883 */
[----:B------:R-:W-:Y:S01]  /*4920*/  PLOP3.LUT P4, PT, PT, PT, UP0, 0x80, 0x0 ;  /* 0x000000000000781c */ /* 0x000fe20003f8f008 */
[----:B------:R-:W-:Y:S01]  /*4930*/  FMUL.FTZ R117, R117, c[0x0][0x2ec] ;  /* 0x0000bb0075757a20 */ /* 0x000fe20000410000 */
[-C--:B-1----:R-:W-:Y:S01]  /*4940*/  MOV R198, R120.reuse ;  /* 0x0000007800c67202 */ /* 0x082fe20000000f00 */
[----:B------:R-:W-:Y:S01]  /*4950*/  FFMA.FTZ R119, -R119, R119, 1 ;  /* 0x3f80000077777423 */ /* 0x000fe20000010177 */
[C---:B------:R-:W-:Y:S01]  /*4960*/  @P0 FSEL R198, R120.reuse, -INF , !P6 ;  /* 0xff80000078c60808 */ /* 0x040fe20007000000 */
[----:B------:R-:W-:Y:S01]  /*4970*/  FFMA.FTZ R120, -R120, R120, 1 ;  /* 0x3f80000078787423 */ /* 0x000fe20000010178 */
[----:B------:R-:W-:Y:S01]  /*4980*/  PLOP3.LUT P0, PT, PT, PT, UP0, 0x80, 0x0 ;  /* 0x000000000000781c */ /* 0x000fe20003f0f008 */
[----:B------:R-:W1:Y:S01]  /*4990*/  MUFU.TANH R123, R123 ;  /* 0x0000007b007b7308 */ /* 0x000e620000002400 */
[----:B------:R-:W-:Y:S01]  /*49a0*/  PLOP3.LUT P2, PT, PT, PT, UP0, 0x80, 0x0 ;  /* 0x000000000000781c */ /* 0x000fe20003f4f008 */
[--C-:B------:R-:W-:Y:S01]  /*49b0*/  FFMA.FTZ R208, R198, c[0x0][0x23c], -R203.reuse ;  /* 0x00008f00c6d07a23 */ /* 0x100fe200000108cb */
[-C--:B---3--:R-:W-:Y:S01]  /*49c0*/  MOV R198, R121.reuse ;  /* 0x0000007900c67202 */ /* 0x088fe20000000f00 */
[----:B------:R-:W-:Y:S01]  /*49d0*/  FMUL.FTZ R120, R120, c[0x0][0x2ec] ;  /* 0x0000bb0078787a20 */ /* 0x000fe20000410000 */
[----:B------:R-:W-:Y:S01]  /*49e0*/  @P1 FSEL R198, R121, -INF , !P3 ;  /* 0xff80000079c61808 */ /* 0x000fe20005800000 */
[----:B------:R-:W-:Y:S01]  /*49f0*/  FMUL.FTZ R119, R119, c[0x0][0x2ec] ;  /* 0x0000bb0077777a20 */ /* 0x000fe20000410000 */
[----:B------:R-:W-:Y:S01]  /*4a00*/  PLOP3.LUT P1, PT, PT, PT, UP0, 0x80, 0x0 ;  /* 0x000000000000781c */ /* 0x000fe20003f2f008 */
[----:B------:R-:W-:Y:S02]  /*4a10*/  FFMA.FTZ R121, -R121, R121, 1 ;  /* 0x3f80000079797423 */ /* 0x000fe40000010179 */
[----:B------:R-:W3:Y:S01]  /*4a20*/  MUFU.TANH R124, R124 ;  /* 0x0000007c007c7308 */ /* 0x000ee20000002400 */
[----:B------:R-:W-:Y:S01]  /*4a30*/  FFMA.FTZ R207, R198, c[0x0][0x23c], -R203 ;  /* 0x00008f00c6cf7a23 */ /* 0x000fe200000108cb */
[----:B------:R-:W-:Y:S01]  /*4a40*/  @P4 IADD3 R197, R196, 0x10, RZ ;  /* 0x00000010c4c54810 */ /* 0x000fe20007ffe0ff */
[----:B------:R-:W-:Y:S01]  /*4a50*/  FMUL.FTZ R121, R121, c[0x0][0x2ec] ;  /* 0x0000bb0079797a20 */ /* 0x000fe20000410000 */
[-C--:B--2---:R-:W-:Y:S02]  /*4a60*/  MOV R198, R122.reuse ;  /* 0x0000007a00c67202 */ /* 0x084fe40000000f00 */
[C---:B------:R-:W-:Y:S01]  /*4a70*/  @P0 FSEL R198, R122.reuse, -INF , !P6 ;  /* 0xff8000007ac60808 */ /* 0x040fe20007000000 */
[----:B------:R-:W-:Y:S01]  /*4a80*/  FFMA.FTZ R122, -R122, R122, 1 ;  /* 0x3f8000007a7a7423 */ /* 0x000fe2000001017a */
[----:B------:R-:W-:Y:S02]  /*4a90*/  PLOP3.LUT P6, PT, PT, PT, UP0, 0x80, 0x0 ;  /* 0x000000000000781c */ /* 0x000fe40003fcf008 */
[----:B------:R-:W2:Y:S01]  /*4aa0*/  MUFU.TANH R125, R125 ;  /* 0x0000007d007d7308 */ /* 0x000ea20000002400 */
[----:B------:R-:W-:Y:S01]  /*4ab0*/  @P5 ISETP.GE.AND P5, PT, R197, UR6, PT ;  /* 0x00000006c5005c0c */ /* 0x000fe2000bfa6270 */
[--C-:B------:R-:W-:Y:S01]  /*4ac0*/  FFMA.FTZ R200, R198, c[0x0][0x23c], -R131.reuse ;  /* 0x00008f00c6c87a23 */ /* 0x100fe20000010883 */
[----:B------:R-:W-:Y:S01]  /*4ad0*/  PLOP3.LUT P0, PT, PT, PT, UP0, 0x80, 0x0 ;  /* 0x000000000000781c */ /* 0x000fe20003f0f008 */
[----:B------:R-:W-:Y:S01]  /*4ae0*/  FMUL.FTZ R122, R122, c[0x0][0x2ec] ;  /* 0x0000bb007a7a7a20 */ /* 0x000fe20000410000 */
[----:B------:R-:W-:Y:S02]  /*4af0*/  @P2 IADD3 R197, R196, 0x11, RZ ;  /* 0x00000011c4c52810 */ /* 0x000fe40007ffe0ff */
[-C--:B-1----:R-:W-:Y:S02]  /*4b00*/  MOV R198, R123.reuse ;  /* 0x0000007b00c67202 */ /* 0x082fe40000000f00 */
[----:B------:R-:W-:Y:S01]  /*4b10*/  PLOP3.LUT P2, PT, PT, PT, UP0, 0x80, 0x0 ;  /* 0x000000000000781c */ /* 0x000fe20003f4f008 */
[----:B------:R-:W1:Y:S01]  /*4b20*/  MUFU.TANH R126, R126 ;  /* 0x0000007e007e7308 */ /* 0x000e620000002400 */
[----:B------:R-:W-:Y:S02]  /*4b30*/  @P6 ISETP.GE.AND P6, PT, R197, UR6, PT ;  /* 0x00000006c5006c0c */ /* 0x000fe4000bfc6270 */
[C---:B------:R-:W-:Y:S01]  /*4b40*/  @P1 FSEL R198, R123.reuse, -INF , !P3 ;  /* 0xff8000007bc61808 */ /* 0x040fe20005800000 */
[----:B------:R-:W-:Y:S01]  /*4b50*/  FFMA.FTZ R123, -R123, R123, 1 ;  /* 0x3f8000007b7b7423 */ /* 0x000fe2000001017b */
[----:B------:R-:W-:Y:S02]  /*4b60*/  PLOP3.LUT P1, PT, PT, PT, UP0, 0x80, 0x0 ;  /* 0x000000000000781c */ /* 0x000fe40003f2f008 */
[----:B------:R-:W-:Y:S01]  /*4b70*/  PLOP3.LUT P3, PT, PT, PT, UP0, 0x80, 0x0 ;  /* 0x000000000000781c */ /* 0x000fe20003f6f008 */
[----:B------:R-:W-:Y:S01]  /*4b80*/  FFMA.FTZ R199, R198, c[0x0][0x23c], -R131 ;  /* 0x00008f00c6c77a23 */ /* 0x000fe20000010883 */
[-C--:B---3--:R-:W-:Y:S01]  /*4b90*/  MOV R198, R124.reuse ;  /* 0x0000007c00c67202 */ /* 0x088fe20000000f00 */
[----:B------:R-:W3:Y:S01]  /*4ba0*/  MUFU.TANH R127, R127 ;  /* 0x0000007f007f7308 */ /* 0x000ee20000002400 */
[C---:B------:R-:W-:Y:S01]  /*4bb0*/  @P0 FSEL R198, R124.reuse, -INF , !P5 ;  /* 0xff8000007cc60808 */ /* 0x040fe20006800000 */
[----:B------:R-:W-:Y:S01]  /*4bc0*/  FMUL.FTZ R123, R123, c[0x0][0x2ec] ;  /* 0x0000bb007b7b7a20 */ /* 0x000fe20000410000 */
[----:B------:R-:W-:Y:S01]  /*4bd0*/  PLOP3.LUT P4, PT, PT, PT, UP0, 0x80, 0x0 ;  /* 0x000000000000781c */ /* 0x000fe20003f8f008 */
[----:B------:R-:W-:Y:S01]  /*4be0*/  FFMA.FTZ R124, -R124, R124, 1 ;  /* 0x3f8000007c7c7423 */ /* 0x000fe2000001017c */
[----:B------:R-:W-:Y:S01]  /*4bf0*/  PLOP3.LUT P0, PT, PT, PT, UP0, 0x80, 0x0 ;  /* 0x000000000000781c */ /* 0x000fe20003f0f008 */
[--C-:B------:R-:W-:Y:S01]  /*4c00*/  FFMA.FTZ R206, R198, c[0x0][0x23c], -R203.reuse ;  /* 0x00008f00c6ce7a23 */ /* 0x100fe200000108cb */
[-C--:B--2---:R-:W-:Y:S01]  /*4c10*/  MOV R198, R125.reuse ;  /* 0x0000007d00c67202 */ /* 0x084fe20000000f00 */
[----:B------:R-:W-:Y:S01]  /*4c20*/  FMUL.FTZ R124, R124, c[0x0][0x2ec] ;  /* 0x0000bb007c7c7a20 */ /* 0x000fe20000410000 */
[C---:B------:R-:W-:Y:S01]  /*4c30*/  @P2 FSEL R198, R125.reuse, -INF , !P6 ;  /* 0xff8000007dc62808 */ /* 0x040fe20007000000 */
[----:B------:R-:W2:Y:S01]  /*4c40*/  MUFU.TANH R128, R128 ;  /* 0x0000008000807308 */ /* 0x000ea20000002400 */
[----:B------:R-:W-:Y:S01]  /*4c50*/  PLOP3.LUT P2, PT, PT, PT, UP0, 0x80, 0x0 ;  /* 0x000000000000781c */ /* 0x000fe20003f4f008 */
[----:B------:R-:W-:Y:S01]  /*4c60*/  FFMA.FTZ R125, -R125, R125, 1 ;  /* 0x3f8000007d7d7423 */ /* 0x000fe2000001017d */
[----:B------:R-:W-:Y:S01]  /*4c70*/  @P3 IADD3 R197, R196, 0x18, RZ ;  /* 0x00000018c4c53810 */ /* 0x000fe20007ffe0ff */
[----:B------:R-:W-:Y:S01]  /*4c80*/  FFMA.FTZ R205, R198, c[0x0][0x23c], -R203 ;  /* 0x00008f00c6cd7a23 */ /* 0x000fe200000108cb */
[-C--:B-1----:R-:W-:Y:S01]  /*4c90*/  MOV R204, R126.reuse ;  /* 0x0000007e00cc7202 */ /* 0x082fe20000000f00 */
[----:B------:R-:W-:Y:S01]  /*4ca0*/  FMUL.FTZ R125, R125, c[0x0][0x2ec] ;  /* 0x0000bb007d7d7a20 */ /* 0x000fe20000410000 */
[C---:B------:R-:W-:Y:S01]  /*4cb0*/  @P1 FSEL R204, R126.reuse, -INF , !P5 ;  /* 0xff8000007ecc1808 */ /* 0x040fe20006800000 */
[----:B------:R-:W-:Y:S01]  /*4cc0*/  FFMA.FTZ R126, -R126, R126, 1 ;  /* 0x3f8000007e7e7423 */ /* 0x000fe2000001017e */
[----:B------:R-:W-:Y:S01]  /*4cd0*/  PLOP3.LUT P1, PT, PT, PT, UP0, 0x80, 0x0 ;  /* 0x000000000000781c */ /* 0x000fe20003f2f008 */
[----:B------:R-:W1:Y:S01]  /*4ce0*/  MUFU.TANH R129, R129 ;  /* 0x0000008100817308 */ /* 0x000e620000002400 */
[----:B------:R-:W-:Y:S01]  /*4cf0*/  @P4 IADD3 R196, R196, 0x19, RZ ;  /* 0x00000019c4c44810 */ /* 0x000fe20007ffe0ff */
[--C-:B------:R-:W-:Y:S02]  /*4d00*/  FFMA.FTZ R198, R204, c[0x0][0x23c], -R131.reuse ;  /* 0x00008f00ccc67a23 */ /* 0x100fe40000010883 */
[----:B------:R-:W-:Y:S01]  /*4d10*/  @P2 ISETP.GE.AND P3, PT, R197, UR6, PT ;  /* 0x00000006c5002c0c */ /* 0x000fe2000bf66270 */
[----:B------:R-:W-:Y:S01]  /*4d20*/  FMUL.FTZ R126, R126, c[0x0][0x2ec] ;  /* 0x0000bb007e7e7a20 */ /* 0x000fe20000410000 */
[----:B------:R-:W-:Y:S02]  /*4d30*/  PLOP3.LUT P2, PT, PT, PT, UP0, 0x80, 0x0 ;  /* 0x000000000000781c */ /* 0x000fe40003f4f008 */
[-C--:B---3--:R-:W-:Y:S02]  /*4d40*/  MOV R252, R127.reuse ;  /* 0x0000007f00fc7202 */ /* 0x088fe40000000f00 */
[----:B------:R-:W3:Y:S01]  /*4d50*/  MUFU.TANH R130, R130 ;  /* 0x0000008200827308 */ /* 0x000ee20000002400 */
[C---:B------:R-:W-:Y:S01]  /*4d60*/  @P0 FSEL R252, R127.reuse, -INF , !P6 ;  /* 0xff8000007ffc0808 */ /* 0x040fe20007000000 */
[----:B------:R-:W-:Y:S01]  /*4d70*/  FFMA.FTZ R127, -R127, R127, 1 ;  /* 0x3f8000007f7f7423 */ /* 0x000fe2000001017f */
[----:B------:R-:W-:Y:S02]  /*4d80*/  @P1 ISETP.GE.AND P1, PT, R196, UR6, PT ;  /* 0x00000006c4001c0c */ /* 0x000fe4000bf26270 */
[----:B------:R-:W-:Y:S01]  /*4d90*/  PLOP3.LUT P0, PT, PT, PT, UP0, 0x80, 0x0 ;  /* 0x000000000000781c */ /* 0x000fe20003f0f008 */
[----:B------:R-:W-:Y:S01]  /*4da0*/  FFMA.FTZ R197, R252, c[0x0][0x23c], -R131 ;  /* 0x00008f00fcc57a23 */ /* 0x000fe20000010883 */
[-C--:B--2---:R-:W-:Y:S01]  /*4db0*/  MOV R196, R128.reuse ;  /* 0x0000008000c47202 */ /* 0x084fe20000000f00 */
[----:B------:R-:W-:Y:S01]  /*4dc0*/  FMUL.FTZ R127, R127, c[0x0][0x2ec] ;  /* 0x0000bb007f7f7a20 */ /* 0x000fe20000410000 */
[C---:B------:R-:W-:Y:S01]  /*4dd0*/  @P2 FSEL R196, R128.reuse, -INF , !P3 ;  /* 0xff80000080c42808 */ /* 0x040fe20005800000 */
[----:B------:R-:W2:Y:S01]  /*4de0*/  MUFU.TANH R211, R211 ;  /* 0x000000d300d37308 */ /* 0x000ea20000002400 */
[----:B------:R-:W-:Y:S01]  /*4df0*/  PLOP3.LUT P2, PT, PT, PT, UP0, 0x80, 0x0 ;  /* 0x000000000000781c */ /* 0x000fe20003f4f008 */
[----:B------:R-:W-:Y:S01]  /*4e00*/  FFMA.FTZ R128, -R128, R128, 1 ;  /* 0x3f80000080807423 */ /* 0x000fe20000010180 */
[-C--:B-1----:R-:W-:Y:S01]  /*4e10*/  MOV R252, R129.reuse ;  /* 0x0000008100fc7202 */ /* 0x082fe20000000f00 */
[--C-:B------:R-:W-:Y:S04]  /*4e20*/  FFMA.FTZ R204, R196, c[0x0][0x23c], -R203.reuse ;  /* 0x00008f00c4cc7a23 */ /* 0x100fe800000108cb */
[C---:B------:R-:W-:Y:S01]  /*4e30*/  @P0 FSEL R252, R129.reuse, -INF , !P1 ;  /* 0xff80000081fc0808 */ /* 0x040fe20004800000 */
[----:B------:R-:W-:Y:S01]  /*4e40*/  FFMA.FTZ R129, -R129, R129, 1 ;  /* 0x3f80000081817423 */ /* 0x000fe20000010181 */
[----:B------:R-:W-:Y:S01]  /*4e50*/  PLOP3.LUT P0, PT, PT, PT, UP0, 0x80, 0x0 ;  /* 0x000000000000781c */ /* 0x000fe20003f0f008 */
[----:B------:R-:W-:Y:S02]  /*4e60*/  MUFU.EX2 R210, R210 ;  /* 0x000000d200d27308 */ /* 0x000fe40000000800 */
[----:B------:R-:W-:Y:S01]  /*4e70*/  FFMA.FTZ R203, R252, c[0x0][0x23c], -R203 ;  /* 0x00008f00fccb7a23 */ /* 0x000fe200000108cb */
[-C--:B---3--:R-:W-:Y:S02]  /*4e80*/  MOV R252, R130.reuse ;  /* 0x0000008200fc7202 */ /* 0x088fe40000000f00 */
[C---:B------:R-:W-:Y:S01]  /*4e90*/  @P2 FSEL R252, R130.reuse, -INF , !P3 ;  /* 0xff80000082fc2808 */ /* 0x040fe20005800000 */
[----:B------:R-:W-:Y:S04]  /*4ea0*/  FFMA.FTZ R130, -R130, R130, 1 ;  /* 0x3f80000082827423 */ /* 0x000fe80000010182 */
[----:B------:R-:W1:Y:S01]  /*4eb0*/  MUFU.EX2 R209, R209 ;  /* 0x000000d100d17308 */ /* 0x000e620000000800 */
[--C-:B------:R-:W-:Y:S01]  /*4ec0*/  FFMA.FTZ R196, R252, c[0x0][0x23c], -R131.reuse ;  /* 0x00008f00fcc47a23 */ /* 0x100fe20000010883 */
[-C--:B--2---:R-:W-:Y:S01]  /*4ed0*/  MOV R252, R211.reuse ;  /* 0x000000d300fc7202 */ /* 0x084fe20000000f00 */
[----:B------:R-:W-:Y:S01]  /*4ee0*/  FMUL.FTZ R130, R130, c[0x0][0x2ec] ;  /* 0x0000bb0082827a20 */ /* 0x000fe20000410000 */
[C---:B------:R-:W-:Y:S01]  /*4ef0*/  @P0 FSEL R252, R211.reuse, -INF , !P1 ;  /* 0xff800000d3fc0808 */ /* 0x040fe20004800000 */
[----:B------:R-:W-:Y:S01]  /*4f00*/  FFMA.FTZ R211, -R211, R211, 1 ;  /* 0x3f800000d3d37423 */ /* 0x000fe200000101d3 */
[----:B------:R-:W-:Y:S02]  /*4f10*/  IADD3 R114, P0, R247, UR11, RZ ;  /* 0x0000000bf7727c10 */ /* 0x000fe4000ff1e0ff */
[----:B------:R-:W-:Y:S02]  /*4f20*/  PLOP3.LUT P1, PT, PT, PT, UP4, 0x80, 0x0 ;  /* 0x000000000000781c */ /* 0x000fe40003f2f048 */
[----:B------:R-:W-:Y:S01]  /*4f30*/  MUFU.EX2 R202, R202 ;  /* 0x000000ca00ca7308 */ /* 0x000fe20000000800 */
[----:B------:R-:W-:Y:S01]  /*4f40*/  FFMA.FTZ R131, R252, c[0x0][0x23c], -R131 ;  /* 0x00008f00fc837a23 */ /* 0x000fe20000010883 */
[----:B------:R-:W-:Y:S01]  /*4f50*/  IADD3.X R115, R246, UR10, RZ, P0, !PT ;  /* 0x0000000af6737c10 */ /* 0x000fe200087fe4ff */
[----:B------:R-:W-:Y:S01]  /*4f60*/  FMUL.FTZ R211, R211, c[0x0][0x2ec] ;  /* 0x0000bb00d3d37a20 */ /* 0x000fe20000410000 */
[C---:B------:R-:W-:Y:S04]  /*4f70*/  LEA R250, P0, R240.reuse, R250, 0x2 ;  /* 0x000000faf0fa7211 */ /* 0x040fe800078010ff */
[----:B------:R-:W-:Y:S02]  /*4f80*/  LEA.HI.X.SX32 R251, R240, R251, 0x2, P0 ;  /* 0x000000fbf0fb7211 */ /* 0x000fe400000f16ff */
[----:B------:R-:W2:Y:S01]  /*4f90*/  MUFU.EX2 R201, R201 ;  /* 0x000000c900c97308 */ /* 0x000ea20000000800 */
[----:B-1----:R-:W-:Y:S05]  /*4fa0*/  F2FP.BF16.PACK_AB R15, R209, R210 ;  /* 0x000000d2d10f723e */ /* 0x002fea00000010ff */
[----:B------:R-:W-:Y:S04]  /*4fb0*/  STS [R234+0x22000], R15 ;  /* 0x0220000fea007388 */ /* 0x000fe80000000800 */
[----:B------:R-:W-:Y:S10]  /*4fc0*/  MUFU.EX2 R208, R208 ;  /* 0x000000d000d07308 */ /* 0x000ff40000000800 */
[----:B------:R-:W1:Y:S01]  /*4fd0*/  MUFU.EX2 R207, R207 ;  /* 0x000000cf00cf7308 */ /* 0x000e620000000800 */
[----:B--2---:R-:W-:Y:S05]  /*4fe0*/  F2FP.BF16.PACK_AB R13, R201, R202 ;  /* 0x000000cac90d723e */ /* 0x004fea00000010ff */
[----:B------:R-:W-:Y:S04]  /*4ff0*/  STS [R234+0x22400], R13 ;  /* 0x0224000dea007388 */ /* 0x000fe80000000800 */
[----:B------:R-:W-:Y:S10]  /*5000*/  MUFU.EX2 R200, R200 ;  /* 0x000000c800c87308 */ /* 0x000ff40000000800 */
        /* <DEDUP_REMOVED lines=18> */
[----:B------:R-:W-:Y:S01]  /*5130*/  STS [R238+0x22000], R252 ;  /* 0x022000fcee007388 */ /* 0x000fe20000000800 */
[----:B--2---:R-:W-:Y:S05]  /*5140*/  F2FP.BF16.PACK_AB R243, R131, R196 ;  /* 0x000000c483f3723e */ /* 0x004fea00000010ff */
[----:B------:R1:W-:Y:S06]  /*5150*/  STS [R238+0x22400], R243 ;  /* 0x022400f3ee007388 */ /* 0x0003ec0000000800 */
[----:B------:R-:W-:Y:S06]  /*5160*/  LDSM.16.M88.4 R84, [R223+0x8000] ;  /* 0x00800000df54783b */ /* 0x000fec0000000200 */
[----:B------:R-:W2:Y:S06]  /*5170*/  LDSM.16.M88.4 R88, [R222+0x18000] ;  /* 0x01800000de58783b */ /* 0x000eac0000000200 */
[----:B------:R-:W3:Y:S06]  /*5180*/  LDSM.16.M88.4 R92, [R222+0x18800] ;  /* 0x01880000de5c783b */ /* 0x000eec0000000200 */
[----:B------:R-:W-:Y:S06]  /*5190*/  LDSM.16.M88.4 R96, [R221+0x8000] ;  /* 0x00800000dd60783b */ /* 0x000fec0000000200 */
[----:B------:R-:W3:Y:S06]  /*51a0*/  LDSM.16.M88.4 R100, [R212+0x18000] ;  /* 0x01800000d464783b */ /* 0x000eec0000000200 */
[----:B-1----:R-:W4:Y:S06]  /*51b0*/  LDG.E R243, [R114.64] ;  /* 0x0000000472f37981 */ /* 0x002f2c000c1e1900 */
[----:B------:R-:W1:Y:S06]  /*51c0*/  LDSM.16.M88.4 R104, [R212+0x18800] ;  /* 0x01880000d468783b */ /* 0x000e6c0000000200 */
[----:B------:R-:W4:Y:S01]  /*51d0*/  LDG.E R252, [R114.64+0x20] ;  /* 0x0000200472fc7981 */ /* 0x000f22000c1e1900 */
[C---:B--2---:R-:W-:Y:S05]  /*51e0*/  HMMA.16816.F32.BF16 R4, R84.reuse, R88, RZ ;  /* 0x000000585404723c */ /* 0x044fea00000418ff */
[----:B------:R-:W-:Y:S03]  /*51f0*/  LDSM.16.M88.4 R108, [R220+0x8000] ;  /* 0x00800000dc6c783b */ /* 0x000fe60000000200 */
[C---:B------:R-:W-:Y:S03]  /*5200*/  HMMA.16816.F32.BF16 R8, R84.reuse, R90, RZ ;  /* 0x0000005a5408723c */ /* 0x040fe600000418ff */
[----:B------:R-:W2:Y:S05]  /*5210*/  LDSM.16.M88.4 R88, [R3+0x18000] ;  /* 0x018000000358783b */ /* 0x000eaa0000000200 */
[C---:B---3--:R-:W-:Y:S08]  /*5220*/  HMMA.16816.F32.BF16 R12, R84.reuse, R92, RZ ;  /* 0x0000005c540c723c */ /* 0x048ff000000418ff */
[----:B------:R-:W-:Y:S01]  /*5230*/  HMMA.16816.F32.BF16 R16, R84, R94, RZ ;  /* 0x0000005e5410723c */ /* 0x000fe200000418ff */
[----:B------:R-:W3:Y:S06]  /*5240*/  LDSM.16.M88.4 R84, [R3+0x18800] ;  /* 0x018800000354783b */ /* 0x000eec0000000200 */
        /* <DEDUP_REMOVED lines=90> */
[----:B------:R-:W1:Y:S07]  /*57f0*/  LDSM.16.M88.4 R88, [R2+0x1e800] ;  /* 0x01e800000258783b */ /* 0x000e6e0000000200 */
[C---:B--2---:R-:W-:Y:S08]  /*5800*/  HMMA.16816.F32.BF16 R4, R100.reuse, R104, R4 ;  /* 0x000000686404723c */ /* 0x044ff00000041804 */
[C---:B------:R-:W-:Y:S08]  /*5810*/  HMMA.16816.F32.BF16 R8, R100.reuse, R106, R8 ;  /* 0x0000006a6408723c */ /* 0x040ff00000041808 */
[C---:B---3--:R-:W-:Y:S08]  /*5820*/  HMMA.16816.F32.BF16 R12, R100.reuse, R84, R12 ;  /* 0x00000054640c723c */ /* 0x048ff0000004180c */
[----:B------:R-:W-:Y:S08]  /*5830*/  HMMA.16816.F32.BF16 R16, R100, R86, R16 ;  /* 0x000000566410723c */ /* 0x000ff00000041810 */
[C---:B----4-:R-:W-:Y:S08]  /*5840*/  HMMA.16816.F32.BF16 R4, R96.reuse, R108, R4 ;  /* 0x0000006c6004723c */ /* 0x050ff00000041804 */
[C---:B------:R-:W-:Y:S08]  /*5850*/  HMMA.16816.F32.BF16 R8, R96.reuse, R110, R8 ;  /* 0x0000006e6008723c */ /* 0x040ff00000041808 */
[C---:B-1----:R-:W-:Y:S08]  /*5860*/  HMMA.16816.F32.BF16 R12, R96.reuse, R88, R12 ;  /* 0x00000058600c723c */ /* 0x042ff0000004180c */
[----:B------:R-:W-:Y:S04]  /*5870*/  HMMA.16816.F32.BF16 R16, R96, R90, R16 ;  /* 0x0000005a6010723c */ /* 0x000fe80000041810 */
[C---:B------:R-:W-:Y:S02]  /*5880*/  FADD.FTZ R103, -R243.reuse, R4 ;  /* 0x00000004f3677221 */ /* 0x040fe40000010100 */
[----:B------:R-:W-:Y:S02]  /*5890*/  FADD.FTZ R102, -R243, R5 ;  /* 0x00000005f3667221 */ /* 0x000fe40000010100 */
[----:B------:R-:W-:Y:S04]  /*58a0*/  FMUL.FTZ R210, R210, R103 ;  /* 0x00000067d2d27220 */ /* 0x000fe80000410000 */
        /* <DEDUP_REMOVED lines=10> */
[C---:B------:R-:W-:Y:S02]  /*5950*/  FADD.FTZ R210, -R243.reuse, R13 ;  /* 0x0000000df3d27221 */ /* 0x040fe40000010100 */
[C---:B------:R-:W-:Y:S02]  /*5960*/  FADD.FTZ R9, -R243.reuse, R16 ;  /* 0x00000010f3097221 */ /* 0x040fe40000010100 */
[----:B------:R-:W-:Y:S02]  /*5970*/  FADD.FTZ R243, -R243, R17 ;  /* 0x00000011f3f37221 */ /* 0x000fe40000010100 */
[----:B------:R-:W-:Y:S02]  /*5980*/  FMUL.FTZ R120, R208, R120 ;  /* 0x00000078d0787220 */ /* 0x000fe40000410000 */
[----:B------:R-:W-:Y:S02]  /*5990*/  FMUL.FTZ R121, R207, R121 ;  /* 0x00000079cf797220 */ /* 0x000fe40000410000 */
[----:B------:R-:W-:Y:S02]  /*59a0*/  FMUL.FTZ R204, R204, R9 ;  /* 0x00000009cccc7220 */ /* 0x000fe40000410000 */
[----:B------:R-:W-:Y:S01]  /*59b0*/  FMUL.FTZ R243, R203, R243 ;  /* 0x000000f3cbf37220 */ /* 0x000fe20000410000 */
[----:B------:R-:W-:Y:S01]  /*59c0*/  F2FP.BF16.PACK_AB R120, R121, R120 ;  /* 0x000000787978723e */ /* 0x000fe200000010ff */
[----:B------:R-:W-:Y:S02]  /*59d0*/  FMUL.FTZ R203, R128, c[0x0][0x2ec] ;  /* 0x0000bb0080cb7a20 */ /* 0x000fe40000410000 */
[----:B------:R-:W-:Y:S02]  /*59e0*/  FMUL.FTZ R116, R129, c[0x0][0x2ec] ;  /* 0x0000bb0081747a20 */ /* 0x000fe40000410000 */
[C---:B------:R-:W-:Y:S02]  /*59f0*/  FADD.FTZ R121, -R252.reuse, R6 ;  /* 0x00000006fc797221 */ /* 0x040fe40000010100 */
[----:B------:R-:W-:Y:S02]  /*5a00*/  FADD.FTZ R128, -R252, R7 ;  /* 0x00000007fc807221 */ /* 0x000fe40000010100 */
[----:B------:R-:W-:Y:S02]  /*5a10*/  FMUL.FTZ R203, R204, R203 ;  /* 0x000000cbcccb7220 */ /* 0x000fe40000410000 */
[----:B------:R-:W-:Y:S02]  /*5a20*/  FMUL.FTZ R116, R243, R116 ;  /* 0x00000074f3747220 */ /* 0x000fe40000410000 */
[----:B------:R-:W-:Y:S02]  /*5a30*/  FMUL.FTZ R209, R206, R209 ;  /* 0x000000d1ced17220 */ /* 0x000fe40000410000 */
[----:B------:R-:W-:Y:S01]  /*5a40*/  FMUL.FTZ R210, R205, R210 ;  /* 0x000000d2cdd27220 */ /* 0x000fe20000410000 */
[----:B------:R-:W-:Y:S01]  /*5a50*/  F2FP.BF16.PACK_AB R203, R116, R203 ;  /* 0x000000cb74cb723e */ /* 0x000fe200000010ff */
[----:B------:R-:W-:Y:S02]  /*5a60*/  FMUL.FTZ R121, R202, R121 ;  /* 0x00000079ca797220 */ /* 0x000fe40000410000 */
[----:B------:R-:W-:Y:S02]  /*5a70*/  FMUL.FTZ R128, R201, R128 ;  /* 0x00000080c9807220 */ /* 0x000fe40000410000 */
        /* <DEDUP_REMOVED lines=8> */
[----:B------:R-:W-:Y:S01]  /*5b00*/  FMUL.FTZ R129, R200, R129 ;  /* 0x00000081c8817220 */ /* 0x000fe20000410000 */
[----:B------:R-:W-:Y:S01]  /*5b10*/  F2FP.BF16.PACK_AB R119, R119, R118 ;  /* 0x000000767777723e */ /* 0x000fe200000010ff */
[C---:B-1----:R-:W-:Y:S02]  /*5b20*/  FADD.FTZ R117, -R252.reuse, R14 ;  /* 0x0000000efc757221 */ /* 0x042fe40000010100 */
[----:B------:R-:W-:Y:S02]  /*5b30*/  FADD.FTZ R124, -R252, R15 ;  /* 0x0000000ffc7c7221 */ /* 0x000fe40000010100 */
        /* <DEDUP_REMOVED lines=15> */
[----:B------:R-:W-:Y:S01]  /*5c30*/  FMUL.FTZ R121, R121, R130 ;  /* 0x0000008279797220 */ /* 0x000fe20000410000 */
[----:B------:R-:W-:Y:S01]  /*5c40*/  STS [R236+0x20000], R125 ;  /* 0x0200007dec007388 */ /* 0x000fe20000000800 */
[----:B------:R-:W-:Y:S05]  /*5c50*/  FMUL.FTZ R252, R252, R211 ;  /* 0x000000d3fcfc7220 */ /* 0x000fea0000410000 */
[----:B------:R-:W-:Y:S01]  /*5c60*/  STS [R236+0x20400], R117 ;  /* 0x02040075ec007388 */ /* 0x000fe20000000800 */
[----:B------:R-:W-:Y:S05]  /*5c70*/  F2FP.BF16.PACK_AB R121, R252, R121 ;  /* 0x00000079fc79723e */ /* 0x000fea00000010ff */
        /* <DEDUP_REMOVED lines=156> */
.L_x_977:
        /* <DEDUP_REMOVED lines=463> */
.L_x_978:
        /* <DEDUP_REMOVED lines=217> */
.L_x_980:
        /* <DEDUP_REMOVED lines=18> */
.L_x_981:
        /* <DEDUP_REMOVED lines=55> */
.L_x_983:
[----:B---34-:R-:W-:Y:S05]  /*9550*/  BSYNC B0 ;  /* 0x0000000000007941 */ /* 0x018fea0003800000 */
.L_x_982:
        /* <DEDUP_REMOVED lines=22> */
.L_x_985:
[----:B------:R-:W-:Y:S05]  /*96c0*/  BSYNC B0 ;  /* 0x0000000000007941 */ /* 0x000fea0003800000 */
.L_x_984:
        /* <DEDUP_REMOVED lines=32> */
.L_x_987:
[----:B------:R-:W-:Y:S05]  /*98d0*/  BSYNC B0 ;  /* 0x0000000000007941 */ /* 0x000fea0003800000 */
.L_x_986:
        /* <DEDUP_REMOVED lines=21> */
.L_x_960:
        /* <DEDUP_REMOVED lines=20> */
.L_x_989:
        /* <DEDUP_REMOVED lines=18> */
.L_x_990:
        /* <DEDUP_REMOVED lines=36> */
.L_x_992:
[----:B------:R-:W-:Y:S05]  /*9ed0*/  BSYNC B0 ;  /* 0x0000000000007941 */ /* 0x000fea0003800000 */
.L_x_991:
        /* <DEDUP_REMOVED lines=21> */
.L_x_994:
[----:B------:R-:W-:Y:S05]  /*a030*/  BSYNC B0 ;  /* 0x0000000000007941 */ /* 0x000fea0003800000 */
.L_x_993:
        /* <DEDUP_REMOVED lines=32> */
.L_x_996:
[----:B------:R-:W-:Y:S05]  /*a240*/  BSYNC B0 ;  /* 0x0000000000007941 */ /* 0x000fea0003800000 */
.L_x_995:
        /* <DEDUP_REMOVED lines=18> */
.L_x_988:
[----:B------:R-:W-:Y:S05]  /*a370*/  BSYNC B1 ;  /* 0x0000000000017941 */ /* 0x000fea0003800000 */
.L_x_955:
        /* <DEDUP_REMOVED lines=12> */
.L_x_997:
[----:B------:R-:W-:Y:S05]  /*a440*/  EXIT ;  /* 0x000000000000794d */ /* 0x000fea0003800000 */
.L_x_999:
        /* <DEDUP_REMOVED lines=11> */
.L_x_2026:


//--------------------- .text._ZN5flash44flash_bwd_dq_dk_dv_loop_seqk_parallel_kernelI23Flash_bwd_kernel_traitsILi256ELi64ELi64ELi8ELi4ELi2ELi2ELb0ELb1EN7cutlass10bfloat16_tE19Flash_kernel_traitsILi256ELi64ELi64ELi8ES3_EELb1ELb0ELb1ELb0ELb0ELb0ELb0EEEvNS_16Flash_bwd_paramsE --------------------------
	.section	.text._ZN5flash44flash_bwd_dq_dk_dv_loop_seqk_parallel_kernelI23Flash_bwd_kernel_traitsILi256ELi64ELi64ELi8ELi4ELi2ELi2ELb0ELb1EN7cutlass10bfloat16_tE19Flash_kernel_traitsILi256ELi64ELi64ELi8ES3_EELb1ELb0ELb1ELb0ELb0ELb0ELb0EEEvNS_16Flash_bwd_paramsE,"ax",@progbits
	.sectioninfo	@"SHI_REGISTERS=255"
	.align	128
        .global         _ZN5flash44flash_bwd_dq_dk_dv_loop_seqk_parallel_kernelI23Flash_bwd_kernel_traitsILi256ELi64ELi64ELi8ELi4ELi2ELi2ELb0ELb1EN7cutlass10bfloat16_tE19Flash_kernel_traitsILi256ELi64ELi64ELi8ES3_EELb1ELb0ELb1ELb0ELb0ELb0ELb0EEEvNS_16Flash_bwd_paramsE
        .type           _ZN5flash44flash_bwd_dq_dk_dv_loop_seqk_parallel_kernelI23Flash_bwd_kernel_traitsILi256ELi64ELi64ELi8ELi4ELi2ELi2ELb0ELb1EN7cutlass10bfloat16_tE19Flash_kernel_traitsILi256ELi64ELi64ELi8ES3_EELb1ELb0ELb1ELb0ELb0ELb0ELb0EEEvNS_16Flash_bwd_paramsE,@function
        .size           _ZN5flash44flash_bwd_dq_dk_dv_loop_seqk_parallel_kernelI23Flash_bwd_kernel_traitsILi256ELi64ELi64ELi8ELi4ELi2ELi2ELb0ELb1EN7cutlass10bfloat16_tE19Flash_kernel_traitsILi256ELi64ELi64ELi8ES3_EELb1ELb0ELb1ELb0ELb0ELb0ELb0EEEvNS_16Flash_bwd_paramsE,(.L_x_2027 - _ZN5flash44flash_bwd_dq_dk_dv_loop_seqk_parallel_kernelI23Flash_bwd_kernel_traitsILi256ELi64ELi64ELi8ELi4ELi2ELi2ELb0ELb1EN7cutlass10bfloat16_tE19Flash_kernel_traitsILi256ELi64ELi64ELi8ES3_EELb1ELb0ELb1ELb0ELb0ELb0ELb0EEEvNS_16Flash_bwd_paramsE)
        .other          _ZN5flash44flash_bwd_dq_dk_dv_loop_seqk_parallel_kernelI23Flash_bwd_kernel_traitsILi256ELi64ELi64ELi8ELi4ELi2ELi2ELb0ELb1EN7cutlass10bfloat16_tE19Flash_kernel_traitsILi256ELi64ELi64ELi8ES3_EELb1ELb0ELb1ELb0ELb0ELb0ELb0EEEvNS_16Flash_bwd_paramsE,@"STO_CUDA_ENTRY STV_DEFAULT"
_ZN5flash44flash_bwd_dq_dk_dv_loop_seqk_parallel_kernelI23Flash_bwd_kernel_traitsILi256ELi64ELi64ELi8ELi4ELi2ELi2ELb0ELb1EN7cutlass10bfloat16_tE19Flash_kernel_traitsILi256ELi64ELi64ELi8ES3_EELb1ELb0ELb1ELb0ELb0ELb0ELb0EEEvNS_16Flash_bwd_paramsE:
.text._ZN5flash44flash_bwd_dq_dk_dv_loop_seqk_parallel_kernelI23Flash_bwd_kernel_traitsILi256ELi64ELi64ELi8ELi4ELi2ELi2ELb0ELb1EN7cutlass10bfloat16_tE19Flash_kernel_traitsILi256ELi64ELi64ELi8ES3_EELb1ELb0ELb1ELb0ELb0ELb0ELb0EEEvNS_16Flash_bwd_paramsE:
        /* <DEDUP_REMOVED lines=24> */
[----:B------:R-:W-:Y:S02]  /*0180*/  ULDC.U8 UR10, c[0x0][0x3d0] ;  /* 0x0000f400000a7ab9 */ /* 0x000fe40000000000 */
        /* <DEDUP_REMOVED lines=9> */
[CC--:B------:R-:W-:Y:S01]  /*0220*/  LEA.HI R3, R5.reuse, R6.reuse, RZ, 0x4 ;  /* 0x0000000605037211 */ /* 0x0c0fe200078f20ff */
[----:B---3--:R-:W-:Y:S01]  /*0230*/  USHF.R.S32.HI UR6, URZ, 0x1f, UR39 ;  /* 0x0000001f3f067899 */ /* 0x008fe20008011427 */
[CC--:B------:R-:W-:Y:S01]  /*0240*/  LEA.HI R244, R5.reuse, R6.reuse, RZ, 0x7 ;  /* 0x0000000605f47211 */ /* 0x0c0fe200078f38ff */
[----:B------:R-:W-:Y:S01]  /*0250*/  UISETP.NE.AND UP6, UPT, UR10, URZ, UPT ;  /* 0x0000003f0a00728c */ /* 0x000fe2000bfc5270 */
[CC--:B------:R-:W-:Y:S01]  /*0260*/  LEA.HI R12, R5.reuse, R6.reuse, RZ, 0x6 ;  /* 0x00000006050c7211 */ /* 0x0c0fe200078f30ff */
[----:B------:R-:W-:Y:S01]  /*0270*/  UIMAD.WIDE UR40, UR50, UR40, URZ ;  /* 0x00000028322872a5 */ /* 0x000fe2000f8e023f */
[----:B------:R-:W-:Y:S01]  /*0280*/  LEA.HI R5, R5, R6, RZ, 0x2 ;  /* 0x0000000605057211 */ /* 0x000fe200078f10ff */
[----:B------:R-:W-:Y:S01]  /*0290*/  UIMAD UR51, UR39, UR50, URZ ;  /* 0x00000032273372a4 */ /* 0x000fe2000f8e023f */
[----:B------:R-:W-:Y:S01]  /*02a0*/  LOP3.LUT R2, R0, 0xffffffe0, RZ, 0xc0, !PT ;  /* 0xffffffe000027812 */ /* 0x000fe200078ec0ff */
[----:B------:R-:W-:Y:S01]  /*02b0*/  USHF.R.S32.HI UR10, URZ, 0x1f, UR38 ;  /* 0x0000001f3f0a7899 */ /* 0x000fe20008011426 */
[----:B------:R-:W-:Y:S01]  /*02c0*/  LOP3.LUT R4, R5, 0x7ffffffc, RZ, 0xc0, !PT ;  /* 0x7ffffffc05047812 */ /* 0x000fe200078ec0ff */
[----:B------:R-:W-:Y:S01]  /*02d0*/  USHF.R.S32.HI UR9, URZ, 0x1f, UR39 ;  /* 0x0000001f3f097899 */ /* 0x000fe20008011427 */
[----:B------:R-:W-:Y:S01]  /*02e0*/  LOP3.LUT R7, R10, 0xfffffff8, RZ, 0xc0, !PT ;  /* 0xfffffff80a077812 */ /* 0x000fe200078ec0ff */
[C---:B------:R-:W-:Y:S01]  /*02f0*/  IMAD.IADD R9, R6.reuse, 0x1, -R2 ;  /* 0x0000000106097824 */ /* 0x040fe200078e0a02 */
[----:B------:R-:W-:Y:S01]  /*0300*/  LOP3.LUT R8, R3, 0xfffffff0, RZ, 0xc0, !PT ;  /* 0xfffffff003087812 */ /* 0x000fe200078ec0ff */
[C---:B------:R-:W-:Y:S01]  /*0310*/  IMAD.IADD R13, R6.reuse, 0x1, -R4 ;  /* 0x00000001060d7824 */ /* 0x040fe200078e0a04 */
[----:B------:R-:W-:Y:S01]  /*0320*/  SHF.R.S32.HI R2, RZ, 0x5, R0 ;  /* 0x00000005ff027819 */ /* 0x000fe20000011400 */
[C---:B------:R-:W-:Y:S01]  /*0330*/  IMAD.IADD R7, R6.reuse, 0x1, -R7 ;  /* 0x0000000106077824 */ /* 0x040fe200078e0a07 */
[----:B------:R-:W-:Y:S01]  /*0340*/  SHF.R.S32.HI R4, RZ, 0x4, R3 ;  /* 0x00000004ff047819 */ /* 0x000fe20000011403 */
[----:B------:R-:W-:Y:S01]  /*0350*/  IMAD.IADD R8, R6, 0x1, -R8 ;  /* 0x0000000106087824 */ /* 0x000fe200078e0a08 */
[----:B------:R-:W-:Y:S01]  /*0360*/  SHF.R.S32.HI R6, RZ, 0x1f, R0 ;  /* 0x0000001fff067819 */ /* 0x000fe20000011400 */
[----:B------:R-:W-:Y:S01]  /*0370*/  IMAD.SHL.U32 R232, R7, 0x8, RZ ;  /* 0x0000000807e87824 */ /* 0x000fe200078e00ff */
        /* <DEDUP_REMOVED lines=8> */
[----:B------:R-:W-:Y:S01]  /*0400*/  LEA.HI R6, R6, R2, RZ, 0x2 ;  /* 0x0000000206067211 */ /* 0x000fe200078f10ff */
[----:B------:R-:W-:Y:S01]  /*0410*/  IMAD.IADD R220, R2, 0x1, -R0 ;  /* 0x0000000102dc7824 */ /* 0x000fe200078e0a00 */
[----:B------:R-:W-:Y:S01]  /*0420*/  SHF.R.S32.HI R0, RZ, 0x1f, R5 ;  /* 0x0000001fff007819 */ /* 0x000fe20000011405 */
[----:B------:R-:W-:Y:S01]  /*0430*/  IMAD.IADD R11, R4, 0x1, -R3 ;  /* 0x00000001040b7824 */ /* 0x000fe200078e0a03 */
[----:B------:R-:W-:Y:S01]  /*0440*/  SHF.R.S32.HI R3, RZ, 0x2, R5 ;  /* 0x00000002ff037819 */ /* 0x000fe20000011405 */
[----:B------:R-:W-:Y:S01]  /*0450*/  UIMAD UR7, UR38, UR11, UR39 ;  /* 0x0000000b260772a4 */ /* 0x000fe2000f8e0227 */
[----:B------:R-:W-:Y:S01]  /*0460*/  LOP3.LUT R6, R6, 0xfffffffc, RZ, 0xc0, !PT ;  /* 0xfffffffc06067812 */ /* 0x000fe200078ec0ff */
[----:B------:R-:W-:Y:S01]  /*0470*/  IMAD.SHL.U32 R217, R11, 0x200, RZ ;  /* 0x000002000bd97824 */ /* 0x000fe200078e00ff */
[----:B------:R-:W-:Y:S01]  /*0480*/  LEA.HI R0, R0, R3, RZ, 0x3 ;  /* 0x0000000300007211 */ /* 0x000fe200078f18ff */
[----:B------:R-:W-:Y:S01]  /*0490*/  @!UP5 UIMAD UR8, UR38, UR14, UR39 ;  /* 0x0000000e2608d2a4 */ /* 0x000fe2000f8e0227 */
[----:B------:R-:W-:Y:S01]  /*04a0*/  SHF.R.S32.HI R245, RZ, 0x3, R10 ;  /* 0x00000003fff57819 */ /* 0x000fe2000001140a */
[----:B------:R-:W-:Y:S01]  /*04b0*/  IMAD.IADD R250, R2, 0x1, -R6 ;  /* 0x0000000102fa7824 */ /* 0x000fe200078e0a06 */
[----:B------:R-:W-:Y:S01]  /*04c0*/  LOP3.LUT R0, R0, 0xfffffff8, RZ, 0xc0, !PT ;  /* 0xfffffff800007812 */ /* 0x000fe200078ec0ff */
[----:B------:R-:W-:Y:S01]  /*04d0*/  USHF.L.U32 UR49, UR50, 0x6, URZ ;  /* 0x0000000632317899 */ /* 0x000fe2000800063f */
[----:B------:R-:W-:Y:S01]  /*04e0*/  SHF.R.S32.HI R5, RZ, 0x1f, R8 ;  /* 0x0000001fff057819 */ /* 0x000fe20000011408 */
[----:B------:R-:W-:Y:S01]  /*04f0*/  IMAD.SHL.U32 R2, R245, 0x40, RZ ;  /* 0x00000040f5027824 */ /* 0x000fe200078e00ff */
[----:B------:R-:W-:Y:S01]  /*0500*/  SHF.R.S32.HI R244, RZ, 0x7, R244 ;  /* 0x00000007fff47819 */ /* 0x000fe200000114f4 */
[----:B------:R-:W-:Y:S01]  /*0510*/  IMAD.IADD R4, R3, 0x1, -R0 ;  /* 0x0000000103047824 */ /* 0x000fe200078e0a00 */
[----:B------:R-:W-:Y:S01]  /*0520*/  SHF.R.S32.HI R3, RZ, 0x1f, R9 ;  /* 0x0000001fff037819 */ /* 0x000fe20000011409 */
[----:B------:R-:W-:Y:S01]  /*0530*/  ULDC UR54, c[0x0][0x214] ;  /* 0x0000850000367ab9 */ /* 0x000fe20000000800 */
[----:B------:R-:W-:Y:S01]  /*0540*/  LOP3.LUT R0, R2, 0x1c0, RZ, 0xc0, !PT ;  /* 0x000001c002007812 */ /* 0x000fe200078ec0ff */
[----:B------:R-:W-:Y:S01]  /*0550*/  IMAD.U32 R252, RZ, RZ, UR10 ;  /* 0x0000000afffc7e24 */ /* 0x000fe2000f8e00ff */
[----:B------:R-:W-:Y:S01]  /*0560*/  LEA.HI R231, R3, R9, RZ, 0x2 ;  /* 0x0000000903e77211 */ /* 0x000fe200078f10ff */
[----:B------:R-:W-:Y:S01]  /*0570*/  IMAD.U32 R3, RZ, RZ, UR15 ;  /* 0x0000000fff037e24 */ /* 0x000fe2000f8e00ff */
[----:B------:R-:W-:Y:S01]  /*0580*/  LOP3.LUT R2, R0, 0x38, R232, 0xf8, !PT ;  /* 0x0000003800027812 */ /* 0x000fe200078ef8e8 */
[----:B------:R-:W-:Y:S01]  /*0590*/  IMAD.U32 R251, RZ, RZ, UR9 ;  /* 0x00000009fffb7e24 */ /* 0x000fe2000f8e00ff */
[----:B------:R-:W-:Y:S01]  /*05a0*/  SHF.R.U32.HI R0, RZ, 0x3, R0 ;  /* 0x00000003ff007819 */ /* 0x000fe20000011600 */
[----:B------:R-:W-:Y:S01]  /*05b0*/  ULDC UR61, c[0x0][0x1c8] ;  /* 0x00007200003d7ab9 */ /* 0x000fe20000000800 */
[----:B------:R-:W-:Y:S01]  /*05c0*/  LEA.HI R9, R5, R8, RZ, 0x3 ;  /* 0x0000000805097211 */ /* 0x000fe200078f18ff */
[----:B------:R-:W-:Y:S01]  /*05d0*/  ULDC UR55, c[0x0][0x224] ;  /* 0x0000890000377ab9 */ /* 0x000fe20000000800 */
[----:B------:R-:W-:Y:S01]  /*05e0*/  LOP3.LUT R6, R2, R0, RZ, 0x3c, !PT ;  /* 0x0000000002067212 */ /* 0x000fe200078e3cff */
[----:B------:R-:W-:Y:S01]  /*05f0*/  IMAD.SHL.U32 R0, R7, 0x40, RZ ;  /* 0x0000004007007824 */ /* 0x000fe200078e00ff */
[----:B------:R-:W-:Y:S01]  /*0600*/  LOP3.LUT R2, R9, 0xfffffff8, RZ, 0xc0, !PT ;  /* 0xfffffff809027812 */ /* 0x000fe200078ec0ff */
[----:B------:R-:W-:Y:S01]  /*0610*/  @UP5 UIMAD UR59, UR38, UR54, URZ ;  /* 0x00000036263b52a4 */ /* 0x000fe2000f8e023f */
[----:B------:R-:W-:Y:S01]  /*0620*/  LOP3.LUT R3, R4, 0x1, RZ, 0xc0, !PT ;  /* 0x0000000104037812 */ /* 0x000fe200078ec0ff */
[----:B------:R-:W-:Y:S01]  /*0630*/  UMOV UR42, URZ ;  /* 0x0000003f002a7c82 */ /* 0x000fe20008000000 */
[----:B------:R-:W-:Y:S01]  /*0640*/  LOP3.LUT R0, R0, 0x1c0, RZ, 0xc0, !PT ;  /* 0x000001c000007812 */ /* 0x000fe200078ec0ff */
[----:B------:R-:W-:Y:S01]  /*0650*/  IMAD.IADD R8, R8, 0x1, -R2 ;  /* 0x0000000108087824 */ /* 0x000fe200078e0a02 */
[C---:B------:R-:W-:Y:S01]  /*0660*/  LOP3.LUT P4, RZ, R7.reuse, 0x4, RZ, 0xc0, !PT ;  /* 0x0000000407ff7812 */ /* 0x040fe2000788c0ff */
[----:B------:R-:W-:Y:S01]  /*0670*/  IMAD.SHL.U32 R2, R220, 0x10, RZ ;  /* 0x00000010dc027824 */ /* 0x000fe200078e00ff */
[C---:B------:R-:W-:Y:S01]  /*0680*/  LOP3.LUT R212, R0.reuse, 0x8, R10, 0xf8, !PT ;  /* 0x0000000800d47812 */ /* 0x040fe200078ef80a */
[----:B------:R-:W-:Y:S01]  /*0690*/  ULDC.64 UR4, c[0x0][0x118] ;  /* 0x0000460000047ab9 */ /* 0x000fe20000000a00 */
[----:B------:R-:W-:Y:S01]  /*06a0*/  LOP3.LUT P3, RZ, R7, 0x2, RZ, 0xc0, !PT ;  /* 0x0000000207ff7812 */ /* 0x000fe2000786c0ff */
[----:B------:R-:W-:Y:S01]  /*06b0*/  ULDC UR43, c[0x0][0x2e8] ;  /* 0x0000ba00002b7ab9 */ /* 0x000fe20000000800 */
[----:B------:R-:W-:Y:S01]  /*06c0*/  LOP3.LUT R5, R0, 0x10, R2, 0xf8, !PT ;  /* 0x0000001000057812 */ /* 0x000fe200078ef802 */
[----:B------:R-:W-:Y:S01]  /*06d0*/  IMAD R2, R244, 0x800, R217 ;  /* 0x00000800f4027824 */ /* 0x000fe200078e02d9 */
[----:B------:R-:W-:Y:S01]  /*06e0*/  SHF.R.U32.HI R0, RZ, 0x3, R0 ;  /* 0x00000003ff007819 */ /* 0x000fe20000011600 */
[----:B------:R-:W-:Y:S01]  /*06f0*/  ULOP3.LUT UR61, UR39, UR61, URZ, 0x3c, !UPT ;  /* 0x0000003d273d7292 */ /* 0x000fe2000f8e3c3f */
[----:B------:R-:W-:Y:S01]  /*0700*/  ISETP.NE.U32.AND P0, PT, R3, 0x1, PT ;  /* 0x000000010300780c */ /* 0x000fe20003f05070 */
[----:B------:R-:W-:Y:S01]  /*0710*/  IMAD.U32 R3, RZ, RZ, UR6 ;  /* 0x00000006ff037e24 */ /* 0x000fe2000f8e00ff */
[----:B------:R-:W-:Y:S01]  /*0720*/  LOP3.LUT R212, R212, R0, RZ, 0x3c, !PT ;  /* 0x00000000d4d47212 */ /* 0x000fe200078e3cff */
[----:B------:R-:W-:Y:S01]  /*0730*/  UIMAD UR6, UR38, UR13, UR39 ;  /* 0x0000000d260672a4 */ /* 0x000fe2000f8e0227 */
[C---:B------:R-:W-:Y:S01]  /*0740*/  R2P PR, R4.reuse, 0x6 ;  /* 0x0000000604007804 */ /* 0x040fe20000000000 */
[----:B------:R-:W-:Y:S01]  /*0750*/  IMAD.SHL.U32 R4, R4, 0x40, RZ ;  /* 0x0000004004047824 */ /* 0x000fe200078e00ff */
[----:B------:R-:W-:Y:S01]  /*0760*/  LOP3.LUT R5, R5, 0x8, R10, 0xf8, !PT ;  /* 0x0000000805057812 */ /* 0x000fe200078ef80a */
[----:B------:R-:W-:Y:S01]  /*0770*/  IMAD.IADD R212, R2, 0x1, R212 ;  /* 0x0000000102d47824 */ /* 0x000fe200078e02d4 */
[----:B------:R-:W-:Y:S01]  /*0780*/  SHF.R.S32.HI R2, RZ, 0x6, R12 ;  /* 0x00000006ff027819 */ /* 0x000fe2000001140c */
[----:B------:R-:W-:Y:S01]  /*0790*/  USHF.L.U32 UR48, UR6, 0x5, URZ ;  /* 0x0000000506307899 */ /* 0x000fe2000800063f */
[----:B------:R-:W-:Y:S01]  /*07a0*/  LOP3.LUT R217, R217, R5, R0, 0xf6, !PT ;  /* 0x00000005d9d97212 */ /* 0x000fe200078ef600 */
[----:B------:R-:W-:Y:S01]  /*07b0*/  IMAD.SHL.U32 R5, R244, 0x20, RZ ;  /* 0x00000020f4057824 */ /* 0x000fe200078e00ff */
[----:B------:R-:W-:Y:S01]  /*07c0*/  LOP3.LUT R0, R4, 0x1c0, RZ, 0xc0, !PT ;  /* 0x000001c004007812 */ /* 0x000fe200078ec0ff */
[----:B------:R-:W-:Y:S01]  /*07d0*/  IMAD R226, R2, 0x200, R6 ;  /* 0x0000020002e27824 */ /* 0x000fe200078e0206 */
[----:B------:R-:W-:Y:S01]  /*07e0*/  LOP3.LUT P6, RZ, R8, 0x4, RZ, 0xc0, !PT ;  /* 0x0000000408ff7812 */ /* 0x000fe200078cc0ff */
[----:B------:R-:W-:Y:S01]  /*07f0*/  IMAD.SHL.U32 R2, R2, 0x8, RZ ;  /* 0x0000000802027824 */ /* 0x000fe200078e00ff */
[----:B------:R-:W-:Y:S01]  /*0800*/  SHF.R.U32.HI R3, RZ, 0x3, R0 ;  /* 0x00000003ff037819 */ /* 0x000fe20000011600 */
[----:B------:R-:W-:Y:S01]  /*0810*/  IMAD.SHL.U32 R4, R11, 0x20, RZ ;  /* 0x000000200b047824 */ /* 0x000fe200078e00ff */
[----:B------:R-:W-:Y:S01]  /*0820*/  LOP3.LUT P5, RZ, R8, 0x2, RZ, 0xc0, !PT ;  /* 0x0000000208ff7812 */ /* 0x000fe200078ac0ff */
[----:B------:R-:W-:Y:S01]  /*0830*/  IMAD.SHL.U32 R213, R212, 0x2, RZ ;  /* 0x00000002d4d57824 */ /* 0x000fe200078e00ff */
[----:B------:R-:W-:Y:S01]  /*0840*/  LOP3.LUT R2, R2, 0x18, RZ, 0xc0, !PT ;  /* 0x0000001802027812 */ /* 0x000fe200078ec0ff */
[----:B------:R-:W-:Y:S01]  /*0850*/  IMAD.SHL.U32 R226, R226, 0x2, RZ ;  /* 0x00000002e2e27824 */ /* 0x000fe200078e00ff */
[----:B------:R-:W-:Y:S01]  /*0860*/  SEL R216, R218, 0xffffffc0, !P4 ;  /* 0xffffffc0dad87807 */ /* 0x000fe20006000000 */
[----:B------:R-:W-:Y:S01]  /*0870*/  UIMAD.WIDE.U32 UR44, UR40, UR46, URZ ;  /* 0x0000002e282c72a5 */ /* 0x000fe2000f8e003f */
[----:B------:R-:W-:Y:S01]  /*0880*/  LOP3.LUT R7, R2, 0x20, R4, 0xf8, !PT ;  /* 0x0000002002077812 */ /* 0x000fe200078ef804 */
[----:B------:R-:W-:Y:S01]  /*0890*/  UIMAD UR56, UR41, UR46, URZ ;  /* 0x0000002e293872a4 */ /* 0x000fe2000f8e023f */
[----:B------:R-:W-:Y:S01]  /*08a0*/  LOP3.LUT R4, R0, 0x20, R5, 0xf8, !PT ;  /* 0x0000002000047812 */ /* 0x000fe200078ef805 */
[----:B------:R-:W-:Y:S01]  /*08b0*/  IMAD.SHL.U32 R5, R8, 0x40, RZ ;  /* 0x0000004008057824 */ /* 0x000fe200078e00ff */
[----:B------:R-:W-:Y:S01]  /*08c0*/  LOP3.LUT R6, R3, R0, R2, 0x1e, !PT ;  /* 0x0000000003067212 */ /* 0x000fe200078e1e02 */
[----:B------:R-:W-:Y:S01]  /*08d0*/  IMAD.SHL.U32 R0, R13, 0x2, RZ ;  /* 0x000000020d007824 */ /* 0x000fe200078e00ff */
[----:B------:R-:W-:Y:S01]  /*08e0*/  LOP3.LUT R3, R4, R3, RZ, 0x3c, !PT ;  /* 0x0000000304037212 */ /* 0x000fe200078e3cff */
[----:B------:R-:W-:Y:S01]  /*08f0*/  USHF.R.S32.HI UR58, URZ, 0x1f, UR51 ;  /* 0x0000001f3f3a7899 */ /* 0x000fe20008011433 */
[----:B------:R-:W-:Y:S01]  /*0900*/  SEL R218, R218, 0xffffffc0, !P6 ;  /* 0xffffffc0dada7807 */ /* 0x000fe20007000000 */
[--C-:B------:R-:W-:Y:S01]  /*0910*/  IMAD R4, R250, 0x400, R0.reuse ;  /* 0x00000400fa047824 */ /* 0x100fe200078e0200 */
[----:B------:R-:W-:Y:S01]  /*0920*/  SEL R236, R236, 0x10, !P0 ;  /* 0x00000010ecec7807 */ /* 0x000fe20004000000 */
[----:B------:R-:W-:Y:S01]  /*0930*/  IMAD R2, R220, 0x400, R0 ;  /* 0x00000400dc027824 */ /* 0x000fe200078e0200 */
[----:B------:R-:W-:Y:S01]  /*0940*/  LOP3.LUT R0, R5, 0x1c0, RZ, 0xc0, !PT ;  /* 0x000001c005007812 */ /* 0x000fe200078ec0ff */
[----:B------:R-:W-:Y:S01]  /*0950*/  IMAD.IADD R234, R4, 0x1, R3 ;  /* 0x0000000104ea7824 */ /* 0x000fe200078e0203 */
[----:B------:R-:W-:Y:S01]  /*0960*/  SHF.R.S32.HI R231, RZ, 0x2, R231 ;  /* 0x00000002ffe77819 */ /* 0x000fe200000114e7 */
        /* <DEDUP_REMOVED lines=10> */
[----:B------:R-:W-:Y:S01]  /*0a10*/  IMAD.IADD R237, R234, 0x1, R236 ;  /* 0x00000001eaed7824 */ /* 0x000fe200078e02ec */
[----:B------:R-:W-:Y:S01]  /*0a20*/  LOP3.LUT R2, R4, R2, RZ, 0x3c, !PT ;  /* 0x0000000204027212 */ /* 0x000fe200078e3cff */
[----:B------:R-:W-:Y:S01]  /*0a30*/  UIMAD UR55, UR7, UR55, URZ ;  /* 0x00000037073772a4 */ /* 0x000fe2000f8e023f */
        /* <DEDUP_REMOVED lines=16> */
[----:B------:R-:W-:Y:S01]  /*0b40*/  IADD3 R240, R232, 0x80, RZ ;  /* 0x00000080e8f07810 */ /* 0x000fe20007ffe0ff */
[----:B------:R-:W-:Y:S01]  /*0b50*/  IMAD.IADD R221, R218, 0x1, R220 ;  /* 0x00000001dadd7824 */ /* 0x000fe200078e02dc */
[----:B------:R-:W-:Y:S01]  /*0b60*/  IADD3 R242, R232, 0xc0, RZ ;  /* 0x000000c0e8f27810 */ /* 0x000fe20007ffe0ff */
[----:B------:R-:W-:Y:S01]  /*0b70*/  IMAD R212, R212, 0x2, R216 ;  /* 0x00000002d4d47824 */ /* 0x000fe200078e02d8 */
[----:B------:R-:W-:Y:S01]  /*0b80*/  @P2 IADD3 R247, R246, -0x40, RZ ;  /* 0xffffffc0f6f72810 */ /* 0x000fe20007ffe0ff */
[----:B------:R-:W-:Y:S01]  /*0b90*/  IMAD.IADD R3, R216, 0x1, R2 ;  /* 0x00000001d8037824 */ /* 0x000fe200078e0202 */
[----:B------:R-:W-:Y:S01]  /*0ba0*/  @!UP5 UIMAD UR54, UR8, UR54, URZ ;  /* 0x000000360836d2a4 */ /* 0x000fe2000f8e023f */
[C---:B------:R-:W-:Y:S01]  /*0bb0*/  IMAD R216, R217.reuse, 0x2, R216 ;  /* 0x00000002d9d87824 */ /* 0x040fe200078e02d8 */
[----:B------:R-:W-:Y:S01]  /*0bc0*/  USHF.R.S32.HI UR53, URZ, 0x1f, UR49 ;  /* 0x0000001f3f357899 */ /* 0x000fe20008011431 */
[----:B------:R-:W-:Y:S01]  /*0bd0*/  IMAD.IADD R219, R214, 0x1, R218 ;  /* 0x00000001d6db7824 */ /* 0x000fe200078e02da */
[----:B------:R-:W-:Y:S01]  /*0be0*/  USHF.R.S32.HI UR52, URZ, 0x1f, UR48 ;  /* 0x0000001f3f347899 */ /* 0x000fe20008011430 */
[----:B------:R-:W-:Y:S01]  /*0bf0*/  IMAD.IADD R223, R222, 0x1, R220 ;  /* 0x00000001dedf7824 */ /* 0x000fe200078e02dc */
[----:B------:R-:W-:Y:S01]  /*0c00*/  ULDC.U8 UR35, c[0x0][0x2d8] ;  /* 0x0000b60000237ab9 */ /* 0x000fe20000000000 */
[----:B------:R-:W-:-:S02]  /*0c10*/  IMAD.SHL.U32 R217, R217, 0x2, RZ ;  /* 0x00000002d9d97824 */ /* 0x000fc400078e00ff */
[----:B------:R-:W-:Y:S02]  /*0c20*/  IMAD.IADD R236, R236, 0x1, R235 ;  /* 0x00000001ecec7824 */ /* 0x000fe400078e02eb */
[----:B------:R-:W-:Y:S02]  /*0c30*/  IMAD.IADD R218, R215, 0x1, R218 ;  /* 0x00000001d7da7824 */ /* 0x000fe400078e02da */
[----:B------:R-:W-:Y:S02]  /*0c40*/  IMAD.IADD R222, R222, 0x1, R221 ;  /* 0x00000001dede7824 */ /* 0x000fe400078e02dd */
.L_x_1046:
[----:B------:R-:W-:Y:S02]  /*0c50*/  ULDC.64 UR6, c[0x0][0x240] ;  /* 0x0000900000067ab9 */ /* 0x000fe40000000a00 */
[----:B------:R-:W-:Y:S02]  /*0c60*/  ULDC.64 UR10, c[0x0][0x250] ;  /* 0x00009400000a7ab9 */ /* 0x000fe40000000a00 */
[----:B------:R-:W-:Y:S02]  /*0c70*/  UISETP.NE.U32.AND UP1, UPT, URZ, UR6, UPT ;  /* 0x000000063f00728c */ /* 0x000fe4000bf25070 */
[----:B------:R-:W-:-:S02]  /*0c80*/  UISETP.NE.U32.AND UP3, UPT, URZ, UR10, UPT ;  /* 0x0000000a3f00728c */ /* 0x000fc4000bf65070 */
[----:B------:R-:W-:Y:S02]  /*0c90*/  USHF.R.S32.HI UR31, URZ, 0x1f, UR38 ;  /* 0x0000001f3f1f7899 */ /* 0x000fe40008011426 */
        /* <DEDUP_REMOVED lines=9> */
[----:B-12---:R-:W-:Y:S01]  /*0d30*/  IMAD.U32 R4, RZ, RZ, UR6 ;  /* 0x00000006ff047e24 */ /* 0x006fe2000f8e00ff */
[----:B------:R-:W-:Y:S02]  /*0d40*/  UISETP.NE.AND UP4, UPT, UR14, URZ, UPT ;  /* 0x0000003f0e00728c */ /* 0x000fe4000bf85270 */
[----:B------:R-:W-:Y:S01]  /*0d50*/  UISETP.EQ.U32.AND UP2, UPT, URZ, UR8, UPT ;  /* 0x000000083f00728c */ /* 0x000fe2000bf42070 */
[----:B------:R-:W-:Y:S01]  /*0d60*/  IMAD.U32 R5, RZ, RZ, UR7 ;  /* 0x00000007ff057e24 */ /* 0x000fe2000f8e00ff */
[----:B------:R-:W-:Y:S02]  /*0d70*/  @UP3 UIADD3 UR6, UP0, UR13, UR10, URZ ;  /* 0x0000000a0d063290 */ /* 0x000fe4000ff1e03f */
[----:B------:R-:W-:-:S02]  /*0d80*/  UISETP.EQ.OR.EX UP2, UPT, URZ, UR9, !UP4, UP2 ;  /* 0x000000093f00728c */ /* 0x000fc4000e742720 */
[----:B------:R-:W-:Y:S01]  /*0d90*/  @UP3 UIADD3.X UR7, UR12, UR11, URZ, UP0, !UPT ;  /* 0x0000000b0c073290 */ /* 0x000fe200087fe43f */
[----:B------:R1:W2:Y:S01]  /*0da0*/  @P2 LDG.E R9, [R4.64] ;  /* 0x0000000404092981 */ /* 0x0002a2000c1e1900 */
[----:B------:R-:W-:Y:S01]  /*0db0*/  UIADD3 UR8, UP0, UR13, UR8, URZ ;  /* 0x000000080d087290 */ /* 0x000fe2000ff1e03f */
[----:B------:R-:W-:Y:S02]  /*0dc0*/  PLOP3.LUT P0, PT, PT, PT, UP3, 0x80, 0x0 ;  /* 0x000000000000781c */ /* 0x000fe40003f0f038 */
        /* <DEDUP_REMOVED lines=16> */
[----:B------:R-:W-:-:S02]  /*0ed0*/  ULDC UR9, c[0x0][0x218] ;  /* 0x0000860000097ab9 */ /* 0x000fc40000000800 */
[----:B-1----:R-:W-:-:S04]  /*0ee0*/  USHF.L.U32 UR6, UR18, 0x6, URZ ;  /* 0x0000000612067899 */ /* 0x002fc8000800063f */
[----:B------:R-:W-:Y:S01]  /*0ef0*/  UIMAD UR6, UR7, UR42, UR6 ;  /* 0x0000002a070672a4 */ /* 0x000fe2000f8e0206 */
        /* <DEDUP_REMOVED lines=19> */
.L_x_1000:
        /* <DEDUP_REMOVED lines=23> */
[----:B------:R-:W-:Y:S02]  /*11a0*/  UIMAD.WIDE.U32 UR12, UR38, UR6, URZ ;  /* 0x00000006260c72a5 */ /* 0x000fe4000f8e003f */
[----:B------:R-:W-:Y:S02]  /*11b0*/  UIMAD UR9, UR38, UR7, UR9 ;  /* 0x00000007260972a4 */ /* 0x000fe4000f8e0209 */
[----:B------:R-:W-:Y:S02]  /*11c0*/  UISETP.NE.AND UP3, UPT, UR16, -0x1, UPT ;  /* 0xffffffff1000788c */ /* 0x000fe4000bf65270 */
[----:B------:R-:W-:-:S02]  /*11d0*/  ULDC.64 UR14, c[0x0][0x190] ;  /* 0x00006400000e7ab9 */ /* 0x000fc40000000a00 */
[----:B------:R-:W-:Y:S02]  /*11e0*/  UIMAD.WIDE.U32 UR6, UR16, UR14, URZ ;  /* 0x0000000e100672a5 */ /* 0x000fe4000f8e003f */
[----:B------:R-:W-:Y:S02]  /*11f0*/  UIADD3 UR27, UR13, UR9, URZ ;  /* 0x000000090d1b7290 */ /* 0x000fe4000fffe03f */
[----:B------:R-:W-:Y:S02]  /*1200*/  UIADD3 UR9, UR10, 0x40, UR21 ;  /* 0x000000400a097890 */ /* 0x000fe4000fffe015 */
[----:B------:R-:W-:Y:S02]  /*1210*/  ULDC UR11, c[0x0][0x2e4] ;  /* 0x0000b900000b7ab9 */ /* 0x000fe40000000800 */
[----:B------:R-:W-:Y:S02]  /*1220*/  USEL UR29, UR12, UR6, !UP3 ;  /* 0x000000060c1d7287 */ /* 0x000fe4000d800000 */
[----:B------:R-:W-:-:S02]  /*1230*/  UIMAD UR6, UR16, UR15, URZ ;  /* 0x0000000f100672a4 */ /* 0x000fc4000f8e023f */
[----:B------:R-:W-:Y:S02]  /*1240*/  UIADD3 UR9, UR9, UR11, -UR8 ;  /* 0x0000000b09097290 */ /* 0x000fe4000fffe808 */
[----:B------:R-:W-:Y:S02]  /*1250*/  @UP3 UIADD3 UR27, UR7, UR6, URZ ;  /* 0x00000006071b3290 */ /* 0x000fe4000fffe03f */
[----:B------:R-:W-:Y:S02]  /*1260*/  UIADD3 UR7, UR10, 0x3f, URZ ;  /* 0x0000003f0a077890 */ /* 0x000fe4000fffe03f */
[----:B------:R-:W-:Y:S02]  /*1270*/  UIADD3 UR6, UR9, 0x3f, URZ ;  /* 0x0000003f09067890 */ /* 0x000fe4000fffe03f */
[----:B------:R-:W-:Y:S02]  /*1280*/  USHF.R.S32.HI UR9, URZ, 0x1f, UR7 ;  /* 0x0000001f3f097899 */ /* 0x000fe40008011407 */
[----:B------:R-:W-:-:S02]  /*1290*/  USHF.R.S32.HI UR11, URZ, 0x1f, UR6 ;  /* 0x0000001f3f0b7899 */ /* 0x000fc40008011406 */
[----:B------:R-:W-:Y:S02]  /*12a0*/  UISETP.NE.AND UP0, UPT, UR37, -0x1, UPT ;  /* 0xffffffff2500788c */ /* 0x000fe4000bf05270 */
[----:B------:R-:W-:Y:S02]  /*12b0*/  ULEA.HI UR7, UR9, UR7, URZ, 0x6 ;  /* 0x0000000709077291 */ /* 0x000fe4000f8f303f */
[----:B------:R-:W-:Y:S02]  /*12c0*/  ULEA.HI UR6, UR11, UR6, URZ, 0x6 ;  /* 0x000000060b067291 */ /* 0x000fe4000f8f303f */
[----:B------:R-:W-:Y:S01]  /*12d0*/  USHF.R.S32.HI UR7, URZ, 0x6, UR7 ;  /* 0x000000063f077899 */ /* 0x000fe20008011407 */
[----:B------:R-:W-:Y:S01]  /*12e0*/  PLOP3.LUT P1, PT, PT, PT, UP0, 0x80, 0x0 ;  /* 0x000000000000781c */ /* 0x000fe20003f2f008 */
[----:B------:R-:W-:Y:S02]  /*12f0*/  USHF.R.S32.HI UR6, URZ, 0x6, UR6 ;  /* 0x000000063f067899 */ /* 0x000fe40008011406 */
[----:B------:R-:W-:-:S02]  /*1300*/  ULDC.64 UR12, c[0x0][0x198] ;  /* 0x00006600000c7ab9 */ /* 0x000fc40000000a00 */
[----:B------:R-:W-:Y:S02]  /*1310*/  UISETP.LT.AND UP2, UPT, UR7, UR6, UPT ;  /* 0x000000060700728c */ /* 0x000fe4000bf41270 */
[----:B------:R-:W-:Y:S02]  /*1320*/  @UP0 UIADD3 UR9, UR36, UR37, URZ ;  /* 0x0000002524090290 */ /* 0x000fe4000fffe03f */
[----:B------:R-:W-:Y:S02]  /*1330*/  USEL UR30, UR7, UR6, UP2 ;  /* 0x00000006071e7287 */ /* 0x000fe40009000000 */
[----:B------:R-:W-:Y:S02]  /*1340*/  @UP0 UIMAD.WIDE.U32 UR6, UR9, UR12, URZ ;  /* 0x0000000c090602a5 */ /* 0x000fe4000f8e003f */
[----:B------:R-:W-:Y:S02]  /*1350*/  ULEA UR17, UR30, 0xffffffc0, 0x6 ;  /* 0xffffffc01e117891 */ /* 0x000fe4000f8e303f */
[----:B------:R-:W-:-:S02]  /*1360*/  @UP0 UIMAD UR25, UR9, UR13, UR7 ;  /* 0x0000000d091902a4 */ /* 0x000fc4000f8e0207 */
[----:B------:R-:W-:Y:S02]  /*1370*/  USHF.R.S32.HI UR28, URZ, 0x1f, UR17 ;  /* 0x0000001f3f1c7899 */ /* 0x000fe40008011411 */
[----:B------:R-:W-:Y:S01]  /*1380*/  @UP0 UMOV UR23, UR6 ;  /* 0x0000000600170c82 */ /* 0x000fe20008000000 */
[----:B------:R-:W-:Y:S05]  /*1390*/  @P1 BRA `(.L_x_1002) ;  /* 0x000000c000001947 */ /* 0x000fea0003800000 */
[----:B------:R-:W-:Y:S02]  /*13a0*/  USHF.R.S32.HI UR6, URZ, 0x1f, UR36 ;  /* 0x0000001f3f067899 */ /* 0x000fe40008011424 */
[----:B------:R-:W-:Y:S02]  /*13b0*/  ULDC.64 UR14, c[0x0][0x198] ;  /* 0x00006600000e7ab9 */ /* 0x000fe40000000a00 */
[----:B------:R-:W-:Y:S02]  /*13c0*/  UIMAD UR6, UR6, UR14, URZ ;  /* 0x0000000e060672a4 */ /* 0x000fe4000f8e023f */
[----:B------:R-:W-:Y:S02]  /*13d0*/  ULDC.64 UR12, c[0x0][0x180] ;  /* 0x00006000000c7ab9 */ /* 0x000fe40000000a00 */
[----:B------:R-:W-:-:S02]  /*13e0*/  UIMAD UR15, UR36, UR15, UR6 ;  /* 0x0000000f240f72a4 */ /* 0x000fc4000f8e0206 */
[----:B------:R-:W-:-:S04]  /*13f0*/  UIMAD UR6, UR31, UR12, URZ ;  /* 0x0000000c1f0672a4 */ /* 0x000fc8000f8e023f */
[----:B------:R-:W-:Y:S02]  /*1400*/  UIMAD UR13, UR38, UR13, UR6 ;  /* 0x0000000d260d72a4 */ /* 0x000fe4000f8e0206 */
[----:B------:R-:W-:-:S04]  /*1410*/  UIMAD.WIDE.U32 UR6, UR36, UR14, URZ ;  /* 0x0000000e240672a5 */ /* 0x000fc8000f8e003f */
[----:B------:R-:W-:-:S04]  /*1420*/  UIADD3 UR7, UR7, UR15, URZ ;  /* 0x0000000f07077290 */ /* 0x000fc8000fffe03f */
[----:B------:R-:W-:-:S04]  /*1430*/  UIMAD.WIDE.U32 UR6, UR38, UR12, UR6 ;  /* 0x0000000c260672a5 */ /* 0x000fc8000f8e0006 */
[----:B------:R-:W-:-:S03]  /*1440*/  UIADD3 UR25, UR7, UR13, URZ ;  /* 0x0000000d07197290 */ /* 0x000fc6000fffe03f */
[----:B------:R-:W-:Y:S02]  /*1450*/  UMOV UR23, UR6 ;  /* 0x0000000600177c82 */ /* 0x000fe40008000000 */
.L_x_1002:
        /* <DEDUP_REMOVED lines=43> */
.L_x_1003:
        /* <DEDUP_REMOVED lines=19> */
[----:B------:R-:W-:Y:S02]  /*1840*/  USEL UR18, UR44, UR12, !UP3 ;  /* 0x0000000c2c127287 */ /* 0x000fe4000d800000 */
[----:B------:R-:W-:-:S02]  /*1850*/  UIMAD UR7, UR40, UR7, UR56 ;  /* 0x00000007280772a4 */ /* 0x000fc4000f8e0238 */
[----:B------:R-:W-:Y:S02]  /*1860*/  USEL UR12, UR11, URZ, UP6 ;  /* 0x0000003f0b0c7287 */ /* 0x000fe4000b000000 */
[----:B------:R-:W-:Y:S02]  /*1870*/  UIADD3 UR14, UR45, UR7, URZ ;  /* 0x000000072d0e7290 */ /* 0x000fe4000fffe03f */
[----:B------:R-:W-:-:S04]  /*1880*/  UIMAD UR7, UR41, UR16, URZ ;  /* 0x00000010290772a4 */ /* 0x000fc8000f8e023f */
[----:B------:R-:W-:Y:S02]  /*1890*/  @UP3 UIADD3 UR14, UR13, UR7, URZ ;  /* 0x000000070d0e3290 */ /* 0x000fe4000fffe03f */
[----:B------:R-:W-:Y:S02]  /*18a0*/  USEL UR13, UR6, URZ, UP6 ;  /* 0x0000003f060d7287 */ /* 0x000fe4000b000000 */
[----:B------:R-:W-:-:S04]  /*18b0*/  USHF.L.U64.HI UR6, UR38, 0x7, UR31 ;  /* 0x0000000726067899 */ /* 0x000fc8000801021f */
[----:B------:R-:W-:Y:S02]  /*18c0*/  USEL UR7, UR6, URZ, UP1 ;  /* 0x0000003f06077287 */ /* 0x000fe40008800000 */
[----:B------:R-:W-:-:S03]  /*18d0*/  USEL UR6, UR15, URZ, UP1 ;  /* 0x0000003f0f067287 */ /* 0x000fc60008800000 */
[----:B------:R-:W-:Y:S02]  /*18e0*/  ULDC UR15, c[0x0][0x234] ;  /* 0x00008d00000f7ab9 */ /* 0x000fe40000000800 */
[----:B------:R-:W-:-:S04]  /*18f0*/  UIADD3 UR6, UP1, UR17, UR6, URZ ;  /* 0x0000000611067290 */ /* 0x000fc8000ff3e03f */
        /* <DEDUP_REMOVED lines=14> */
.L_x_1004:
[----:B------:R-:W-:-:S04]  /*19e0*/  UMOV UR9, UR55 ;  /* 0x0000003700097c82 */ /* 0x000fc80008000000 */
.L_x_1005:
[----:B------:R-:W-:Y:S01]  /*19f0*/  UIADD3 UR6, UP4, UP3, UR6, UR49, UR51 ;  /* 0x0000003106067290 */ /* 0x000fe2000fb9e033 */
[----:B------:R-:W1:Y:S01]  /*1a00*/  S2R R21, SR_TID.X ;  /* 0x0000000000157919 */ /* 0x000e620000002100 */
[----:B------:R-:W-:Y:S01]  /*1a10*/  USHF.R.S32.HI UR16, URZ, 0x1f, UR39 ;  /* 0x0000001f3f107899 */ /* 0x000fe20008011427 */
[----:B------:R-:W-:Y:S01]  /*1a20*/  IADD3 R14, P0, R245, UR17, RZ ;  /* 0x00000011f50e7c10 */ /* 0x000fe2000ff1e0ff */
[----:B------:R-:W-:Y:S01]  /*1a30*/  UIADD3 UR26, UP2, UP1, UR13, UR6, UR18 ;  /* 0x000000060d1a7290 */ /* 0x000fe2000f95e012 */
[----:B------:R-:W-:Y:S01]  /*1a40*/  IMAD.U32 R7, RZ, RZ, UR17 ;  /* 0x00000011ff077e24 */ /* 0x000fe2000f8e00ff */
[----:B------:R-:W-:Y:S01]  /*1a50*/  UIADD3.X UR6, UR11, UR53, UR58, UP4, UP3 ;  /* 0x000000350b067290 */ /* 0x000fe2000a7e643a */
[----:B------:R-:W-:Y:S01]  /*1a60*/  SHF.R.S32.HI R233, RZ, 0x1f, R232 ;  /* 0x0000001fffe97819 */ /* 0x000fe200000114e8 */
[----:B------:R-:W-:Y:S01]  /*1a70*/  UIADD3 UR15, UR17, UR15, URZ ;  /* 0x0000000f110f7290 */ /* 0x000fe2000fffe03f */
[----:B------:R-:W-:Y:S01]  /*1a80*/  IADD3.X R16, R24, UR28, RZ, P0, !PT ;  /* 0x0000001c18107c10 */ /* 0x000fe200087fe4ff */
[----:B------:R-:W-:Y:S01]  /*1a90*/  UIADD3.X UR14, UR12, UR6, UR14, UP2, UP1 ;  /* 0x000000060c0e7290 */ /* 0x000fe200097e240e */
[----:B------:R-:W-:Y:S01]  /*1aa0*/  IMAD.U32 R9, RZ, RZ, UR39 ;  /* 0x00000027ff097e24 */ /* 0x000fe2000f8e00ff */
[----:B------:R-:W-:Y:S01]  /*1ab0*/  UMOV UR32, 0x4 ;  /* 0x0000000400207882 */ /* 0x000fe20000000000 */
[----:B------:R-:W-:Y:S01]  /*1ac0*/  IMAD.U32 R12, RZ, RZ, UR39 ;  /* 0x00000027ff0c7e24 */ /* 0x000fe2000f8e00ff */
[----:B------:R-:W-:Y:S01]  /*1ad0*/  ULDC.64 UR6, c[0x0][0x1a8] ;  /* 0x00006a0000067ab9 */ /* 0x000fe20000000a00 */
[----:B------:R-:W-:Y:S01]  /*1ae0*/  IMAD R8, R16, c[0x0][0x190], RZ ;  /* 0x0000640010087a24 */ /* 0x000fe200078e02ff */
[----:B------:R-:W-:Y:S01]  /*1af0*/  UIMAD UR6, UR16, UR6, URZ ;  /* 0x00000006100672a4 */ /* 0x000fe2000f8e023f */
[----:B------:R-:W-:Y:S01]  /*1b00*/  BSSY B1, `(.L_x_1001) ;  /* 0x000092a000017945 */ /* 0x000fe20003800000 */
[----:B------:R-:W-:Y:S01]  /*1b10*/  ULDC UR33, c[0x0][0x2e8] ;  /* 0x0000ba0000217ab9 */ /* 0x000fe20000000800 */
[----:B------:R-:W-:Y:S01]  /*1b20*/  IMAD R17, R14, c[0x0][0x194], R8 ;  /* 0x000065000e117a24 */ /* 0x000fe200078e0208 */
[----:B------:R-:W-:-:S03]  /*1b30*/  UIMAD UR13, UR39, UR7, UR6 ;  /* 0x00000007270d72a4 */ /* 0x000fc6000f8e0206 */
[----:B------:R-:W-:Y:S02]  /*1b40*/  ULDC.64 UR6, c[0x0][0x370] ;  /* 0x0000dc0000067ab9 */ /* 0x000fe40000000a00 */
[----:B------:R-:W-:Y:S01]  /*1b50*/  UIMAD UR6, UR28, UR6, URZ ;  /* 0x000000061c0672a4 */ /* 0x000fe2000f8e023f */
[----:B-1----:R-:W-:-:S03]  /*1b60*/  SHF.R.S32.HI R4, RZ, 0x1f, R21 ;  /* 0x0000001fff047819 */ /* 0x002fc60000011415 */
[----:B------:R-:W-:Y:S01]  /*1b70*/  UIMAD UR11, UR17, UR7, UR6 ;  /* 0x00000007110b72a4 */ /* 0x000fe2000f8e0206 */
[----:B------:R-:W-:Y:S02]  /*1b80*/  LEA.HI R4, R4, R21, RZ, 0x5 ;  /* 0x0000001504047211 */ /* 0x000fe400078f28ff */
[----:B------:R-:W-:Y:S02]  /*1b90*/  ULDC.64 UR6, c[0x0][0x378] ;  /* 0x0000de0000067ab9 */ /* 0x000fe40000000a00 */
[----:B------:R-:W-:Y:S01]  /*1ba0*/  UIMAD UR6, UR16, UR6, URZ ;  /* 0x00000006100672a4 */ /* 0x000fe2000f8e023f */
[----:B------:R-:W-:Y:S02]  /*1bb0*/  LOP3.LUT R5, R4, 0xffffffe0, RZ, 0xc0, !PT ;  /* 0xffffffe004057812 */ /* 0x000fe400078ec0ff */
[----:B------:R-:W-:Y:S01]  /*1bc0*/  SHF.R.S32.HI R6, RZ, 0x5, R4 ;  /* 0x00000005ff067819 */ /* 0x000fe20000011404 */
[----:B------:R-:W-:Y:S01]  /*1bd0*/  UIMAD UR12, UR39, UR7, UR6 ;  /* 0x00000007270c72a4 */ /* 0x000fe2000f8e0206 */
[----:B------:R-:W-:Y:S01]  /*1be0*/  IADD3 R4, P2, R232, UR19, RZ ;  /* 0x00000013e8047c10 */ /* 0x000fe2000ff5e0ff */
[----:B------:R-:W-:Y:S01]  /*1bf0*/  UIADD3 UR6, UR17, UR9, URZ ;  /* 0x0000000911067290 */ /* 0x000fe2000fffe03f */
[----:B------:R-:W-:Y:S01]  /*1c00*/  IMAD.IADD R21, R21, 0x1, -R5 ;  /* 0x0000000115157824 */ /* 0x000fe200078e0a05 */
[----:B------:R-:W-:Y:S01]  /*1c10*/  UIADD3 UR9, UR30, -0x1, URZ ;  /* 0xffffffff1e097890 */ /* 0x000fe2000fffe03f */
[----:B------:R-:W-:Y:S01]  /*1c20*/  IADD3.X R5, R233, UR20, RZ, P2, !PT ;  /* 0x00000014e9057c10 */ /* 0x000fe200097fe4ff */
[----:B------:R-:W-:Y:S01]  /*1c30*/  ULDC.64 UR16, c[0x0][0x3c8] ;  /* 0x0000f20000107ab9 */ /* 0x000fe20000000a00 */
[----:B------:R-:W-:Y:S01]  /*1c40*/  IMAD R6, R6, UR50, R21 ;  /* 0x0000003206067c24 */ /* 0x000fe2000f8e0215 */
[----:B------:R-:W-:-:S02]  /*1c50*/  UIMAD.WIDE UR6, UR6, UR32, UR16 ;  /* 0x00000020060672a5 */ /* 0x000fc4000f8e0210 */
[----:B------:R-:W-:Y:S02]  /*1c60*/  IMAD.WIDE.U32 R4, R7, c[0x0][0x370], R4 ;  /* 0x0000dc0007047a25 */ /* 0x000fe400078e0004 */
[----:B------:R-:W-:-:S03]  /*1c70*/  IADD3 R10, P0, R6, UR26, RZ ;  /* 0x0000001a060a7c10 */ /* 0x000fc6000ff1e0ff */
[----:B------:R-:W-:Y:S01]  /*1c80*/  UMOV UR17, UR6 ;  /* 0x0000000600117c82 */ /* 0x000fe20008000000 */
[----:B------:R-:W-:Y:S01]  /*1c90*/  LEA.HI.X.SX32 R11, R6, UR14, 0x1, P0 ;  /* 0x0000000e060b7c11 */ /* 0x000fe200080f0eff */
[----:B------:R-:W-:Y:S01]  /*1ca0*/  UIADD3 UR6, -UR8, UR10, UR21 ;  /* 0x0000000a08067290 */ /* 0x000fe2000fffe115 */
[----:B------:R-:W-:Y:S01]  /*1cb0*/  IMAD.WIDE.U32 R6, R14, c[0x0][0x190], R232 ;  /* 0x000064000e067a25 */ /* 0x000fe200078e00e8 */
[----:B------:R-:W-:Y:S01]  /*1cc0*/  IADD3 R5, R5, UR11, RZ ;  /* 0x0000000b05057c10 */ /* 0x000fe2000fffe0ff */
[----:B------:R-:W-:Y:S02]  /*1cd0*/  UMOV UR16, UR7 ;  /* 0x0000000700107c82 */ /* 0x000fe40008000000 */
[----:B------:R-:W-:Y:S01]  /*1ce0*/  UIADD3 UR6, UR6, -UR33, URZ ;  /* 0x8000002106067290 */ /* 0x000fe2000fffe03f */
[----:B------:R-:W-:Y:S01]  /*1cf0*/  IADD3 R8, P0, R6, UR29, RZ ;  /* 0x0000001d06087c10 */ /* 0x000fe2000ff1e0ff */
[----:B------:R-:W-:Y:S02]  /*1d00*/  IMAD.WIDE.U32 R4, R9, c[0x0][0x378], R4 ;  /* 0x0000de0009047a25 */ /* 0x000fe400078e0004 */
[----:B------:R-:W-:Y:S01]  /*1d10*/  USHF.R.S32.HI UR18, URZ, 0x1f, UR6 ;  /* 0x0000001f3f127899 */ /* 0x000fe20008011406 */
[----:B------:R-:W-:Y:S01]  /*1d20*/  IADD3.X R9, R7, UR27, R17, P0, !PT ;  /* 0x0000001b07097c10 */ /* 0x000fe200087fe411 */
[----:B------:R-:W-:Y:S01]  /*1d30*/  IMAD.MOV.U32 R6, RZ, RZ, R4 ;  /* 0x000000ffff067224 */ /* 0x000fe200078e0004 */
[----:B------:R-:W-:Y:S01]  /*1d40*/  LEA R224, P0, R10, c[0x0][0x350], 0x2 ;  /* 0x0000d4000ae07a11 */ /* 0x000fe200078010ff */
[----:B------:R-:W-:Y:S01]  /*1d50*/  ULEA.HI UR18, UR18, UR6, URZ, 0x6 ;  /* 0x0000000612127291 */ /* 0x000fe2000f8f303f */
[----:B------:R-:W-:Y:S01]  /*1d60*/  IADD3 R7, R5, UR12, RZ ;  /* 0x0000000c05077c10 */ /* 0x000fe2000fffe0ff */
[----:B------:R-:W-:Y:S01]  /*1d70*/  IMAD R5, R24, c[0x0][0x370], RZ ;  /* 0x0000dc0018057a24 */ /* 0x000fe200078e02ff */
[----:B------:R-:W-:Y:S01]  /*1d80*/  LEA.HI.X R225, R10, c[0x0][0x354], R11, 0x2, P0 ;  /* 0x0000d5000ae17a11 */ /* 0x000fe200000f140b */
[----:B------:R-:W-:Y:S01]  /*1d90*/  USHF.R.S32.HI UR18, URZ, 0x6, UR18 ;  /* 0x000000063f127899 */ /* 0x000fe20008011412 */
[----:B------:R-:W-:Y:S01]  /*1da0*/  IMAD.WIDE.U32 R12, R12, c[0x0][0x1a8], R8 ;  /* 0x00006a000c0c7a25 */ /* 0x000fe200078e0008 */
[----:B------:R-:W-:-:S02]  /*1db0*/  ULDC.64 UR6, c[0x0][0x200] ;  /* 0x0000800000067ab9 */ /* 0x000fc40000000a00 */
[----:B------:R-:W-:Y:S01]  /*1dc0*/  UISETP.LT.AND UP1, UPT, URZ, UR18, UPT ;  /* 0x000000123f00728c */ /* 0x000fe2000bf21270 */
[----:B------:R-:W-:Y:S01]  /*1dd0*/  IMAD R4, R245, c[0x0][0x374], R5 ;  /* 0x0000dd00f5047a24 */ /* 0x000fe200078e0205 */
[----:B------:R-:W-:Y:S01]  /*1de0*/  IADD3 R18, R13, UR13, RZ ;  /* 0x0000000d0d127c10 */ /* 0x000fe2000fffe0ff */
[----:B------:R-:W-:Y:S01]  /*1df0*/  IMAD.WIDE.U32 R6, R245, c[0x0][0x370], R6 ;  /* 0x0000dc00f5067a25 */ /* 0x000fe200078e0006 */
[----:B------:R-:W-:Y:S01]  /*1e00*/  USEL UR18, URZ, UR18, !UP1 ;  /* 0x000000123f127287 */ /* 0x000fe2000c800000 */
[----:B------:R-:W-:Y:S01]  /*1e10*/  LEA R228, P3, R12, c[0x0][0x160], 0x1 ;  /* 0x000058000ce47a11 */ /* 0x000fe200078608ff */
[----:B------:R-:W-:Y:S01]  /*1e20*/  UIMAD.WIDE UR6, UR15, UR32, UR6 ;  /* 0x000000200f0672a5 */ /* 0x000fe2000f8e0206 */
[----:B------:R-:W-:Y:S01]  /*1e30*/  IMAD.IADD R11, R7, 0x1, R4 ;  /* 0x00000001070b7824 */ /* 0x000fe200078e0204 */
[----:B------:R-:W-:Y:S01]  /*1e40*/  UISETP.GT.AND UP1, UPT, UR30, UR18, UPT ;  /* 0x000000121e00728c */ /* 0x000fe2000bf24270 */
[----:B------:R-:W-:Y:S02]  /*1e50*/  LEA R227, P2, R6, c[0x0][0x330], 0x1 ;  /* 0x0000cc0006e37a11 */ /* 0x000fe400078408ff */
[----:B------:R-:W-:-:S02]  /*1e60*/  LEA.HI.X R229, R12, c[0x0][0x164], R18, 0x1, P3 ;  /* 0x000059000ce57a11 */ /* 0x000fc400018f0c12 */
[----:B------:R-:W-:Y:S02]  /*1e70*/  LEA.HI.X R230, R6, c[0x0][0x334], R11, 0x1, P2 ;  /* 0x0000cd0006e67a11 */ /* 0x000fe400010f0c0b */
[----:B------:R-:W-:-:S13]  /*1e80*/  PLOP3.LUT P0, PT, PT, PT, UP1, 0x80, 0x0 ;  /* 0x000000000000781c */ /* 0x000fda0003f0f018 */
[----:B------:R-:W-:Y:S05]  /*1e90*/  @P0 BRA `(.L_x_1006) ;  /* 0x0000094000000947 */ /* 0x000fea0003800000 */
        /* <DEDUP_REMOVED lines=18> */
.L_x_1007:
        /* <DEDUP_REMOVED lines=18> */
.L_x_1008:
        /* <DEDUP_REMOVED lines=9> */
[----:B------:R-:W-:Y:S01]  /*2170*/  USHF.R.S32.HI UR14, URZ, 0x1f, UR39 ;  /* 0x0000001f3f0e7899 */ /* 0x000fe20008011427 */
[----:B------:R-:W-:Y:S02]  /*2180*/  ISETP.GE.AND P5, PT, R245, UR8, PT ;  /* 0x00000008f5007c0c */ /* 0x000fe4000bfa6270 */
[----:B------:R-:W-:Y:S01]  /*2190*/  MOV R4, UR6 ;  /* 0x0000000600047c02 */ /* 0x000fe20008000f00 */
[----:B------:R-:W-:Y:S02]  /*21a0*/  ULDC.64 UR6, c[0x0][0x3b8] ;  /* 0x0000ee0000067ab9 */ /* 0x000fe40000000a00 */
[----:B------:R-:W-:Y:S01]  /*21b0*/  UIMAD UR6, UR14, UR6, URZ ;  /* 0x000000060e0672a4 */ /* 0x000fe2000f8e023f */
[----:B------:R-:W-:Y:S01]  /*21c0*/  IADD3.X R7, R5, UR13, R4, P0, !PT ;  /* 0x0000000d05077c10 */ /* 0x000fe200087fe404 */
[----:B------:R-:W-:Y:S02]  /*21d0*/  IMAD.U32 R4, RZ, RZ, UR39 ;  /* 0x00000027ff047e24 */ /* 0x000fe4000f8e00ff */
[----:B------:R-:W-:-:S02]  /*21e0*/  UIMAD UR6, UR39, UR7, UR6 ;  /* 0x00000007270672a4 */ /* 0x000fc4000f8e0206 */
        /* <DEDUP_REMOVED lines=19> */
.L_x_1010:
[----:B------:R-:W-:Y:S05]  /*2320*/  BSYNC B0 ;  /* 0x0000000000007941 */ /* 0x000fea0003800000 */
.L_x_1009:
        /* <DEDUP_REMOVED lines=21> */
.L_x_1012:
[----:B------:R-:W-:Y:S05]  /*2480*/  BSYNC B0 ;  /* 0x0000000000007941 */ /* 0x000fea0003800000 */
.L_x_1011:
[----:B------:R-:W-:Y:S01]  /*2490*/  ULDC.64 UR6, c[0x0][0x3a8] ;  /* 0x0000ea0000067ab9 */ /* 0x000fe20000000a00 */
[----:B-1----:R-:W-:Y:S01]  /*24a0*/  IMAD.WIDE.U32 R4, R11, c[0x0][0x3a8], R232 ;  /* 0x0000ea000b047a25 */ /* 0x002fe200078e00e8 */
[----:B------:R-:W-:Y:S01]  /*24b0*/  UIMAD UR6, UR9, UR6, URZ ;  /* 0x00000006090672a4 */ /* 0x000fe2000f8e023f */
[----:B------:R-:W-:Y:S01]  /*24c0*/  BSSY B0, `(.L_x_1013) ;  /* 0x000001d000007945 */ /* 0x000fe20003800000 */
[----:B------:R-:W-:-:S02]  /*24d0*/  USHF.R.S32.HI UR8, URZ, 0x1f, UR39 ;  /* 0x0000001f3f087899 */ /* 0x000fc40008011427 */
        /* <DEDUP_REMOVED lines=27> */
.L_x_1014:
[----:B------:R-:W-:Y:S05]  /*2690*/  BSYNC B0 ;  /* 0x0000000000007941 */ /* 0x000fea0003800000 */
.L_x_1013:
        /* <DEDUP_REMOVED lines=20> */
.L_x_1006:
        /* <DEDUP_REMOVED lines=50> */
.L_x_1017:
[----:B------:R-:W-:Y:S05]  /*2b00*/  BSYNC B0 ;  /* 0x0000000000007941 */ /* 0x000fea0003800000 */
.L_x_1016:
        /* <DEDUP_REMOVED lines=48> */
.L_x_1019:
[----:B------:R-:W-:Y:S05]  /*2e10*/  BSYNC B0 ;  /* 0x0000000000007941 */ /* 0x000fea0003800000 */
.L_x_1018:
        /* <DEDUP_REMOVED lines=44> */
.L_x_1021:
[----:B------:R-:W-:Y:S05]  /*30e0*/  BSYNC B0 ;  /* 0x0000000000007941 */ /* 0x000fea0003800000 */
.L_x_1020:
        /* <DEDUP_REMOVED lines=45> */
.L_x_1023:
[----:B------:R-:W-:Y:S05]  /*33c0*/  BSYNC B0 ;  /* 0x0000000000007941 */ /* 0x000fea0003800000 */
.L_x_1022:
[C---:B--23--:R-:W-:Y:S01]  /*33d0*/  IADD3 R4, R231.reuse, 0x8, RZ ;  /* 0x00000008e7047810 */ /* 0x04cfe20007ffe0ff */
[----:B------:R-:W-:Y:S01]  /*33e0*/  USHF.R.S32.HI UR12, URZ, 0x1f, UR21 ;  /* 0x0000001f3f0c7899 */ /* 0x000fe20008011415 */
[C---:B------:R-:W-:Y:S01]  /*33f0*/  ISETP.GE.AND P1, PT, R231.reuse, UR11, PT ;  /* 0x0000000be7007c0c */ /* 0x040fe2000bf26270 */
[----:B------:R-:W-:Y:S01]  /*3400*/  ULDC.64 UR14, c[0x0][0x198] ;  /* 0x00006600000e7ab9 */ /* 0x000fe20000000a00 */
[----:B------:R-:W-:Y:S01]  /*3410*/  ISETP.GE.AND P0, PT, R4, UR11, PT ;  /* 0x0000000b04007c0c */ /* 0x000fe2000bf06270 */
[----:B------:R-:W-:Y:S01]  /*3420*/  UIADD3 UR11, -UR21, UR8, URZ ;  /* 0x00000008150b7290 */ /* 0x000fe2000fffe13f */
[----:B------:R-:W-:Y:S01]  /*3430*/  IMAD.MOV.U32 R4, RZ, RZ, 0x4 ;  /* 0x00000004ff047424 */ /* 0x000fe200078e00ff */
[----:B------:R-:W-:Y:S01]  /*3440*/  MOV R238, 0x7f800000 ;  /* 0x7f80000000ee7802 */ /* 0x000fe20000000f00 */
[----:B------:R-:W-:Y:S01]  /*3450*/  IMAD.MOV.U32 R239, RZ, RZ, 0x7f800000 ;  /* 0x7f800000ffef7424 */ /* 0x000fe200078e00ff */
[----:B------:R-:W-:Y:S01]  /*3460*/  UIMAD UR13, UR12, UR14, URZ ;  /* 0x0000000e0c0d72a4 */ /* 0x000fe2000f8e023f */
[----:B------:R-:W-:Y:S01]  /*3470*/  IMAD.WIDE R4, R231, R4, UR6 ;  /* 0x00000006e7047e25 */ /* 0x000fe2000f8e0204 */
[----:B------:R-:W-:-:S02]  /*3480*/  ISETP.GE.AND P5, PT, R245, UR11, PT ;  /* 0x0000000bf5007c0c */ /* 0x000fc4000bfa6270 */
[----:B------:R-:W-:Y:S01]  /*3490*/  MOV R17, UR21 ;  /* 0x0000001500117c02 */ /* 0x000fe20008000f00 */
[----:B------:R-:W-:Y:S01]  /*34a0*/  UIMAD UR13, UR21, UR15, UR13 ;  /* 0x0000000f150d72a4 */ /* 0x000fe2000f8e020d */
[----:B------:R2:W5:Y:S04]  /*34b0*/  @!P1 LDG.E R238, [R4.64] ;  /* 0x0000000404ee9981 */ /* 0x000568000c1e1900 */
[----:B------:R2:W5:Y:S01]  /*34c0*/  @!P0 LDG.E R239, [R4.64+0x20] ;  /* 0x0000200404ef8981 */ /* 0x000562000c1e1900 */
[----:B------:R-:W-:-:S04]  /*34d0*/  IMAD.U32 R6, RZ, RZ, UR13 ;  /* 0x0000000dff067e24 */ /* 0x000fc8000f8e00ff */
[----:B------:R3:W-:Y:S04]  /*34e0*/  @P5 STS.128 [R226+0x10000], RZ ;  /* 0x010000ffe2005388 */ /* 0x0007e80000000c00 */
[----:B------:R3:W-:Y:S04]  /*34f0*/  @P5 STS.128 [R226+0x12000], RZ ;  /* 0x012000ffe2005388 */ /* 0x0007e80000000c00 */
[----:B------:R3:W-:Y:S04]  /*3500*/  @P5 STS.128 [R226+0x14000], RZ ;  /* 0x014000ffe2005388 */ /* 0x0007e80000000c00 */
[----:B------:R3:W-:Y:S01]  /*3510*/  @P5 STS.128 [R226+0x16000], RZ ;  /* 0x016000ffe2005388 */ /* 0x0007e20000000c00 */
[----:B--2---:R-:W-:-:S05]  /*3520*/  IMAD.WIDE.U32 R4, R17, c[0x0][0x198], R232 ;  /* 0x0000660011047a25 */ /* 0x004fca00078e00e8 */
[----:B------:R-:W-:-:S04]  /*3530*/  IADD3 R4, P0, R4, UR23, RZ ;  /* 0x0000001704047c10 */ /* 0x000fc8000ff1e0ff */
[----:B------:R-:W-:Y:S01]  /*3540*/  IADD3.X R5, R5, UR25, R6, P0, !PT ;  /* 0x0000001905057c10 */ /* 0x000fe200087fe406 */
[----:B------:R-:W-:Y:S01]  /*3550*/  IMAD R6, R22, c[0x0][0x1b0], RZ ;  /* 0x00006c0016067a24 */ /* 0x000fe200078e02ff */
[----:B------:R-:W-:Y:S03]  /*3560*/  BSSY B0, `(.L_x_1024) ;  /* 0x0000032000007945 */ /* 0x000fe60003800000 */
        /* <DEDUP_REMOVED lines=49> */
.L_x_1025:
[----:B---3--:R-:W-:Y:S05]  /*3880*/  BSYNC B0 ;  /* 0x0000000000007941 */ /* 0x008fea0003800000 */
.L_x_1024:
        /* <DEDUP_REMOVED lines=19> */
[C---:B------:R-:W-:Y:S01]  /*39c0*/  IMAD.WIDE.U32 R10, R7.reuse, c[0x0][0x198], R10 ;  /* 0x00006600070a7a25 */ /* 0x040fe200078e000a */
        /* <DEDUP_REMOVED lines=35> */
.L_x_1027:
[----:B------:R-:W-:Y:S05]  /*3c00*/  BSYNC B0 ;  /* 0x0000000000007941 */ /* 0x000fea0003800000 */
.L_x_1026:
        /* <DEDUP_REMOVED lines=62> */
.L_x_1029:
[----:B------:R-:W-:Y:S05]  /*3ff0*/  BSYNC B0 ;  /* 0x0000000000007941 */ /* 0x000fea0003800000 */
.L_x_1028:
        /* <DEDUP_REMOVED lines=53> */
.L_x_1031:
[----:B------:R-:W-:Y:S05]  /*4350*/  BSYNC B0 ;  /* 0x0000000000007941 */ /* 0x000fea0003800000 */
.L_x_1030:
[----:B------:R-:W-:Y:S01]  /*4360*/  IMAD.MOV.U32 R6, RZ, RZ, c[0x0][0x308] ;  /* 0x0000c200ff067624 */ /* 0x000fe200078e00ff */
[----:B------:R-:W0:Y:S01]  /*4370*/  LDGDEPBAR ;  /* 0x00000000000079af */ /* 0x000e220000000000 */
[----:B------:R-:W-:-:S05]  /*4380*/  IMAD.MOV.U32 R7, RZ, RZ, c[0x0][0x30c] ;  /* 0x0000c300ff077624 */ /* 0x000fca00078e00ff */
[----:B-12---:R1:W2:Y:S04]  /*4390*/  LDG.E.64 R4, [R6.64+0x8] ;  /* 0x0000080406047981 */ /* 0x0062a8000c1e1b00 */
[----:B-1-3--:R-:W3:Y:S01]  /*43a0*/  LDG.E.64 R6, [R6.64] ;  /* 0x0000000406067981 */ /* 0x00aee2000c1e1b00 */
[----:B------:R-:W-:Y:S01]  /*43b0*/  UIADD3 UR11, UR21, UR10, URZ ;  /* 0x0000000a150b7290 */ /* 0x000fe2000fffe03f */
[----:B------:R-:W-:Y:S01]  /*43c0*/  SHF.R.S32.HI R8, RZ, 0x1f, R21 ;  /* 0x0000001fff087819 */ /* 0x000fe20000011415 */
        /* <DEDUP_REMOVED lines=65> */
[----:B------:R-:W-:Y:S02]  /*47e0*/  UIADD3 UR21, UR11, -UR12, URZ ;  /* 0x8000000c0b157290 */ /* 0x000fe4000fffe03f */
[----:B------:R-:W-:Y:S01]  /*47f0*/  ULDC UR15, c[0x0][0x2e4] ;  /* 0x0000b900000f7ab9 */ /* 0x000fe20000000800 */
[----:B--2---:R-:W-:Y:S02]  /*4800*/  IADD3 R248, P1, P0, R4, UR48, R21 ;  /* 0x0000003004f87c10 */ /* 0x004fe4000f83e015 */
[----:B------:R-:W-:Y:S02]  /*4810*/  CS2R R20, SRZ ;  /* 0x0000000000147805 */ /* 0x000fe4000001ff00 */
[----:B------:R-:W-:Y:S01]  /*4820*/  IADD3.X R249, R5, UR52, R8, P1, P0 ;  /* 0x0000003405f97c10 */ /* 0x000fe20008fe0408 */
        /* <DEDUP_REMOVED lines=14> */
.L_x_1036:
[----:B------:R-:W0:Y:S01]  /*4910*/  LDGDEPBAR ;  /* 0x00000000000079af */ /* 0x000e220000000000 */
[----:B------:R-:W-:Y:S02]  /*4920*/  USHF.L.U32 UR12, UR9, 0x6, URZ ;  /* 0x00000006090c7899 */ /* 0x000fe4000800063f */
[----:B------:R-:W-:Y:S02]  /*4930*/  ULDC UR11, c[0x0][0x2e4] ;  /* 0x0000b900000b7ab9 */ /* 0x000fe40000000800 */
[----:B------:R-:W-:Y:S01]  /*4940*/  UISETP.GE.AND UP0, UPT, UR12, UR21, UPT ;  /* 0x000000150c00728c */ /* 0x000fe2000bf06270 */
        /* <DEDUP_REMOVED lines=8> */
[----:B------:R-:W-:Y:S04]  /*49d0*/  LDSM.16.M88.4 R100, [R219] ;  /* 0x00000000db64783b */ /* 0x000fe80000000200 */
[----:B------:R-:W3:Y:S04]  /*49e0*/  LDSM.16.M88.4 R104, [R212+0x10000] ;  /* 0x01000000d468783b */ /* 0x000ee80000000200 */
        /* <DEDUP_REMOVED lines=11> */
[----:B------:R-:W3:Y:S04]  /*4aa0*/  LDSM.16.M88.4 R88, [R3+0x10800] ;  /* 0x010800000358783b */ /* 0x000ee80000000200 */
[----:B------:R-:W-:Y:S03]  /*4ab0*/  LDSM.16.M88.4 R96, [R213+0x12000] ;  /* 0x01200000d560783b */ /* 0x000fe60000000200 */
[C---:B------:R-:W-:Y:S08]  /*4ac0*/  HMMA.16816.F32.BF16 R4, R100.reuse, R104, R4 ;  /* 0x000000686404723c */ /* 0x040ff00000041804 */
[C---:B------:R-:W-:Y:S01]  /*4ad0*/  HMMA.16816.F32.BF16 R8, R100.reuse, R106, R8 ;  /* 0x0000006a6408723c */ /* 0x040fe20000041808 */
[----:B------:R-:W-:Y:S07]  /*4ae0*/  LDSM.16.M88.4 R104, [R2+0x12800] ;  /* 0x012800000268783b */ /* 0x000fee0000000200 */
[C---:B-1----:R-:W-:Y:S08]  /*4af0*/  HMMA.16816.F32.BF16 R12, R100.reuse, R84, R12 ;  /* 0x00000054640c723c */ /* 0x042ff0000004180c */
[----:B------:R-:W-:Y:S01]  /*4b00*/  HMMA.16816.F32.BF16 R16, R100, R86, R16 ;  /* 0x000000566410723c */ /* 0x000fe20000041810 */
[----:B------:R-:W1:Y:S04]  /*4b10*/  LDSM.16.M88.4 R84, [R214+0x2000] ;  /* 0x00200000d654783b */ /* 0x000e680000000200 */
[----:B------:R-:W4:Y:S03]  /*4b20*/  LDSM.16.M88.4 R100, [R213+0x12800] ;  /* 0x01280000d564783b */ /* 0x000f260000000200 */
[C---:B--2---:R-:W-:Y:S08]  /*4b30*/  HMMA.16816.F32.BF16 R4, R92.reuse, R108, R4 ;  /* 0x0000006c5c04723c */ /* 0x044ff00000041804 */
[C---:B------:R-:W-:Y:S08]  /*4b40*/  HMMA.16816.F32.BF16 R8, R92.reuse, R110, R8 ;  /* 0x0000006e5c08723c */ /* 0x040ff00000041808 */
[C---:B---3--:R-:W-:Y:S07]  /*4b50*/  HMMA.16816.F32.BF16 R12, R92.reuse, R88, R12 ;  /* 0x000000585c0c723c */ /* 0x048fee000004180c */
[----:B------:R-:W-:Y:S01]  /*4b60*/  IMAD.U32 R88, RZ, RZ, UR17 ;  /* 0x00000011ff587e24 */ /* 0x000fe2000f8e00ff */
[----:B------:R-:W-:Y:S01]  /*4b70*/  HMMA.16816.F32.BF16 R16, R92, R90, R16 ;  /* 0x0000005a5c10723c */ /* 0x000fe20000041810 */
[----:B------:R-:W-:Y:S01]  /*4b80*/  IMAD.U32 R89, RZ, RZ, UR16 ;  /* 0x00000010ff597e24 */ /* 0x000fe2000f8e00ff */
[----:B------:R-:W-:Y:S02]  /*4b90*/  LDSM.16.M88.4 R92, [R2+0x12000] ;  /* 0x01200000025c783b */ /* 0x000fe40000000200 */
[C---:B------:R-:W-:Y:S04]  /*4ba0*/  LEA R108, P0, R231.reuse, R88, 0x2 ;  /* 0x00000058e76c7211 */ /* 0x040fe800078010ff */
[----:B------:R-:W-:Y:S01]  /*4bb0*/  LEA.HI.X.SX32 R109, R231, R89, 0x2, P0 ;  /* 0x00000059e76d7211 */ /* 0x000fe200000f16ff */
[C---:B-1----:R-:W-:Y:S01]  /*4bc0*/  HMMA.16816.F32.BF16 R4, R84.reuse, R96, R4 ;  /* 0x000000605404723c */ /* 0x042fe20000041804 */
[----:B------:R-:W1:Y:S01]  /*4bd0*/  LDSM.16.M88.4 R88, [R215+0x2000] ;  /* 0x00200000d758783b */ /* 0x000e620000000200 */
[----:B------:R-:W-:Y:S03]  /*4be0*/  PLOP3.LUT P0, PT, PT, PT, UP0, 0x80, 0x0 ;  /* 0x000000000000781c */ /* 0x000fe60003f0f008 */
[----:B-----5:R2:W5:Y:S03]  /*4bf0*/  LDG.E R113, [R108.64] ;  /* 0x000000046c717981 */ /* 0x020566000c1e1900 */
[C---:B------:R-:W-:Y:S01]  /*4c00*/  HMMA.16816.F32.BF16 R8, R84.reuse, R98, R8 ;  /* 0x000000625408723c */ /* 0x040fe20000041808 */
[----:B------:R-:W-:Y:S04]  /*4c10*/  LDSM.16.M88.4 R96, [R212+0x12000] ;  /* 0x01200000d460783b */ /* 0x000fe80000000200 */
[----:B------:R2:W5:Y:S03]  /*4c20*/  LDG.E R112, [R108.64+0x20] ;  /* 0x000020046c707981 */ /* 0x000566000c1e1900 */
[C---:B----4-:R-:W-:Y:S08]  /*4c30*/  HMMA.16816.F32.BF16 R12, R84.reuse, R100, R12 ;  /* 0x00000064540c723c */ /* 0x050ff0000004180c */
[----:B------:R-:W-:Y:S01]  /*4c40*/  HMMA.16816.F32.BF16 R16, R84, R102, R16 ;  /* 0x000000665410723c */ /* 0x000fe20000041810 */
[----:B------:R-:W3:Y:S04]  /*4c50*/  LDSM.16.M88.4 R84, [R219+0x2000] ;  /* 0x00200000db54783b */ /* 0x000ee80000000200 */
[----:B------:R-:W4:Y:S03]  /*4c60*/  LDSM.16.M88.4 R100, [R212+0x12800] ;  /* 0x01280000d464783b */ /* 0x000f260000000200 */
[C---:B-1----:R-:W-:Y:S08]  /*4c70*/  HMMA.16816.F32.BF16 R4, R88.reuse, R92, R4 ;  /* 0x0000005c5804723c */ /* 0x042ff00000041804 */
[C---:B------:R-:W-:Y:S01]  /*4c80*/  HMMA.16816.F32.BF16 R8, R88.reuse, R94, R8 ;  /* 0x0000005e5808723c */ /* 0x040fe20000041808 */
[----:B------:R-:W-:Y:S07]  /*4c90*/  LDSM.16.M88.4 R92, [R3+0x12000] ;  /* 0x01200000035c783b */ /* 0x000fee0000000200 */
[C---:B------:R-:W-:Y:S08]  /*4ca0*/  HMMA.16816.F32.BF16 R12, R88.reuse, R104, R12 ;  /* 0x00000068580c723c */ /* 0x040ff0000004180c */
        /* <DEDUP_REMOVED lines=60> */
[C---:B------:R-:W-:Y:S08]  /*5070*/  HMMA.16816.F32.BF16 R8, R84.reuse, R98, R8 ;  /* 0x000000625408723c */ /* 0x040ff00000041808 */
[C---:B----4-:R-:W-:Y:S08]  /*5080*/  HMMA.16816.F32.BF16 R12, R84.reuse, R100, R12 ;  /* 0x00000064540c723c */ /* 0x050ff0000004180c */
[----:B------:R-:W-:Y:S08]  /*5090*/  HMMA.16816.F32.BF16 R16, R84, R102, R16 ;  /* 0x000000665410723c */ /* 0x000ff00000041810 */
[C---:B-1----:R-:W-:Y:S08]  /*50a0*/  HMMA.16816.F32.BF16 R4, R88.reuse, R92, R4 ;  /* 0x0000005c5804723c */ /* 0x042ff00000041804 */
[C---:B------:R-:W-:Y:S08]  /*50b0*/  HMMA.16816.F32.BF16 R8, R88.reuse, R94, R8 ;  /* 0x0000005e5808723c */ /* 0x040ff00000041808 */
[C---:B--2---:R-:W-:Y:S08]  /*50c0*/  HMMA.16816.F32.BF16 R12, R88.reuse, R104, R12 ;  /* 0x00000068580c723c */ /* 0x044ff0000004180c */
[----:B------:R-:W-:Y:S01]  /*50d0*/  HMMA.16816.F32.BF16 R16, R88, R106, R16 ;  /* 0x0000006a5810723c */ /* 0x000fe20000041810 */
[----:B------:R-:W-:-:S07]  /*50e0*/  @!P0 BRA `(.L_x_1032) ;  /* 0x000000c000008947 */ /* 0x000fce0003800000 */
        /* <DEDUP_REMOVED lines=12> */
.L_x_1032:
[----:B------:R-:W-:Y:S01]  /*51b0*/  IADD3 R84, R231, UR12, RZ ;  /* 0x0000000ce7547c10 */ /* 0x000fe2000fffe0ff */
[----:B------:R-:W-:Y:S02]  /*51c0*/  UIADD3 UR12, -UR11, UR8, -UR10 ;  /* 0x000000080b0c7290 */ /* 0x000fe4000fffe90a */
[----:B------:R-:W-:Y:S01]  /*51d0*/  UMOV UR15, UR11 ;  /* 0x0000000b000f7c82 */ /* 0x000fe20008000000 */
[C---:B------:R-:W-:Y:S03]  /*51e0*/  IADD3 R85, R84.reuse, 0x8, RZ ;  /* 0x0000000854557810 */ /* 0x040fe60007ffe0ff */
[C---:B------:R-:W-:Y:S02]  /*51f0*/  IADD3 R88, R84.reuse, UR12, RZ ;  /* 0x0000000c54587c10 */ /* 0x040fe4000fffe0ff */
[C---:B------:R-:W-:Y:S01]  /*5200*/  IADD3 R86, R85.reuse, UR12, RZ ;  /* 0x0000000c55567c10 */ /* 0x040fe2000fffe0ff */
[----:B------:R-:W-:Y:S01]  /*5210*/  UIADD3 UR12, UR8, 0x1, -UR10 ;  /* 0x00000001080c7890 */ /* 0x000fe2000fffe80a */
[----:B------:R-:W-:Y:S02]  /*5220*/  IMNMX R88, RZ, R88, !PT ;  /* 0x00000058ff587217 */ /* 0x000fe40007800200 */
[----:B------:R-:W-:Y:S01]  /*5230*/  IMNMX R86, RZ, R86, !PT ;  /* 0x00000056ff567217 */ /* 0x000fe20007800200 */
[----:B------:R-:W-:Y:S06]  /*5240*/  UIADD3 UR12, UR12, UR43, URZ ;  /* 0x0000002b0c0c7290 */ /* 0x000fec000fffe03f */
[----:B------:R-:W-:Y:S02]  /*5250*/  IADD3 R87, R84, UR12, RZ ;  /* 0x0000000c54577c10 */ /* 0x000fe4000fffe0ff */
[----:B------:R-:W-:Y:S01]  /*5260*/  IADD3 R89, R85, UR12, RZ ;  /* 0x0000000c55597c10 */ /* 0x000fe2000fffe0ff */
[----:B------:R-:W1:Y:S01]  /*5270*/  S2R R84, SR_TID.X ;  /* 0x0000000000547919 */ /* 0x000e620000002100 */
[----:B------:R-:W-:Y:S01]  /*5280*/  IMNMX R87, R87, UR8, PT ;  /* 0x0000000857577c17 */ /* 0x000fe2000b800200 */
[----:B------:R-:W-:Y:S02]  /*5290*/  IMAD.SHL.U32 R85, R244, 0x20, RZ ;  /* 0x00000020f4557824 */ /* 0x000fe400078e00ff */
[----:B-1----:R-:W-:Y:S05]  /*52a0*/  IMAD.SHL.U32 R84, R84, 0x2, RZ ;  /* 0x0000000254547824 */ /* 0x002fea00078e00ff */
[----:B------:R-:W-:Y:S01]  /*52b0*/  LOP3.LUT R85, R85, 0x6, R84, 0xf8, !PT ;  /* 0x0000000655557812 */ /* 0x000fe200078ef854 */
[----:B------:R-:W-:Y:S04]  /*52c0*/  IMAD.U32 R84, RZ, RZ, UR34 ;  /* 0x00000022ff547e24 */ /* 0x000fe8000f8e00ff */
[----:B------:R-:W-:Y:S01]  /*52d0*/  IMAD R84, R84, 0x40, R85 ;  /* 0x0000004054547824 */ /* 0x000fe200078e0255 */
[----:B------:R-:W-:Y:S04]  /*52e0*/  IMNMX R85, R89, UR8, PT ;  /* 0x0000000859557c17 */ /* 0x000fe8000b800200 */
[C---:B------:R-:W-:Y:S02]  /*52f0*/  ISETP.GE.AND P1, PT, R84.reuse, R88, PT ;  /* 0x000000585400720c */ /* 0x040fe40003f26270 */
[C---:B------:R-:W-:Y:S02]  /*5300*/  ISETP.GE.AND P0, PT, R84.reuse, R86, PT ;  /* 0x000000565400720c */ /* 0x040fe40003f06270 */
[C---:B------:R-:W-:Y:S02]  /*5310*/  IADD3 R94, R84.reuse, 0x1, RZ ;  /* 0x00000001545e7810 */ /* 0x040fe40007ffe0ff */
[C---:B------:R-:W-:Y:S02]  /*5320*/  IADD3 R93, R84.reuse, 0x8, RZ ;  /* 0x00000008545d7810 */ /* 0x040fe40007ffe0ff */
[C---:B------:R-:W-:Y:S02]  /*5330*/  IADD3 R92, R84.reuse, 0x9, RZ ;  /* 0x00000009545c7810 */ /* 0x040fe40007ffe0ff */
[C---:B------:R-:W-:Y:S02]  /*5340*/  IADD3 R91, R84.reuse, 0x10, RZ ;  /* 0x00000010545b7810 */ /* 0x040fe40007ffe0ff */
[C---:B------:R-:W-:Y:S02]  /*5350*/  IADD3 R90, R84.reuse, 0x11, RZ ;  /* 0x00000011545a7810 */ /* 0x040fe40007ffe0ff */
[C---:B------:R-:W-:Y:S02]  /*5360*/  IADD3 R89, R84.reuse, 0x18, RZ ;  /* 0x0000001854597810 */ /* 0x040fe40007ffe0ff */
[C---:B------:R-:W-:Y:S02]  /*5370*/  ISETP.GE.OR P1, PT, R84.reuse, R87, !P1 ;  /* 0x000000575400720c */ /* 0x040fe40004f26670 */
[C---:B------:R-:W-:Y:S02]  /*5380*/  ISETP.GE.OR P0, PT, R84.reuse, R85, !P0 ;  /* 0x000000555400720c */ /* 0x040fe40004706670 */
[----:B------:R-:W-:Y:S02]  /*5390*/  IADD3 R84, R84, 0x19, RZ ;  /* 0x0000001954547810 */ /* 0x000fe40007ffe0ff */
[-C--:B------:R-:W-:Y:S02]  /*53a0*/  ISETP.GE.AND P6, PT, R94, R88.reuse, PT ;  /* 0x000000585e00720c */ /* 0x080fe40003fc6270 */
[-C--:B------:R-:W-:Y:S02]  /*53b0*/  ISETP.GE.AND P5, PT, R93, R88.reuse, PT ;  /* 0x000000585d00720c */ /* 0x080fe40003fa6270 */
[-C--:B------:R-:W-:Y:S02]  /*53c0*/  ISETP.GE.AND P4, PT, R92, R88.reuse, PT ;  /* 0x000000585c00720c */ /* 0x080fe40003f86270 */
[-C--:B------:R-:W-:Y:S02]  /*53d0*/  ISETP.GE.AND P3, PT, R91, R88.reuse, PT ;  /* 0x000000585b00720c */ /* 0x080fe40003f66270 */
        /* <DEDUP_REMOVED lines=40> */
.L_x_1033:
[C---:B------:R-:W-:Y:S01]  /*5660*/  FMUL.FTZ R84, R238.reuse, 1.4426950216293334961 ;  /* 0x3fb8aa3bee547820 */ /* 0x040fe20000410000 */
[----:B------:R-:W-:Y:S01]  /*5670*/  FSETP.NEU.FTZ.AND P0, PT, R238, -INF , PT ;  /* 0xff800000ee00780b */ /* 0x000fe20003f1d000 */
[C---:B------:R-:W-:Y:S01]  /*5680*/  FMUL.FTZ R85, R239.reuse, 1.4426950216293334961 ;  /* 0x3fb8aa3bef557820 */ /* 0x040fe20000410000 */
[----:B------:R-:W-:Y:S01]  /*5690*/  UISETP.GT.AND UP1, UPT, UR9, UR18, UPT ;  /* 0x000000120900728c */ /* 0x000fe2000bf24270 */
[----:B------:R-:W-:Y:S01]  /*56a0*/  IMAD.WIDE.U32 R90, R248, -0x2daee0ad, RZ ;  /* 0xd2511f53f85a7825 */ /* 0x000fe200078e00ff */
[----:B------:R-:W-:Y:S02]  /*56b0*/  FSEL R84, R84, RZ, P0 ;  /* 0x000000ff54547208 */ /* 0x000fe40000000000 */
[----:B------:R-:W-:Y:S01]  /*56c0*/  FSETP.NEU.FTZ.AND P0, PT, R239, -INF , PT ;  /* 0xff800000ef00780b */ /* 0x000fe20003f1d000 */
[----:B------:R-:W-:Y:S02]  /*56d0*/  IMAD.U32 R86, RZ, RZ, UR9 ;  /* 0x00000009ff567e24 */ /* 0x000fe4000f8e00ff */
[--C-:B------:R-:W-:Y:S02]  /*56e0*/  FFMA.FTZ R16, R16, c[0x0][0x23c], -R84.reuse ;  /* 0x00008f0010107a23 */ /* 0x100fe40000010854 */
[--C-:B------:R-:W-:Y:S02]  /*56f0*/  FFMA.FTZ R8, R8, c[0x0][0x23c], -R84.reuse ;  /* 0x00008f0008087a23 */ /* 0x100fe40000010854 */
[----:B------:R1:W2:Y:S01]  /*5700*/  MUFU.EX2 R129, R16 ;  /* 0x0000001000817308 */ /* 0x0002a20000000800 */
[----:B------:R-:W-:Y:S02]  /*5710*/  FFMA.FTZ R9, R9, c[0x0][0x23c], -R84 ;  /* 0x00008f0009097a23 */ /* 0x000fe40000010854 */
[----:B------:R-:W-:Y:S02]  /*5720*/  IMAD R86, R86, 0x4, R250 ;  /* 0x0000000456567824 */ /* 0x000fe400078e02fa */
[--C-:B------:R-:W-:Y:S02]  /*5730*/  FFMA.FTZ R5, R5, c[0x0][0x23c], -R84.reuse ;  /* 0x00008f0005057a23 */ /* 0x100fe40000010854 */
[----:B------:R-:W-:Y:S03]  /*5740*/  IMAD.WIDE.U32 R86, R86, -0x326172a9, RZ ;  /* 0xcd9e8d5756567825 */ /* 0x000fe600078e00ff */
[----:B------:R3:W-:Y:S01]  /*5750*/  MUFU.EX2 R127, R8 ;  /* 0x00000008007f7308 */ /* 0x0007e20000000800 */
[----:B------:R-:W-:Y:S02]  /*5760*/  FFMA.FTZ R12, R12, c[0x0][0x23c], -R84 ;  /* 0x00008f000c0c7a23 */ /* 0x000fe40000010854 */
[----:B------:R-:W-:Y:S04]  /*5770*/  IMAD.MOV.U32 R243, RZ, RZ, c[0x0][0x22c] ;  /* 0x00008b00fff37624 */ /* 0x000fe800078e00ff */
[----:B------:R-:W-:Y:S03]  /*5780*/  IMAD R243, R243, c[0x0][0x1c0], RZ ;  /* 0x00007000f3f37a24 */ /* 0x000fe600078e02ff */
[----:B------:R-:W-:Y:S01]  /*5790*/  MUFU.EX2 R125, R9 ;  /* 0x00000009007d7308 */ /* 0x000fe20000000800 */
[----:B-1----:R-:W-:Y:S05]  /*57a0*/  FSEL R16, R85, RZ, P0 ;  /* 0x000000ff55107208 */ /* 0x002fea0000000000 */
[--C-:B------:R-:W-:Y:S04]  /*57b0*/  FFMA.FTZ R7, R7, c[0x0][0x23c], -R16.reuse ;  /* 0x00008f0007077a23 */ /* 0x100fe80000010810 */
[----:B------:R-:W-:Y:S01]  /*57c0*/  MUFU.EX2 R120, R5 ;  /* 0x0000000500787308 */ /* 0x000fe20000000800 */
[--C-:B------:R-:W-:Y:S02]  /*57d0*/  FFMA.FTZ R11, R11, c[0x0][0x23c], -R16.reuse ;  /* 0x00008f000b0b7a23 */ /* 0x100fe40000010810 */
[----:B------:R-:W-:Y:S02]  /*57e0*/  FFMA.FTZ R19, R19, c[0x0][0x23c], -R16 ;  /* 0x00008f0013137a23 */ /* 0x000fe40000010810 */
[----:B---3--:R-:W-:Y:S02]  /*57f0*/  FFMA.FTZ R8, R4, c[0x0][0x23c], -R84 ;  /* 0x00008f0004087a23 */ /* 0x008fe40000010854 */
[--C-:B------:R-:W-:Y:S02]  /*5800*/  FFMA.FTZ R15, R15, c[0x0][0x23c], -R16.reuse ;  /* 0x00008f000f0f7a23 */ /* 0x100fe40000010810 */
[----:B------:R-:W-:Y:S01]  /*5810*/  FFMA.FTZ R14, R14, c[0x0][0x23c], -R16 ;  /* 0x00008f000e0e7a23 */ /* 0x000fe20000010810 */
[----:B------:R1:W-:Y:S10]  /*5820*/  MUFU.EX2 R126, R7 ;  /* 0x00000007007e7308 */ /* 0x0003f40000000800 */
[----:B------:R-:W-:Y:S10]  /*5830*/  MUFU.EX2 R124, R8 ;  /* 0x00000008007c7308 */ /* 0x000ff40000000800 */
[----:B------:R3:W-:Y:S01]  /*5840*/  MUFU.EX2 R122, R11 ;  /* 0x0000000b007a7308 */ /* 0x0007e20000000800 */
[----:B-1----:R-:W-:Y:S04]  /*5850*/  IMAD.U32 R7, RZ, RZ, UR34 ;  /* 0x00000022ff077e24 */ /* 0x002fe8000f8e00ff */
[----:B------:R-:W-:Y:S02]  /*5860*/  IMAD R4, R7, 0x2, R244 ;  /* 0x0000000207047824 */ /* 0x000fe400078e02f4 */
[----:B------:R-:W-:Y:S01]  /*5870*/  FFMA.FTZ R7, R6, c[0x0][0x23c], -R16 ;  /* 0x00008f0006077a23 */ /* 0x000fe20000010810 */
[----:B------:R-:W-:Y:S02]  /*5880*/  LOP3.LUT R6, R87, UR20, R249, 0x96, !PT ;  /* 0x0000001457067c12 */ /* 0x000fe4000f8e96f9 */
[----:B------:R1:W4:Y:S01]  /*5890*/  MUFU.EX2 R128, R19 ;  /* 0x0000001300807308 */ /* 0x0003220000000800 */
[----:B------:R-:W-:Y:S05]  /*58a0*/  LOP3.LUT R4, R91, UR19, R4, 0x96, !PT ;  /* 0x000000135b047c12 */ /* 0x000fea000f8e9604 */
[----:B------:R-:W-:Y:S04]  /*58b0*/  IMAD.WIDE.U32 R88, R4, -0x326172a9, RZ ;  /* 0xcd9e8d5704587825 */ /* 0x000fe800078e00ff */
[----:B------:R2:W-:Y:S01]  /*58c0*/  MUFU.EX2 R123, R7 ;  /* 0x00000007007b7308 */ /* 0x0005e20000000800 */
[----:B------:R-:W-:Y:S01]  /*58d0*/  LOP3.LUT R86, R89, UR33, R86, 0x96, !PT ;  /* 0x0000002159567c12 */ /* 0x000fe2000f8e9656 */
[--C-:B---3--:R-:W-:Y:S02]  /*58e0*/  FFMA.FTZ R11, R10, c[0x0][0x23c], -R16.reuse ;  /* 0x00008f000a0b7a23 */ /* 0x108fe40000010810 */
[----:B------:R-:W-:Y:S02]  /*58f0*/  FFMA.FTZ R16, R18, c[0x0][0x23c], -R16 ;  /* 0x00008f0012107a23 */ /* 0x000fe40000010810 */
[----:B------:R-:W-:Y:S04]  /*5900*/  IMAD.WIDE.U32 R86, R86, -0x2daee0ad, RZ ;  /* 0xd2511f5356567825 */ /* 0x000fe800078e00ff */
[----:B------:R3:W3:Y:S01]  /*5910*/  MUFU.EX2 R121, R12 ;  /* 0x0000000c00797308 */ /* 0x0006e20000000800 */
[--C-:B-1----:R-:W-:Y:S02]  /*5920*/  FFMA.FTZ R19, R13, c[0x0][0x23c], -R84.reuse ;  /* 0x00008f000d137a23 */ /* 0x102fe40000010854 */
[----:B------:R-:W-:Y:S07]  /*5930*/  FFMA.FTZ R84, R17, c[0x0][0x23c], -R84 ;  /* 0x00008f0011547a23 */ /* 0x000fee0000010854 */
[----:B------:R1:W-:Y:S01]  /*5940*/  MUFU.EX2 R116, R11 ;  /* 0x0000000b00747308 */ /* 0x0003e20000000800 */
[----:B--2---:R-:W-:Y:S05]  /*5950*/  IMAD.WIDE.U32 R6, R6, -0x2daee0ad, RZ ;  /* 0xd2511f5306067825 */ /* 0x004fea00078e00ff */
[----:B------:R-:W-:Y:S04]  /*5960*/  LOP3.LUT R7, R7, UR32, R90, 0x96, !PT ;  /* 0x0000002007077c12 */ /* 0x000fe8000f8e965a */
[----:B------:R-:W-:Y:S01]  /*5970*/  MUFU.EX2 R118, R19 ;  /* 0x0000001300767308 */ /* 0x000fe20000000800 */
[----:B------:R-:W-:Y:S01]  /*5980*/  LOP3.LUT R8, R87, UR30, R6, 0x96, !PT ;  /* 0x0000001e57087c12 */ /* 0x000fe2000f8e9606 */
[----:B------:R-:W-:Y:S04]  /*5990*/  IMAD.WIDE.U32 R6, R7, -0x326172a9, RZ ;  /* 0xcd9e8d5707067825 */ /* 0x000fe800078e00ff */
[----:B------:R-:W-:Y:S01]  /*59a0*/  IMAD.WIDE.U32 R8, R8, -0x326172a9, RZ ;  /* 0xcd9e8d5708087825 */ /* 0x000fe200078e00ff */
[----:B------:R-:W-:Y:S03]  /*59b0*/  LOP3.LUT R4, R7, UR31, R88, 0x96, !PT ;  /* 0x0000001f07047c12 */ /* 0x000fe6000f8e9658 */
[----:B------:R-:W2:Y:S01]  /*59c0*/  MUFU.EX2 R119, R15 ;  /* 0x0000000f00777308 */ /* 0x000ea20000000800 */
[----:B------:R-:W-:Y:S01]  /*59d0*/  LOP3.LUT R88, R9, UR29, R6, 0x96, !PT ;  /* 0x0000001d09587c12 */ /* 0x000fe2000f8e9606 */
[----:B------:R-:W-:Y:S04]  /*59e0*/  IMAD.WIDE.U32 R4, R4, -0x2daee0ad, RZ ;  /* 0xd2511f5304047825 */ /* 0x000fe800078e00ff */
[----:B------:R-:W-:Y:S01]  /*59f0*/  IMAD.WIDE.U32 R88, R88, -0x2daee0ad, RZ ;  /* 0xd2511f5358587825 */ /* 0x000fe200078e00ff */
[----:B------:R-:W-:Y:S03]  /*5a00*/  LOP3.LUT R5, R5, UR28, R86, 0x96, !PT ;  /* 0x0000001c05057c12 */ /* 0x000fe6000f8e9656 */
[----:B------:R-:W-:Y:S01]  /*5a10*/  MUFU.EX2 R115, R14 ;  /* 0x0000000e00737308 */ /* 0x000fe20000000800 */
        /* <DEDUP_REMOVED lines=9> */
[----:B------:R-:W1:Y:S01]  /*5ab0*/  MUFU.EX2 R114, R16 ;  /* 0x0000001000727308 */ /* 0x000e620000000800 */
[----:B------:R-:W-:Y:S01]  /*5ac0*/  LOP3.LUT R10, R6, 0xff, RZ, 0xc0, !PT ;  /* 0x000000ff060a7812 */ /* 0x000fe200078ec0ff */
[----:B------:R-:W-:Y:S01]  /*5ad0*/  IMAD.WIDE.U32 R4, R4, -0x326172a9, RZ ;  /* 0xcd9e8d5704047825 */ /* 0x000fe200078e00ff */
[----:B------:R-:W-:Y:S02]  /*5ae0*/  SHF.R.U32.HI R9, RZ, 0x18, R6 ;  /* 0x00000018ff097819 */ /* 0x000fe40000011606 */
[----:B------:R-:W-:Y:S02]  /*5af0*/  ISETP.LE.U32.AND P6, PT, R10, UR35, PT ;  /* 0x000000230a007c0c */ /* 0x000fe4000bfc3070 */
[----:B------:R-:W-:Y:S02]  /*5b00*/  LOP3.LUT R8, R7, UR22, R8, 0x96, !PT ;  /* 0x0000001607087c12 */ /* 0x000fe4000f8e9608 */
[----:B------:R-:W-:Y:S02]  /*5b10*/  LOP3.LUT R10, R4, 0xffff, RZ, 0xc0, !PT ;  /* 0x0000ffff040a7812 */ /* 0x000fe400078ec0ff */
[----:B---3--:R-:W-:Y:S02]  /*5b20*/  SHF.R.U32.HI R12, RZ, 0x10, R6 ;  /* 0x00000010ff0c7819 */ /* 0x008fe40000011606 */
[----:B------:R-:W-:Y:S02]  /*5b30*/  LOP3.LUT R13, R6, 0xffff, RZ, 0xc0, !PT ;  /* 0x0000ffff060d7812 */ /* 0x000fe400078ec0ff */
[----:B------:R-:W-:Y:S02]  /*5b40*/  LOP3.LUT R6, R5, UR23, R86, 0x96, !PT ;  /* 0x0000001705067c12 */ /* 0x000fe4000f8e9656 */
[----:B------:R-:W-:Y:S02]  /*5b50*/  ISETP.LE.U32.AND P0, PT, R9, UR35, PT ;  /* 0x0000002309007c0c */ /* 0x000fe4000bf03070 */
[----:B------:R-:W-:Y:S02]  /*5b60*/  LOP3.LUT R7, R4, 0xff, RZ, 0xc0, !PT ;  /* 0x000000ff04077812 */ /* 0x000fe400078ec0ff */
[----:B------:R-:W-:Y:S01]  /*5b70*/  LOP3.LUT R5, R8, 0xff, RZ, 0xc0, !PT ;  /* 0x000000ff08057812 */ /* 0x000fe200078ec0ff */
[----:B------:R-:W-:Y:S01]  /*5b80*/  @!P6 FADD.FTZ R129, -R129, -RZ ;  /* 0x800000ff8181e221 */ /* 0x000fe20000010100 */
[--C-:B------:R-:W-:Y:S02]  /*5b90*/  SHF.R.U32.HI R9, RZ, 0x18, R4.reuse ;  /* 0x00000018ff097819 */ /* 0x100fe40000011604 */
[----:B-1----:R-:W-:Y:S02]  /*5ba0*/  SHF.R.U32.HI R11, RZ, 0x10, R4 ;  /* 0x00000010ff0b7819 */ /* 0x002fe40000011604 */
[----:B------:R-:W-:Y:S02]  /*5bb0*/  SHF.R.U32.HI R4, RZ, 0x18, R8 ;  /* 0x00000018ff047819 */ /* 0x000fe40000011608 */
[----:B------:R-:W-:Y:S01]  /*5bc0*/  ISETP.LE.U32.AND P4, PT, R7, UR35, PT ;  /* 0x0000002307007c0c */ /* 0x000fe2000bf83070 */
[----:B----4-:R-:W-:Y:S01]  /*5bd0*/  @!P0 FADD.FTZ R128, -R128, -RZ ;  /* 0x800000ff80808221 */ /* 0x010fe20000010100 */
[----:B------:R-:W-:Y:S02]  /*5be0*/  ISETP.LE.U32.AND P2, PT, R5, UR35, PT ;  /* 0x0000002305007c0c */ /* 0x000fe4000bf43070 */
[----:B------:R-:W-:Y:S02]  /*5bf0*/  LOP3.LUT R5, R6, 0xff, RZ, 0xc0, !PT ;  /* 0x000000ff06057812 */ /* 0x000fe400078ec0ff */
[----:B------:R-:W-:Y:S02]  /*5c00*/  ISETP.LE.U32.AND P1, PT, R4, UR35, PT ;  /* 0x0000002304007c0c */ /* 0x000fe4000bf23070 */
[--C-:B------:R-:W-:Y:S02]  /*5c10*/  SHF.R.U32.HI R4, RZ, 0x10, R6.reuse ;  /* 0x00000010ff047819 */ /* 0x100fe40000011606 */
[----:B------:R-:W-:Y:S02]  /*5c20*/  SHF.R.U32.HI R7, RZ, 0x18, R6 ;  /* 0x00000018ff077819 */ /* 0x000fe40000011606 */
[----:B------:R-:W-:Y:S01]  /*5c30*/  ISETP.LE.U32.AND P6, PT, R5, UR35, PT ;  /* 0x0000002305007c0c */ /* 0x000fe2000bfc3070 */
[----:B------:R-:W-:Y:S01]  /*5c40*/  @!P4 FADD.FTZ R127, -R127, -RZ ;  /* 0x800000ff7f7fc221 */ /* 0x000fe20000010100 */
[----:B------:R-:W-:Y:S01]  /*5c50*/  LOP3.LUT R4, R4, 0xff, RZ, 0xc0, !PT ;  /* 0x000000ff04047812 */ /* 0x000fe200078ec0ff */
[----:B------:R-:W-:Y:S01]  /*5c60*/  @!P2 FADD.FTZ R121, -R121, -RZ ;  /* 0x800000ff7979a221 */ /* 0x000fe20000010100 */
[----:B------:R-:W-:Y:S02]  /*5c70*/  LOP3.LUT R6, R6, 0xffff, RZ, 0xc0, !PT ;  /* 0x0000ffff06067812 */ /* 0x000fe400078ec0ff */
[----:B------:R-:W-:Y:S01]  /*5c80*/  ISETP.LE.U32.AND P5, PT, R7, UR35, PT ;  /* 0x0000002307007c0c */ /* 0x000fe2000bfa3070 */
[----:B--2---:R-:W-:Y:S01]  /*5c90*/  @!P1 FADD.FTZ R119, -R119, -RZ ;  /* 0x800000ff77779221 */ /* 0x004fe20000010100 */
[----:B------:R-:W-:Y:S02]  /*5ca0*/  SHF.R.U32.HI R5, RZ, 0x8, R10 ;  /* 0x00000008ff057819 */ /* 0x000fe4000001160a */
[----:B------:R-:W-:Y:S02]  /*5cb0*/  SHF.R.U32.HI R6, RZ, 0x8, R6 ;  /* 0x00000008ff067819 */ /* 0x000fe40000011606 */
[----:B------:R-:W-:Y:S01]  /*5cc0*/  ISETP.LE.U32.AND P0, PT, R4, UR35, PT ;  /* 0x0000002304007c0c */ /* 0x000fe2000bf03070 */
[----:B------:R-:W-:Y:S01]  /*5cd0*/  @!P6 FADD.FTZ R124, -R124, -RZ ;  /* 0x800000ff7c7ce221 */ /* 0x000fe20000010100 */
[----:B------:R-:W-:Y:S02]  /*5ce0*/  LOP3.LUT R4, R12, 0xff, RZ, 0xc0, !PT ;  /* 0x000000ff0c047812 */ /* 0x000fe400078ec0ff */
[----:B------:R-:W-:Y:S02]  /*5cf0*/  ISETP.LE.U32.AND P3, PT, R9, UR35, PT ;  /* 0x0000002309007c0c */ /* 0x000fe4000bf63070 */
[----:B------:R-:W-:Y:S01]  /*5d00*/  ISETP.LE.U32.AND P4, PT, R4, UR35, PT ;  /* 0x0000002304007c0c */ /* 0x000fe2000bf83070 */
[----:B------:R-:W-:Y:S01]  /*5d10*/  @!P5 FADD.FTZ R126, -R126, -RZ ;  /* 0x800000ff7e7ed221 */ /* 0x000fe20000010100 */
[----:B------:R-:W-:Y:S02]  /*5d20*/  LOP3.LUT R4, R5, 0xffff, RZ, 0xc0, !PT ;  /* 0x0000ffff05047812 */ /* 0x000fe400078ec0ff */
[----:B------:R-:W-:Y:S02]  /*5d30*/  LOP3.LUT R5, R6, 0xffff, RZ, 0xc0, !PT ;  /* 0x0000ffff06057812 */ /* 0x000fe400078ec0ff */
[----:B------:R-:W-:Y:S01]  /*5d40*/  ISETP.LE.U32.AND P5, PT, R4, UR35, PT ;  /* 0x0000002304007c0c */ /* 0x000fe2000bfa3070 */
[----:B------:R-:W-:Y:S01]  /*5d50*/  @!P0 FADD.FTZ R123, -R123, -RZ ;  /* 0x800000ff7b7b8221 */ /* 0x000fe20000010100 */
[----:B------:R-:W-:Y:S02]  /*5d60*/  ISETP.LE.U32.AND P6, PT, R5, UR35, PT ;  /* 0x0000002305007c0c */ /* 0x000fe4000bfc3070 */
[----:B------:R-:W-:Y:S01]  /*5d70*/  LOP3.LUT R5, R11, 0xff, RZ, 0xc0, !PT ;  /* 0x000000ff0b057812 */ /* 0x000fe200078ec0ff */
[----:B------:R-:W-:Y:S01]  /*5d80*/  @!P3 FADD.FTZ R122, -R122, -RZ ;  /* 0x800000ff7a7ab221 */ /* 0x000fe20000010100 */
[----:B------:R-:W-:Y:S01]  /*5d90*/  LOP3.LUT R4, R8, 0xffff, RZ, 0xc0, !PT ;  /* 0x0000ffff08047812 */ /* 0x000fe200078ec0ff */
[----:B------:R-:W-:Y:S01]  /*5da0*/  @!P4 FADD.FTZ R114, -R114, -RZ ;  /* 0x800000ff7272c221 */ /* 0x000fe20000010100 */
[----:B------:R-:W-:Y:S02]  /*5db0*/  ISETP.LE.U32.AND P0, PT, R5, UR35, PT ;  /* 0x0000002305007c0c */ /* 0x000fe4000bf03070 */
[----:B------:R-:W-:Y:S02]  /*5dc0*/  SHF.R.U32.HI R5, RZ, 0x8, R4 ;  /* 0x00000008ff057819 */ /* 0x000fe40000011604 */
[----:B------:R-:W-:Y:S01]  /*5dd0*/  SHF.R.U32.HI R4, RZ, 0x8, R13 ;  /* 0x00000008ff047819 */ /* 0x000fe2000001160d */
[----:B------:R-:W-:Y:S01]  /*5de0*/  @!P5 FADD.FTZ R125, -R125, -RZ ;  /* 0x800000ff7d7dd221 */ /* 0x000fe20000010100 */
[----:B------:R-:W-:Y:S01]  /*5df0*/  LOP3.LUT R5, R5, 0xffff, RZ, 0xc0, !PT ;  /* 0x0000ffff05057812 */ /* 0x000fe200078ec0ff */
[----:B------:R-:W-:Y:S01]  /*5e00*/  @!P6 FADD.FTZ R120, -R120, -RZ ;  /* 0x800000ff7878e221 */ /* 0x000fe20000010100 */
[----:B------:R-:W-:Y:S02]  /*5e10*/  LOP3.LUT R4, R4, 0xffff, RZ, 0xc0, !PT ;  /* 0x0000ffff04047812 */ /* 0x000fe400078ec0ff */
[----:B------:R-:W-:Y:S02]  /*5e20*/  ISETP.LE.U32.AND P6, PT, R5, UR35, PT ;  /* 0x0000002305007c0c */ /* 0x000fe4000bfc3070 */
[----:B------:R-:W-:Y:S01]  /*5e30*/  F2FP.RELU.BF16.PACK_AB R5, R126, R123 ;  /* 0x0000007b7e05723e */ /* 0x000fe200000018ff */
[----:B------:R-:W-:Y:S01]  /*5e40*/  @!P0 FADD.FTZ R116, -R116, -RZ ;  /* 0x800000ff74748221 */ /* 0x000fe20000010100 */
[----:B------:R-:W-:Y:S02]  /*5e50*/  F2FP.RELU.BF16.PACK_AB R6, R120, R124 ;  /* 0x0000007c7806723e */ /* 0x000fe400000018ff */
[----:B------:R-:W-:Y:S01]  /*5e60*/  ISETP.LE.U32.AND P3, PT, R4, UR35, PT ;  /* 0x0000002304007c0c */ /* 0x000fe2000bf63070 */
[----:B------:R1:W-:Y:S01]  /*5e70*/  STS [R234+0x22400], R5 ;  /* 0x02240005ea007388 */ /* 0x0003e20000000800 */
[----:B------:R-:W-:Y:S02]  /*5e80*/  F2FP.RELU.BF16.PACK_AB R4, R125, R127 ;  /* 0x0000007f7d04723e */ /* 0x000fe400000018ff */
[----:B------:R-:W-:Y:S01]  /*5e90*/  SHF.R.U32.HI R8, RZ, 0x10, R8 ;  /* 0x00000010ff087819 */ /* 0x000fe20000011608 */
[----:B------:R2:W-:Y:S01]  /*5ea0*/  STS [R234+0x22000], R6 ;  /* 0x02200006ea007388 */ /* 0x0005e20000000800 */
[----:B------:R-:W-:Y:S01]  /*5eb0*/  FSETP.GE.FTZ.AND P2, PT, R120, RZ, PT ;  /* 0x000000ff7800720b */ /* 0x000fe20003f56000 */
[----:B------:R-:W-:Y:S01]  /*5ec0*/  @!P6 FADD.FTZ R118, -R118, -RZ ;  /* 0x800000ff7676e221 */ /* 0x000fe20000010100 */
[----:B------:R-:W-:Y:S01]  /*5ed0*/  LOP3.LUT R8, R8, 0xff, RZ, 0xc0, !PT ;  /* 0x000000ff08087812 */ /* 0x000fe200078ec0ff */
[----:B------:R3:W-:Y:S01]  /*5ee0*/  STS [R237+0x22000], R4 ;  /* 0x02200004ed007388 */ /* 0x0007e20000000800 */
[----:B------:R-:W-:Y:S02]  /*5ef0*/  FSETP.GE.FTZ.AND P1, PT, R123, RZ, PT ;  /* 0x000000ff7b00720b */ /* 0x000fe40003f36000 */
[----:B------:R-:W-:Y:S01]  /*5f00*/  ISETP.LE.U32.AND P5, PT, R8, UR35, PT ;  /* 0x0000002308007c0c */ /* 0x000fe2000bfa3070 */
[----:B------:R-:W-:Y:S01]  /*5f10*/  @!P3 FADD.FTZ R117, -R117, -RZ ;  /* 0x800000ff7575b221 */ /* 0x000fe20000010100 */
[----:B------:R-:W-:Y:S02]  /*5f20*/  F2FP.RELU.BF16.PACK_AB R8, R122, R116 ;  /* 0x000000747a08723e */ /* 0x000fe400000018ff */
[----:B------:R-:W-:Y:S02]  /*5f30*/  F2FP.RELU.BF16.PACK_AB R7, R118, R121 ;  /* 0x000000797607723e */ /* 0x000fe400000018ff */
[----:B------:R-:W-:Y:S01]  /*5f40*/  FSETP.GE.FTZ.AND P3, PT, R124, RZ, PT ;  /* 0x000000ff7c00720b */ /* 0x000fe20003f76000 */
[----:B------:R-:W-:Y:S01]  /*5f50*/  STS [R237+0x22400], R8 ;  /* 0x02240008ed007388 */ /* 0x000fe20000000800 */
[----:B------:R-:W-:Y:S03]  /*5f60*/  FSETP.GE.FTZ.AND P0, PT, R126, RZ, PT ;  /* 0x000000ff7e00720b */ /* 0x000fe60003f16000 */
[----:B------:R-:W-:Y:S02]  /*5f70*/  STS [R235+0x22000], R7 ;  /* 0x02200007eb007388 */ /* 0x000fe40000000800 */
[----:B------:R-:W-:Y:S01]  /*5f80*/  @!P5 FADD.FTZ R115, -R115, -RZ ;  /* 0x800000ff7373d221 */ /* 0x000fe20000010100 */
[----:B-1----:R-:W-:Y:S04]  /*5f90*/  F2FP.RELU.BF16.PACK_AB R5, R117, R129 ;  /* 0x000000817505723e */ /* 0x002fe800000018ff */
[----:B--2---:R-:W-:Y:S02]  /*5fa0*/  F2FP.RELU.BF16.PACK_AB R6, R119, R115 ;  /* 0x000000737706723e */ /* 0x004fe400000018ff */
[----:B---3--:R-:W-:Y:S03]  /*5fb0*/  F2FP.RELU.BF16.PACK_AB R4, R128, R114 ;  /* 0x000000728004723e */ /* 0x008fe600000018ff */
[----:B------:R-:W-:Y:S04]  /*5fc0*/  STS [R235+0x22400], R6 ;  /* 0x02240006eb007388 */ /* 0x000fe80000000800 */
[----:B------:R-:W-:Y:S04]  /*5fd0*/  STS [R236+0x22000], R5 ;  /* 0x02200005ec007388 */ /* 0x000fe80000000800 */
[----:B------:R-:W-:Y:S04]  /*5fe0*/  STS [R236+0x22400], R4 ;  /* 0x02240004ec007388 */ /* 0x000fe80000000800 */
[----:B------:R-:W-:Y:S08]  /*5ff0*/  LDSM.16.M88.4 R16, [R214+0x8000] ;  /* 0x00800000d610783b */ /* 0x000ff00000000200 */
[----:B------:R-:W1:Y:S08]  /*6000*/  LDSM.16.M88.4 R8, [R213+0x18000] ;  /* 0x01800000d508783b */ /* 0x000e700000000200 */
[----:B------:R-:W2:Y:S08]  /*6010*/  LDSM.16.M88.4 R84, [R213+0x18800] ;  /* 0x01880000d554783b */ /* 0x000eb00000000200 */
[----:B------:R-:W-:Y:S08]  /*6020*/  LDSM.16.M88.4 R88, [R215+0x8000] ;  /* 0x00800000d758783b */ /* 0x000ff00000000200 */
[----:B------:R-:W3:Y:S08]  /*6030*/  LDSM.16.M88.4 R92, [R2+0x18000] ;  /* 0x01800000025c783b */ /* 0x000ef00000000200 */
[----:B------:R-:W4:Y:S01]  /*6040*/  LDSM.16.M88.4 R96, [R2+0x18800] ;  /* 0x018800000260783b */ /* 0x000f220000000200 */
[C---:B-1----:R-:W-:Y:S07]  /*6050*/  HMMA.16816.F32.BF16 R4, R16.reuse, R8, RZ ;  /* 0x000000081004723c */ /* 0x042fee00000418ff */
[----:B------:R-:W-:Y:S01]  /*6060*/  LDSM.16.M88.4 R100, [R219+0x8000] ;  /* 0x00800000db64783b */ /* 0x000fe20000000200 */
[C---:B------:R-:W-:Y:S07]  /*6070*/  HMMA.16816.F32.BF16 R8, R16.reuse, R10, RZ ;  /* 0x0000000a1008723c */ /* 0x040fee00000418ff */
[----:B------:R-:W1:Y:S01]  /*6080*/  LDSM.16.M88.4 R104, [R212+0x18000] ;  /* 0x01800000d468783b */ /* 0x000e620000000200 */
[C---:B--2---:R-:W-:Y:S07]  /*6090*/  HMMA.16816.F32.BF16 R12, R16.reuse, R84, RZ ;  /* 0x00000054100c723c */ /* 0x044fee00000418ff */
[----:B------:R-:W-:Y:S01]  /*60a0*/  LDSM.16.M88.4 R108, [R3+0x18000] ;  /* 0x01800000036c783b */ /* 0x000fe20000000200 */
[----:B------:R-:W-:Y:S07]  /*60b0*/  HMMA.16816.F32.BF16 R16, R16, R86, RZ ;  /* 0x000000561010723c */ /* 0x000fee00000418ff */
[----:B------:R-:W2:Y:S01]  /*60c0*/  LDSM.16.M88.4 R84, [R212+0x18800] ;  /* 0x01880000d454783b */ /* 0x000ea20000000200 */
[C---:B---3--:R-:W-:Y:S08]  /*60d0*/  HMMA.16816.F32.BF16 R4, R88.reuse, R92, R4 ;  /* 0x0000005c5804723c */ /* 0x048ff00000041804 */
[C---:B------:R-:W-:Y:S01]  /*60e0*/  HMMA.16816.F32.BF16 R8, R88.reuse, R94, R8 ;  /* 0x0000005e5808723c */ /* 0x040fe20000041808 */
[----:B------:R-:W3:Y:S07]  /*60f0*/  LDSM.16.M88.4 R92, [R218+0x8000] ;  /* 0x00800000da5c783b */ /* 0x000eee0000000200 */
[C---:B----4-:R-:W-:Y:S08]  /*6100*/  HMMA.16816.F32.BF16 R12, R88.reuse, R96, R12 ;  /* 0x00000060580c723c */ /* 0x050ff0000004180c */
[----:B------:R-:W-:Y:S01]  /*6110*/  HMMA.16816.F32.BF16 R16, R88, R98, R16 ;  /* 0x000000625810723c */ /* 0x000fe20000041810 */
[----:B------:R-:W4:Y:S07]  /*6120*/  LDSM.16.M88.4 R88, [R3+0x18800] ;  /* 0x018800000358783b */ /* 0x000f2e0000000200 */
[C---:B-1----:R-:W-:Y:S01]  /*6130*/  HMMA.16816.F32.BF16 R4, R100.reuse, R104, R4 ;  /* 0x000000686404723c */ /* 0x042fe20000041804 */
[----:B------:R-:W-:Y:S07]  /*6140*/  LDSM.16.M88.4 R96, [R214+0xa000] ;  /* 0x00a00000d660783b */ /* 0x000fee0000000200 */
[C---:B------:R-:W-:Y:S01]  /*6150*/  HMMA.16816.F32.BF16 R8, R100.reuse, R106, R8 ;  /* 0x0000006a6408723c */ /* 0x040fe20000041808 */
[----:B------:R-:W1:Y:S07]  /*6160*/  LDSM.16.M88.4 R104, [R213+0x1a000] ;  /* 0x01a00000d568783b */ /* 0x000e6e0000000200 */
[C---:B--2---:R-:W-:Y:S08]  /*6170*/  HMMA.16816.F32.BF16 R12, R100.reuse, R84, R12 ;  /* 0x00000054640c723c */ /* 0x044ff0000004180c */
[----:B------:R-:W-:Y:S01]  /*6180*/  HMMA.16816.F32.BF16 R16, R100, R86, R16 ;  /* 0x000000566410723c */ /* 0x000fe20000041810 */
[----:B------:R-:W2:Y:S07]  /*6190*/  LDSM.16.M88.4 R84, [R213+0x1a800] ;  /* 0x01a80000d554783b */ /* 0x000eae0000000200 */
[C---:B---3--:R-:W-:Y:S01]  /*61a0*/  HMMA.16816.F32.BF16 R4, R92.reuse, R108, R4 ;  /* 0x0000006c5c04723c */ /* 0x048fe20000041804 */
[----:B------:R-:W-:Y:S07]  /*61b0*/  LDSM.16.M88.4 R100, [R215+0xa000] ;  /* 0x00a00000d764783b */ /* 0x000fee0000000200 */
        /* <DEDUP_REMOVED lines=75> */
[C---:B-1----:R-:W-:Y:S08]  /*6670*/  HMMA.16816.F32.BF16 R4, R100.reuse, R104, R4 ;  /* 0x000000686404723c */ /* 0x042ff00000041804 */
[C---:B------:R-:W-:Y:S08]  /*6680*/  HMMA.16816.F32.BF16 R8, R100.reuse, R106, R8 ;  /* 0x0000006a6408723c */ /* 0x040ff00000041808 */
[C---:B--2---:R-:W-:Y:S08]  /*6690*/  HMMA.16816.F32.BF16 R12, R100.reuse, R84, R12 ;  /* 0x00000054640c723c */ /* 0x044ff0000004180c */
[----:B------:R-:W-:Y:S08]  /*66a0*/  HMMA.16816.F32.BF16 R16, R100, R86, R16 ;  /* 0x000000566410723c */ /* 0x000ff00000041810 */
[C---:B---3--:R-:W-:Y:S08]  /*66b0*/  HMMA.16816.F32.BF16 R4, R92.reuse, R108, R4 ;  /* 0x0000006c5c04723c */ /* 0x048ff00000041804 */
[C---:B------:R-:W-:Y:S08]  /*66c0*/  HMMA.16816.F32.BF16 R8, R92.reuse, R110, R8 ;  /* 0x0000006e5c08723c */ /* 0x040ff00000041808 */
[C---:B----4-:R-:W-:Y:S08]  /*66d0*/  HMMA.16816.F32.BF16 R12, R92.reuse, R88, R12 ;  /* 0x000000585c0c723c */ /* 0x050ff0000004180c */
[----:B------:R-:W-:Y:S04]  /*66e0*/  HMMA.16816.F32.BF16 R16, R92, R90, R16 ;  /* 0x0000005a5c10723c */ /* 0x000fe80000041810 */
[C---:B-----5:R-:W-:Y:S02]  /*66f0*/  FADD.FTZ R85, -R113.reuse, R4 ;  /* 0x0000000471557221 */ /* 0x060fe40000010100 */
[----:B------:R-:W-:Y:S02]  /*6700*/  FADD.FTZ R84, -R113, R5 ;  /* 0x0000000571547221 */ /* 0x000fe40000010100 */
[C---:B------:R-:W-:Y:S04]  /*6710*/  FADD.FTZ R5, -R112.reuse, R6 ;  /* 0x0000000670057221 */ /* 0x040fe80000010100 */
[C---:B------:R-:W-:Y:S01]  /*6720*/  FADD.FTZ R4, -R112.reuse, R7 ;  /* 0x0000000770047221 */ /* 0x040fe20000010100 */
[-C--:B------:R-:W-:Y:S01]  /*6730*/  FSEL R5, R5, R112.reuse, P1 ;  /* 0x0000007005057208 */ /* 0x080fe20000800000 */
[----:B------:R-:W-:Y:S01]  /*6740*/  FADD.FTZ R7, -R112, R10 ;  /* 0x0000000a70077221 */ /* 0x000fe20000010100 */
[-C--:B------:R-:W-:Y:S01]  /*6750*/  FSEL R10, R84, R113.reuse, P2 ;  /* 0x00000071540a7208 */ /* 0x080fe20001000000 */
[----:B------:R-:W-:Y:S01]  /*6760*/  FADD.FTZ R6, -R112, R11 ;  /* 0x0000000b70067221 */ /* 0x000fe20000010100 */
[----:B------:R-:W-:Y:S01]  /*6770*/  FSEL R11, R85, R113, P3 ;  /* 0x00000071550b7208 */ /* 0x000fe20001800000 */
[----:B------:R-:W-:Y:S01]  /*6780*/  FMUL.FTZ R85, R123, R5 ;  /* 0x000000057b557220 */ /* 0x000fe20000410000 */
[----:B------:R-:W-:Y:S01]  /*6790*/  FSETP.GE.FTZ.AND P1, PT, R116, RZ, PT ;  /* 0x000000ff7400720b */ /* 0x000fe20003f36000 */
[----:B------:R-:W-:Y:S01]  /*67a0*/  FADD.FTZ R86, -R113, R8 ;  /* 0x0000000871567221 */ /* 0x000fe20000010100 */
[-C--:B------:R-:W-:Y:S01]  /*67b0*/  FSEL R4, R4, R112.reuse, P0 ;  /* 0x0000007004047208 */ /* 0x080fe20000000000 */
[----:B------:R-:W-:Y:S01]  /*67c0*/  FMUL.FTZ R11, R124, R11 ;  /* 0x0000000b7c0b7220 */ /* 0x000fe20000410000 */
[----:B------:R-:W-:Y:S01]  /*67d0*/  FSEL R5, R7, R112, P1 ;  /* 0x0000007007057208 */ /* 0x000fe20000800000 */
[----:B------:R-:W-:Y:S01]  /*67e0*/  FMUL.FTZ R10, R120, R10 ;  /* 0x0000000a780a7220 */ /* 0x000fe20000410000 */
[----:B------:R-:W-:Y:S01]  /*67f0*/  FSETP.GE.FTZ.AND P3, PT, R127, RZ, PT ;  /* 0x000000ff7f00720b */ /* 0x000fe20003f76000 */
[C---:B------:R-:W-:Y:S01]  /*6800*/  FADD.FTZ R8, -R113.reuse, R9 ;  /* 0x0000000971087221 */ /* 0x040fe20000010100 */
[----:B------:R-:W-:Y:S01]  /*6810*/  FSETP.GE.FTZ.AND P0, PT, R122, RZ, PT ;  /* 0x000000ff7a00720b */ /* 0x000fe20003f16000 */
[----:B------:R-:W-:Y:S01]  /*6820*/  FMUL.FTZ R84, R126, R4 ;  /* 0x000000047e547220 */ /* 0x000fe20000410000 */
[----:B------:R-:W-:Y:S01]  /*6830*/  FSEL R9, R86, R113, P3 ;  /* 0x0000007156097208 */ /* 0x000fe20001800000 */
[----:B------:R-:W-:Y:S01]  /*6840*/  FMUL.FTZ R86, R116, R5 ;  /* 0x0000000574567220 */ /* 0x000fe20000410000 */
[----:B------:R-:W-:Y:S01]  /*6850*/  F2FP.BF16.PACK_AB R5, R10, R11 ;  /* 0x0000000b0a05723e */ /* 0x000fe200000010ff */
[C---:B------:R-:W-:Y:S01]  /*6860*/  FADD.FTZ R7, -R113.reuse, R13 ;  /* 0x0000000d71077221 */ /* 0x040fe20000010100 */
[----:B------:R-:W-:Y:S01]  /*6870*/  FSEL R4, R6, R112, P0 ;  /* 0x0000007006047208 */ /* 0x000fe20000000000 */
[----:B------:R-:W-:Y:S01]  /*6880*/  FADD.FTZ R6, -R113, R12 ;  /* 0x0000000c71067221 */ /* 0x000fe20000010100 */
[----:B------:R-:W-:Y:S01]  /*6890*/  FSETP.GE.FTZ.AND P0, PT, R121, RZ, PT ;  /* 0x000000ff7900720b */ /* 0x000fe20003f16000 */
[----:B------:R1:W-:Y:S01]  /*68a0*/  STS [R234+0x20000], R5 ;  /* 0x02000005ea007388 */ /* 0x0003e20000000800 */
[----:B------:R-:W-:Y:S01]  /*68b0*/  FSETP.GE.FTZ.AND P2, PT, R125, RZ, PT ;  /* 0x000000ff7d00720b */ /* 0x000fe20003f56000 */
[----:B------:R-:W-:Y:S01]  /*68c0*/  FMUL.FTZ R13, R122, R4 ;  /* 0x000000047a0d7220 */ /* 0x000fe20000410000 */
[----:B------:R-:W-:Y:S01]  /*68d0*/  F2FP.BF16.PACK_AB R4, R84, R85 ;  /* 0x000000555404723e */ /* 0x000fe200000010ff */
[----:B------:R-:W-:Y:S01]  /*68e0*/  FADD.FTZ R15, -R112, R15 ;  /* 0x0000000f700f7221 */ /* 0x000fe20000010100 */
[-C--:B------:R-:W-:Y:S01]  /*68f0*/  FSEL R6, R6, R113.reuse, P0 ;  /* 0x0000007106067208 */ /* 0x080fe20000000000 */
[----:B------:R-:W-:Y:S01]  /*6900*/  FADD.FTZ R14, -R112, R14 ;  /* 0x0000000e700e7221 */ /* 0x000fe20000010100 */
[----:B------:R-:W-:Y:S01]  /*6910*/  FSEL R8, R8, R113, P2 ;  /* 0x0000007108087208 */ /* 0x000fe20001000000 */
[----:B------:R2:W-:Y:S01]  /*6920*/  STS [R234+0x20400], R4 ;  /* 0x02040004ea007388 */ /* 0x0005e20000000800 */
[----:B------:R-:W-:Y:S01]  /*6930*/  FSETP.GE.FTZ.AND P0, PT, R119, RZ, PT ;  /* 0x000000ff7700720b */ /* 0x000fe20003f16000 */
[----:B------:R-:W-:Y:S01]  /*6940*/  FMUL.FTZ R84, R121, R6 ;  /* 0x0000000679547220 */ /* 0x000fe20000410000 */
[----:B------:R-:W-:Y:S01]  /*6950*/  FSETP.GE.FTZ.AND P2, PT, R118, RZ, PT ;  /* 0x000000ff7600720b */ /* 0x000fe20003f56000 */
[----:B------:R-:W-:Y:S01]  /*6960*/  FADD.FTZ R18, -R112, R18 ;  /* 0x0000001270127221 */ /* 0x000fe20000010100 */
[----:B------:R-:W-:Y:S01]  /*6970*/  FSEL R6, R15, R112, P0 ;  /* 0x000000700f067208 */ /* 0x000fe20000000000 */
[----:B------:R-:W-:Y:S01]  /*6980*/  FMUL.FTZ R9, R127, R9 ;  /* 0x000000097f097220 */ /* 0x000fe20000410000 */
[----:B------:R-:W-:Y:S01]  /*6990*/  FSEL R7, R7, R113, P2 ;  /* 0x0000007107077208 */ /* 0x000fe20001000000 */
[----:B------:R-:W-:Y:S01]  /*69a0*/  FMUL.FTZ R8, R125, R8 ;  /* 0x000000087d087220 */ /* 0x000fe20000410000 */
[----:B------:R-:W-:Y:S01]  /*69b0*/  FSETP.GE.FTZ.AND P2, PT, R117, RZ, PT ;  /* 0x000000ff7500720b */ /* 0x000fe20003f56000 */
[----:B------:R-:W-:Y:S01]  /*69c0*/  FMUL.FTZ R12, R119, R6 ;  /* 0x00000006770c7220 */ /* 0x000fe20000410000 */
[----:B------:R-:W-:Y:S01]  /*69d0*/  FSETP.GE.FTZ.AND P0, PT, R128, RZ, PT ;  /* 0x000000ff8000720b */ /* 0x000fe20003f16000 */
[----:B------:R-:W-:Y:S01]  /*69e0*/  FADD.FTZ R6, -R113, R16 ;  /* 0x0000001071067221 */ /* 0x000fe20000010100 */
[----:B------:R-:W-:Y:S01]  /*69f0*/  FSETP.GE.FTZ.AND P1, PT, R115, RZ, PT ;  /* 0x000000ff7300720b */ /* 0x000fe20003f36000 */
[----:B------:R-:W-:Y:S01]  /*6a00*/  FMUL.FTZ R7, R118, R7 ;  /* 0x0000000776077220 */ /* 0x000fe20000410000 */
[----:B------:R-:W-:Y:S02]  /*6a10*/  FSETP.GE.FTZ.AND P3, PT, R129, RZ, PT ;  /* 0x000000ff8100720b */ /* 0x000fe40003f76000 */
[----:B------:R-:W-:Y:S02]  /*6a20*/  FSEL R14, R14, R112, P1 ;  /* 0x000000700e0e7208 */ /* 0x000fe40000800000 */
[----:B------:R-:W-:Y:S02]  /*6a30*/  FSETP.GE.FTZ.AND P1, PT, R114, RZ, PT ;  /* 0x000000ff7200720b */ /* 0x000fe40003f36000 */
[----:B------:R-:W-:Y:S01]  /*6a40*/  FSEL R6, R6, R113, P3 ;  /* 0x0000007106067208 */ /* 0x000fe20001800000 */
[----:B------:R-:W-:Y:S01]  /*6a50*/  FMUL.FTZ R14, R115, R14 ;  /* 0x0000000e730e7220 */ /* 0x000fe20000410000 */
[----:B-1----:R-:W-:Y:S01]  /*6a60*/  FSEL R5, R18, R112, P1 ;  /* 0x0000007012057208 */ /* 0x002fe20000800000 */
[----:B------:R-:W-:Y:S01]  /*6a70*/  @P2 FADD.FTZ R113, -R113, R17 ;  /* 0x0000001171712221 */ /* 0x000fe20000010100 */
[----:B------:R-:W-:Y:S01]  /*6a80*/  F2FP.BF16.PACK_AB R9, R8, R9 ;  /* 0x000000090809723e */ /* 0x000fe200000010ff */
[----:B------:R-:W-:Y:S01]  /*6a90*/  @P0 FADD.FTZ R112, -R112, R19 ;  /* 0x0000001370700221 */ /* 0x000fe20000010100 */
[----:B------:R-:W-:Y:S01]  /*6aa0*/  F2FP.BF16.PACK_AB R8, R13, R86 ;  /* 0x000000560d08723e */ /* 0x000fe200000010ff */
[----:B------:R-:W-:Y:S01]  /*6ab0*/  FMUL.FTZ R11, R129, R6 ;  /* 0x00000006810b7220 */ /* 0x000fe20000410000 */
[----:B------:R-:W-:Y:S01]  /*6ac0*/  F2FP.BF16.PACK_AB R7, R7, R84 ;  /* 0x000000540707723e */ /* 0x000fe200000010ff */
[----:B------:R-:W-:Y:S01]  /*6ad0*/  FMUL.FTZ R10, R114, R5 ;  /* 0x00000005720a7220 */ /* 0x000fe20000410000 */
[----:B------:R-:W-:Y:S01]  /*6ae0*/  F2FP.BF16.PACK_AB R6, R12, R14 ;  /* 0x0000000e0c06723e */ /* 0x000fe200000010ff */
[----:B------:R-:W-:Y:S01]  /*6af0*/  FMUL.FTZ R5, R117, R113 ;  /* 0x0000007175057220 */ /* 0x000fe20000410000 */
[----:B------:R-:W-:Y:S01]  /*6b00*/  STS [R237+0x20000], R9 ;  /* 0x02000009ed007388 */ /* 0x000fe20000000800 */
[----:B--2---:R-:W-:Y:S01]  /*6b10*/  FMUL.FTZ R4, R128, R112 ;  /* 0x0000007080047220 */ /* 0x004fe20000410000 */
[----:B------:R-:W-:Y:S02]  /*6b20*/  PLOP3.LUT P1, PT, PT, PT, UP1, 0x80, 0x0 ;  /* 0x000000000000781c */ /* 0x000fe40003f2f018 */
[----:B------:R-:W-:Y:S01]  /*6b30*/  STS [R237+0x20400], R8 ;  /* 0x02040008ed007388 */ /* 0x000fe20000000800 */
[----:B------:R-:W-:Y:S02]  /*6b40*/  F2FP.BF16.PACK_AB R5, R5, R11 ;  /* 0x0000000b0505723e */ /* 0x000fe400000010ff */
[----:B------:R-:W-:Y:S01]  /*6b50*/  F2FP.BF16.PACK_AB R4, R4, R10 ;  /* 0x0000000a0404723e */ /* 0x000fe200000010ff */
[----:B------:R-:W-:Y:S04]  /*6b60*/  STS [R235+0x20000], R7 ;  /* 0x02000007eb007388 */ /* 0x000fe80000000800 */
[----:B------:R-:W-:Y:S04]  /*6b70*/  STS [R235+0x20400], R6 ;  /* 0x02040006eb007388 */ /* 0x000fe80000000800 */
[----:B------:R-:W-:Y:S04]  /*6b80*/  STS [R236+0x20000], R5 ;  /* 0x02000005ec007388 */ /* 0x000fe80000000800 */
[----:B------:R-:W-:Y:S04]  /*6b90*/  STS [R236+0x20400], R4 ;  /* 0x02040004ec007388 */ /* 0x000fe80000000800 */
[----:B------:R-:W-:Y:S08]  /*6ba0*/  BAR.SYNC.DEFER_BLOCKING 0x0 ;  /* 0x0000000000007b1d */ /* 0x000ff00000010000 */
[----:B------:R-:W-:Y:S08]  /*6bb0*/  LDSM.16.MT88.4 R4, [R217+0x22000] ;  /* 0x02200000d904783b */ /* 0x000ff00000004200 */
[----:B------:R-:W1:Y:S08]  /*6bc0*/  LDSM.16.MT88.4 R8, [R0+0x8000] ;  /* 0x008000000008783b */ /* 0x000e700000004200 */
[----:B------:R-:W2:Y:S08]  /*6bd0*/  LDSM.16.MT88.4 R12, [R216+0x22000] ;  /* 0x02200000d80c783b */ /* 0x000eb00000004200 */
[----:B------:R-:W3:Y:S08]  /*6be0*/  LDSM.16.MT88.4 R16, [R0+0xa000] ;  /* 0x00a000000010783b */ /* 0x000ef00000004200 */
[----:B------:R-:W4:Y:S08]  /*6bf0*/  LDSM.16.MT88.4 R84, [R0+0xc000] ;  /* 0x00c000000054783b */ /* 0x000f300000004200 */
[----:B------:R-:W3:Y:S01]  /*6c00*/  LDSM.16.MT88.4 R88, [R0+0xe000] ;  /* 0x00e000000058783b */ /* 0x000ee20000004200 */
[-C--:B-1----:R-:W-:Y:S07]  /*6c10*/  HMMA.16816.F32.BF16 R20, R4, R8.reuse, R20 ;  /* 0x000000080414723c */ /* 0x082fee0000041814 */
[----:B------:R-:W-:Y:S01]  /*6c20*/  LDSM.16.MT88.4 R92, [R0+0x8800] ;  /* 0x00880000005c783b */ /* 0x000fe20000004200 */
[C---:B--2---:R-:W-:Y:S07]  /*6c30*/  HMMA.16816.F32.BF16 R24, R12.reuse, R8, R24 ;  /* 0x000000080c18723c */ /* 0x044fee0000041818 */
[----:B------:R-:W-:Y:S01]  /*6c40*/  LDSM.16.MT88.4 R96, [R216+0x22800] ;  /* 0x02280000d860783b */ /* 0x000fe20000004200 */
[-C--:B------:R-:W-:Y:S07]  /*6c50*/  HMMA.16816.F32.BF16 R28, R12, R10.reuse, R28 ;  /* 0x0000000a0c1c723c */ /* 0x080fee000004181c */
[----:B------:R-:W-:Y:S01]  /*6c60*/  LDSM.16.MT88.4 R100, [R0+0xa800] ;  /* 0x00a800000064783b */ /* 0x000fe20000004200 */
[C---:B------:R-:W-:Y:S07]  /*6c70*/  HMMA.16816.F32.BF16 R32, R4.reuse, R10, R32 ;  /* 0x0000000a0420723c */ /* 0x040fee0000041820 */
[----:B------:R-:W1:Y:S01]  /*6c80*/  LDSM.16.MT88.4 R8, [R217+0x22800] ;  /* 0x02280000d908783b */ /* 0x000e620000004200 */
[-C--:B---3--:R-:W-:Y:S07]  /*6c90*/  HMMA.16816.F32.BF16 R36, R4, R16.reuse, R36 ;  /* 0x000000100424723c */ /* 0x088fee0000041824 */
[----:B------:R-:W2:Y:S01]  /*6ca0*/  LDSM.16.MT88.4 R104, [R0+0xc800] ;  /* 0x00c800000068783b */ /* 0x000ea20000004200 */
[C---:B------:R-:W-:Y:S07]  /*6cb0*/  HMMA.16816.F32.BF16 R40, R12.reuse, R16, R40 ;  /* 0x000000100c28723c */ /* 0x040fee0000041828 */
[----:B------:R-:W3:Y:S01]  /*6cc0*/  LDSM.16.MT88.4 R108, [R0+0xe800] ;  /* 0x00e80000006c783b */ /* 0x000ee20000004200 */
        /* <DEDUP_REMOVED lines=13> */
[----:B------:R-:W4:Y:S07]  /*6da0*/  LDSM.16.MT88.4 R4, [R217+0x23000] ;  /* 0x02300000d904783b */ /* 0x000f2e0000004200 */
[-C--:B-1----:R-:W-:Y:S01]  /*6db0*/  HMMA.16816.F32.BF16 R20, R8, R92.reuse, R20 ;  /* 0x0000005c0814723c */ /* 0x082fe20000041814 */
[----:B------:R-:W1:Y:S07]  /*6dc0*/  LDSM.16.MT88.4 R88, [R0+0xd000] ;  /* 0x00d000000058783b */ /* 0x000e6e0000004200 */
        /* <DEDUP_REMOVED lines=19> */
[----:B------:R-:W2:Y:S07]  /*6f00*/  LDSM.16.MT88.4 R8, [R217+0x23800] ;  /* 0x02380000d908783b */ /* 0x000eae0000004200 */
[-C--:B----4-:R-:W-:Y:S01]  /*6f10*/  HMMA.16816.F32.BF16 R20, R4, R12.reuse, R20 ;  /* 0x0000000c0414723c */ /* 0x090fe20000041814 */
[----:B------:R-:W3:Y:S07]  /*6f20*/  LDSM.16.MT88.4 R108, [R0+0xd800] ;  /* 0x00d80000006c783b */ /* 0x000eee0000004200 */
[C---:B------:R-:W-:Y:S08]  /*6f30*/  HMMA.16816.F32.BF16 R24, R16.reuse, R12, R24 ;  /* 0x0000000c1018723c */ /* 0x040ff00000041818 */
[-C--:B------:R-:W-:Y:S08]  /*6f40*/  HMMA.16816.F32.BF16 R28, R16, R14.reuse, R28 ;  /* 0x0000000e101c723c */ /* 0x080ff0000004181c */
[C---:B------:R-:W-:Y:S01]  /*6f50*/  HMMA.16816.F32.BF16 R32, R4.reuse, R14, R32 ;  /* 0x0000000e0420723c */ /* 0x040fe20000041820 */
[----:B------:R-:W4:Y:S07]  /*6f60*/  LDSM.16.MT88.4 R12, [R0+0xf800] ;  /* 0x00f80000000c783b */ /* 0x000f2e0000004200 */
[-C--:B------:R-:W-:Y:S01]  /*6f70*/  HMMA.16816.F32.BF16 R36, R4, R84.reuse, R36 ;  /* 0x000000540424723c */ /* 0x080fe20000041824 */
[----:B------:R-:W-:Y:S07]  /*6f80*/  BAR.SYNC.DEFER_BLOCKING 0x0 ;  /* 0x0000000000007b1d */ /* 0x000fee0000010000 */
[C---:B------:R-:W-:Y:S08]  /*6f90*/  HMMA.16816.F32.BF16 R40, R16.reuse, R84, R40 ;  /* 0x000000541028723c */ /* 0x040ff00000041828 */
[-C--:B------:R-:W-:Y:S08]  /*6fa0*/  HMMA.16816.F32.BF16 R44, R16, R86.reuse, R44 ;  /* 0x00000056102c723c */ /* 0x080ff0000004182c */
[C---:B------:R-:W-:Y:S08]  /*6fb0*/  HMMA.16816.F32.BF16 R48, R4.reuse, R86, R48 ;  /* 0x000000560430723c */ /* 0x040ff00000041830 */
[-C--:B-1----:R-:W-:Y:S08]  /*6fc0*/  HMMA.16816.F32.BF16 R52, R4, R88.reuse, R52 ;  /* 0x000000580434723c */ /* 0x082ff00000041834 */
[C---:B------:R-:W-:Y:S08]  /*6fd0*/  HMMA.16816.F32.BF16 R56, R16.reuse, R88, R56 ;  /* 0x000000581038723c */ /* 0x040ff00000041838 */
[-C--:B------:R-:W-:Y:S08]  /*6fe0*/  HMMA.16816.F32.BF16 R60, R16, R90.reuse, R60 ;  /* 0x0000005a103c723c */ /* 0x080ff0000004183c */
[C---:B------:R-:W-:Y:S08]  /*6ff0*/  HMMA.16816.F32.BF16 R64, R4.reuse, R90, R64 ;  /* 0x0000005a0440723c */ /* 0x040ff00000041840 */
[-C--:B------:R-:W-:Y:S08]  /*7000*/  HMMA.16816.F32.BF16 R68, R4, R92.reuse, R68 ;  /* 0x0000005c0444723c */ /* 0x080ff00000041844 */
[C---:B------:R-:W-:Y:S08]  /*7010*/  HMMA.16816.F32.BF16 R72, R16.reuse, R92, R72 ;  /* 0x0000005c1048723c */ /* 0x040ff00000041848 */
[-C--:B------:R-:W-:Y:S08]  /*7020*/  HMMA.16816.F32.BF16 R76, R16, R94.reuse, R76 ;  /* 0x0000005e104c723c */ /* 0x080ff0000004184c */
[----:B------:R-:W-:Y:S07]  /*7030*/  HMMA.16816.F32.BF16 R80, R4, R94, R80 ;  /* 0x0000005e0450723c */ /* 0x000fee0000041850 */
[----:B------:R-:W-:Y:S01]  /*7040*/  IMAD.U32 R4, R243, -0x40, RZ ;  /* 0xffffffc0f3047824 */ /* 0x000fe200078e00ff */
[-C--:B--2---:R-:W-:Y:S05]  /*7050*/  HMMA.16816.F32.BF16 R20, R8, R96.reuse, R20 ;  /* 0x000000600814723c */ /* 0x084fea0000041814 */
        /* <DEDUP_REMOVED lines=83> */
.L_x_1034:
[----:B------:R-:W-:Y:S01]  /*7590*/  LDSM.16.M88.4 R128, [R220] ;  /* 0x00000000dc80783b */ /* 0x000fe20000000200 */
[----:B------:R-:W-:Y:S04]  /*75a0*/  @UP1 UIADD3 UR12, UP0, UR6, -0x100, URZ ;  /* 0xffffff00060c1890 */ /* 0x000fe8000ff1e03f */
        /* <DEDUP_REMOVED lines=48> */
[----:B------:R-:W-:Y:S07]  /*78b0*/  LDSM.16.MT88.4 R208, [R0+0x13000] ;  /* 0x0130000000d0783b */ /* 0x000fee0000004200 */
        /* <DEDUP_REMOVED lines=36> */
[C---:B------:R-:W-:Y:S07]  /*7b00*/  HMMA.16816.F32.BF16 R104, R204.reuse, R200, R104 ;  /* 0x000000c8cc68723c */ /* 0x040fee0000041868 */
[----:B------:R-:W-:Y:S01]  /*7b10*/  IMAD.MOV.U32 R200, RZ, RZ, 0x4 ;  /* 0x00000004ffc87424 */ /* 0x000fe200078e00ff */
[-C--:B------:R-:W-:Y:S04]  /*7b20*/  HMMA.16816.F32.BF16 R108, R204, R202.reuse, R108 ;  /* 0x000000cacc6c723c */ /* 0x080fe8000004186c */
[----:B------:R-:W-:Y:S04]  /*7b30*/  @P1 IMAD.WIDE R200, R231, R200, UR6 ;  /* 0x00000006e7c81e25 */ /* 0x000fe8000f8e02c8 */
[C---:B------:R-:W-:Y:S01]  /*7b40*/  HMMA.16816.F32.BF16 R112, R196.reuse, R202, R112 ;  /* 0x000000cac470723c */ /* 0x040fe20000041870 */
[----:B------:R1:W5:Y:S05]  /*7b50*/  @P1 LDG.E R238, [R200.64] ;  /* 0x00000004c8ee1981 */ /* 0x00036a000c1e1900 */
[----:B------:R1:W5:Y:S01]  /*7b60*/  @P1 LDG.E R239, [R200.64+0x20] ;  /* 0x00002004c8ef1981 */ /* 0x000362000c1e1900 */
[C---:B------:R-:W-:Y:S01]  /*7b70*/  IMAD.SHL.U32 R202, R243.reuse, 0x8, RZ ;  /* 0x00000008f3ca7824 */ /* 0x040fe200078e00ff */
[-C--:B--2---:R-:W-:Y:S03]  /*7b80*/  HMMA.16816.F32.BF16 R116, R196, R208.reuse, R116 ;  /* 0x000000d0c474723c */ /* 0x084fe60000041874 */
[----:B------:R2:W-:Y:S01]  /*7b90*/  RED.E.ADD.F32.FTZ.RN.STRONG.GPU [R224.64], R4 ;  /* 0x00000004e000798e */ /* 0x0005e2000c10e784 */
[C---:B------:R-:W-:Y:S04]  /*7ba0*/  IMAD.SHL.U32 R203, R243.reuse, 0x10, RZ ;  /* 0x00000010f3cb7824 */ /* 0x040fe800078e00ff */
[C---:B------:R-:W-:Y:S08]  /*7bb0*/  HMMA.16816.F32.BF16 R120, R204.reuse, R208, R120 ;  /* 0x000000d0cc78723c */ /* 0x040ff00000041878 */
[-C--:B------:R-:W-:Y:S04]  /*7bc0*/  HMMA.16816.F32.BF16 R124, R204, R210.reuse, R124 ;  /* 0x000000d2cc7c723c */ /* 0x080fe8000004187c */
[CC--:B-1----:R-:W-:Y:S04]  /*7bd0*/  LEA R200, P0, R202.reuse, R224.reuse, 0x2 ;  /* 0x000000e0cac87211 */ /* 0x0c2fe800078010ff */
[----:B------:R-:W-:Y:S04]  /*7be0*/  HMMA.16816.F32.BF16 R128, R196, R210, R128 ;  /* 0x000000d2c480723c */ /* 0x000fe80000041880 */
[-C--:B------:R-:W-:Y:S01]  /*7bf0*/  LEA.HI.X.SX32 R201, R202, R225.reuse, 0x2, P0 ;  /* 0x000000e1cac97211 */ /* 0x080fe200000f16ff */
[----:B------:R-:W-:Y:S02]  /*7c00*/  IMAD.SHL.U32 R205, R243, 0x20, RZ ;  /* 0x00000020f3cd7824 */ /* 0x000fe400078e00ff */
[-C--:B------:R-:W-:Y:S01]  /*7c10*/  LEA R196, P2, R203, R224.reuse, 0x2 ;  /* 0x000000e0cbc47211 */ /* 0x080fe200078410ff */
[----:B------:R-:W-:Y:S01]  /*7c20*/  IMAD R199, R243, 0x18, RZ ;  /* 0x00000018f3c77824 */ /* 0x000fe200078e02ff */
[----:B------:R1:W-:Y:S03]  /*7c30*/  RED.E.ADD.F32.FTZ.RN.STRONG.GPU [R200.64], R5 ;  /* 0x00000005c800798e */ /* 0x0003e6000c10e784 */
[-C--:B------:R-:W-:Y:S01]  /*7c40*/  LEA.HI.X.SX32 R197, R203, R225.reuse, 0x2, P2 ;  /* 0x000000e1cbc57211 */ /* 0x080fe200010f16ff */
[----:B------:R-:W-:Y:S01]  /*7c50*/  IMAD R206, R243, 0x28, RZ ;  /* 0x00000028f3ce7824 */ /* 0x000fe200078e02ff */
[-C--:B--2---:R-:W-:Y:S01]  /*7c60*/  LEA R4, P0, R199, R224.reuse, 0x2 ;  /* 0x000000e0c7047211 */ /* 0x084fe200078010ff */
[----:B------:R-:W-:Y:S01]  /*7c70*/  IMAD R204, R243, 0x30, RZ ;  /* 0x00000030f3cc7824 */ /* 0x000fe200078e02ff */
[-C--:B------:R-:W-:Y:S01]  /*7c80*/  LEA R198, P2, R205, R224.reuse, 0x2 ;  /* 0x000000e0cdc67211 */ /* 0x080fe200078410ff */
[----:B------:R2:W-:Y:S01]  /*7c90*/  RED.E.ADD.F32.FTZ.RN.STRONG.GPU [R196.64], R6 ;  /* 0x00000006c400798e */ /* 0x0005e2000c10e784 */
[----:B------:R-:W-:Y:S01]  /*7ca0*/  IMAD R243, R243, 0x38, RZ ;  /* 0x00000038f3f37824 */ /* 0x000fe200078e02ff */
[-C--:B-1----:R-:W-:Y:S02]  /*7cb0*/  LEA.HI.X.SX32 R5, R199, R225.reuse, 0x2, P0 ;  /* 0x000000e1c7057211 */ /* 0x082fe400000f16ff */
[-C--:B------:R-:W-:Y:S03]  /*7cc0*/  LEA.HI.X.SX32 R199, R205, R225.reuse, 0x2, P2 ;  /* 0x000000e1cdc77211 */ /* 0x080fe600010f16ff */
[----:B------:R1:W-:Y:S01]  /*7cd0*/  RED.E.ADD.F32.FTZ.RN.STRONG.GPU [R4.64], R7 ;  /* 0x000000070400798e */ /* 0x0003e2000c10e784 */
[CC--:B--2---:R-:W-:Y:S04]  /*7ce0*/  LEA R196, P0, R206.reuse, R224.reuse, 0x2 ;  /* 0x000000e0cec47211 */ /* 0x0c4fe800078010ff */
[----:B------:R-:W-:Y:S01]  /*7cf0*/  RED.E.ADD.F32.FTZ.RN.STRONG.GPU [R198.64], R8 ;  /* 0x00000008c600798e */ /* 0x000fe2000c10e784 */
[-C--:B------:R-:W-:Y:S02]  /*7d00*/  LEA.HI.X.SX32 R197, R206, R225.reuse, 0x2, P0 ;  /* 0x000000e1cec57211 */ /* 0x080fe400000f16ff */
[CC--:B------:R-:W-:Y:S03]  /*7d10*/  LEA R6, P0, R243.reuse, R224.reuse, 0x2 ;  /* 0x000000e0f3067211 */ /* 0x0c0fe600078010ff */
[----:B------:R2:W-:Y:S01]  /*7d20*/  RED.E.ADD.F32.FTZ.RN.STRONG.GPU [R196.64], R9 ;  /* 0x00000009c400798e */ /* 0x0005e2000c10e784 */
[CC--:B-1----:R-:W-:Y:S02]  /*7d30*/  LEA R4, P2, R204.reuse, R224.reuse, 0x2 ;  /* 0x000000e0cc047211 */ /* 0x0c2fe400078410ff */
[-C--:B------:R-:W-:Y:S02]  /*7d40*/  LEA.HI.X.SX32 R7, R243, R225.reuse, 0x2, P0 ;  /* 0x000000e1f3077211 */ /* 0x080fe400000f16ff */
[-C--:B------:R-:W-:Y:S05]  /*7d50*/  LEA.HI.X.SX32 R5, R204, R225.reuse, 0x2, P2 ;  /* 0x000000e1cc057211 */ /* 0x080fea00010f16ff */
[----:B------:R1:W-:Y:S01]  /*7d60*/  RED.E.ADD.F32.FTZ.RN.STRONG.GPU [R4.64], R10 ;  /* 0x0000000a0400798e */ /* 0x0003e2000c10e784 */
[----:B--2---:R-:W-:Y:S04]  /*7d70*/  IADD3 R9, R203, 0x20, RZ ;  /* 0x00000020cb097810 */ /* 0x004fe80007ffe0ff */
        /* <DEDUP_REMOVED lines=285> */
[C---:B------:R-:W-:Y:S02]  /*8f50*/  @!P4 LEA R12, P6, R6.reuse, R228, 0x1 ;  /* 0x000000e4060cc211 */ /* 0x040fe400078c08ff */
        /* <DEDUP_REMOVED lines=51> */
.L_x_1035:
[----:B------:R-:W-:Y:S02]  /*9290*/  UISETP.GT.AND UP0, UPT, UR9, UR18, UPT ;  /* 0x000000120900728c */ /* 0x000fe4000bf04270 */
[----:B------:R-:W-:Y:S04]  /*92a0*/  UIADD3 UR9, UR9, -0x1, URZ ;  /* 0xffffffff09097890 */ /* 0x000fe8000fffe03f */
[----:B------:R-:W-:Y:S11]  /*92b0*/  PLOP3.LUT P0, PT, PT, PT, UP0, 0x80, 0x0 ;  /* 0x000000000000781c */ /* 0x000ff60003f0f008 */
[----:B------:R-:W-:Y:S02]  /*92c0*/  @!UPT UIADD3 URZ, URZ, URZ, URZ ;  /* 0x0000003f3f3ff290 */ /* 0x000fe4000fffe03f */
        /* <DEDUP_REMOVED lines=279> */
.L_x_1037:
        /* <DEDUP_REMOVED lines=19> */
.L_x_1038:
        /* <DEDUP_REMOVED lines=12> */
[----:B------:R-:W-:Y:S01]  /*a630*/  USHF.R.S32.HI UR9, URZ, 0x1f, UR39 ;  /* 0x0000001f3f097899 */ /* 0x000fe20008011427 */
[----:B------:R-:W-:Y:S01]  /*a640*/  ISETP.GE.AND P5, PT, R245, UR8, PT ;  /* 0x00000008f5007c0c */ /* 0x000fe2000bfa6270 */
[----:B------:R-:W-:-:S02]  /*a650*/  UIMAD UR7, UR6, UR11, UR7 ;  /* 0x0000000b060772a4 */ /* 0x000fc4000f8e0207 */
[----:B------:R-:W-:Y:S01]  /*a660*/  IADD3 R4, P0, R4, UR15, RZ ;  /* 0x0000000f04047c10 */ /* 0x000fe2000ff1e0ff */
[----:B------:R-:W-:-:S03]  /*a670*/  ULDC.64 UR10, c[0x0][0x3b8] ;  /* 0x0000ee00000a7ab9 */ /* 0x000fc60000000a00 */
[----:B------:R-:W-:Y:S01]  /*a680*/  IMAD.U32 R8, RZ, RZ, UR7 ;  /* 0x00000007ff087e24 */ /* 0x000fe2000f8e00ff */
[----:B------:R-:W-:Y:S01]  /*a690*/  UIMAD UR7, UR9, UR10, URZ ;  /* 0x0000000a090772a4 */ /* 0x000fe2000f8e023f */
[----:B------:R1:W2:Y:S03]  /*a6a0*/  LDS.128 R44, [R226+0x11000] ;  /* 0x01100000e22c7984 */ /* 0x0002a60000000c00 */
        /* <DEDUP_REMOVED lines=37> */
.L_x_1040:
[----:B--23--:R-:W-:Y:S05]  /*a900*/  BSYNC B0 ;  /* 0x0000000000007941 */ /* 0x00cfea0003800000 */
.L_x_1039:
        /* <DEDUP_REMOVED lines=21> */
.L_x_1042:
[----:B------:R-:W-:Y:S05]  /*aa60*/  BSYNC B0 ;  /* 0x0000000000007941 */ /* 0x000fea0003800000 */
.L_x_1041:
[----:B------:R-:W-:Y:S01]  /*aa70*/  ULDC.64 UR8, c[0x0][0x3a8] ;  /* 0x0000ea0000087ab9 */ /* 0x000fe20000000a00 */
[----:B------:R-:W-:Y:S01]  /*aa80*/  IMAD.WIDE.U32 R6, R13, c[0x0][0x3a8], R6 ;  /* 0x0000ea000d067a25 */ /* 0x000fe200078e0006 */
[----:B------:R-:W-:Y:S01]  /*aa90*/  UIMAD UR7, UR12, UR8, URZ ;  /* 0x000000080c0772a4 */ /* 0x000fe2000f8e023f */
[----:B------:R-:W-:Y:S01]  /*aaa0*/  BSSY B0, `(.L_x_1043) ;  /* 0x000001d000007945 */ /* 0x000fe20003800000 */
[----:B------:R-:W-:-:S02]  /*aab0*/  USHF.R.S32.HI UR10, URZ, 0x1f, UR39 ;  /* 0x0000001f3f0a7899 */ /* 0x000fc40008011427 */
        /* <DEDUP_REMOVED lines=27> */
.L_x_1044:
[----:B------:R-:W-:Y:S05]  /*ac70*/  BSYNC B0 ;  /* 0x0000000000007941 */ /* 0x000fea0003800000 */
.L_x_1043:
        /* <DEDUP_REMOVED lines=18> */
.L_x_1015:
[----:B------:R-:W-:Y:S05]  /*ada0*/  BSYNC B1 ;  /* 0x0000000000017941 */ /* 0x000fea0003800000 */
.L_x_1001:
        /* <DEDUP_REMOVED lines=12> */
.L_x_1045:
[----:B------:R-:W-:Y:S05]  /*ae70*/  EXIT ;  /* 0x000000000000794d */ /* 0x000fea0003800000 */
.L_x_1047:
        /* <DEDUP_REMOVED lines=16> */
.L_x_2027:


//--------------------- .text._ZN5flash44flash_bwd_dq_dk_dv_loop_seqk_parallel_kernelI23Flash_bwd_kernel_traitsILi256ELi64ELi64ELi8ELi4ELi2ELi2ELb0ELb1EN7cutlass10bfloat16_tE19Flash_kernel_traitsILi256ELi64ELi64ELi8ES3_EELb0ELb0ELb1ELb0ELb0ELb0ELb1EEEvNS_16Flash_bwd_paramsE --------------------------
	.section	.text._ZN5flash44flash_bwd_dq_dk_dv_loop_seqk_parallel_kernelI23Flash_bwd_kernel_traitsILi256ELi64ELi64ELi8ELi4ELi2ELi2ELb0ELb1EN7cutlass10bfloat16_tE19Flash_kernel_traitsILi256ELi64ELi64ELi8ES3_EELb0ELb0ELb1ELb0ELb0ELb0ELb1EEEvNS_16Flash_bwd_paramsE,"ax",@progbits
	.sectioninfo	@"SHI_REGISTERS=254"
	.align	128
        .global         _ZN5flash44flash_bwd_dq_dk_dv_loop_seqk_parallel_kernelI23Flash_bwd_kernel_traitsILi256ELi64ELi64ELi8ELi4ELi2ELi2ELb0ELb1EN7cutlass10bfloat16_tE19Flash_kernel_traitsILi256ELi64ELi64ELi8ES3_EELb0ELb0ELb1ELb0ELb0ELb0ELb1EEEvNS_16Flash_bwd_paramsE
        .type           _ZN5flash44flash_bwd_dq_dk_dv_loop_seqk_parallel_kernelI23Flash_bwd_kernel_traitsILi256ELi64ELi64ELi8ELi4ELi2ELi2ELb0ELb1EN7cutlass10bfloat16_tE19Flash_kernel_traitsILi256ELi64ELi64ELi8ES3_EELb0ELb0ELb1ELb0ELb0ELb0ELb1EEEvNS_16Flash_bwd_paramsE,@function
        .size           _ZN5flash44flash_bwd_dq_dk_dv_loop_seqk_parallel_kernelI23Flash_bwd_kernel_traitsILi256ELi64ELi64ELi8ELi4ELi2ELi2ELb0ELb1EN7cutlass10bfloat16_tE19Flash_kernel_traitsILi256ELi64ELi64ELi8ES3_EELb0ELb0ELb1ELb0ELb0ELb0ELb1EEEvNS_16Flash_bwd_paramsE,(.L_x_2028 - _ZN5flash44flash_bwd_dq_dk_dv_loop_seqk_parallel_kernelI23Flash_bwd_kernel_traitsILi256ELi64ELi64ELi8ELi4ELi2ELi2ELb0ELb1EN7cutlass10bfloat16_tE19Flash_kernel_traitsILi256ELi64ELi64ELi8ES3_EELb0ELb0ELb1ELb0ELb0ELb0ELb1EEEvNS_16Flash_bwd_paramsE)
        .other          _ZN5flash44flash_bwd_dq_dk_dv_loop_seqk_parallel_kernelI23Flash_bwd_kernel_traitsILi256ELi64ELi64ELi8ELi4ELi2ELi2ELb0ELb1EN7cutlass10bfloat16_tE19Flash_kernel_traitsILi256ELi64ELi64ELi8ES3_EELb0ELb0ELb1ELb0ELb0ELb0ELb1EEEvNS_16Flash_bwd_paramsE,@"STO_CUDA_ENTRY STV_DEFAULT"
_ZN5flash44flash_bwd_dq_dk_dv_loop_seqk_parallel_kernelI23Flash_bwd_kernel_traitsILi256ELi64ELi64ELi8ELi4ELi2ELi2ELb0ELb1EN7cutlass10bfloat16_tE19Flash_kernel_traitsILi256ELi64ELi64ELi8ES3_EELb0ELb0ELb1ELb0ELb0ELb0ELb1EEEvNS_16Flash_bwd_paramsE:
.text._ZN5flash44flash_bwd_dq_dk_dv_loop_seqk_parallel_kernelI23Flash_bwd_kernel_traitsILi256ELi64ELi64ELi8ELi4ELi2ELi2ELb0ELb1EN7cutlass10bfloat16_tE19Flash_kernel_traitsILi256ELi64ELi64ELi8ES3_EELb0ELb0ELb1ELb0ELb0ELb0ELb1EEEvNS_16Flash_bwd_paramsE:
        /* <DEDUP_REMOVED lines=191> */
.L_x_1094:
        /* <DEDUP_REMOVED lines=62> */
.L_x_1048:
        /* <DEDUP_REMOVED lines=67> */
.L_x_1050:
        /* <DEDUP_REMOVED lines=41> */
.L_x_1051:
        /* <DEDUP_REMOVED lines=45> */
.L_x_1052:
[----:B------:R-:W-:Y:S02]  /*1960*/  UMOV UR13, UR52 ;  /* 0x00000034000d7c82 */ /* 0x000fe40008000000 */
.L_x_1053:
[----:B------:R-:W-:Y:S01]  /*1970*/  UIADD3 UR8, UP4, UP3, UR8, UR43, UR49 ;  /* 0x0000002b08087290 */ /* 0x000fe2000fb9e031 */
[----:B------:R-:W1:Y:S01]  /*1980*/  S2R R9, SR_TID.X ;  /* 0x0000000000097919 */ /* 0x000e620000002100 */
[----:B------:R-:W-:Y:S01]  /*1990*/  IMAD.U32 R6, RZ, RZ, UR5 ;  /* 0x00000005ff067e24 */ /* 0x000fe2000f8e00ff */
[----:B------:R-:W-:Y:S01]  /*19a0*/  IADD3 R15, P0, R230, UR17, RZ ;  /* 0x00000011e60f7c10 */ /* 0x000fe2000ff1e0ff */
[----:B------:R-:W-:Y:S01]  /*19b0*/  UIADD3 UR32, UP2, UP1, UR15, UR8, UR30 ;  /* 0x000000080f207290 */ /* 0x000fe2000f95e01e */
[----:B------:R-:W-:Y:S01]  /*19c0*/  IMAD.U32 R5, RZ, RZ, UR4 ;  /* 0x00000004ff057e24 */ /* 0x000fe2000f8e00ff */
[----:B------:R-:W-:Y:S01]  /*19d0*/  UIADD3.X UR7, UR10, UR50, UR55, UP4, UP3 ;  /* 0x000000320a077290 */ /* 0x000fe2000a7e6437 */
[----:B------:R-:W-:Y:S01]  /*19e0*/  IMAD.U32 R20, RZ, RZ, UR17 ;  /* 0x00000011ff147e24 */ /* 0x000fe2000f8e00ff */
[----:B------:R-:W-:Y:S01]  /*19f0*/  ULDC.64 UR8, c[0x0][0x1a8] ;  /* 0x00006a0000087ab9 */ /* 0x000fe20000000a00 */
[--C-:B------:R-:W-:Y:S01]  /*1a00*/  SHF.R.S32.HI R233, RZ, 0x1f, R232.reuse ;  /* 0x0000001fffe97819 */ /* 0x100fe200000114e8 */
[----:B------:R-:W-:Y:S01]  /*1a10*/  UIADD3.X UR30, UR12, UR7, UR14, UP2, UP1 ;  /* 0x000000070c1e7290 */ /* 0x000fe200097e240e */
[----:B------:R-:W-:Y:S01]  /*1a20*/  IADD3 R16, P2, R232, UR18, RZ ;  /* 0x00000012e8107c10 */ /* 0x000fe2000ff5e0ff */
[----:B------:R-:W-:Y:S01]  /*1a30*/  UIMAD UR7, UR59, UR8, URZ ;  /* 0x000000083b0772a4 */ /* 0x000fe2000f8e023f */
[----:B------:R-:W-:Y:S01]  /*1a40*/  BSSY B1, `(.L_x_1049) ;  /* 0x00008b3000017945 */ /* 0x000fe20003800000 */
[----:B------:R-:W-:Y:S01]  /*1a50*/  UMOV UR14, 0x4 ;  /* 0x00000004000e7882 */ /* 0x000fe20000000000 */
[----:B------:R-:W-:Y:S01]  /*1a60*/  IADD3.X R17, R233, UR20, RZ, P2, !PT ;  /* 0x00000014e9117c10 */ /* 0x000fe200097fe4ff */
[----:B------:R-:W-:Y:S01]  /*1a70*/  UIMAD UR12, UR37, UR9, UR7 ;  /* 0x00000009250c72a4 */ /* 0x000fe2000f8e0207 */
[----:B------:R-:W-:Y:S01]  /*1a80*/  IMAD.WIDE.U32 R22, R15, c[0x0][0x190], R232 ;  /* 0x000064000f167a25 */ /* 0x000fe200078e00e8 */
[----:B------:R-:W-:-:S02]  /*1a90*/  ULDC.64 UR4, c[0x0][0x3c8] ;  /* 0x0000f20000047ab9 */ /* 0x000fc40000000a00 */
        /* <DEDUP_REMOVED lines=15> */
[----:B------:R-:W-:Y:S01]  /*1b90*/  IADD3 R17, R17, UR10, RZ ;  /* 0x0000000a11117c10 */ /* 0x000fe2000fffe0ff */
[----:B------:R-:W-:Y:S02]  /*1ba0*/  UMOV UR16, UR8 ;  /* 0x0000000800107c82 */ /* 0x000fe40008000000 */
[----:B------:R-:W-:Y:S02]  /*1bb0*/  UIADD3 UR8, UR17, UR21, URZ ;  /* 0x0000001511087290 */ /* 0x000fe4000fffe03f */
[----:B------:R-:W-:Y:S01]  /*1bc0*/  UMOV UR15, UR9 ;  /* 0x00000009000f7c82 */ /* 0x000fe20008000000 */
[----:B------:R-:W-:Y:S01]  /*1bd0*/  IMAD.WIDE.U32 R16, R230, c[0x0][0x370], R16 ;  /* 0x0000dc00e6107a25 */ /* 0x000fe200078e0010 */
[----:B------:R-:W-:Y:S01]  /*1be0*/  UIMAD.WIDE UR8, UR8, UR14, UR4 ;  /* 0x0000000e080872a5 */ /* 0x000fe2000f8e0204 */
[----:B------:R1:W2:Y:S01]  /*1bf0*/  R2UR UR5, R6 ;  /* 0x00000000060573c2 */ /* 0x0002a200000e0000 */
[----:B------:R-:W-:-:S02]  /*1c00*/  ULDC UR21, c[0x0][0x2e8] ;  /* 0x0000ba0000157ab9 */ /* 0x000fc40000000800 */
[----:B------:R-:W-:Y:S01]  /*1c10*/  UIADD3 UR7, UR7, -UR21, URZ ;  /* 0x8000001507077290 */ /* 0x000fe2000fffe03f */
[----:B------:R-:W-:Y:S02]  /*1c20*/  LEA R242, P3, R16, c[0x0][0x330], 0x1 ;  /* 0x0000cc0010f27a11 */ /* 0x000fe400078608ff */
[----:B------:R-:W-:Y:S02]  /*1c30*/  UMOV UR14, UR8 ;  /* 0x00000008000e7c82 */ /* 0x000fe40008000000 */
[----:B------:R-:W-:Y:S01]  /*1c40*/  USHF.R.S32.HI UR17, URZ, 0x1f, UR7 ;  /* 0x0000001f3f117899 */ /* 0x000fe20008011407 */
[----:B------:R3:W4:Y:S01]  /*1c50*/  R2UR UR4, R5 ;  /* 0x00000000050473c2 */ /* 0x00072200000e0000 */
        /* <DEDUP_REMOVED lines=9> */
[----:B------:R-:W-:Y:S02]  /*1cf0*/  LOP3.LUT R6, R7, 0xffffffe0, RZ, 0xc0, !PT ;  /* 0xffffffe007067812 */ /* 0x000fe400078ec0ff */
[----:B------:R-:W-:Y:S02]  /*1d00*/  SHF.R.S32.HI R7, RZ, 0x5, R7 ;  /* 0x00000005ff077819 */ /* 0x000fe40000011407 */
[C---:B---3--:R-:W-:Y:S01]  /*1d10*/  IADD3.X R5, R4.reuse, UR34, RZ, P0, !PT ;  /* 0x0000002204057c10 */ /* 0x048fe200087fe4ff */
[----:B------:R-:W-:Y:S02]  /*1d20*/  IMAD.IADD R6, R9, 0x1, -R6 ;  /* 0x0000000109067824 */ /* 0x000fe400078e0a06 */
[----:B------:R-:W-:Y:S02]  /*1d30*/  IMAD R9, R4, c[0x0][0x370], RZ ;  /* 0x0000dc0004097a24 */ /* 0x000fe400078e02ff */
[----:B------:R-:W-:-:S02]  /*1d40*/  IMAD R6, R7, UR48, R6 ;  /* 0x0000003007067c24 */ /* 0x000fc4000f8e0206 */
[----:B------:R-:W-:Y:S02]  /*1d50*/  IMAD R18, R5, c[0x0][0x190], RZ ;  /* 0x0000640005127a24 */ /* 0x000fe400078e02ff */
[----:B------:R-:W-:Y:S01]  /*1d60*/  IMAD R9, R230, c[0x0][0x374], R9 ;  /* 0x0000dd00e6097a24 */ /* 0x000fe200078e0209 */
[C---:B------:R-:W-:Y:S01]  /*1d70*/  IADD3 R7, P0, R6.reuse, UR32, RZ ;  /* 0x0000002006077c10 */ /* 0x040fe2000ff1e0ff */
[----:B------:R-:W-:Y:S02]  /*1d80*/  IMAD R18, R15, c[0x0][0x194], R18 ;  /* 0x000065000f127a24 */ /* 0x000fe400078e0212 */
[----:B------:R-:W-:Y:S01]  /*1d90*/  IMAD.IADD R9, R17, 0x1, R9 ;  /* 0x0000000111097824 */ /* 0x000fe200078e0209 */
[----:B------:R-:W-:Y:S02]  /*1da0*/  LEA.HI.X.SX32 R6, R6, UR30, 0x1, P0 ;  /* 0x0000001e06067c11 */ /* 0x000fe400080f0eff */
[----:B------:R-:W-:Y:S02]  /*1db0*/  IADD3 R22, P0, R22, UR33, RZ ;  /* 0x0000002116167c10 */ /* 0x000fe4000ff1e0ff */
[----:B------:R-:W-:-:S02]  /*1dc0*/  LEA R248, P2, R7, c[0x0][0x350], 0x2 ;  /* 0x0000d40007f87a11 */ /* 0x000fc400078410ff */
        /* <DEDUP_REMOVED lines=27> */
.L_x_1055:
        /* <DEDUP_REMOVED lines=18> */
.L_x_1056:
        /* <DEDUP_REMOVED lines=34> */
.L_x_1058:
[----:B------:R-:W-:Y:S05]  /*22c0*/  BSYNC B0 ;  /* 0x0000000000007941 */ /* 0x000fea0003800000 */
.L_x_1057:
        /* <DEDUP_REMOVED lines=21> */
.L_x_1060:
[----:B------:R-:W-:Y:S05]  /*2420*/  BSYNC B0 ;  /* 0x0000000000007941 */ /* 0x000fea0003800000 */
.L_x_1059:
        /* <DEDUP_REMOVED lines=31> */
.L_x_1062:
[----:B------:R-:W-:Y:S05]  /*2620*/  BSYNC B0 ;  /* 0x0000000000007941 */ /* 0x000fea0003800000 */
.L_x_1061:
        /* <DEDUP_REMOVED lines=20> */
.L_x_1054:
        /* <DEDUP_REMOVED lines=49> */
.L_x_1065:
[----:B------:R-:W-:Y:S05]  /*2a80*/  BSYNC B0 ;  /* 0x0000000000007941 */ /* 0x000fea0003800000 */
.L_x_1064:
        /* <DEDUP_REMOVED lines=48> */
.L_x_1067:
[----:B------:R-:W-:Y:S05]  /*2d90*/  BSYNC B0 ;  /* 0x0000000000007941 */ /* 0x000fea0003800000 */
.L_x_1066:
        /* <DEDUP_REMOVED lines=42> */
.L_x_1069:
[----:B------:R-:W-:Y:S05]  /*3040*/  BSYNC B0 ;  /* 0x0000000000007941 */ /* 0x000fea0003800000 */
.L_x_1068:
        /* <DEDUP_REMOVED lines=45> */
.L_x_1071:
[----:B------:R-:W-:Y:S05]  /*3320*/  BSYNC B0 ;  /* 0x0000000000007941 */ /* 0x000fea0003800000 */
.L_x_1070:
        /* <DEDUP_REMOVED lines=22> */
[----:B------:R-:W-:-:S04]  /*3490*/  IADD3 R16, P0, R14, UR26, RZ ;  /* 0x0000001a0e107c10 */ /* 0x000fc8000ff1e0ff */
[----:B------:R-:W-:Y:S01]  /*34a0*/  IADD3.X R17, R15, UR27, R7, P0, !PT ;  /* 0x0000001b0f117c10 */ /* 0x000fe200087fe407 */
[----:B------:R-:W-:-:S04]  /*34b0*/  IMAD R7, R8, c[0x0][0x1b0], RZ ;  /* 0x00006c0008077a24 */ /* 0x000fc800078e02ff */
[----:B------:R1:W-:Y:S01]  /*34c0*/  @P5 STS.128 [R226+0x10000], RZ ;  /* 0x010000ffe2005388 */ /* 0x0003e20000000c00 */
[C---:B------:R-:W-:Y:S02]  /*34d0*/  IMAD R14, R10.reuse, c[0x0][0x1b4], R7 ;  /* 0x00006d000a0e7a24 */ /* 0x040fe400078e0207 */
[----:B------:R-:W-:Y:S01]  /*34e0*/  IMAD.WIDE.U32 R16, R10, c[0x0][0x1b0], R16 ;  /* 0x00006c000a107a25 */ /* 0x000fe200078e0010 */
[----:B------:R1:W-:Y:S03]  /*34f0*/  @P5 STS.128 [R226+0x12000], RZ ;  /* 0x012000ffe2005388 */ /* 0x0003e60000000c00 */
[----:B------:R-:W-:Y:S01]  /*3500*/  IMAD.IADD R9, R17, 0x1, R14 ;  /* 0x0000000111097824 */ /* 0x000fe200078e020e */
[----:B------:R1:W-:Y:S04]  /*3510*/  @P5 STS.128 [R226+0x14000], RZ ;  /* 0x014000ffe2005388 */ /* 0x0003e80000000c00 */
[----:B------:R1:W-:Y:S01]  /*3520*/  @P5 STS.128 [R226+0x16000], RZ ;  /* 0x016000ffe2005388 */ /* 0x0003e20000000c00 */
[----:B------:R-:W-:Y:S05]  /*3530*/  @P5 BRA `(.L_x_1073) ;  /* 0x000002e000005947 */ /* 0x000fea0003800000 */
[----:B------:R-:W-:Y:S01]  /*3540*/  ISETP.GE.AND P3, PT, R232, c[0x0][0x220], PT ;  /* 0x00008800e8007a0c */ /* 0x000fe20003f66270 */
[----:B------:R-:W-:Y:S01]  /*3550*/  IMAD R7, R11, c[0x0][0x198], RZ ;  /* 0x000066000b077a24 */ /* 0x000fe200078e02ff */
[----:B-1----:R-:W-:-:S02]  /*3560*/  MOV R18, UR26 ;  /* 0x0000001a00127c02 */ /* 0x002fc40008000f00 */
[----:B------:R-:W-:Y:S01]  /*3570*/  MOV R19, UR27 ;  /* 0x0000001b00137c02 */ /* 0x000fe20008000f00 */
[C---:B------:R-:W-:Y:S01]  /*3580*/  IMAD R20, R12.reuse, c[0x0][0x19c], R7 ;  /* 0x000067000c147a24 */ /* 0x040fe200078e0207 */
[----:B------:R-:W-:Y:S02]  /*3590*/  MOV R7, 0x2 ;  /* 0x0000000200077802 */ /* 0x000fe40000000f00 */
[----:B------:R-:W-:Y:S01]  /*35a0*/  ISETP.GE.AND P2, PT, R229, c[0x0][0x220], PT ;  /* 0x00008800e5007a0c */ /* 0x000fe20003f46270 */
[----:B------:R-:W-:Y:S01]  /*35b0*/  IMAD.WIDE.U32 R18, R12, c[0x0][0x198], R18 ;  /* 0x000066000c127a25 */ /* 0x000fe200078e0012 */
[----:B------:R-:W-:Y:S02]  /*35c0*/  ISETP.GE.AND P1, PT, R228, c[0x0][0x220], PT ;  /* 0x00008800e4007a0c */ /* 0x000fe40003f26270 */
[----:B------:R-:W-:Y:S01]  /*35d0*/  ISETP.GE.AND P0, PT, R227, c[0x0][0x220], PT ;  /* 0x00008800e3007a0c */ /* 0x000fe20003f06270 */
[----:B------:R-:W-:Y:S01]  /*35e0*/  IMAD.IADD R21, R19, 0x1, R20 ;  /* 0x0000000113157824 */ /* 0x000fe200078e0214 */
[----:B------:R1:W-:Y:S01]  /*35f0*/  @P3 STS.128 [R226+0x10000], RZ ;  /* 0x010000ffe2003388 */ /* 0x0003e20000000c00 */
[----:B------:R-:W-:Y:S01]  /*3600*/  IMAD.MOV.U32 R20, RZ, RZ, R18 ;  /* 0x000000ffff147224 */ /* 0x000fe200078e0012 */
[----:B------:R-:W-:Y:S01]  /*3610*/  @!P3 MOV R18, R16 ;  /* 0x000000100012b202 */ /* 0x000fe20000000f00 */
[----:B------:R-:W-:-:S02]  /*3620*/  @!P3 IMAD R13, R4, c[0x0][0x198], RZ ;  /* 0x00006600040dba24 */ /* 0x000fc400078e02ff */
        /* <DEDUP_REMOVED lines=31> */
.L_x_1073:
[----:B------:R-:W-:Y:S05]  /*3820*/  BSYNC B0 ;  /* 0x0000000000007941 */ /* 0x000fea0003800000 */
.L_x_1072:
        /* <DEDUP_REMOVED lines=55> */
.L_x_1075:
[----:B------:R-:W-:Y:S05]  /*3ba0*/  BSYNC B0 ;  /* 0x0000000000007941 */ /* 0x000fea0003800000 */
.L_x_1074:
        /* <DEDUP_REMOVED lines=62> */
.L_x_1077:
[----:B------:R-:W-:Y:S05]  /*3f90*/  BSYNC B0 ;  /* 0x0000000000007941 */ /* 0x000fea0003800000 */
.L_x_1076:
        /* <DEDUP_REMOVED lines=54> */
.L_x_1079:
[----:B------:R-:W-:Y:S05]  /*4300*/  BSYNC B0 ;  /* 0x0000000000007941 */ /* 0x000fea0003800000 */
.L_x_1078:
        /* <DEDUP_REMOVED lines=66> */
[----:B-1----:R-:W-:Y:S01]  /*4730*/  CS2R R20, SRZ ;  /* 0x0000000000147805 */ /* 0x002fe2000001ff00 */
[----:B------:R-:W-:-:S02]  /*4740*/  ULDC UR9, c[0x0][0x2e8] ;  /* 0x0000ba0000097ab9 */ /* 0x000fc40000000800 */
[----:B------:R-:W-:Y:S02]  /*4750*/  UIADD3 UR18, UR8, -UR9, URZ ;  /* 0x8000000908127290 */ /* 0x000fe4000fffe03f */
[----:B------:R-:W-:Y:S02]  /*4760*/  ULDC UR12, c[0x0][0x2e4] ;  /* 0x0000b900000c7ab9 */ /* 0x000fe40000000800 */
.L_x_1084:
        /* <DEDUP_REMOVED lines=9> */
[----:B------:R-:W-:Y:S05]  /*4800*/  LDSM.16.M88.4 R84, [R223] ;  /* 0x00000000df54783b */ /* 0x000fea0000000200 */
[----:B-1----:R-:W1:Y:S05]  /*4810*/  LDSM.16.M88.4 R88, [R222+0x10000] ;  /* 0x01000000de58783b */ /* 0x002e6a0000000200 */
[----:B------:R-:W3:Y:S05]  /*4820*/  LDSM.16.M88.4 R92, [R222+0x10800] ;  /* 0x01080000de5c783b */ /* 0x000eea0000000200 */
[----:B------:R-:W-:Y:S05]  /*4830*/  LDSM.16.M88.4 R96, [R221] ;  /* 0x00000000dd60783b */ /* 0x000fea0000000200 */
[----:B------:R-:W2:Y:S05]  /*4840*/  LDSM.16.M88.4 R100, [R212+0x10000] ;  /* 0x01000000d464783b */ /* 0x000eaa0000000200 */
        /* <DEDUP_REMOVED lines=8> */
[C---:B---3--:R-:W-:Y:S08]  /*48d0*/  HMMA.16816.F32.BF16 R12, R84.reuse, R92, RZ ;  /* 0x0000005c540c723c */ /* 0x048ff000000418ff */
[----:B------:R-:W-:Y:S01]  /*48e0*/  HMMA.16816.F32.BF16 R16, R84, R94, RZ ;  /* 0x0000005e5410723c */ /* 0x000fe200000418ff */
[----:B------:R-:W-:Y:S05]  /*48f0*/  LDSM.16.M88.4 R84, [R219] ;  /* 0x00000000db54783b */ /* 0x000fea0000000200 */
[----:B------:R-:W3:Y:S02]  /*4900*/  LDSM.16.M88.4 R92, [R2+0x10000] ;  /* 0x01000000025c783b */ /* 0x000ee40000000200 */
[C---:B--2---:R-:W-:Y:S08]  /*4910*/  HMMA.16816.F32.BF16 R4, R96.reuse, R100, R4 ;  /* 0x000000646004723c */ /* 0x044ff00000041804 */
[C---:B------:R-:W-:Y:S01]  /*4920*/  HMMA.16816.F32.BF16 R8, R96.reuse, R102, R8 ;  /* 0x000000666008723c */ /* 0x040fe20000041808 */
[----:B------:R-:W2:Y:S07]  /*4930*/  LDSM.16.M88.4 R100, [R2+0x10800] ;  /* 0x010800000264783b */ /* 0x000eae0000000200 */
[C---:B----4-:R-:W-:Y:S08]  /*4940*/  HMMA.16816.F32.BF16 R12, R96.reuse, R104, R12 ;  /* 0x00000068600c723c */ /* 0x050ff0000004180c */
[----:B------:R-:W-:Y:S01]  /*4950*/  HMMA.16816.F32.BF16 R16, R96, R106, R16 ;  /* 0x0000006a6010723c */ /* 0x000fe20000041810 */
[----:B------:R-:W-:Y:S05]  /*4960*/  LDSM.16.M88.4 R96, [R223+0x2000] ;  /* 0x00200000df60783b */ /* 0x000fea0000000200 */
[----:B------:R-:W4:Y:S02]  /*4970*/  LDSM.16.M88.4 R104, [R222+0x12000] ;  /* 0x01200000de68783b */ /* 0x000f240000000200 */
[C---:B-1----:R-:W-:Y:S08]  /*4980*/  HMMA.16816.F32.BF16 R4, R88.reuse, R108, R4 ;  /* 0x0000006c5804723c */ /* 0x042ff00000041804 */
[C---:B------:R-:W-:Y:S01]  /*4990*/  HMMA.16816.F32.BF16 R8, R88.reuse, R110, R8 ;  /* 0x0000006e5808723c */ /* 0x040fe20000041808 */
[----:B------:R-:W1:Y:S07]  /*49a0*/  LDSM.16.M88.4 R108, [R222+0x12800] ;  /* 0x01280000de6c783b */ /* 0x000e6e0000000200 */
[C---:B------:R-:W-:Y:S08]  /*49b0*/  HMMA.16816.F32.BF16 R12, R88.reuse, R112, R12 ;  /* 0x00000070580c723c */ /* 0x040ff0000004180c */
[----:B------:R-:W-:Y:S01]  /*49c0*/  HMMA.16816.F32.BF16 R16, R88, R114, R16 ;  /* 0x000000725810723c */ /* 0x000fe20000041810 */
[----:B------:R-:W-:Y:S05]  /*49d0*/  LDSM.16.M88.4 R88, [R221+0x2000] ;  /* 0x00200000dd58783b */ /* 0x000fea0000000200 */
[----:B------:R-:W-:Y:S02]  /*49e0*/  LDSM.16.M88.4 R112, [R212+0x12800] ;  /* 0x01280000d470783b */ /* 0x000fe40000000200 */
[C---:B---3--:R-:W-:Y:S08]  /*49f0*/  HMMA.16816.F32.BF16 R4, R84.reuse, R92, R4 ;  /* 0x0000005c5404723c */ /* 0x048ff00000041804 */
[C---:B------:R-:W-:Y:S01]  /*4a00*/  HMMA.16816.F32.BF16 R8, R84.reuse, R94, R8 ;  /* 0x0000005e5408723c */ /* 0x040fe20000041808 */
[----:B------:R-:W3:Y:S07]  /*4a10*/  LDSM.16.M88.4 R92, [R212+0x12000] ;  /* 0x01200000d45c783b */ /* 0x000eee0000000200 */
[C---:B--2---:R-:W-:Y:S08]  /*4a20*/  HMMA.16816.F32.BF16 R12, R84.reuse, R100, R12 ;  /* 0x00000064540c723c */ /* 0x044ff0000004180c */
[----:B------:R-:W-:Y:S01]  /*4a30*/  HMMA.16816.F32.BF16 R16, R84, R102, R16 ;  /* 0x000000665410723c */ /* 0x000fe20000041810 */
[----:B------:R-:W-:Y:S05]  /*4a40*/  LDSM.16.M88.4 R84, [R220+0x2000] ;  /* 0x00200000dc54783b */ /* 0x000fea0000000200 */
[----:B------:R-:W2:Y:S02]  /*4a50*/  LDSM.16.M88.4 R100, [R3+0x12000] ;  /* 0x012000000364783b */ /* 0x000ea40000000200 */
[C---:B----4-:R-:W-:Y:S08]  /*4a60*/  HMMA.16816.F32.BF16 R4, R96.reuse, R104, R4 ;  /* 0x000000686004723c */ /* 0x050ff00000041804 */
[C---:B------:R-:W-:Y:S01]  /*4a70*/  HMMA.16816.F32.BF16 R8, R96.reuse, R106, R8 ;  /* 0x0000006a6008723c */ /* 0x040fe20000041808 */
[----:B------:R-:W4:Y:S07]  /*4a80*/  LDSM.16.M88.4 R104, [R3+0x12800] ;  /* 0x012800000368783b */ /* 0x000f2e0000000200 */
[C---:B-1----:R-:W-:Y:S08]  /*4a90*/  HMMA.16816.F32.BF16 R12, R96.reuse, R108, R12 ;  /* 0x0000006c600c723c */ /* 0x042ff0000004180c */
[----:B------:R-:W-:Y:S01]  /*4aa0*/  HMMA.16816.F32.BF16 R16, R96, R110, R16 ;  /* 0x0000006e6010723c */ /* 0x000fe20000041810 */
[----:B------:R-:W-:Y:S05]  /*4ab0*/  LDSM.16.M88.4 R96, [R2+0x12000] ;  /* 0x012000000260783b */ /* 0x000fea0000000200 */
[----:B------:R-:W-:Y:S02]  /*4ac0*/  LDSM.16.M88.4 R108, [R2+0x12800] ;  /* 0x01280000026c783b */ /* 0x000fe40000000200 */
[C---:B---3--:R-:W-:Y:S08]  /*4ad0*/  HMMA.16816.F32.BF16 R4, R88.reuse, R92, R4 ;  /* 0x0000005c5804723c */ /* 0x048ff00000041804 */
[C---:B------:R-:W-:Y:S01]  /*4ae0*/  HMMA.16816.F32.BF16 R8, R88.reuse, R94, R8 ;  /* 0x0000005e5808723c */ /* 0x040fe20000041808 */
[----:B------:R-:W1:Y:S07]  /*4af0*/  LDSM.16.M88.4 R92, [R219+0x2000] ;  /* 0x00200000db5c783b */ /* 0x000e6e0000000200 */
[C---:B------:R-:W-:Y:S08]  /*4b00*/  HMMA.16816.F32.BF16 R12, R88.reuse, R112, R12 ;  /* 0x00000070580c723c */ /* 0x040ff0000004180c */
[----:B------:R-:W-:Y:S01]  /*4b10*/  HMMA.16816.F32.BF16 R16, R88, R114, R16 ;  /* 0x000000725810723c */ /* 0x000fe20000041810 */
[----:B------:R-:W-:Y:S05]  /*4b20*/  LDSM.16.M88.4 R88, [R223+0x4000] ;  /* 0x00400000df58783b */ /* 0x000fea0000000200 */
[----:B------:R-:W-:Y:S02]  /*4b30*/  LDSM.16.M88.4 R112, [R3+0x14000] ;  /* 0x014000000370783b */ /* 0x000fe40000000200 */
[C---:B--2---:R-:W-:Y:S08]  /*4b40*/  HMMA.16816.F32.BF16 R4, R84.reuse, R100, R4 ;  /* 0x000000645404723c */ /* 0x044ff00000041804 */
        /* <DEDUP_REMOVED lines=12> */
[----:B------:R-:W4:Y:S02]  /*4c10*/  LDSM.16.M88.4 R108, [R220+0x4000] ;  /* 0x00400000dc6c783b */ /* 0x000f240000000200 */
[C---:B--2---:R-:W-:Y:S08]  /*4c20*/  HMMA.16816.F32.BF16 R4, R88.reuse, R100, R4 ;  /* 0x000000645804723c */ /* 0x044ff00000041804 */
[C---:B------:R-:W-:Y:S01]  /*4c30*/  HMMA.16816.F32.BF16 R8, R88.reuse, R102, R8 ;  /* 0x000000665808723c */ /* 0x040fe20000041808 */
[----:B------:R-:W-:Y:S07]  /*4c40*/  LDSM.16.M88.4 R100, [R2+0x14000] ;  /* 0x014000000264783b */ /* 0x000fee0000000200 */
[C---:B---3--:R-:W-:Y:S08]  /*4c50*/  HMMA.16816.F32.BF16 R12, R88.reuse, R84, R12 ;  /* 0x00000054580c723c */ /* 0x048ff0000004180c */
[----:B------:R-:W-:Y:S01]  /*4c60*/  HMMA.16816.F32.BF16 R16, R88, R86, R16 ;  /* 0x000000565810723c */ /* 0x000fe20000041810 */
[----:B------:R-:W2:Y:S05]  /*4c70*/  LDSM.16.M88.4 R84, [R3+0x14800] ;  /* 0x014800000354783b */ /* 0x000eaa0000000200 */
[----:B------:R-:W3:Y:S02]  /*4c80*/  LDSM.16.M88.4 R88, [R219+0x4000] ;  /* 0x00400000db58783b */ /* 0x000ee40000000200 */
[C---:B-1----:R-:W-:Y:S08]  /*4c90*/  HMMA.16816.F32.BF16 R4, R96.reuse, R104, R4 ;  /* 0x000000686004723c */ /* 0x042ff00000041804 */
[C---:B------:R-:W-:Y:S01]  /*4ca0*/  HMMA.16816.F32.BF16 R8, R96.reuse, R106, R8 ;  /* 0x0000006a6008723c */ /* 0x040fe20000041808 */
[----:B------:R-:W-:Y:S07]  /*4cb0*/  LDSM.16.M88.4 R104, [R222+0x16000] ;  /* 0x01600000de68783b */ /* 0x000fee0000000200 */
[C---:B----4-:R-:W-:Y:S08]  /*4cc0*/  HMMA.16816.F32.BF16 R12, R96.reuse, R92, R12 ;  /* 0x0000005c600c723c */ /* 0x050ff0000004180c */
[----:B------:R-:W-:Y:S01]  /*4cd0*/  HMMA.16816.F32.BF16 R16, R96, R94, R16 ;  /* 0x0000005e6010723c */ /* 0x000fe20000041810 */
[----:B------:R-:W1:Y:S05]  /*4ce0*/  LDSM.16.M88.4 R92, [R2+0x14800] ;  /* 0x01480000025c783b */ /* 0x000e6a0000000200 */
[----:B------:R-:W4:Y:S02]  /*4cf0*/  LDSM.16.M88.4 R96, [R223+0x6000] ;  /* 0x00600000df60783b */ /* 0x000f240000000200 */
[C---:B------:R-:W-:Y:S08]  /*4d00*/  HMMA.16816.F32.BF16 R4, R108.reuse, R112, R4 ;  /* 0x000000706c04723c */ /* 0x040ff00000041804 */
[C---:B------:R-:W-:Y:S01]  /*4d10*/  HMMA.16816.F32.BF16 R8, R108.reuse, R114, R8 ;  /* 0x000000726c08723c */ /* 0x040fe20000041808 */
[----:B------:R-:W-:Y:S07]  /*4d20*/  LDSM.16.M88.4 R112, [R212+0x16000] ;  /* 0x01600000d470783b */ /* 0x000fee0000000200 */
[C---:B--2---:R-:W-:Y:S08]  /*4d30*/  HMMA.16816.F32.BF16 R12, R108.reuse, R84, R12 ;  /* 0x000000546c0c723c */ /* 0x044ff0000004180c */
[----:B------:R-:W-:Y:S01]  /*4d40*/  HMMA.16816.F32.BF16 R16, R108, R86, R16 ;  /* 0x000000566c10723c */ /* 0x000fe20000041810 */
[----:B------:R-:W2:Y:S05]  /*4d50*/  LDSM.16.M88.4 R84, [R222+0x16800] ;  /* 0x01680000de54783b */ /* 0x000eaa0000000200 */
[----:B------:R-:W2:Y:S02]  /*4d60*/  LDSM.16.M88.4 R108, [R221+0x6000] ;  /* 0x00600000dd6c783b */ /* 0x000ea40000000200 */
[C---:B---3--:R-:W-:Y:S08]  /*4d70*/  HMMA.16816.F32.BF16 R4, R88.reuse, R100, R4 ;  /* 0x000000645804723c */ /* 0x048ff00000041804 */
[C---:B------:R-:W-:Y:S01]  /*4d80*/  HMMA.16816.F32.BF16 R8, R88.reuse, R102, R8 ;  /* 0x000000665808723c */ /* 0x040fe20000041808 */
[----:B------:R-:W-:Y:S07]  /*4d90*/  LDSM.16.M88.4 R100, [R3+0x16000] ;  /* 0x016000000364783b */ /* 0x000fee0000000200 */
[C---:B-1----:R-:W-:Y:S08]  /*4da0*/  HMMA.16816.F32.BF16 R12, R88.reuse, R92, R12 ;  /* 0x0000005c580c723c */ /* 0x042ff0000004180c */
[----:B------:R-:W-:Y:S01]  /*4db0*/  HMMA.16816.F32.BF16 R16, R88, R94, R16 ;  /* 0x0000005e5810723c */ /* 0x000fe20000041810 */
[----:B------:R-:W1:Y:S05]  /*4dc0*/  LDSM.16.M88.4 R88, [R212+0x16800] ;  /* 0x01680000d458783b */ /* 0x000e6a0000000200 */
[----:B------:R-:W3:Y:S02]  /*4dd0*/  LDSM.16.M88.4 R92, [R220+0x6000] ;  /* 0x00600000dc5c783b */ /* 0x000ee40000000200 */
[C---:B----4-:R-:W-:Y:S08]  /*4de0*/  HMMA.16816.F32.BF16 R4, R96.reuse, R104, R4 ;  /* 0x000000686004723c */ /* 0x050ff00000041804 */
[C---:B------:R-:W-:Y:S01]  /*4df0*/  HMMA.16816.F32.BF16 R8, R96.reuse, R106, R8 ;  /* 0x0000006a6008723c */ /* 0x040fe20000041808 */
[----:B------:R-:W-:Y:S07]  /*4e00*/  LDSM.16.M88.4 R104, [R2+0x16000] ;  /* 0x016000000268783b */ /* 0x000fee0000000200 */
[C---:B--2---:R-:W-:Y:S08]  /*4e10*/  HMMA.16816.F32.BF16 R12, R96.reuse, R84, R12 ;  /* 0x00000054600c723c */ /* 0x044ff0000004180c */
[----:B------:R-:W-:Y:S01]  /*4e20*/  HMMA.16816.F32.BF16 R16, R96, R86, R16 ;  /* 0x000000566010723c */ /* 0x000fe20000041810 */
[----:B------:R-:W2:Y:S05]  /*4e30*/  LDSM.16.M88.4 R84, [R3+0x16800] ;  /* 0x016800000354783b */ /* 0x000eaa0000000200 */
[----:B------:R-:W4:Y:S02]  /*4e40*/  LDSM.16.M88.4 R96, [R219+0x6000] ;  /* 0x00600000db60783b */ /* 0x000f240000000200 */
[C---:B------:R-:W-:Y:S08]  /*4e50*/  HMMA.16816.F32.BF16 R4, R108.reuse, R112, R4 ;  /* 0x000000706c04723c */ /* 0x040ff00000041804 */
[C---:B------:R-:W-:Y:S08]  /*4e60*/  HMMA.16816.F32.BF16 R8, R108.reuse, R114, R8 ;  /* 0x000000726c08723c */ /* 0x040ff00000041808 */
[C---:B-1----:R-:W-:Y:S08]  /*4e70*/  HMMA.16816.F32.BF16 R12, R108.reuse, R88, R12 ;  /* 0x000000586c0c723c */ /* 0x042ff0000004180c */
[----:B------:R-:W-:Y:S08]  /*4e80*/  HMMA.16816.F32.BF16 R16, R108, R90, R16 ;  /* 0x0000005a6c10723c */ /* 0x000ff00000041810 */
[C---:B---3--:R-:W-:Y:S08]  /*4e90*/  HMMA.16816.F32.BF16 R4, R92.reuse, R100, R4 ;  /* 0x000000645c04723c */ /* 0x048ff00000041804 */
[C---:B------:R-:W-:Y:S08]  /*4ea0*/  HMMA.16816.F32.BF16 R8, R92.reuse, R102, R8 ;  /* 0x000000665c08723c */ /* 0x040ff00000041808 */
[C---:B--2---:R-:W-:Y:S08]  /*4eb0*/  HMMA.16816.F32.BF16 R12, R92.reuse, R84, R12 ;  /* 0x000000545c0c723c */ /* 0x044ff0000004180c */
[----:B------:R-:W-:Y:S01]  /*4ec0*/  HMMA.16816.F32.BF16 R16, R92, R86, R16 ;  /* 0x000000565c10723c */ /* 0x000fe20000041810 */
[----:B------:R-:W1:Y:S07]  /*4ed0*/  LDSM.16.M88.4 R84, [R2+0x16800] ;  /* 0x016800000254783b */ /* 0x000e6e0000000200 */
[C---:B----4-:R-:W-:Y:S08]  /*4ee0*/  HMMA.16816.F32.BF16 R4, R96.reuse, R104, R4 ;  /* 0x000000686004723c */ /* 0x050ff00000041804 */
        /* <DEDUP_REMOVED lines=14> */
[----:B------:R-:W3:Y:S06]  /*4fd0*/  MUFU.TANH R120, R120 ;  /* 0x0000007800787308 */ /* 0x000eec0000002400 */
[----:B------:R-:W-:Y:S02]  /*4fe0*/  FMUL.FTZ R126, R12, c[0x0][0x2ec] ;  /* 0x0000bb000c7e7a20 */ /* 0x000fe40000410000 */
[----:B------:R-:W-:Y:S02]  /*4ff0*/  FMUL.FTZ R127, R13, c[0x0][0x2ec] ;  /* 0x0000bb000d7f7a20 */ /* 0x000fe40000410000 */
[----:B------:R-:W4:Y:S01]  /*5000*/  MUFU.TANH R121, R121 ;  /* 0x0000007900797308 */ /* 0x000f220000002400 */
[----:B------:R-:W-:Y:S02]  /*5010*/  FMUL.FTZ R128, R14, c[0x0][0x2ec] ;  /* 0x0000bb000e807a20 */ /* 0x000fe40000410000 */
[----:B------:R-:W-:Y:S02]  /*5020*/  FMUL.FTZ R129, R15, c[0x0][0x2ec] ;  /* 0x0000bb000f817a20 */ /* 0x000fe40000410000 */
[----:B------:R-:W-:Y:S02]  /*5030*/  FMUL.FTZ R130, R16, c[0x0][0x2ec] ;  /* 0x0000bb0010827a20 */ /* 0x000fe40000410000 */
[----:B------:R-:W-:Y:S02]  /*5040*/  FMUL.FTZ R131, R17, c[0x0][0x2ec] ;  /* 0x0000bb0011837a20 */ /* 0x000fe40000410000 */
[----:B------:R-:W-:Y:S01]  /*5050*/  FMUL.FTZ R196, R18, c[0x0][0x2ec] ;  /* 0x0000bb0012c47a20 */ /* 0x000fe20000410000 */
[----:B------:R-:W1:Y:S01]  /*5060*/  MUFU.TANH R122, R122 ;  /* 0x0000007a007a7308 */ /* 0x000e620000002400 */
[----:B------:R-:W-:Y:S09]  /*5070*/  FMUL.FTZ R209, R19, c[0x0][0x2ec] ;  /* 0x0000bb0013d17a20 */ /* 0x000ff20000410000 */
[----:B------:R-:W1:Y:S10]  /*5080*/  MUFU.TANH R123, R123 ;  /* 0x0000007b007b7308 */ /* 0x000e740000002400 */
        /* <DEDUP_REMOVED lines=9> */
[----:B------:R-:W1:Y:S01]  /*5120*/  MUFU.TANH R209, R209 ;  /* 0x000000d100d17308 */ /* 0x000e620000002400 */
[----:B------:R-:W-:-:S05]  /*5130*/  @!P0 BRA `(.L_x_1080) ;  /* 0x000001c000008947 */ /* 0x000fca0003800000 */
[----:B-1234-:R-:W-:Y:S01]  /*5140*/  MOV R5, R209 ;  /* 0x000000d100057202 */ /* 0x01efe20000000f00 */
[----:B------:R-:W-:Y:S01]  /*5150*/  USHF.L.U32 UR8, UR19, 0x6, URZ ;  /* 0x0000000613087899 */ /* 0x000fe2000800063f */
[----:B------:R-:W-:Y:S01]  /*5160*/  MOV R9, R131 ;  /* 0x0000008300097202 */ /* 0x000fe20000000f00 */
[----:B------:R-:W-:Y:S01]  /*5170*/  IMAD.MOV.U32 R7, RZ, RZ, R196 ;  /* 0x000000ffff077224 */ /* 0x000fe200078e00c4 */
[----:B------:R-:W-:Y:S01]  /*5180*/  MOV R13, R129 ;  /* 0x00000081000d7202 */ /* 0x000fe20000000f00 */
[----:B------:R-:W-:Y:S01]  /*5190*/  IMAD.MOV.U32 R11, RZ, RZ, R130 ;  /* 0x000000ffff0b7224 */ /* 0x000fe200078e0082 */
[----:B------:R-:W-:Y:S01]  /*51a0*/  MOV R17, R127 ;  /* 0x0000007f00117202 */ /* 0x000fe20000000f00 */
[----:B------:R-:W-:Y:S01]  /*51b0*/  IMAD.MOV.U32 R15, RZ, RZ, R128 ;  /* 0x000000ffff0f7224 */ /* 0x000fe200078e0080 */
[----:B------:R-:W-:Y:S01]  /*51c0*/  UIADD3 UR10, UR8, 0x40, URZ ;  /* 0x00000040080a7890 */ /* 0x000fe2000fffe03f */
[----:B------:R-:W-:Y:S01]  /*51d0*/  MOV R85, R125 ;  /* 0x0000007d00557202 */ /* 0x000fe20000000f00 */
[----:B------:R-:W-:Y:S01]  /*51e0*/  IMAD.MOV.U32 R19, RZ, RZ, R126 ;  /* 0x000000ffff137224 */ /* 0x000fe200078e007e */
[----:B------:R-:W-:Y:S01]  /*51f0*/  UIADD3 UR8, UR8, UR11, URZ ;  /* 0x0000000b08087290 */ /* 0x000fe2000fffe03f */
[----:B------:R-:W-:Y:S01]  /*5200*/  MOV R89, R123 ;  /* 0x0000007b00597202 */ /* 0x000fe20000000f00 */
[----:B------:R-:W-:Y:S01]  /*5210*/  IMAD.MOV.U32 R87, RZ, RZ, R124 ;  /* 0x000000ffff577224 */ /* 0x000fe200078e007c */
[----:B------:R-:W-:Y:S01]  /*5220*/  MOV R93, R121 ;  /* 0x00000079005d7202 */ /* 0x000fe20000000f00 */
[----:B------:R-:W-:Y:S01]  /*5230*/  UIADD3 UR8, UR12, UR8, -UR6 ;  /* 0x000000080c087290 */ /* 0x000fe2000fffe806 */
[----:B------:R-:W-:Y:S01]  /*5240*/  IMAD.U32 R4, RZ, RZ, UR10 ;  /* 0x0000000aff047e24 */ /* 0x000fe2000f8e00ff */
[----:B------:R-:W-:Y:S01]  /*5250*/  UIADD3 UR10, UR9, 0x40, URZ ;  /* 0x00000040090a7890 */ /* 0x000fe2000fffe03f */
[----:B------:R-:W-:Y:S01]  /*5260*/  MOV R97, R119 ;  /* 0x0000007700617202 */ /* 0x000fe20000000f00 */
[----:B------:R-:W-:Y:S02]  /*5270*/  IMAD.MOV.U32 R91, RZ, RZ, R122 ;  /* 0x000000ffff5b7224 */ /* 0x000fe400078e007a */
[----:B------:R-:W-:Y:S01]  /*5280*/  UISETP.GE.AND UP0, UPT, UR10, UR8, UPT ;  /* 0x000000080a00728c */ /* 0x000fe2000bf06270 */
[----:B------:R-:W-:Y:S01]  /*5290*/  ISETP.LT.AND P0, PT, R4, UR6, PT ;  /* 0x0000000604007c0c */ /* 0x000fe2000bf01270 */
[----:B------:R-:W-:Y:S01]  /*52a0*/  IMAD.MOV.U32 R95, RZ, RZ, R120 ;  /* 0x000000ffff5f7224 */ /* 0x000fe200078e0078 */
[----:B------:R-:W-:Y:S01]  /*52b0*/  UMOV UR8, UR12 ;  /* 0x0000000c00087c82 */ /* 0x000fe20008000000 */
[----:B------:R-:W-:Y:S02]  /*52c0*/  IMAD.MOV.U32 R99, RZ, RZ, R118 ;  /* 0x000000ffff637224 */ /* 0x000fe400078e0076 */
[----:B------:R-:W-:Y:S11]  /*52d0*/  PLOP3.LUT P1, PT, PT, PT, UP0, 0x80, 0x0 ;  /* 0x000000000000781c */ /* 0x000ff60003f2f008 */
[----:B------:R-:W-:Y:S02]  /*52e0*/  @!UPT UIADD3 URZ, URZ, URZ, URZ ;  /* 0x0000003f3f3ff290 */ /* 0x000fe4000fffe03f */
[----:B------:R-:W-:-:S05]  /*52f0*/  @!P1 BRA P0, `(.L_x_1081) ;  /* 0x0000047000009947 */ /* 0x000fca0000000000 */
.L_x_1080:
[----:B--234-:R-:W-:Y:S01]  /*5300*/  IADD3 R11, R225, UR9, RZ ;  /* 0x00000009e10b7c10 */ /* 0x01cfe2000fffe0ff */
        /* <DEDUP_REMOVED lines=33> */
[----:B-1----:R-:W-:Y:S02]  /*5520*/  FSEL R97, R119, -INF , !P0 ;  /* 0xff80000077617808 */ /* 0x002fe40004000000 */
        /* <DEDUP_REMOVED lines=36> */
.L_x_1081:
[C---:B------:R-:W-:Y:S01]  /*5770*/  FMUL.FTZ R6, R246.reuse, 1.4426950216293334961 ;  /* 0x3fb8aa3bf6067820 */ /* 0x040fe20000410000 */
[----:B------:R-:W-:Y:S01]  /*5780*/  FSETP.NEU.FTZ.AND P0, PT, R246, -INF , PT ;  /* 0xff800000f600780b */ /* 0x000fe20003f1d000 */
[----:B------:R-:W-:Y:S01]  /*5790*/  FMUL.FTZ R4, R247, 1.4426950216293334961 ;  /* 0x3fb8aa3bf7047820 */ /* 0x000fe20000410000 */
[----:B------:R-:W-:Y:S01]  /*57a0*/  UISETP.GT.AND UP0, UPT, UR7, UR17, UPT ;  /* 0x000000110700728c */ /* 0x000fe2000bf04270 */
[----:B------:R-:W-:Y:S01]  /*57b0*/  FFMA.FTZ R119, -R119, R119, 1 ;  /* 0x3f80000077777423 */ /* 0x000fe20000010177 */
[----:B------:R-:W-:Y:S01]  /*57c0*/  FSEL R6, R6, RZ, P0 ;  /* 0x000000ff06067208 */ /* 0x000fe20000000000 */
[----:B------:R-:W-:Y:S01]  /*57d0*/  FFMA.FTZ R120, -R120, R120, 1 ;  /* 0x3f80000078787423 */ /* 0x000fe20000010178 */
[----:B------:R-:W-:Y:S01]  /*57e0*/  FSETP.NEU.FTZ.AND P0, PT, R247, -INF , PT ;  /* 0xff800000f700780b */ /* 0x000fe20003f1d000 */
[----:B------:R-:W-:Y:S01]  /*57f0*/  FFMA.FTZ R121, -R121, R121, 1 ;  /* 0x3f80000079797423 */ /* 0x000fe20000010179 */
[----:B------:R-:W-:Y:S01]  /*5800*/  PLOP3.LUT P1, PT, PT, PT, UP0, 0x80, 0x0 ;  /* 0x000000000000781c */ /* 0x000fe20003f2f008 */
[--C-:B------:R-:W-:Y:S01]  /*5810*/  FFMA.FTZ R251, R99, c[0x0][0x23c], -R6.reuse ;  /* 0x00008f0063fb7a23 */ /* 0x100fe20000010806 */
[----:B------:R-:W-:Y:S01]  /*5820*/  FSEL R4, R4, RZ, P0 ;  /* 0x000000ff04047208 */ /* 0x000fe20000000000 */
[--C-:B------:R-:W-:Y:S02]  /*5830*/  FFMA.FTZ R250, R97, c[0x0][0x23c], -R6.reuse ;  /* 0x00008f0061fa7a23 */ /* 0x100fe40000010806 */
[----:B------:R-:W-:Y:S02]  /*5840*/  FFMA.FTZ R208, R91, c[0x0][0x23c], -R6 ;  /* 0x00008f005bd07a23 */ /* 0x000fe40000010806 */
[--C-:B------:R-:W-:Y:S01]  /*5850*/  FFMA.FTZ R211, R95, c[0x0][0x23c], -R4.reuse ;  /* 0x00008f005fd37a23 */ /* 0x100fe20000010804 */
[----:B------:R-:W-:Y:S01]  /*5860*/  MUFU.EX2 R251, R251 ;  /* 0x000000fb00fb7308 */ /* 0x000fe20000000800 */
[----:B------:R-:W-:Y:S02]  /*5870*/  FFMA.FTZ R210, R93, c[0x0][0x23c], -R4 ;  /* 0x00008f005dd27a23 */ /* 0x000fe40000010804 */
[----:B------:R-:W-:Y:S02]  /*5880*/  FFMA.FTZ R207, R89, c[0x0][0x23c], -R6 ;  /* 0x00008f0059cf7a23 */ /* 0x000fe40000010806 */
[--C-:B------:R-:W-:Y:S02]  /*5890*/  FFMA.FTZ R202, R87, c[0x0][0x23c], -R4.reuse ;  /* 0x00008f0057ca7a23 */ /* 0x100fe40000010804 */
[----:B------:R-:W-:Y:S02]  /*58a0*/  FFMA.FTZ R201, R85, c[0x0][0x23c], -R4 ;  /* 0x00008f0055c97a23 */ /* 0x000fe40000010804 */
[--C-:B------:R-:W-:Y:S01]  /*58b0*/  FFMA.FTZ R206, R19, c[0x0][0x23c], -R6.reuse ;  /* 0x00008f0013ce7a23 */ /* 0x100fe20000010806 */
[----:B------:R-:W-:Y:S01]  /*58c0*/  MUFU.EX2 R250, R250 ;  /* 0x000000fa00fa7308 */ /* 0x000fe20000000800 */
[--C-:B------:R-:W-:Y:S02]  /*58d0*/  FFMA.FTZ R205, R17, c[0x0][0x23c], -R6.reuse ;  /* 0x00008f0011cd7a23 */ /* 0x100fe40000010806 */
[--C-:B------:R-:W-:Y:S02]  /*58e0*/  FFMA.FTZ R204, R11, c[0x0][0x23c], -R6.reuse ;  /* 0x00008f000bcc7a23 */ /* 0x100fe40000010806 */
[----:B------:R-:W-:Y:S02]  /*58f0*/  FFMA.FTZ R6, R9, c[0x0][0x23c], -R6 ;  /* 0x00008f0009067a23 */ /* 0x000fe40000010806 */
[--C-:B------:R-:W-:Y:S02]  /*5900*/  FFMA.FTZ R200, R15, c[0x0][0x23c], -R4.reuse ;  /* 0x00008f000fc87a23 */ /* 0x100fe40000010804 */
[--C-:B------:R-:W-:Y:S01]  /*5910*/  FFMA.FTZ R199, R13, c[0x0][0x23c], -R4.reuse ;  /* 0x00008f000dc77a23 */ /* 0x100fe20000010804 */
[----:B------:R-:W-:Y:S01]  /*5920*/  MUFU.EX2 R211, R211 ;  /* 0x000000d300d37308 */ /* 0x000fe20000000800 */
[--C-:B------:R-:W-:Y:S02]  /*5930*/  FFMA.FTZ R198, R7, c[0x0][0x23c], -R4.reuse ;  /* 0x00008f0007c67a23 */ /* 0x100fe40000010804 */
[----:B------:R-:W-:Y:S02]  /*5940*/  FFMA.FTZ R4, R5, c[0x0][0x23c], -R4 ;  /* 0x00008f0005047a23 */ /* 0x000fe40000010804 */
[----:B------:R-:W-:Y:S02]  /*5950*/  FFMA.FTZ R123, -R123, R123, 1 ;  /* 0x3f8000007b7b7423 */ /* 0x000fe4000001017b */
[----:B------:R-:W-:Y:S02]  /*5960*/  FFMA.FTZ R124, -R124, R124, 1 ;  /* 0x3f8000007c7c7423 */ /* 0x000fe4000001017c */
[----:B------:R-:W-:Y:S01]  /*5970*/  FMUL.FTZ R123, R123, c[0x0][0x2ec] ;  /* 0x0000bb007b7b7a20 */ /* 0x000fe20000410000 */
[----:B------:R-:W-:Y:S01]  /*5980*/  MUFU.EX2 R210, R210 ;  /* 0x000000d200d27308 */ /* 0x000fe20000000800 */
[----:B------:R-:W-:Y:S02]  /*5990*/  FMUL.FTZ R124, R124, c[0x0][0x2ec] ;  /* 0x0000bb007c7c7a20 */ /* 0x000fe40000410000 */
[----:B------:R-:W-:Y:S02]  /*59a0*/  FFMA.FTZ R125, -R125, R125, 1 ;  /* 0x3f8000007d7d7423 */ /* 0x000fe4000001017d */
[----:B------:R-:W-:Y:S02]  /*59b0*/  FFMA.FTZ R126, -R126, R126, 1 ;  /* 0x3f8000007e7e7423 */ /* 0x000fe4000001017e */
[----:B------:R-:W-:Y:S02]  /*59c0*/  FMUL.FTZ R125, R125, c[0x0][0x2ec] ;  /* 0x0000bb007d7d7a20 */ /* 0x000fe40000410000 */
[----:B------:R-:W-:Y:S01]  /*59d0*/  FMUL.FTZ R126, R126, c[0x0][0x2ec] ;  /* 0x0000bb007e7e7a20 */ /* 0x000fe20000410000 */
[----:B------:R-:W-:Y:S01]  /*59e0*/  MUFU.EX2 R203, R6 ;  /* 0x0000000600cb7308 */ /* 0x000fe20000000800 */
[----:B------:R-:W-:Y:S02]  /*59f0*/  FFMA.FTZ R127, -R127, R127, 1 ;  /* 0x3f8000007f7f7423 */ /* 0x000fe4000001017f */
[----:B------:R-:W-:Y:S02]  /*5a00*/  FFMA.FTZ R128, -R128, R128, 1 ;  /* 0x3f80000080807423 */ /* 0x000fe40000010180 */
[----:B------:R-:W-:Y:S02]  /*5a10*/  FMUL.FTZ R127, R127, c[0x0][0x2ec] ;  /* 0x0000bb007f7f7a20 */ /* 0x000fe40000410000 */
[----:B------:R-:W-:Y:S02]  /*5a20*/  FMUL.FTZ R128, R128, c[0x0][0x2ec] ;  /* 0x0000bb0080807a20 */ /* 0x000fe40000410000 */
[----:B------:R-:W-:Y:S01]  /*5a30*/  FFMA.FTZ R129, -R129, R129, 1 ;  /* 0x3f80000081817423 */ /* 0x000fe20000010181 */
[----:B------:R-:W-:Y:S01]  /*5a40*/  MUFU.EX2 R197, R4 ;  /* 0x0000000400c57308 */ /* 0x000fe20000000800 */
[----:B------:R-:W-:Y:S02]  /*5a50*/  FFMA.FTZ R130, -R130, R130, 1 ;  /* 0x3f80000082827423 */ /* 0x000fe40000010182 */
[----:B------:R-:W-:Y:S02]  /*5a60*/  FMUL.FTZ R129, R129, c[0x0][0x2ec] ;  /* 0x0000bb0081817a20 */ /* 0x000fe40000410000 */
[----:B------:R-:W-:Y:S02]  /*5a70*/  FMUL.FTZ R130, R130, c[0x0][0x2ec] ;  /* 0x0000bb0082827a20 */ /* 0x000fe40000410000 */
[----:B------:R-:W-:Y:S02]  /*5a80*/  FFMA.FTZ R131, -R131, R131, 1 ;  /* 0x3f80000083837423 */ /* 0x000fe40000010183 */
[----:B------:R-:W-:Y:S01]  /*5a90*/  FFMA.FTZ R196, -R196, R196, 1 ;  /* 0x3f800000c4c47423 */ /* 0x000fe200000101c4 */
[----:B------:R-:W-:Y:S01]  /*5aa0*/  MUFU.EX2 R208, R208 ;  /* 0x000000d000d07308 */ /* 0x000fe20000000800 */
[----:B------:R-:W-:Y:S02]  /*5ab0*/  FMUL.FTZ R131, R131, c[0x0][0x2ec] ;  /* 0x0000bb0083837a20 */ /* 0x000fe40000410000 */
[----:B------:R-:W-:Y:S02]  /*5ac0*/  FMUL.FTZ R196, R196, c[0x0][0x2ec] ;  /* 0x0000bb00c4c47a20 */ /* 0x000fe40000410000 */
[----:B------:R-:W-:Y:S02]  /*5ad0*/  FFMA.FTZ R118, -R118, R118, 1 ;  /* 0x3f80000076767423 */ /* 0x000fe40000010176 */
[----:B------:R-:W-:Y:S02]  /*5ae0*/  FFMA.FTZ R122, -R122, R122, 1 ;  /* 0x3f8000007a7a7423 */ /* 0x000fe4000001017a */
[----:B------:R-:W-:Y:S01]  /*5af0*/  FFMA.FTZ R209, -R209, R209, 1 ;  /* 0x3f800000d1d17423 */ /* 0x000fe200000101d1 */
[----:B------:R-:W-:Y:S01]  /*5b00*/  MUFU.EX2 R207, R207 ;  /* 0x000000cf00cf7308 */ /* 0x000fe20000000800 */
[----:B------:R-:W-:Y:S02]  /*5b10*/  FMUL.FTZ R122, R122, c[0x0][0x2ec] ;  /* 0x0000bb007a7a7a20 */ /* 0x000fe40000410000 */
[----:B------:R-:W-:Y:S07]  /*5b20*/  FMUL.FTZ R209, R209, c[0x0][0x2ec] ;  /* 0x0000bb00d1d17a20 */ /* 0x000fee0000410000 */
        /* <DEDUP_REMOVED lines=124> */
[C---:B------:R-:W-:Y:S08]  /*62f0*/  HMMA.16816.F32.BF16 R8, R92.reuse, R98, R8 ;  /* 0x000000625c08723c */ /* 0x040ff00000041808 */
[C---:B--2---:R-:W-:Y:S08]  /*6300*/  HMMA.16816.F32.BF16 R12, R92.reuse, R88, R12 ;  /* 0x000000585c0c723c */ /* 0x044ff0000004180c */
[----:B------:R-:W-:Y:S01]  /*6310*/  HMMA.16816.F32.BF16 R16, R92, R90, R16 ;  /* 0x0000005a5c10723c */ /* 0x000fe20000041810 */
[----:B------:R-:W2:Y:S07]  /*6320*/  LDSM.16.M88.4 R88, [R2+0x1e800] ;  /* 0x01e800000258783b */ /* 0x000eae0000000200 */
[C---:B----4-:R-:W-:Y:S08]  /*6330*/  HMMA.16816.F32.BF16 R4, R100.reuse, R104, R4 ;  /* 0x000000686404723c */ /* 0x050ff00000041804 */
[C---:B------:R-:W-:Y:S08]  /*6340*/  HMMA.16816.F32.BF16 R8, R100.reuse, R106, R8 ;  /* 0x0000006a6408723c */ /* 0x040ff00000041808 */
[C---:B-1----:R-:W-:Y:S07]  /*6350*/  HMMA.16816.F32.BF16 R12, R100.reuse, R84, R12 ;  /* 0x00000054640c723c */ /* 0x042fee000004180c */
[----:B------:R-:W-:Y:S01]  /*6360*/  FMUL.FTZ R84, R119, c[0x0][0x2ec] ;  /* 0x0000bb0077547a20 */ /* 0x000fe20000410000 */
[----:B------:R-:W-:Y:S07]  /*6370*/  HMMA.16816.F32.BF16 R16, R100, R86, R16 ;  /* 0x000000566410723c */ /* 0x000fee0000041810 */
[----:B------:R-:W-:Y:S01]  /*6380*/  FMUL.FTZ R87, R120, c[0x0][0x2ec] ;  /* 0x0000bb0078577a20 */ /* 0x000fe20000410000 */
[C---:B------:R-:W-:Y:S05]  /*6390*/  HMMA.16816.F32.BF16 R4, R108.reuse, R112, R4 ;  /* 0x000000706c04723c */ /* 0x040fea0000041804 */
[----:B------:R-:W-:Y:S03]  /*63a0*/  FMUL.FTZ R86, R121, c[0x0][0x2ec] ;  /* 0x0000bb0079567a20 */ /* 0x000fe60000410000 */
[C---:B------:R-:W-:Y:S08]  /*63b0*/  HMMA.16816.F32.BF16 R8, R108.reuse, R114, R8 ;  /* 0x000000726c08723c */ /* 0x040ff00000041808 */
[C---:B--2---:R-:W-:Y:S08]  /*63c0*/  HMMA.16816.F32.BF16 R12, R108.reuse, R88, R12 ;  /* 0x000000586c0c723c */ /* 0x044ff0000004180c */
[----:B------:R-:W-:Y:S04]  /*63d0*/  HMMA.16816.F32.BF16 R16, R108, R90, R16 ;  /* 0x0000005a6c10723c */ /* 0x000fe80000041810 */
[C---:B-----5:R-:W-:Y:S02]  /*63e0*/  FADD.FTZ R6, -R116.reuse, R6 ;  /* 0x0000000674067221 */ /* 0x060fe40000010100 */
[----:B------:R-:W-:Y:S02]  /*63f0*/  FADD.FTZ R7, -R116, R7 ;  /* 0x0000000774077221 */ /* 0x000fe40000010100 */
[C---:B------:R-:W-:Y:S04]  /*6400*/  FADD.FTZ R5, -R117.reuse, R5 ;  /* 0x0000000575057221 */ /* 0x040fe80000010100 */
[----:B------:R-:W-:Y:S02]  /*6410*/  FADD.FTZ R4, -R117, R4 ;  /* 0x0000000475047221 */ /* 0x000fe40000010100 */
[----:B------:R-:W-:Y:S01]  /*6420*/  FMUL.FTZ R5, R250, R5 ;  /* 0x00000005fa057220 */ /* 0x000fe20000410000 */
[----:B------:R-:W-:Y:S01]  /*6430*/  MOV R250, c[0x0][0x22c] ;  /* 0x00008b0000fa7a02 */ /* 0x000fe20000000f00 */
[----:B------:R-:W-:Y:S02]  /*6440*/  FMUL.FTZ R6, R211, R6 ;  /* 0x00000006d3067220 */ /* 0x000fe40000410000 */
[----:B------:R-:W-:Y:S02]  /*6450*/  FMUL.FTZ R7, R210, R7 ;  /* 0x00000007d2077220 */ /* 0x000fe40000410000 */
[----:B------:R-:W-:Y:S02]  /*6460*/  FMUL.FTZ R4, R251, R4 ;  /* 0x00000004fb047220 */ /* 0x000fe40000410000 */
[C---:B------:R-:W-:Y:S02]  /*6470*/  FADD.FTZ R85, -R117.reuse, R8 ;  /* 0x0000000875557221 */ /* 0x040fe40000010100 */
[----:B------:R-:W-:Y:S02]  /*6480*/  FADD.FTZ R8, -R117, R9 ;  /* 0x0000000975087221 */ /* 0x000fe40000010100 */
[C---:B------:R-:W-:Y:S02]  /*6490*/  FADD.FTZ R9, -R116.reuse, R10 ;  /* 0x0000000a74097221 */ /* 0x040fe40000010100 */
[----:B------:R-:W-:Y:S02]  /*64a0*/  FADD.FTZ R10, -R116, R11 ;  /* 0x0000000b740a7221 */ /* 0x000fe40000010100 */
[----:B------:R-:W-:Y:S02]  /*64b0*/  FMUL.FTZ R11, R118, c[0x0][0x2ec] ;  /* 0x0000bb00760b7a20 */ /* 0x000fe40000410000 */
[----:B------:R-:W-:Y:S02]  /*64c0*/  FMUL.FTZ R5, R5, R84 ;  /* 0x0000005405057220 */ /* 0x000fe40000410000 */
[----:B------:R-:W-:Y:S02]  /*64d0*/  FMUL.FTZ R6, R6, R87 ;  /* 0x0000005706067220 */ /* 0x000fe40000410000 */
[----:B------:R-:W-:Y:S02]  /*64e0*/  FMUL.FTZ R7, R7, R86 ;  /* 0x0000005607077220 */ /* 0x000fe40000410000 */
[----:B------:R-:W-:Y:S02]  /*64f0*/  FMUL.FTZ R4, R4, R11 ;  /* 0x0000000b04047220 */ /* 0x000fe40000410000 */
[----:B------:R-:W-:Y:S01]  /*6500*/  FMUL.FTZ R8, R207, R8 ;  /* 0x00000008cf087220 */ /* 0x000fe20000410000 */
[----:B------:R-:W-:Y:S01]  /*6510*/  F2FP.BF16.PACK_AB R6, R7, R6 ;  /* 0x000000060706723e */ /* 0x000fe200000010ff */
[----:B------:R-:W-:Y:S01]  /*6520*/  FMUL.FTZ R9, R202, R9 ;  /* 0x00000009ca097220 */ /* 0x000fe20000410000 */
[----:B------:R-:W-:Y:S01]  /*6530*/  F2FP.BF16.PACK_AB R4, R5, R4 ;  /* 0x000000040504723e */ /* 0x000fe200000010ff */
[----:B------:R-:W-:Y:S02]  /*6540*/  FMUL.FTZ R10, R201, R10 ;  /* 0x0000000ac90a7220 */ /* 0x000fe40000410000 */
[----:B------:R-:W-:Y:S01]  /*6550*/  FMUL.FTZ R85, R208, R85 ;  /* 0x00000055d0557220 */ /* 0x000fe20000410000 */
[----:B------:R-:W-:Y:S01]  /*6560*/  STS [R235+0x20400], R6 ;  /* 0x02040006eb007388 */ /* 0x000fe20000000800 */
[C---:B------:R-:W-:Y:S02]  /*6570*/  FADD.FTZ R11, -R117.reuse, R12 ;  /* 0x0000000c750b7221 */ /* 0x040fe40000010100 */
[----:B------:R-:W-:Y:S02]  /*6580*/  FADD.FTZ R12, -R117, R13 ;  /* 0x0000000d750c7221 */ /* 0x000fe40000010100 */
[C---:B------:R-:W-:Y:S01]  /*6590*/  FADD.FTZ R13, -R116.reuse, R14 ;  /* 0x0000000e740d7221 */ /* 0x040fe20000010100 */
[----:B------:R-:W-:Y:S01]  /*65a0*/  STS [R235+0x20000], R4 ;  /* 0x02000004eb007388 */ /* 0x000fe20000000800 */
[----:B------:R-:W-:Y:S02]  /*65b0*/  FADD.FTZ R14, -R116, R15 ;  /* 0x0000000f740e7221 */ /* 0x000fe40000010100 */
        /* <DEDUP_REMOVED lines=24> */
[----:B------:R-:W-:Y:S01]  /*6740*/  FMUL.FTZ R17, R198, R17 ;  /* 0x00000011c6117220 */ /* 0x000fe20000410000 */
[----:B------:R-:W-:Y:S01]  /*6750*/  STS [R237+0x20000], R92 ;  /* 0x0200005ced007388 */ /* 0x000fe20000000800 */
[----:B------:R-:W-:Y:S02]  /*6760*/  FMUL.FTZ R116, R197, R116 ;  /* 0x00000074c5747220 */ /* 0x000fe40000410000 */
[----:B------:R-:W-:Y:S02]  /*6770*/  FMUL.FTZ R15, R15, R130 ;  /* 0x000000820f0f7220 */ /* 0x000fe40000410000 */
[----:B------:R-:W-:Y:S01]  /*6780*/  FMUL.FTZ R16, R16, R131 ;  /* 0x0000008310107220 */ /* 0x000fe20000410000 */
[----:B------:R-:W-:Y:S01]  /*6790*/  STS [R237+0x20400], R94 ;  /* 0x0204005eed007388 */ /* 0x000fe20000000800 */
[----:B------:R-:W-:Y:S02]  /*67a0*/  FMUL.FTZ R17, R17, R196 ;  /* 0x000000c411117220 */ /* 0x000fe40000410000 */
[----:B------:R-:W-:Y:S01]  /*67b0*/  FMUL.FTZ R116, R116, R209 ;  /* 0x000000d174747220 */ /* 0x000fe20000410000 */
[----:B------:R-:W-:Y:S01]  /*67c0*/  F2FP.BF16.PACK_AB R96, R16, R15 ;  /* 0x0000000f1060723e */ /* 0x000fe200000010ff */
[----:B------:R-:W-:Y:S03]  /*67d0*/  IMAD R250, R250, c[0x0][0x1c0], RZ ;  /* 0x00007000fafa7a24 */ /* 0x000fe600078e02ff */
        /* <DEDUP_REMOVED lines=160> */
.L_x_1082:
        /* <DEDUP_REMOVED lines=462> */
.L_x_1083:
        /* <DEDUP_REMOVED lines=218> */
.L_x_1085:
        /* <DEDUP_REMOVED lines=18> */
.L_x_1086:
        /* <DEDUP_REMOVED lines=55> */
.L_x_1088:
[----:B---34-:R-:W-:Y:S05]  /*a0f0*/  BSYNC B0 ;  /* 0x0000000000007941 */ /* 0x018fea0003800000 */
.L_x_1087:
        /* <DEDUP_REMOVED lines=21> */
.L_x_1090:
[----:B------:R-:W-:Y:S05]  /*a250*/  BSYNC B0 ;  /* 0x0000000000007941 */ /* 0x000fea0003800000 */
.L_x_1089:
        /* <DEDUP_REMOVED lines=30> */
.L_x_1092:
[----:B------:R-:W-:Y:S05]  /*a440*/  BSYNC B0 ;  /* 0x0000000000007941 */ /* 0x000fea0003800000 */
.L_x_1091:
        /* <DEDUP_REMOVED lines=18> */
.L_x_1063:
[----:B------:R-:W-:Y:S05]  /*a570*/  BSYNC B1 ;  /* 0x0000000000017941 */ /* 0x000fea0003800000 */
.L_x_1049:
        /* <DEDUP_REMOVED lines=12> */
.L_x_1093:
[----:B------:R-:W-:Y:S05]  /*a640*/  EXIT ;  /* 0x000000000000794d */ /* 0x000fea0003800000 */
.L_x_1095:
        /* <DEDUP_REMOVED lines=11> */
.L_x_2028:


//--------------------- .text._ZN5flash44flash_bwd_dq_dk_dv_loop_seqk_parallel_kernelI23Flash_bwd_kernel_traitsILi256ELi64ELi64ELi8ELi4ELi2ELi2ELb0ELb1EN7cutlass10bfloat16_tE19Flash_kernel_traitsILi256ELi64ELi64ELi8ES3_EELb1ELb0ELb0ELb0ELb0ELb1ELb0EEEvNS_16Flash_bwd_paramsE --------------------------
	.section	.text._ZN5flash44flash_bwd_dq_dk_dv_loop_seqk_parallel_kernelI23Flash_bwd_kernel_traitsILi256ELi64ELi64ELi8ELi4ELi2ELi2ELb0ELb1EN7cutlass10bfloat16_tE19Flash_kernel_traitsILi256ELi64ELi64ELi8ES3_EELb1ELb0ELb0ELb0ELb0ELb1ELb0EEEvNS_16Flash_bwd_paramsE,"ax",@progbits
	.sectioninfo	@"SHI_REGISTERS=255"
	.align	128
        .global         _ZN5flash44flash_bwd_dq_dk_dv_loop_seqk_parallel_kernelI23Flash_bwd_kernel_traitsILi256ELi64ELi64ELi8ELi4ELi2ELi2ELb0ELb1EN7cutlass10bfloat16_tE19Flash_kernel_traitsILi256ELi64ELi64ELi8ES3_EELb1ELb0ELb0ELb0ELb0ELb1ELb0EEEvNS_16Flash_bwd_paramsE
        .type           _ZN5flash44flash_bwd_dq_dk_dv_loop_seqk_parallel_kernelI23Flash_bwd_kernel_traitsILi256ELi64ELi64ELi8ELi4ELi2ELi2ELb0ELb1EN7cutlass10bfloat16_tE19Flash_kernel_traitsILi256ELi64ELi64ELi8ES3_EELb1ELb0ELb0ELb0ELb0ELb1ELb0EEEvNS_16Flash_bwd_paramsE,@function
        .size           _ZN5flash44flash_bwd_dq_dk_dv_loop_seqk_parallel_kernelI23Flash_bwd_kernel_traitsILi256ELi64ELi64ELi8ELi4ELi2ELi2ELb0ELb1EN7cutlass10bfloat16_tE19Flash_kernel_traitsILi256ELi64ELi64ELi8ES3_EELb1ELb0ELb0ELb0ELb0ELb1ELb0EEEvNS_16Flash_bwd_paramsE,(.L_x_2029 - _ZN5flash44flash_bwd_dq_dk_dv_loop_seqk_parallel_kernelI23Flash_bwd_kernel_traitsILi256ELi64ELi64ELi8ELi4ELi2ELi2ELb0ELb1EN7cutlass10bfloat16_tE19Flash_kernel_traitsILi256ELi64ELi64ELi8ES3_EELb1ELb0ELb0ELb0ELb0ELb1ELb0EEEvNS_16Flash_bwd_paramsE)
        .other          _ZN5flash44flash_bwd_dq_dk_dv_loop_seqk_parallel_kernelI23Flash_bwd_kernel_traitsILi256ELi64ELi64ELi8ELi4ELi2ELi2ELb0ELb1EN7cutlass10bfloat16_tE19Flash_kernel_traitsILi256ELi64ELi64ELi8ES3_EELb1ELb0ELb0ELb0ELb0ELb1ELb0EEEvNS_16Flash_bwd_paramsE,@"STO_CUDA_ENTRY STV_DEFAULT"
_ZN5flash44flash_bwd_dq_dk_dv_loop_seqk_parallel_kernelI23Flash_bwd_kernel_traitsILi256ELi64ELi64ELi8ELi4ELi2ELi2ELb0ELb1EN7cutlass10bfloat16_tE19Flash_kernel_traitsILi256ELi64ELi64ELi8ES3_EELb1ELb0ELb0ELb0ELb0ELb1ELb0EEEvNS_16Flash_bwd_paramsE:
.text._ZN5flash44flash_bwd_dq_dk_dv_loop_seqk_parallel_kernelI23Flash_bwd_kernel_traitsILi256ELi64ELi64ELi8ELi4ELi2ELi2ELb0ELb1EN7cutlass10bfloat16_tE19Flash_kernel_traitsILi256ELi64ELi64ELi8ES3_EELb1ELb0ELb0ELb0ELb0ELb1ELb0EEEvNS_16Flash_bwd_paramsE:
        /* <DEDUP_REMOVED lines=15> */
[----:B------:R-:W-:Y:S01]  /*00f0*/  UISETP.NE.AND UP2, UPT, UR9, URZ, UPT ;  /* 0x0000003f0900728c */ /* 0x000fe2000bf45270 */
[----:B------:R-:W-:Y:S01]  /*0100*/  IMAD.MOV.U32 R233, RZ, RZ, -0x10 ;  /* 0xfffffff0ffe97424 */ /* 0x000fe200078e00ff */
[----:B------:R-:W-:Y:S02]  /*0110*/  ULDC UR15, c[0x0][0x224] ;  /* 0x00008900000f7ab9 */ /* 0x000fe40000000800 */
[----:B------:R-:W3:Y:S01]  /*0120*/  S2UR UR32, SR_CTAID.Y ;  /* 0x00000000002079c3 */ /* 0x000ee20000002600 */
[----:B------:R-:W-:-:S02]  /*0130*/  ULDC UR47, c[0x0][0x22c] ;  /* 0x00008b00002f7ab9 */ /* 0x000fc40000000800 */
[----:B------:R-:W-:Y:S02]  /*0140*/  ULDC UR36, c[0x0][0x1c0] ;  /* 0x0000700000247ab9 */ /* 0x000fe40000000800 */
[----:B------:R-:W-:Y:S02]  /*0150*/  UMOV UR7, 0x80 ;  /* 0x0000008000077882 */ /* 0x000fe40000000000 */
[----:B------:R-:W-:Y:S02]  /*0160*/  ULDC UR6, c[0x0][0x210] ;  /* 0x0000840000067ab9 */ /* 0x000fe40000000800 */
[----:B------:R-:W-:Y:S02]  /*0170*/  ULDC UR57, c[0x0][0x234] ;  /* 0x00008d0000397ab9 */ /* 0x000fe40000000800 */
[----:B------:R-:W-:Y:S02]  /*0180*/  ULDC UR12, c[0x0][0x1c0] ;  /* 0x00007000000c7ab9 */ /* 0x000fe40000000800 */
[----:B------:R-:W-:Y:S01]  /*0190*/  ULDC UR13, c[0x0][0x1c0] ;  /* 0x00007000000d7ab9 */ /* 0x000fe20000000800 */
[----:B-1----:R-:W-:Y:S01]  /*01a0*/  SHF.R.S32.HI R5, RZ, 0x1f, R11 ;  /* 0x0000001fff057819 */ /* 0x002fe2000001140b */
[----:B--2---:R-:W-:-:S02]  /*01b0*/  USHF.R.S32.HI UR16, URZ, 0x1f, UR38 ;  /* 0x0000001f3f107899 */ /* 0x004fc40008011426 */
[----:B------:R-:W-:Y:S01]  /*01c0*/  USHF.R.S32.HI UR8, URZ, 0x1f, UR15 ;  /* 0x0000001f3f087899 */ /* 0x000fe2000801140f */
[CC--:B------:R-:W-:Y:S01]  /*01d0*/  LEA.HI R3, R5.reuse, R11.reuse, RZ, 0x5 ;  /* 0x0000000b05037211 */ /* 0x0c0fe200078f28ff */
[----:B------:R-:W-:Y:S01]  /*01e0*/  UIMAD.WIDE UR36, UR47, UR36, URZ ;  /* 0x000000242f2472a5 */ /* 0x000fe2000f8e023f */
[-C--:B------:R-:W-:Y:S01]  /*01f0*/  LEA.HI R9, R5, R11.reuse, RZ, 0x3 ;  /* 0x0000000b05097211 */ /* 0x080fe200078f18ff */
[----:B------:R-:W-:Y:S01]  /*0200*/  UIMAD UR48, UR38, UR47, URZ ;  /* 0x0000002f263072a4 */ /* 0x000fe2000f8e023f */
[--C-:B------:R-:W-:Y:S01]  /*0210*/  SHF.R.S32.HI R0, RZ, 0x5, R3.reuse ;  /* 0x00000005ff007819 */ /* 0x100fe20000011403 */
[----:B---3--:R-:W-:Y:S01]  /*0220*/  UIMAD.WIDE.U32 UR44, UR32, UR15, URZ ;  /* 0x0000000f202c72a5 */ /* 0x008fe2000f8e003f */
[----:B------:R-:W-:Y:S01]  /*0230*/  SHF.R.S32.HI R4, RZ, 0x1f, R3 ;  /* 0x0000001fff047819 */ /* 0x000fe20000011403 */
[----:B------:R-:W-:Y:S01]  /*0240*/  USHF.L.U32 UR15, UR32, 0x7, URZ ;  /* 0x00000007200f7899 */ /* 0x000fe2000800063f */
[C---:B------:R-:W-:Y:S01]  /*0250*/  LOP3.LUT R6, R3.reuse, 0xffffffe0, RZ, 0xc0, !PT ;  /* 0xffffffe003067812 */ /* 0x040fe200078ec0ff */
[----:B------:R-:W-:Y:S01]  /*0260*/  UIMAD UR57, UR7, UR6, UR57 ;  /* 0x00000006073972a4 */ /* 0x000fe2000f8e0239 */
[-C--:B------:R-:W-:Y:S01]  /*0270*/  LEA.HI R4, R4, R0.reuse, RZ, 0x2 ;  /* 0x0000000004047211 */ /* 0x080fe200078f10ff */
[----:B------:R-:W-:Y:S01]  /*0280*/  USHF.R.S32.HI UR9, URZ, 0x1f, UR32 ;  /* 0x0000001f3f097899 */ /* 0x000fe20008011420 */
[----:B------:R-:W-:Y:S01]  /*0290*/  LEA.HI R3, R3, R0, RZ, 0x1 ;  /* 0x0000000003037211 */ /* 0x000fe200078f08ff */
[----:B------:R-:W-:Y:S01]  /*02a0*/  IMAD.IADD R8, R11, 0x1, -R6 ;  /* 0x000000010b087824 */ /* 0x000fe200078e0a06 */
[----:B------:R-:W-:Y:S01]  /*02b0*/  LOP3.LUT R4, R4, 0xfffffffc, RZ, 0xc0, !PT ;  /* 0xfffffffc04047812 */ /* 0x000fe200078ec0ff */
[----:B------:R-:W-:Y:S01]  /*02c0*/  UIMAD UR47, UR47, UR12, URZ ;  /* 0x0000000c2f2f72a4 */ /* 0x000fe2000f8e023f */
[----:B------:R-:W-:Y:S01]  /*02d0*/  LOP3.LUT R3, R3, 0xfffffffe, RZ, 0xc0, !PT ;  /* 0xfffffffe03037812 */ /* 0x000fe200078ec0ff */
[----:B------:R-:W-:Y:S01]  /*02e0*/  UIMAD UR6, UR32, UR13, UR38 ;  /* 0x0000000d200672a4 */ /* 0x000fe2000f8e0226 */
[CC--:B------:R-:W-:Y:S01]  /*02f0*/  LEA.HI R2, R5.reuse, R11.reuse, RZ, 0x4 ;  /* 0x0000000b05027211 */ /* 0x0c0fe200078f20ff */
[C---:B------:R-:W-:Y:S01]  /*0300*/  IMAD.IADD R245, R0.reuse, 0x1, -R4 ;  /* 0x0000000100f57824 */ /* 0x040fe200078e0a04 */
[CC--:B------:R-:W-:Y:S01]  /*0310*/  LEA.HI R244, R5.reuse, R11.reuse, RZ, 0x7 ;  /* 0x0000000b05f47211 */ /* 0x0c0fe200078f38ff */
[----:B------:R-:W-:Y:S01]  /*0320*/  IMAD.IADD R220, R0, 0x1, -R3 ;  /* 0x0000000100dc7824 */ /* 0x000fe200078e0a03 */
[CC--:B------:R-:W-:Y:S01]  /*0330*/  LEA.HI R13, R5.reuse, R11.reuse, RZ, 0x6 ;  /* 0x0000000b050d7211 */ /* 0x0c0fe200078f30ff */
[----:B------:R-:W-:Y:S01]  /*0340*/  ULDC UR14, c[0x0][0x1c0] ;  /* 0x00007000000e7ab9 */ /* 0x000fe20000000800 */
[----:B------:R-:W-:Y:S01]  /*0350*/  LEA.HI R5, R5, R11, RZ, 0x2 ;  /* 0x0000000b05057211 */ /* 0x000fe200078f10ff */
[----:B------:R-:W-:Y:S01]  /*0360*/  ULDC UR11, c[0x0][0x1c0] ;  /* 0x00007000000b7ab9 */ /* 0x000fe20000000800 */
[----:B------:R-:W-:Y:S01]  /*0370*/  SHF.R.S32.HI R4, RZ, 0x4, R2 ;  /* 0x00000004ff047819 */ /* 0x000fe20000011402 */
[----:B------:R-:W-:Y:S01]  /*0380*/  UIMAD UR54, UR8, UR32, URZ ;  /* 0x00000020083672a4 */ /* 0x000fe2000f8e023f */
[--C-:B------:R-:W-:Y:S01]  /*0390*/  SHF.R.S32.HI R3, RZ, 0x2, R5.reuse ;  /* 0x00000002ff037819 */ /* 0x100fe20000011405 */
[----:B------:R-:W-:Y:S01]  /*03a0*/  UIMAD UR7, UR32, UR11, UR38 ;  /* 0x0000000b200772a4 */ /* 0x000fe2000f8e0226 */
[----:B------:R-:W-:Y:S01]  /*03b0*/  SHF.R.S32.HI R0, RZ, 0x1f, R5 ;  /* 0x0000001fff007819 */ /* 0x000fe20000011405 */
[----:B------:R-:W-:Y:S01]  /*03c0*/  @!UP2 UIMAD UR8, UR32, UR14, UR38 ;  /* 0x0000000e2008a2a4 */ /* 0x000fe2000f8e0226 */
[----:B------:R-:W-:Y:S01]  /*03d0*/  SHF.R.S32.HI R240, RZ, 0x3, R9 ;  /* 0x00000003fff07819 */ /* 0x000fe20000011409 */
[----:B------:R-:W-:Y:S01]  /*03e0*/  USHF.L.U32 UR46, UR47, 0x6, URZ ;  /* 0x000000062f2e7899 */ /* 0x000fe2000800063f */
[----:B------:R-:W-:Y:S01]  /*03f0*/  LEA.HI R0, R0, R3, RZ, 0x3 ;  /* 0x0000000300007211 */ /* 0x000fe200078f18ff */
[----:B------:R-:W-:Y:S01]  /*0400*/  USHF.L.U32 UR41, UR6, 0x5, URZ ;  /* 0x0000000506297899 */ /* 0x000fe2000800063f */
[----:B------:R-:W-:Y:S01]  /*0410*/  LOP3.LUT R7, R9, 0xfffffff8, RZ, 0xc0, !PT ;  /* 0xfffffff809077812 */ /* 0x000fe200078ec0ff */
[----:B------:R-:W-:Y:S01]  /*0420*/  ULDC UR51, c[0x0][0x214] ;  /* 0x0000850000337ab9 */ /* 0x000fe20000000800 */
[----:B------:R-:W-:Y:S01]  /*0430*/  LOP3.LUT R0, R0, 0xfffffff8, RZ, 0xc0, !PT ;  /* 0xfffffff800007812 */ /* 0x000fe200078ec0ff */
[----:B------:R-:W-:Y:S01]  /*0440*/  IMAD.U32 R252, RZ, RZ, UR15 ;  /* 0x0000000ffffc7e24 */ /* 0x000fe2000f8e00ff */
[C---:B------:R-:W-:Y:S01]  /*0450*/  LOP3.LUT R10, R2.reuse, 0xfffffff0, RZ, 0xc0, !PT ;  /* 0xfffffff0020a7812 */ /* 0x040fe200078ec0ff */
[----:B------:R-:W-:Y:S01]  /*0460*/  IMAD.IADD R6, R11, 0x1, -R7 ;  /* 0x000000010b067824 */ /* 0x000fe200078e0a07 */
[----:B------:R-:W-:Y:S01]  /*0470*/  LEA.HI R2, R2, R4, RZ, 0x1 ;  /* 0x0000000402027211 */ /* 0x000fe200078f08ff */
[----:B------:R-:W-:Y:S01]  /*0480*/  IMAD.U32 R251, RZ, RZ, UR9 ;  /* 0x00000009fffb7e24 */ /* 0x000fe2000f8e00ff */
[----:B------:R-:W-:Y:S01]  /*0490*/  LOP3.LUT R12, R5, 0x7ffffffc, RZ, 0xc0, !PT ;  /* 0x7ffffffc050c7812 */ /* 0x000fe200078ec0ff */
[----:B------:R-:W-:Y:S01]  /*04a0*/  IMAD.IADD R5, R3, 0x1, -R0 ;  /* 0x0000000103057824 */ /* 0x000fe200078e0a00 */
[----:B------:R-:W-:Y:S01]  /*04b0*/  LOP3.LUT R2, R2, 0xfffffffe, RZ, 0xc0, !PT ;  /* 0xfffffffe02027812 */ /* 0x000fe200078ec0ff */
[----:B------:R-:W-:Y:S01]  /*04c0*/  IMAD.SHL.U32 R0, R240, 0x40, RZ ;  /* 0x00000040f0007824 */ /* 0x000fe200078e00ff */
[----:B------:R-:W-:Y:S01]  /*04d0*/  SHF.R.S32.HI R3, RZ, 0x1f, R8 ;  /* 0x0000001fff037819 */ /* 0x000fe20000011408 */
[C---:B------:R-:W-:Y:S01]  /*04e0*/  IMAD.IADD R7, R11.reuse, 0x1, -R10 ;  /* 0x000000010b077824 */ /* 0x040fe200078e0a0a */
[----:B------:R-:W-:Y:S01]  /*04f0*/  SHF.R.S32.HI R244, RZ, 0x7, R244 ;  /* 0x00000007fff47819 */ /* 0x000fe200000114f4 */
[----:B------:R-:W-:Y:S01]  /*0500*/  IMAD.SHL.U32 R246, R6, 0x8, RZ ;  /* 0x0000000806f67824 */ /* 0x000fe200078e00ff */
[----:B------:R-:W-:Y:S01]  /*0510*/  LOP3.LUT R0, R0, 0x1c0, RZ, 0xc0, !PT ;  /* 0x000001c000007812 */ /* 0x000fe200078ec0ff */
[----:B------:R-:W-:Y:S01]  /*0520*/  IMAD.IADD R10, R4, 0x1, -R2 ;  /* 0x00000001040a7824 */ /* 0x000fe200078e0a02 */
[----:B------:R-:W-:Y:S01]  /*0530*/  SHF.R.S32.HI R4, RZ, 0x1f, R7 ;  /* 0x0000001fff047819 */ /* 0x000fe20000011407 */
[----:B------:R-:W-:Y:S01]  /*0540*/  IMAD.IADD R12, R11, 0x1, -R12 ;  /* 0x000000010b0c7824 */ /* 0x000fe200078e0a0c */
[----:B------:R-:W-:Y:S01]  /*0550*/  SHF.R.U32.HI R2, RZ, 0x3, R0 ;  /* 0x00000003ff027819 */ /* 0x000fe20000011600 */
[----:B------:R-:W-:Y:S01]  /*0560*/  IMAD.SHL.U32 R217, R10, 0x200, RZ ;  /* 0x000002000ad97824 */ /* 0x000fe200078e00ff */
[----:B------:R-:W-:Y:S01]  /*0570*/  LOP3.LUT R0, R0, 0x38, R246, 0xf8, !PT ;  /* 0x0000003800007812 */ /* 0x000fe200078ef8f6 */
[----:B------:R-:W-:Y:S01]  /*0580*/  IMAD.SHL.U32 R250, R244, 0x20, RZ ;  /* 0x00000020f4fa7824 */ /* 0x000fe200078e00ff */
[----:B------:R-:W-:Y:S01]  /*0590*/  LEA.HI R11, R4, R7, RZ, 0x3 ;  /* 0x00000007040b7211 */ /* 0x000fe200078f18ff */
[----:B------:R-:W-:Y:S01]  /*05a0*/  ULDC UR58, c[0x0][0x1c8] ;  /* 0x00007200003a7ab9 */ /* 0x000fe20000000800 */
[----:B------:R-:W-:Y:S01]  /*05b0*/  LEA.HI R237, R3, R8, RZ, 0x2 ;  /* 0x0000000803ed7211 */ /* 0x000fe200078f10ff */
[----:B------:R-:W-:Y:S01]  /*05c0*/  ULDC.U8 UR10, c[0x0][0x3d0] ;  /* 0x0000f400000a7ab9 */ /* 0x000fe20000000000 */
[----:B------:R-:W-:Y:S01]  /*05d0*/  LOP3.LUT R8, R0, R2, RZ, 0x3c, !PT ;  /* 0x0000000200087212 */ /* 0x000fe200078e3cff */
[----:B------:R-:W-:Y:S01]  /*05e0*/  IMAD.SHL.U32 R0, R6, 0x40, RZ ;  /* 0x0000004006007824 */ /* 0x000fe200078e00ff */
[----:B------:R-:W-:Y:S01]  /*05f0*/  LOP3.LUT R2, R11, 0xfffffff8, RZ, 0xc0, !PT ;  /* 0xfffffff80b027812 */ /* 0x000fe200078ec0ff */
[----:B------:R-:W-:Y:S01]  /*0600*/  ULDC UR52, c[0x0][0x224] ;  /* 0x0000890000347ab9 */ /* 0x000fe20000000800 */
[----:B------:R-:W-:Y:S01]  /*0610*/  LOP3.LUT R3, R5, 0x1, RZ, 0xc0, !PT ;  /* 0x0000000105037812 */ /* 0x000fe200078ec0ff */
[----:B------:R-:W-:Y:S01]  /*0620*/  @UP2 UIMAD UR56, UR32, UR51, URZ ;  /* 0x00000033203822a4 */ /* 0x000fe2000f8e023f */
[----:B------:R-:W-:Y:S01]  /*0630*/  LOP3.LUT R0, R0, 0x1c0, RZ, 0xc0, !PT ;  /* 0x000001c000007812 */ /* 0x000fe200078ec0ff */
[----:B------:R-:W-:Y:S01]  /*0640*/  IMAD.IADD R7, R7, 0x1, -R2 ;  /* 0x0000000107077824 */ /* 0x000fe200078e0a02 */
[----:B------:R-:W-:Y:S01]  /*0650*/  ISETP.NE.U32.AND P0, PT, R3, 0x1, PT ;  /* 0x000000010300780c */ /* 0x000fe20003f05070 */
[----:B------:R-:W-:Y:S01]  /*0660*/  IMAD.U32 R2, RZ, RZ, UR16 ;  /* 0x00000010ff027e24 */ /* 0x000fe2000f8e00ff */
[----:B------:R-:W-:Y:S01]  /*0670*/  LOP3.LUT R212, R0, 0x8, R9, 0xf8, !PT ;  /* 0x0000000800d47812 */ /* 0x000fe200078ef809 */
[----:B------:R-:W-:Y:S01]  /*0680*/  IMAD.SHL.U32 R2, R220, 0x10, RZ ;  /* 0x00000010dc027824 */ /* 0x000fe200078e00ff */
[C---:B------:R-:W-:Y:S01]  /*0690*/  LOP3.LUT P4, RZ, R6.reuse, 0x2, RZ, 0xc0, !PT ;  /* 0x0000000206ff7812 */ /* 0x040fe2000788c0ff */
[----:B------:R-:W-:Y:S01]  /*06a0*/  ULDC.64 UR4, c[0x0][0x118] ;  /* 0x0000460000047ab9 */ /* 0x000fe20000000a00 */
[----:B------:R-:W-:Y:S01]  /*06b0*/  LOP3.LUT P3, RZ, R6, 0x4, RZ, 0xc0, !PT ;  /* 0x0000000406ff7812 */ /* 0x000fe2000786c0ff */
[----:B------:R-:W-:Y:S01]  /*06c0*/  ULOP3.LUT UR58, UR38, UR58, URZ, 0x3c, !UPT ;  /* 0x0000003a263a7292 */ /* 0x000fe2000f8e3c3f */
[----:B------:R-:W-:Y:S01]  /*06d0*/  LOP3.LUT R4, R0, 0x10, R2, 0xf8, !PT ;  /* 0x0000001000047812 */ /* 0x000fe200078ef802 */
[----:B------:R-:W-:Y:S01]  /*06e0*/  IMAD R2, R244, 0x800, R217 ;  /* 0x00000800f4027824 */ /* 0x000fe200078e02d9 */
[----:B------:R-:W-:Y:S01]  /*06f0*/  SHF.R.U32.HI R0, RZ, 0x3, R0 ;  /* 0x00000003ff007819 */ /* 0x000fe20000011600 */
[----:B------:R-:W-:Y:S01]  /*0700*/  UISETP.NE.AND UP3, UPT, UR10, URZ, UPT ;  /* 0x0000003f0a00728c */ /* 0x000fe2000bf65270 */
[----:B------:R-:W-:Y:S01]  /*0710*/  LOP3.LUT R3, R4, 0x8, R9, 0xf8, !PT ;  /* 0x0000000804037812 */ /* 0x000fe200078ef809 */
[----:B------:R-:W-:Y:S01]  /*0720*/  IMAD.SHL.U32 R4, R10, 0x20, RZ ;  /* 0x000000200a047824 */ /* 0x000fe200078e00ff */
[----:B------:R-:W-:Y:S01]  /*0730*/  LOP3.LUT R212, R212, R0, RZ, 0x3c, !PT ;  /* 0x00000000d4d47212 */ /* 0x000fe200078e3cff */
[----:B------:R-:W-:Y:S01]  /*0740*/  USHF.R.S32.HI UR61, URZ, 0x1f, UR38 ;  /* 0x0000001f3f3d7899 */ /* 0x000fe20008011426 */
[----:B------:R-:W-:Y:S01]  /*0750*/  LOP3.LUT R217, R217, R3, R0, 0xf6, !PT ;  /* 0x00000003d9d97212 */ /* 0x000fe200078ef600 */
[C---:B------:R-:W-:Y:S01]  /*0760*/  IMAD.SHL.U32 R3, R5.reuse, 0x40, RZ ;  /* 0x0000004005037824 */ /* 0x040fe200078e00ff */
[----:B------:R-:W-:Y:S01]  /*0770*/  SHF.R.S32.HI R0, RZ, 0x6, R13 ;  /* 0x00000006ff007819 */ /* 0x000fe2000001140d */
[----:B------:R-:W-:Y:S01]  /*0780*/  IMAD.IADD R212, R2, 0x1, R212 ;  /* 0x0000000102d47824 */ /* 0x000fe200078e02d4 */
[----:B------:R-:W-:Y:S01]  /*0790*/  R2P PR, R5, 0x6 ;  /* 0x0000000605007804 */ /* 0x000fe20000000000 */
[C---:B------:R-:W-:Y:S01]  /*07a0*/  IMAD.SHL.U32 R5, R7.reuse, 0x40, RZ ;  /* 0x0000004007057824 */ /* 0x040fe200078e00ff */
[C---:B------:R-:W-:Y:S01]  /*07b0*/  LOP3.LUT P6, RZ, R7.reuse, 0x2, RZ, 0xc0, !PT ;  /* 0x0000000207ff7812 */ /* 0x040fe200078cc0ff */
[C---:B------:R-:W-:Y:S01]  /*07c0*/  IMAD R226, R0.reuse, 0x200, R8 ;  /* 0x0000020000e27824 */ /* 0x040fe200078e0208 */
[----:B------:R-:W-:Y:S01]  /*07d0*/  LOP3.LUT P5, RZ, R7, 0x4, RZ, 0xc0, !PT ;  /* 0x0000000407ff7812 */ /* 0x000fe200078ac0ff */
[----:B------:R-:W-:Y:S01]  /*07e0*/  IMAD.SHL.U32 R2, R0, 0x8, RZ ;  /* 0x0000000800027824 */ /* 0x000fe200078e00ff */
[----:B------:R-:W-:Y:S01]  /*07f0*/  LOP3.LUT R0, R3, 0x1c0, RZ, 0xc0, !PT ;  /* 0x000001c003007812 */ /* 0x000fe200078ec0ff */
[----:B------:R-:W-:Y:S01]  /*0800*/  IMAD.SHL.U32 R213, R212, 0x2, RZ ;  /* 0x00000002d4d57824 */ /* 0x000fe200078e00ff */
[----:B------:R-:W-:Y:S01]  /*0810*/  SEL R216, R218, 0xffffffc0, !P3 ;  /* 0xffffffc0dad87807 */ /* 0x000fe20005800000 */
[----:B------:R-:W-:Y:S01]  /*0820*/  IMAD.SHL.U32 R226, R226, 0x2, RZ ;  /* 0x00000002e2e27824 */ /* 0x000fe200078e00ff */
[----:B------:R-:W-:Y:S01]  /*0830*/  LOP3.LUT R2, R2, 0x18, RZ, 0xc0, !PT ;  /* 0x0000001802027812 */ /* 0x000fe200078ec0ff */
[----:B------:R-:W-:Y:S01]  /*0840*/  USHF.R.S32.HI UR60, URZ, 0x1f, UR32 ;  /* 0x0000001f3f3c7899 */ /* 0x000fe20008011420 */
[----:B------:R-:W-:Y:S01]  /*0850*/  SHF.R.U32.HI R3, RZ, 0x3, R0 ;  /* 0x00000003ff037819 */ /* 0x000fe20000011600 */
[----:B------:R-:W-:Y:S01]  /*0860*/  USHF.R.S32.HI UR59, URZ, 0x1f, UR38 ;  /* 0x0000001f3f3b7899 */ /* 0x000fe20008011426 */
[----:B------:R-:W-:Y:S01]  /*0870*/  LOP3.LUT R8, R2, 0x20, R4, 0xf8, !PT ;  /* 0x0000002002087812 */ /* 0x000fe200078ef804 */
[----:B------:R-:W-:Y:S01]  /*0880*/  UIMAD.WIDE.U32 UR42, UR36, UR44, URZ ;  /* 0x0000002c242a72a5 */ /* 0x000fe2000f8e003f */
[----:B------:R-:W-:Y:S01]  /*0890*/  LOP3.LUT R6, R3, R0, R2, 0x1e, !PT ;  /* 0x0000000003067212 */ /* 0x000fe200078e1e02 */
[----:B------:R-:W-:Y:S01]  /*08a0*/  UIMAD UR53, UR37, UR44, URZ ;  /* 0x0000002c253572a4 */ /* 0x000fe2000f8e023f */
[----:B------:R-:W-:Y:S01]  /*08b0*/  LOP3.LUT R2, R0, 0x20, R250, 0xf8, !PT ;  /* 0x0000002000027812 */ /* 0x000fe200078ef8fa */
[----:B------:R-:W-:Y:S01]  /*08c0*/  IMAD.SHL.U32 R0, R12, 0x2, RZ ;  /* 0x000000020c007824 */ /* 0x000fe200078e00ff */
[----:B------:R-:W-:Y:S01]  /*08d0*/  SEL R218, R218, 0xffffffc0, !P5 ;  /* 0xffffffc0dada7807 */ /* 0x000fe20006800000 */
[----:B------:R-:W-:Y:S01]  /*08e0*/  USHF.R.S32.HI UR55, URZ, 0x1f, UR48 ;  /* 0x0000001f3f377899 */ /* 0x000fe20008011430 */
[----:B------:R-:W-:Y:S01]  /*08f0*/  LOP3.LUT R3, R2, R3, RZ, 0x3c, !PT ;  /* 0x0000000302037212 */ /* 0x000fe200078e3cff */
        /* <DEDUP_REMOVED lines=9> */
[----:B------:R-:W-:Y:S01]  /*0990*/  UIMAD UR52, UR7, UR52, URZ ;  /* 0x00000034073472a4 */ /* 0x000fe2000f8e023f */
        /* <DEDUP_REMOVED lines=8> */
[----:B------:R-:W-:Y:S01]  /*0a20*/  @!UP2 UIMAD UR51, UR8, UR51, URZ ;  /* 0x000000330833a2a4 */ /* 0x000fe2000f8e023f */
        /* <DEDUP_REMOVED lines=14> */
[C---:B------:R-:W-:Y:S01]  /*0b10*/  IADD3 R242, R241.reuse, 0x40, RZ ;  /* 0x00000040f1f27810 */ /* 0x040fe20007ffe0ff */
[----:B------:R-:W-:Y:S01]  /*0b20*/  IMAD.IADD R215, R214, 0x1, R222 ;  /* 0x00000001d6d77824 */ /* 0x000fe200078e02de */
[----:B------:R-:W-:Y:S01]  /*0b30*/  @P2 IADD3 R242, R241, -0x40, RZ ;  /* 0xffffffc0f1f22810 */ /* 0x000fe20007ffe0ff */
[----:B------:R-:W-:Y:S01]  /*0b40*/  IMAD.IADD R221, R218, 0x1, R220 ;  /* 0x00000001dadd7824 */ /* 0x000fe200078e02dc */
[----:B------:R-:W-:Y:S01]  /*0b50*/  USHF.R.S32.HI UR50, URZ, 0x1f, UR46 ;  /* 0x0000001f3f327899 */ /* 0x000fe2000801142e */
[----:B------:R-:W-:Y:S01]  /*0b60*/  IMAD R212, R212, 0x2, R216 ;  /* 0x00000002d4d47824 */ /* 0x000fe200078e02d8 */
[----:B------:R-:W-:Y:S01]  /*0b70*/  USHF.R.S32.HI UR49, URZ, 0x1f, UR41 ;  /* 0x0000001f3f317899 */ /* 0x000fe20008011429 */
[----:B------:R-:W-:Y:S01]  /*0b80*/  IMAD.IADD R3, R216, 0x1, R2 ;  /* 0x00000001d8037824 */ /* 0x000fe200078e0202 */
[----:B------:R-:W-:Y:S01]  /*0b90*/  ULDC.U8 UR30, c[0x0][0x2d8] ;  /* 0x0000b600001e7ab9 */ /* 0x000fe20000000000 */
[----:B------:R-:W-:-:S02]  /*0ba0*/  IMAD R216, R217, 0x2, R216 ;  /* 0x00000002d9d87824 */ /* 0x000fc400078e02d8 */
[----:B------:R-:W-:Y:S02]  /*0bb0*/  IMAD.IADD R219, R214, 0x1, R218 ;  /* 0x00000001d6db7824 */ /* 0x000fe400078e02da */
[C---:B------:R-:W-:Y:S02]  /*0bc0*/  IMAD.IADD R223, R222.reuse, 0x1, R220 ;  /* 0x00000001dedf7824 */ /* 0x040fe400078e02dc */
[----:B------:R-:W-:Y:S02]  /*0bd0*/  IMAD.SHL.U32 R217, R217, 0x2, RZ ;  /* 0x00000002d9d97824 */ /* 0x000fe400078e00ff */
[----:B------:R-:W-:Y:S02]  /*0be0*/  IMAD.IADD R233, R233, 0x1, R232 ;  /* 0x00000001e9e97824 */ /* 0x000fe400078e02e8 */
[----:B------:R-:W-:Y:S02]  /*0bf0*/  IMAD.IADD R218, R215, 0x1, R218 ;  /* 0x00000001d7da7824 */ /* 0x000fe400078e02da */
[----:B------:R-:W-:-:S02]  /*0c00*/  IMAD.IADD R222, R222, 0x1, R221 ;  /* 0x00000001dede7824 */ /* 0x000fc400078e02dd */
.L_x_1124:
        /* <DEDUP_REMOVED lines=53> */
.L_x_1096:
        /* <DEDUP_REMOVED lines=58> */
.L_x_1098:
        /* <DEDUP_REMOVED lines=18> */
.L_x_1099:
        /* <DEDUP_REMOVED lines=38> */
[----:B------:R-:W-:-:S03]  /*1680*/  USEL UR8, UR12, URZ, UP6 ;  /* 0x0000003f0c087287 */ /* 0x000fc6000b000000 */
[----:B------:R-:W-:Y:S01]  /*1690*/  IMAD.HI.U32 R4, R5, R6, R4 ;  /* 0x0000000605047227 */ /* 0x000fe200078e0004 */
[----:B------:R-:W-:Y:S02]  /*16a0*/  UIADD3 UR8, UP0, UR16, UR8, URZ ;  /* 0x0000000810087290 */ /* 0x000fe4000ff1e03f */
        /* <DEDUP_REMOVED lines=11> */
[----:B------:R-:W-:Y:S02]  /*1760*/  USEL UR12, UR11, URZ, UP3 ;  /* 0x0000003f0b0c7287 */ /* 0x000fe40009800000 */
[----:B------:R-:W-:Y:S01]  /*1770*/  ISETP.GT.U32.AND P0, PT, R8, R5, PT ;  /* 0x000000050800720c */ /* 0x000fe20003f04070 */
[----:B------:R-:W-:-:S02]  /*1780*/  UIADD3 UR10, UR9, UR10, URZ ;  /* 0x0000000a090a7290 */ /* 0x000fc4000fffe03f */
        /* <DEDUP_REMOVED lines=16> */
.L_x_1100:
[----:B------:R-:W-:Y:S02]  /*1890*/  UMOV UR11, UR52 ;  /* 0x00000034000b7c82 */ /* 0x000fe40008000000 */
.L_x_1101:
[----:B------:R-:W-:Y:S01]  /*18a0*/  UIADD3 UR8, UP5, UP4, UR8, UR46, UR48 ;  /* 0x0000002e08087290 */ /* 0x000fe2000fcbe030 */
[----:B------:R-:W-:Y:S01]  /*18b0*/  SHF.R.S32.HI R22, RZ, 0x1f, R240 ;  /* 0x0000001fff167819 */ /* 0x000fe200000114f0 */
[----:B------:R-:W-:Y:S01]  /*18c0*/  USHF.R.S32.HI UR14, URZ, 0x1f, UR38 ;  /* 0x0000001f3f0e7899 */ /* 0x000fe20008011426 */
[----:B------:R-:W-:Y:S01]  /*18d0*/  IADD3 R5, P1, R240, UR16, RZ ;  /* 0x00000010f0057c10 */ /* 0x000fe2000ff3e0ff */
[----:B------:R-:W-:Y:S01]  /*18e0*/  UIADD3 UR17, UP1, UP0, UR17, UR8, UR19 ;  /* 0x0000000811117290 */ /* 0x000fe2000f83e013 */
[--C-:B------:R-:W-:Y:S01]  /*18f0*/  SHF.R.S32.HI R247, RZ, 0x1f, R246.reuse ;  /* 0x0000001ffff77819 */ /* 0x100fe200000114f6 */
[----:B------:R-:W-:Y:S01]  /*1900*/  UIADD3.X UR7, UR10, UR50, UR55, UP5, UP4 ;  /* 0x000000320a077290 */ /* 0x000fe2000afe8437 */
[----:B------:R-:W-:Y:S01]  /*1910*/  IADD3.X R7, R22, UR24, RZ, P1, !PT ;  /* 0x0000001816077c10 */ /* 0x000fe20008ffe4ff */
[----:B------:R-:W-:Y:S01]  /*1920*/  ULDC.64 UR8, c[0x0][0x1a8] ;  /* 0x00006a0000087ab9 */ /* 0x000fe20000000a00 */
[----:B------:R-:W1:Y:S01]  /*1930*/  S2R R25, SR_TID.X ;  /* 0x0000000000197919 */ /* 0x000e620000002100 */
[----:B------:R-:W-:Y:S01]  /*1940*/  UIADD3.X UR13, UR12, UR7, UR13, UP1, UP0 ;  /* 0x000000070c0d7290 */ /* 0x000fe20008fe040d */
[----:B------:R-:W-:Y:S01]  /*1950*/  IMAD.WIDE.U32 R8, R5, c[0x0][0x190], R246 ;  /* 0x0000640005087a25 */ /* 0x000fe200078e00f6 */
[----:B------:R-:W-:Y:S01]  /*1960*/  UIMAD UR7, UR14, UR8, URZ ;  /* 0x000000080e0772a4 */ /* 0x000fe2000f8e023f */
[----:B------:R-:W-:Y:S01]  /*1970*/  IADD3 R6, P0, R246, UR21, RZ ;  /* 0x00000015f6067c10 */ /* 0x000fe2000ff1e0ff */
[----:B------:R-:W-:Y:S01]  /*1980*/  UISETP.GE.AND UP0, UPT, UR23, 0x1, UPT ;  /* 0x000000011700788c */ /* 0x000fe2000bf06270 */
[----:B------:R-:W-:Y:S01]  /*1990*/  IMAD R7, R7, c[0x0][0x190], RZ ;  /* 0x0000640007077a24 */ /* 0x000fe200078e02ff */
[----:B------:R-:W-:Y:S01]  /*19a0*/  UIMAD UR12, UR38, UR9, UR7 ;  /* 0x00000009260c72a4 */ /* 0x000fe2000f8e0207 */
[----:B------:R-:W-:Y:S01]  /*19b0*/  IADD3 R8, P1, R8, UR40, RZ ;  /* 0x0000002808087c10 */ /* 0x000fe2000ff3e0ff */
[----:B------:R-:W-:Y:S01]  /*19c0*/  IMAD.U32 R11, RZ, RZ, UR38 ;  /* 0x00000026ff0b7e24 */ /* 0x000fe2000f8e00ff */
[----:B------:R-:W-:Y:S01]  /*19d0*/  ULDC.64 UR8, c[0x0][0x378] ;  /* 0x0000de0000087ab9 */ /* 0x000fe20000000a00 */
[----:B------:R-:W-:Y:S01]  /*19e0*/  IMAD R5, R5, c[0x0][0x194], R7 ;  /* 0x0000650005057a24 */ /* 0x000fe200078e0207 */
[----:B------:R-:W-:Y:S01]  /*19f0*/  UIMAD UR7, UR14, UR8, URZ ;  /* 0x000000080e0772a4 */ /* 0x000fe2000f8e023f */
[----:B------:R-:W-:Y:S01]  /*1a00*/  IADD3.X R7, R247, UR22, RZ, P0, !PT ;  /* 0x00000016f7077c10 */ /* 0x000fe200087fe4ff */
[----:B------:R-:W-:Y:S01]  /*1a10*/  UMOV UR19, 0x4 ;  /* 0x0000000400137882 */ /* 0x000fe20000000000 */
[----:B------:R-:W-:Y:S01]  /*1a20*/  BSSY B1, `(.L_x_1097) ;  /* 0x0000782000017945 */ /* 0x000fe20003800000 */
[----:B------:R-:W-:Y:S01]  /*1a30*/  UIMAD UR10, UR38, UR9, UR7 ;  /* 0x00000009260a72a4 */ /* 0x000fe2000f8e0207 */
[----:B------:R-:W-:Y:S01]  /*1a40*/  IADD3.X R9, R9, UR35, R5, P1, !PT ;  /* 0x0000002309097c10 */ /* 0x000fe20008ffe405 */
[----:B------:R-:W-:Y:S01]  /*1a50*/  IMAD.U32 R5, RZ, RZ, UR16 ;  /* 0x00000010ff057e24 */ /* 0x000fe2000f8e00ff */
[----:B------:R-:W-:-:S02]  /*1a60*/  ULDC.64 UR8, c[0x0][0x370] ;  /* 0x0000dc0000087ab9 */ /* 0x000fc40000000a00 */
[----:B------:R-:W-:Y:S01]  /*1a70*/  UIMAD UR7, UR24, UR8, URZ ;  /* 0x00000008180772a4 */ /* 0x000fe2000f8e023f */
[----:B------:R-:W-:Y:S01]  /*1a80*/  IMAD.WIDE.U32 R6, R5, c[0x0][0x370], R6 ;  /* 0x0000dc0005067a25 */ /* 0x000fe200078e0006 */
[----:B------:R-:W-:Y:S02]  /*1a90*/  UIADD3 UR8, UR16, UR15, URZ ;  /* 0x0000000f10087290 */ /* 0x000fe4000fffe03f */
[----:B------:R-:W-:Y:S01]  /*1aa0*/  UIMAD UR7, UR16, UR9, UR7 ;  /* 0x00000009100772a4 */ /* 0x000fe2000f8e0207 */
[----:B------:R-:W-:Y:S01]  /*1ab0*/  IMAD.U32 R5, RZ, RZ, UR38 ;  /* 0x00000026ff057e24 */ /* 0x000fe2000f8e00ff */
[----:B------:R-:W-:Y:S01]  /*1ac0*/  UIADD3 UR9, UR16, UR11, URZ ;  /* 0x0000000b10097290 */ /* 0x000fe2000fffe03f */
[----:B------:R-:W-:Y:S01]  /*1ad0*/  IMAD.WIDE.U32 R8, R11, c[0x0][0x1a8], R8 ;  /* 0x00006a000b087a25 */ /* 0x000fe200078e0008 */
[----:B------:R-:W-:Y:S02]  /*1ae0*/  ULDC.64 UR14, c[0x0][0x200] ;  /* 0x00008000000e7ab9 */ /* 0x000fe40000000a00 */
[----:B------:R-:W-:Y:S01]  /*1af0*/  IADD3 R7, R7, UR7, RZ ;  /* 0x0000000707077c10 */ /* 0x000fe2000fffe0ff */
[----:B------:R-:W-:Y:S01]  /*1b00*/  IMAD R11, R22, c[0x0][0x370], RZ ;  /* 0x0000dc00160b7a24 */ /* 0x000fe200078e02ff */
[----:B------:R-:W-:Y:S01]  /*1b10*/  IADD3 R12, R9, UR12, RZ ;  /* 0x0000000c090c7c10 */ /* 0x000fe2000fffe0ff */
[----:B------:R-:W-:-:S02]  /*1b20*/  ULEA.HI.SX32 UR16, UR27, 0xffffffff, 0x1a ;  /* 0xffffffff1b107891 */ /* 0x000fc4000f8fd23f */
[----:B------:R-:W-:Y:S01]  /*1b30*/  IMAD.WIDE.U32 R6, R5, c[0x0][0x378], R6 ;  /* 0x0000de0005067a25 */ /* 0x000fe200078e0006 */
[----:B-1----:R-:W-:Y:S01]  /*1b40*/  SHF.R.S32.HI R5, RZ, 0x1f, R25 ;  /* 0x0000001fff057819 */ /* 0x002fe20000011419 */
[----:B------:R-:W-:Y:S02]  /*1b50*/  UIMAD.WIDE UR14, UR8, UR19, UR14 ;  /* 0x00000013080e72a5 */ /* 0x000fe4000f8e020e */
[C---:B------:R-:W-:Y:S01]  /*1b60*/  IMAD R13, R240.reuse, c[0x0][0x374], R11 ;  /* 0x0000dd00f00d7a24 */ /* 0x040fe200078e020b */
[----:B------:R-:W-:Y:S02]  /*1b70*/  LEA.HI R5, R5, R25, RZ, 0x5 ;  /* 0x0000001905057211 */ /* 0x000fe400078f28ff */
[----:B------:R-:W-:Y:S01]  /*1b80*/  IADD3 R7, R7, UR10, RZ ;  /* 0x0000000a07077c10 */ /* 0x000fe2000fffe0ff */
[----:B------:R-:W-:Y:S01]  /*1b90*/  ULDC.64 UR10, c[0x0][0x3c8] ;  /* 0x0000f200000a7ab9 */ /* 0x000fe20000000a00 */
[----:B------:R-:W-:Y:S02]  /*1ba0*/  LOP3.LUT R10, R5, 0xffffffe0, RZ, 0xc0, !PT ;  /* 0xffffffe0050a7812 */ /* 0x000fe400078ec0ff */
[----:B------:R-:W-:Y:S01]  /*1bb0*/  SHF.R.S32.HI R5, RZ, 0x5, R5 ;  /* 0x00000005ff057819 */ /* 0x000fe20000011405 */
[----:B------:R-:W-:-:S04]  /*1bc0*/  IMAD.WIDE.U32 R6, R240, c[0x0][0x370], R6 ;  /* 0x0000dc00f0067a25 */ /* 0x000fc800078e0006 */
[----:B------:R-:W-:Y:S01]  /*1bd0*/  IMAD.IADD R25, R25, 0x1, -R10 ;  /* 0x0000000119197824 */ /* 0x000fe200078e0a0a */
[----:B------:R-:W-:-:S03]  /*1be0*/  LEA R10, P1, R8, c[0x0][0x160], 0x1 ;  /* 0x00005800080a7a11 */ /* 0x000fc600078208ff */
[----:B------:R-:W-:Y:S01]  /*1bf0*/  IMAD R5, R5, UR47, R25 ;  /* 0x0000002f05057c24 */ /* 0x000fe2000f8e0219 */
[----:B------:R-:W-:Y:S02]  /*1c00*/  LEA.HI.X R11, R8, c[0x0][0x164], R12, 0x1, P1 ;  /* 0x00005900080b7a11 */ /* 0x000fe400008f0c0c */
[----:B------:R-:W-:Y:S02]  /*1c10*/  LEA R8, P2, R6, c[0x0][0x330], 0x1 ;  /* 0x0000cc0006087a11 */ /* 0x000fe400078408ff */
[----:B------:R-:W-:-:S04]  /*1c20*/  IADD3 R9, P0, R5, UR17, RZ ;  /* 0x0000001105097c10 */ /* 0x000fc8000ff1e0ff */
[----:B------:R-:W-:Y:S01]  /*1c30*/  LEA.HI.X.SX32 R12, R5, UR13, 0x1, P0 ;  /* 0x0000000d050c7c11 */ /* 0x000fe200080f0eff */
[----:B------:R-:W-:Y:S01]  /*1c40*/  IMAD.IADD R5, R7, 0x1, R13 ;  /* 0x0000000107057824 */ /* 0x000fe200078e020d */
[----:B------:R-:W-:Y:S01]  /*1c50*/  PLOP3.LUT P0, PT, PT, PT, UP0, 0x80, 0x0 ;  /* 0x000000000000781c */ /* 0x000fe20003f0f008 */
[----:B------:R-:W-:Y:S01]  /*1c60*/  UIMAD.WIDE UR12, UR9, UR19, UR10 ;  /* 0x00000013090c72a5 */ /* 0x000fe2000f8e020a */
[----:B------:R-:W-:-:S04]  /*1c70*/  LEA R224, P1, R9, c[0x0][0x350], 0x2 ;  /* 0x0000d40009e07a11 */ /* 0x000fc800078210ff */
[----:B------:R-:W-:Y:S02]  /*1c80*/  LEA.HI.X R225, R9, c[0x0][0x354], R12, 0x2, P1 ;  /* 0x0000d50009e17a11 */ /* 0x000fe400008f140c */
[----:B------:R-:W-:-:S05]  /*1c90*/  LEA.HI.X R9, R6, c[0x0][0x334], R5, 0x1, P2 ;  /* 0x0000cd0006097a11 */ /* 0x000fca00010f0c05 */
[----:B------:R-:W-:Y:S05]  /*1ca0*/  @!P0 BRA `(.L_x_1102) ;  /* 0x00006d5000008947 */ /* 0x000fea0003800000 */
[----:B------:R-:W-:Y:S01]  /*1cb0*/  ULDC.64 UR8, c[0x0][0x1a0] ;  /* 0x0000680000087ab9 */ /* 0x000fe20000000a00 */
[----:B------:R-:W-:Y:S01]  /*1cc0*/  IADD3 R12, R240, 0x20, RZ ;  /* 0x00000020f00c7810 */ /* 0x000fe20007ffe0ff */
[----:B------:R-:W-:Y:S01]  /*1cd0*/  ULDC.64 UR10, c[0x0][0x198] ;  /* 0x00006600000a7ab9 */ /* 0x000fe20000000a00 */
[----:B------:R-:W-:Y:S01]  /*1ce0*/  IMAD.MOV.U32 R17, RZ, RZ, 0x40 ;  /* 0x00000040ff117424 */ /* 0x000fe200078e00ff */
[----:B------:R-:W-:Y:S01]  /*1cf0*/  UIMAD UR7, UR18, UR8, URZ ;  /* 0x00000008120772a4 */ /* 0x000fe2000f8e023f */
[----:B------:R-:W-:Y:S01]  /*1d00*/  IMAD.MOV.U32 R230, RZ, RZ, R8 ;  /* 0x000000ffffe67224 */ /* 0x000fe200078e0008 */
[----:B------:R-:W-:Y:S01]  /*1d10*/  UIMAD UR10, UR18, UR10, URZ ;  /* 0x0000000a120a72a4 */ /* 0x000fe2000f8e023f */
[----:B------:R-:W-:Y:S01]  /*1d20*/  IMAD.WIDE.U32 R14, R17, c[0x0][0x370], RZ ;  /* 0x0000dc00110e7a25 */ /* 0x000fe200078e00ff */
[----:B------:R-:W-:Y:S02]  /*1d30*/  MOV R231, R9 ;  /* 0x0000000900e77202 */ /* 0x000fe40000000f00 */
[----:B------:R-:W-:Y:S01]  /*1d40*/  UIMAD UR11, UR20, UR11, UR10 ;  /* 0x0000000b140b72a4 */ /* 0x000fe2000f8e020a */
[----:B------:R-:W-:Y:S01]  /*1d50*/  IMAD.U32 R5, RZ, RZ, UR20 ;  /* 0x00000014ff057e24 */ /* 0x000fe2000f8e00ff */
[----:B------:R-:W-:Y:S01]  /*1d60*/  UIMAD UR10, UR20, UR9, UR7 ;  /* 0x00000009140a72a4 */ /* 0x000fe2000f8e0207 */
[----:B------:R-:W-:Y:S01]  /*1d70*/  MOV R228, R10 ;  /* 0x0000000a00e47202 */ /* 0x000fe20000000f00 */
[----:B------:R-:W-:Y:S01]  /*1d80*/  UIMAD UR9, UR28, -0x40, UR6 ;  /* 0xffffffc01c0978a4 */ /* 0x000fe2000f8e0206 */
[C-C-:B------:R-:W-:Y:S01]  /*1d90*/  IMAD.WIDE.U32 R6, R5.reuse, c[0x0][0x198], R246.reuse ;  /* 0x0000660005067a25 */ /* 0x140fe200078e00f6 */
[----:B------:R-:W-:Y:S01]  /*1da0*/  UMOV UR7, UR16 ;  /* 0x0000001000077c82 */ /* 0x000fe20008000000 */
[----:B------:R-:W-:Y:S01]  /*1db0*/  MOV R13, UR11 ;  /* 0x0000000b000d7c02 */ /* 0x000fe20008000f00 */
[----:B------:R-:W-:Y:S01]  /*1dc0*/  UIMAD UR8, UR7, -0x40, UR23 ;  /* 0xffffffc0070878a4 */ /* 0x000fe2000f8e0217 */
[----:B------:R-:W-:Y:S01]  /*1dd0*/  IMAD.WIDE.U32 R8, R5, c[0x0][0x1a0], R246 ;  /* 0x0000680005087a25 */ /* 0x000fe200078e00f6 */
[----:B------:R-:W-:-:S02]  /*1de0*/  ISETP.GE.AND P1, PT, R12, UR9, PT ;  /* 0x000000090c007c0c */ /* 0x000fc4000bf26270 */
[----:B------:R-:W-:Y:S01]  /*1df0*/  IADD3 R6, P2, R6, UR33, RZ ;  /* 0x0000002106067c10 */ /* 0x000fe2000ff5e0ff */
[----:B------:R-:W-:Y:S01]  /*1e00*/  IMAD.U32 R5, RZ, RZ, UR10 ;  /* 0x0000000aff057e24 */ /* 0x000fe2000f8e00ff */
[----:B------:R-:W-:Y:S01]  /*1e10*/  ISETP.GE.AND P3, PT, R12, UR8, PT ;  /* 0x000000080c007c0c */ /* 0x000fe2000bf66270 */
[----:B------:R-:W-:Y:S01]  /*1e20*/  IMAD R12, R17, c[0x0][0x374], RZ ;  /* 0x0000dd00110c7a24 */ /* 0x000fe200078e02ff */
[----:B------:R-:W-:Y:S01]  /*1e30*/  IADD3 R8, P0, R8, UR25, RZ ;  /* 0x0000001908087c10 */ /* 0x000fe2000ff1e0ff */
[----:B------:R-:W-:Y:S01]  /*1e40*/  IMAD.MOV.U32 R229, RZ, RZ, R11 ;  /* 0x000000ffffe57224 */ /* 0x000fe200078e000b */
[----:B------:R-:W-:Y:S02]  /*1e50*/  IADD3.X R7, R7, UR34, R13, P2, !PT ;  /* 0x0000002207077c10 */ /* 0x000fe400097fe40d */
[----:B------:R-:W-:Y:S01]  /*1e60*/  IADD3.X R9, R9, UR26, R5, P0, !PT ;  /* 0x0000001a09097c10 */ /* 0x000fe200087fe405 */
[----:B------:R-:W-:Y:S01]  /*1e70*/  IMAD R5, R16, c[0x0][0x1b8], RZ ;  /* 0x00006e0010057a24 */ /* 0x000fe200078e02ff */
[----:B------:R-:W-:Y:S01]  /*1e80*/  ISETP.GE.AND P2, PT, R240, UR9, PT ;  /* 0x00000009f0007c0c */ /* 0x000fe2000bf46270 */
[----:B------:R-:W-:-:S04]  /*1e90*/  IMAD.WIDE.U32 R6, R4, c[0x0][0x1b0], R6 ;  /* 0x00006c0004067a25 */ /* 0x000fc800078e0006 */
[----:B------:R-:W-:Y:S01]  /*1ea0*/  @!P3 IADD3 R14, P4, R230, R14, RZ ;  /* 0x0000000ee60eb210 */ /* 0x000fe20007f9e0ff */
[----:B------:R-:W-:-:S03]  /*1eb0*/  IMAD R11, R4, c[0x0][0x1bc], R5 ;  /* 0x00006f00040b7a24 */ /* 0x000fc600078e0205 */
[----:B------:R-:W-:Y:S01]  /*1ec0*/  @!P3 IADD3.X R15, R231, R15, R12, P4, !PT ;  /* 0x0000000fe70fb210 */ /* 0x000fe200027fe40c */
[----:B------:R-:W-:Y:S01]  /*1ed0*/  IMAD R12, R16, c[0x0][0x1b0], RZ ;  /* 0x00006c00100c7a24 */ /* 0x000fe200078e02ff */
[----:B------:R-:W-:Y:S01]  /*1ee0*/  @!P1 IADD3 R18, P4, R240, 0x20, RZ ;  /* 0x00000020f0129810 */ /* 0x000fe20007f9e0ff */
[C---:B------:R-:W-:Y:S02]  /*1ef0*/  IMAD R16, R17.reuse, c[0x0][0x194], RZ ;  /* 0x0000650011107a24 */ /* 0x040fe400078e02ff */
[----:B------:R-:W-:Y:S02]  /*1f00*/  IMAD R10, R4, c[0x0][0x1b4], R12 ;  /* 0x00006d00040a7a24 */ /* 0x000fe400078e020c */
[----:B------:R-:W-:-:S03]  /*1f10*/  IMAD.WIDE.U32 R12, R17, c[0x0][0x190], RZ ;  /* 0x00006400110c7a25 */ /* 0x000fc600078e00ff */
[----:B------:R-:W-:Y:S01]  /*1f20*/  IADD3 R7, R7, R10, RZ ;  /* 0x0000000a07077210 */ /* 0x000fe20007ffe0ff */
[----:B------:R-:W-:Y:S01]  /*1f30*/  @!P1 IMAD.X R10, RZ, RZ, R22, P4 ;  /* 0x000000ffff0a9224 */ /* 0x000fe200020e0616 */
[----:B------:R-:W-:Y:S01]  /*1f40*/  @!P3 IADD3 R12, P0, R228, R12, RZ ;  /* 0x0000000ce40cb210 */ /* 0x000fe20007f1e0ff */
[----:B------:R-:W-:Y:S01]  /*1f50*/  IMAD.WIDE.U32 R4, R4, c[0x0][0x1b8], R8 ;  /* 0x00006e0004047a25 */ /* 0x000fe200078e0008 */
[----:B------:R-:W-:Y:S02]  /*1f60*/  ISETP.GE.AND P4, PT, R240, UR8, PT ;  /* 0x00000008f0007c0c */ /* 0x000fe4000bf86270 */
[----:B------:R-:W-:Y:S01]  /*1f70*/  @!P3 IADD3.X R13, R229, R13, R16, P0, !PT ;  /* 0x0000000de50db210 */ /* 0x000fe200007fe410 */
[----:B------:R-:W-:Y:S01]  /*1f80*/  @!P1 IMAD R17, R10, c[0x0][0x198], RZ ;  /* 0x000066000a119a24 */ /* 0x000fe200078e02ff */
[----:B------:R-:W-:Y:S01]  /*1f90*/  @!P1 IADD3 R20, P0, R240, 0x20, RZ ;  /* 0x00000020f0149810 */ /* 0x000fe20007f1e0ff */
[----:B------:R-:W-:Y:S01]  /*1fa0*/  @!P1 IMAD.MOV.U32 R8, RZ, RZ, R6 ;  /* 0x000000ffff089224 */ /* 0x000fe200078e0006 */
[----:B------:R-:W-:Y:S01]  /*1fb0*/  @!P1 MOV R9, R7 ;  /* 0x0000000700099202 */ /* 0x000fe20000000f00 */
[----:B------:R-:W-:Y:S01]  /*1fc0*/  @!P2 IMAD R21, R22, c[0x0][0x198], RZ ;  /* 0x000066001615aa24 */ /* 0x000fe200078e02ff */
[----:B------:R-:W-:Y:S01]  /*1fd0*/  IADD3 R5, R5, R11, RZ ;  /* 0x0000000b05057210 */ /* 0x000fe20007ffe0ff */
[----:B------:R-:W-:Y:S01]  /*1fe0*/  @!P1 IMAD.X R16, RZ, RZ, R22, P0 ;  /* 0x000000ffff109224 */ /* 0x000fe200000e0616 */
[----:B------:R-:W-:Y:S01]  /*1ff0*/  PLOP3.LUT P0, PT, PT, PT, UP3, 0x80, 0x0 ;  /* 0x000000000000781c */ /* 0x000fe20003f0f038 */
[----:B------:R-:W-:Y:S01]  /*2000*/  @!P1 IMAD R23, R18, c[0x0][0x19c], R17 ;  /* 0x0000670012179a24 */ /* 0x000fe200078e0211 */
[----:B------:R-:W-:Y:S01]  /*2010*/  @!P1 MOV R10, R4 ;  /* 0x00000004000a9202 */ /* 0x000fe20000000f00 */
[----:B------:R-:W-:-:S02]  /*2020*/  @!P1 IMAD R16, R16, c[0x0][0x1a0], RZ ;  /* 0x0000680010109a24 */ /* 0x000fc400078e02ff */
[----:B------:R-:W-:-:S04]  /*2030*/  @!P1 IMAD.WIDE.U32 R18, R18, c[0x0][0x198], R8 ;  /* 0x0000660012129a25 */ /* 0x000fc800078e0008 */
[----:B------:R-:W-:Y:S02]  /*2040*/  @!P1 IMAD.MOV.U32 R11, RZ, RZ, R5 ;  /* 0x000000ffff0b9224 */ /* 0x000fe400078e0005 */
[C---:B------:R-:W-:Y:S02]  /*2050*/  @!P2 IMAD R9, R240.reuse, c[0x0][0x19c], R21 ;  /* 0x00006700f009aa24 */ /* 0x040fe400078e0215 */
[----:B------:R-:W-:Y:S01]  /*2060*/  @P0 BAR.SYNC.DEFER_BLOCKING 0x0 ;  /* 0x0000000000000b1d */ /* 0x000fe20000010000 */
[----:B------:R-:W-:-:S04]  /*2070*/  @!P2 IMAD.WIDE.U32 R6, R240, c[0x0][0x198], R6 ;  /* 0x00006600f006aa25 */ /* 0x000fc800078e0006 */
[C---:B------:R-:W-:Y:S02]  /*2080*/  @!P1 IMAD R24, R20.reuse, c[0x0][0x1a4], R16 ;  /* 0x0000690014189a24 */ /* 0x040fe400078e0210 */
[----:B------:R-:W-:Y:S01]  /*2090*/  @!P1 IMAD.WIDE.U32 R20, R20, c[0x0][0x1a0], R10 ;  /* 0x0000680014149a25 */ /* 0x000fe200078e000a */
[----:B------:R-:W-:-:S03]  /*20a0*/  @!P2 LEA R10, P6, R6, c[0x0][0x168], 0x1 ;  /* 0x00005a00060aaa11 */ /* 0x000fc600078c08ff */
[----:B------:R-:W-:Y:S01]  /*20b0*/  @!P2 IMAD.WIDE.U32 R16, R240, c[0x0][0x1a0], R4 ;  /* 0x00006800f010aa25 */ /* 0x000fe200078e0004 */
[----:B------:R-:W-:-:S03]  /*20c0*/  @!P2 IADD3 R4, R7, R9, RZ ;  /* 0x000000090704a210 */ /* 0x000fc60007ffe0ff */
[----:B------:R-:W-:Y:S01]  /*20d0*/  @!P2 IMAD R8, R22, c[0x0][0x1a0], RZ ;  /* 0x000068001608aa24 */ /* 0x000fe200078e02ff */
[----:B------:R-:W-:Y:S01]  /*20e0*/  @!P2 LEA.HI.X R11, R6, c[0x0][0x16c], R4, 0x1, P6 ;  /* 0x00005b00060baa11 */ /* 0x000fe200030f0c04 */
[----:B------:R-:W-:Y:S01]  /*20f0*/  @!P1 IMAD.IADD R5, R19, 0x1, R23 ;  /* 0x0000000113059824 */ /* 0x000fe200078e0217 */
[----:B------:R-:W-:Y:S01]  /*2100*/  @!P2 LEA R6, P6, R16, c[0x0][0x170], 0x1 ;  /* 0x00005c001006aa11 */ /* 0x000fe200078c08ff */
[----:B------:R-:W-:Y:S01]  /*2110*/  @!P2 IMAD R22, R240, c[0x0][0x1a4], R8 ;  /* 0x00006900f016aa24 */ /* 0x000fe200078e0208 */
[C---:B------:R-:W-:Y:S01]  /*2120*/  @!P1 LEA R8, P5, R18.reuse, c[0x0][0x168], 0x1 ;  /* 0x00005a0012089a11 */ /* 0x040fe200078a08ff */
[----:B------:R1:W-:Y:S03]  /*2130*/  @P4 STS.128 [R226+0x8000], RZ ;  /* 0x008000ffe2004388 */ /* 0x0003e60000000c00 */
[----:B------:R-:W-:Y:S02]  /*2140*/  @!P1 LEA.HI.X R9, R18, c[0x0][0x16c], R5, 0x1, P5 ;  /* 0x00005b0012099a11 */ /* 0x000fe400028f0c05 */
[----:B------:R-:W-:Y:S01]  /*2150*/  @!P2 IADD3 R5, R17, R22, RZ ;  /* 0x000000161105a210 */ /* 0x000fe20007ffe0ff */
[----:B------:R1:W-:Y:S01]  /*2160*/  @P4 STS.128 [R226+0xa000], RZ ;  /* 0x00a000ffe2004388 */ /* 0x0003e20000000c00 */
[----:B------:R-:W-:Y:S01]  /*2170*/  @!P1 IMAD.IADD R17, R21, 0x1, R24 ;  /* 0x0000000115119824 */ /* 0x000fe200078e0218 */
[----:B------:R-:W-:-:S02]  /*2180*/  @!P1 LEA R4, P5, R20, c[0x0][0x170], 0x1 ;  /* 0x00005c0014049a11 */ /* 0x000fc400078a08ff */
[----:B------:R1:W-:Y:S01]  /*2190*/  @P4 STS.128 [R226+0xc000], RZ ;  /* 0x00c000ffe2004388 */ /* 0x0003e20000000c00 */
[----:B------:R-:W-:Y:S02]  /*21a0*/  @!P2 LEA.HI.X R7, R16, c[0x0][0x174], R5, 0x1, P6 ;  /* 0x00005d001007aa11 */ /* 0x000fe400030f0c05 */
[----:B------:R-:W-:Y:S01]  /*21b0*/  @!P1 LEA.HI.X R5, R20, c[0x0][0x174], R17, 0x1, P5 ;  /* 0x00005d0014059a11 */ /* 0x000fe200028f0c11 */
        /* <DEDUP_REMOVED lines=72> */
[----:B--2---:R-:W-:Y:S01]  /*2640*/  MOV R8, c[0x0][0x308] ;  /* 0x0000c20000087a02 */ /* 0x004fe20000000f00 */
[----:B------:R-:W-:-:S02]  /*2650*/  IMAD.MOV.U32 R9, RZ, RZ, c[0x0][0x30c] ;  /* 0x0000c300ff097624 */ /* 0x000fc400078e00ff */
        /* <DEDUP_REMOVED lines=14> */
[----:B------:R-:W0:Y:S04]  /*2740*/  LDGDEPBAR ;  /* 0x00000000000079af */ /* 0x000e280000000000 */
[----:B---3--:R3:W4:Y:S04]  /*2750*/  LDG.E.64 R6, [R8.64+0x8] ;  /* 0x0000080408067981 */ /* 0x008728000c1e1b00 */
[----:B---3--:R-:W3:Y:S01]  /*2760*/  LDG.E.64 R8, [R8.64] ;  /* 0x0000000408087981 */ /* 0x008ee2000c1e1b00 */
[----:B--2---:R-:W-:Y:S01]  /*2770*/  IADD3 R4, R237, 0x8, RZ ;  /* 0x00000008ed047810 */ /* 0x004fe20007ffe0ff */
[----:B------:R-:W-:Y:S01]  /*2780*/  UMOV UR9, UR15 ;  /* 0x0000000f00097c82 */ /* 0x000fe20008000000 */
[----:B------:R-:W-:Y:S01]  /*2790*/  IMAD.MOV.U32 R235, RZ, RZ, 0x7f800000 ;  /* 0x7f800000ffeb7424 */ /* 0x000fe200078e00ff */
[----:B------:R-:W-:-:S02]  /*27a0*/  MOV R236, 0x7f800000 ;  /* 0x7f80000000ec7802 */ /* 0x000fc40000000f00 */
[----:B------:R-:W-:Y:S01]  /*27b0*/  ISETP.GE.AND P0, PT, R4, UR8, PT ;  /* 0x0000000804007c0c */ /* 0x000fe2000bf06270 */
[----:B------:R-:W-:Y:S01]  /*27c0*/  UMOV UR8, UR14 ;  /* 0x0000000e00087c82 */ /* 0x000fe20008000000 */
[----:B------:R-:W-:Y:S01]  /*27d0*/  MOV R4, 0x4 ;  /* 0x0000000400047802 */ /* 0x000fe20000000f00 */
[----:B------:R-:W-:-:S04]  /*27e0*/  IMAD.MOV.U32 R248, RZ, RZ, c[0x0][0x22c] ;  /* 0x00008b00fff87624 */ /* 0x000fc800078e00ff */
[----:B------:R-:W-:Y:S01]  /*27f0*/  IMAD.WIDE R4, R237, R4, UR8 ;  /* 0x00000008ed047e25 */ /* 0x000fe2000f8e0204 */
[----:B------:R-:W-:-:S03]  /*2800*/  UMOV UR11, UR12 ;  /* 0x0000000c000b7c82 */ /* 0x000fc60008000000 */
[----:B------:R-:W-:Y:S01]  /*2810*/  IMAD R248, R248, c[0x0][0x1c0], RZ ;  /* 0x00007000f8f87a24 */ /* 0x000fe200078e02ff */
[----:B------:R2:W5:Y:S04]  /*2820*/  @!P1 LDG.E R235, [R4.64] ;  /* 0x0000000404eb9981 */ /* 0x000568000c1e1900 */
[----:B------:R2:W5:Y:S01]  /*2830*/  @!P0 LDG.E R236, [R4.64+0x20] ;  /* 0x0000200404ec8981 */ /* 0x000562000c1e1900 */
        /* <DEDUP_REMOVED lines=24> */
[----:B--2---:R-:W-:Y:S01]  /*29c0*/  SHF.R.S32.HI R4, RZ, 0x1f, R25 ;  /* 0x0000001fff047819 */ /* 0x004fe20000011419 */
        /* <DEDUP_REMOVED lines=41> */
[----:B------:R-:W-:-:S02]  /*2c60*/  UMOV UR10, UR13 ;  /* 0x0000000d000a7c82 */ /* 0x000fc40008000000 */
[----:B------:R-:W-:Y:S01]  /*2c70*/  UISETP.GE.AND UP0, UPT, UR12, UR6, UPT ;  /* 0x000000060c00728c */ /* 0x000fe2000bf06270 */
[----:B----4-:R-:W-:Y:S02]  /*2c80*/  IADD3 R238, P1, P0, R6, UR41, R25 ;  /* 0x0000002906ee7c10 */ /* 0x010fe4000f83e019 */
[----:B------:R-:W-:Y:S02]  /*2c90*/  CS2R R24, SRZ ;  /* 0x0000000000187805 */ /* 0x000fe4000001ff00 */
[----:B------:R-:W-:Y:S01]  /*2ca0*/  IADD3.X R243, R7, UR49, R4, P1, P0 ;  /* 0x0000003107f37c10 */ /* 0x000fe20008fe0404 */
[----:B------:R-:W-:Y:S01]  /*2cb0*/  IMAD.WIDE.U32 R238, R238, -0x2daee0ad, RZ ;  /* 0xd2511f53eeee7825 */ /* 0x000fe200078e00ff */
[----:B---3--:R-:W2:Y:S08]  /*2cc0*/  R2UR UR14, R9 ;  /* 0x00000000090e73c2 */ /* 0x008eb000000e0000 */
[----:B------:R-:W3:Y:S01]  /*2cd0*/  R2UR UR15, R8 ;  /* 0x00000000080f73c2 */ /* 0x000ee200000e0000 */
[----:B--2---:R-:W-:-:S02]  /*2ce0*/  UIADD3 UR26, UR14, -0x4498517b, URZ ;  /* 0xbb67ae850e1a7890 */ /* 0x004fc4000fffe03f */
[----:B------:R-:W-:Y:S02]  /*2cf0*/  UIADD3 UR24, UR14, 0x76cf5d0a, URZ ;  /* 0x76cf5d0a0e187890 */ /* 0x000fe4000fffe03f */
[----:B------:R-:W-:Y:S02]  /*2d00*/  UIADD3 UR22, UR14, 0x32370b8f, URZ ;  /* 0x32370b8f0e167890 */ /* 0x000fe4000fffe03f */
[----:B------:R-:W-:Y:S02]  /*2d10*/  UIADD3 UR20, UR14, -0x126145ec, URZ ;  /* 0xed9eba140e147890 */ /* 0x000fe4000fffe03f */
[----:B---3--:R-:W-:Y:S02]  /*2d20*/  UIADD3 UR27, UR15, -0x61c88647, URZ ;  /* 0x9e3779b90f1b7890 */ /* 0x008fe4000fffe03f */
[----:B------:R-:W-:Y:S02]  /*2d30*/  UIADD3 UR25, UR15, 0x3c6ef372, URZ ;  /* 0x3c6ef3720f197890 */ /* 0x000fe4000fffe03f */
[----:B------:R-:W-:-:S02]  /*2d40*/  UIADD3 UR23, UR15, -0x255992d5, URZ ;  /* 0xdaa66d2b0f177890 */ /* 0x000fc4000fffe03f */
[----:B------:R-:W-:Y:S02]  /*2d50*/  UIADD3 UR21, UR15, 0x78dde6e4, URZ ;  /* 0x78dde6e40f157890 */ /* 0x000fe4000fffe03f */
[----:B------:R-:W-:Y:S02]  /*2d60*/  UIADD3 UR19, UR15, 0x1715609d, URZ ;  /* 0x1715609d0f137890 */ /* 0x000fe4000fffe03f */
[----:B------:R-:W-:Y:S02]  /*2d70*/  UIADD3 UR18, UR14, -0x56f99767, URZ ;  /* 0xa90668990e127890 */ /* 0x000fe4000fffe03f */
[----:B------:R-:W-:Y:S02]  /*2d80*/  UIADD3 UR17, UR15, -0x4ab325aa, URZ ;  /* 0xb54cda560f117890 */ /* 0x000fe4000fffe03f */
[----:B-1----:R-:W-:Y:S02]  /*2d90*/  UIADD3 UR16, UR14, 0x646e171e, URZ ;  /* 0x646e171e0e107890 */ /* 0x002fe4000fffe03f */
.L_x_1105:
        /* <DEDUP_REMOVED lines=643> */
.L_x_1103:
        /* <DEDUP_REMOVED lines=97> */
[----:B------:R-:W-:Y:S04]  /*5be0*/  IMAD.SHL.U32 R203, R248, 0x10, RZ ;  /* 0x00000010f8cb7824 */ /* 0x000fe800078e00ff */
[C---:B------:R-:W-:Y:S08]  /*5bf0*/  HMMA.16816.F32.BF16 R120, R204.reuse, R208, R120 ;  /* 0x000000d0cc78723c */ /* 0x040ff00000041878 */
[-C--:B------:R-:W-:Y:S04]  /*5c00*/  HMMA.16816.F32.BF16 R124, R204, R210.reuse, R124 ;  /* 0x000000d2cc7c723c */ /* 0x080fe8000004187c */
[CC--:B-1----:R-:W-:Y:S04]  /*5c10*/  LEA R200, P0, R202.reuse, R224.reuse, 0x2 ;  /* 0x000000e0cac87211 */ /* 0x0c2fe800078010ff */
[----:B------:R-:W-:Y:S04]  /*5c20*/  HMMA.16816.F32.BF16 R128, R196, R210, R128 ;  /* 0x000000d2c480723c */ /* 0x000fe80000041880 */
[-C--:B------:R-:W-:Y:S01]  /*5c30*/  LEA.HI.X.SX32 R201, R202, R225.reuse, 0x2, P0 ;  /* 0x000000e1cac97211 */ /* 0x080fe200000f16ff */
[C---:B------:R-:W-:Y:S02]  /*5c40*/  IMAD.SHL.U32 R205, R248.reuse, 0x20, RZ ;  /* 0x00000020f8cd7824 */ /* 0x040fe400078e00ff */
[CC--:B------:R-:W-:Y:S01]  /*5c50*/  LEA R196, P1, R203.reuse, R224.reuse, 0x2 ;  /* 0x000000e0cbc47211 */ /* 0x0c0fe200078210ff */
[C---:B------:R-:W-:Y:S01]  /*5c60*/  IMAD R199, R248.reuse, 0x18, RZ ;  /* 0x00000018f8c77824 */ /* 0x040fe200078e02ff */
[----:B------:R1:W-:Y:S03]  /*5c70*/  RED.E.ADD.F32.FTZ.RN.STRONG.GPU [R200.64], R5 ;  /* 0x00000005c800798e */ /* 0x0003e6000c10e784 */
[-C--:B------:R-:W-:Y:S01]  /*5c80*/  LEA.HI.X.SX32 R197, R203, R225.reuse, 0x2, P1 ;  /* 0x000000e1cbc57211 */ /* 0x080fe200008f16ff */
[C---:B------:R-:W-:Y:S01]  /*5c90*/  IMAD R206, R248.reuse, 0x28, RZ ;  /* 0x00000028f8ce7824 */ /* 0x040fe200078e02ff */
[-C--:B--2---:R-:W-:Y:S01]  /*5ca0*/  LEA R4, P0, R199, R224.reuse, 0x2 ;  /* 0x000000e0c7047211 */ /* 0x084fe200078010ff */
[----:B------:R-:W-:Y:S01]  /*5cb0*/  IMAD R204, R248, 0x30, RZ ;  /* 0x00000030f8cc7824 */ /* 0x000fe200078e02ff */
[-C--:B------:R-:W-:Y:S01]  /*5cc0*/  LEA R198, P1, R205, R224.reuse, 0x2 ;  /* 0x000000e0cdc67211 */ /* 0x080fe200078210ff */
        /* <DEDUP_REMOVED lines=308> */
.L_x_1104:
        /* <DEDUP_REMOVED lines=8> */
[----:B------:R-:W-:Y:S01]  /*7090*/  FMUL.FTZ R12, R63, c[0x0][0x2dc] ;  /* 0x0000b7003f0c7a20 */ /* 0x000fe20000410000 */
        /* <DEDUP_REMOVED lines=226> */
[----:B-1----:R-:W-:Y:S01]  /*7ec0*/  FMUL.FTZ R5, R77, c[0x0][0x2dc] ;  /* 0x0000b7004d057a20 */ /* 0x002fe20000410000 */
        /* <DEDUP_REMOVED lines=46> */
.L_x_1106:
        /* <DEDUP_REMOVED lines=19> */
.L_x_1107:
        /* <DEDUP_REMOVED lines=52> */
.L_x_1109:
[----:B--23--:R-:W-:Y:S05]  /*8620*/  BSYNC B0 ;  /* 0x0000000000007941 */ /* 0x00cfea0003800000 */
.L_x_1108:
        /* <DEDUP_REMOVED lines=17> */
.L_x_1111:
[----:B------:R-:W-:Y:S05]  /*8740*/  BSYNC B0 ;  /* 0x0000000000007941 */ /* 0x000fea0003800000 */
.L_x_1110:
        /* <DEDUP_REMOVED lines=27> */
.L_x_1113:
[----:B------:R-:W-:Y:S05]  /*8900*/  BSYNC B0 ;  /* 0x0000000000007941 */ /* 0x000fea0003800000 */
.L_x_1112:
        /* <DEDUP_REMOVED lines=15> */
.L_x_1102:
        /* <DEDUP_REMOVED lines=20> */
.L_x_1115:
        /* <DEDUP_REMOVED lines=18> */
.L_x_1116:
        /* <DEDUP_REMOVED lines=33> */
.L_x_1118:
[----:B------:R-:W-:Y:S05]  /*8e70*/  BSYNC B0 ;  /* 0x0000000000007941 */ /* 0x000fea0003800000 */
.L_x_1117:
        /* <DEDUP_REMOVED lines=17> */
.L_x_1120:
[----:B------:R-:W-:Y:S05]  /*8f90*/  BSYNC B0 ;  /* 0x0000000000007941 */ /* 0x000fea0003800000 */
.L_x_1119:
        /* <DEDUP_REMOVED lines=27> */
.L_x_1122:
[----:B------:R-:W-:Y:S05]  /*9150*/  BSYNC B0 ;  /* 0x0000000000007941 */ /* 0x000fea0003800000 */
.L_x_1121:
        /* <DEDUP_REMOVED lines=14> */
.L_x_1114:
[----:B------:R-:W-:Y:S05]  /*9240*/  BSYNC B1 ;  /* 0x0000000000017941 */ /* 0x000fea0003800000 */
.L_x_1097:
        /* <DEDUP_REMOVED lines=11> */
.L_x_1123:
[----:B------:R-:W-:Y:S05]  /*9300*/  EXIT ;  /* 0x000000000000794d */ /* 0x000fea0003800000 */
.L_x_1125:
        /* <DEDUP_REMOVED lines=15> */
.L_x_2029:


//--------------------- .text._ZN5flash44flash_bwd_dq_dk_dv_loop_seqk_parallel_kernelI23Flash_bwd_kernel_traitsILi256ELi64ELi64ELi8ELi4ELi2ELi2ELb0ELb1EN7cutlass10bfloat16_tE19Flash_kernel_traitsILi256ELi64ELi64ELi8ES3_EELb0ELb0ELb0ELb0ELb0ELb1ELb1EEEvNS_16Flash_bwd_paramsE --------------------------
	.section	.text._ZN5flash44flash_bwd_dq_dk_dv_loop_seqk_parallel_kernelI23Flash_bwd_kernel_traitsILi256ELi64ELi64ELi8ELi4ELi2ELi2ELb0ELb1EN7cutlass10bfloat16_tE19Flash_kernel_traitsILi256ELi64ELi64ELi8ES3_EELb0ELb0ELb0ELb0ELb0ELb1ELb1EEEvNS_16Flash_bwd_paramsE,"ax",@progbits
	.sectioninfo	@"SHI_REGISTERS=255"
	.align	128
        .global         _ZN5flash44flash_bwd_dq_dk_dv_loop_seqk_parallel_kernelI23Flash_bwd_kernel_traitsILi256ELi64ELi64ELi8ELi4ELi2ELi2ELb0ELb1EN7cutlass10bfloat16_tE19Flash_kernel_traitsILi256ELi64ELi64ELi8ES3_EELb0ELb0ELb0ELb0ELb0ELb1ELb1EEEvNS_16Flash_bwd_paramsE
        .type           _ZN5flash44flash_bwd_dq_dk_dv_loop_seqk_parallel_kernelI23Flash_bwd_kernel_traitsILi256ELi64ELi64ELi8ELi4ELi2ELi2ELb0ELb1EN7cutlass10bfloat16_tE19Flash_kernel_traitsILi256ELi64ELi64ELi8ES3_EELb0ELb0ELb0ELb0ELb0ELb1ELb1EEEvNS_16Flash_bwd_paramsE,@function
        .size           _ZN5flash44flash_bwd_dq_dk_dv_loop_seqk_parallel_kernelI23Flash_bwd_kernel_traitsILi256ELi64ELi64ELi8ELi4ELi2ELi2ELb0ELb1EN7cutlass10bfloat16_tE19Flash_kernel_traitsILi256ELi64ELi64ELi8ES3_EELb0ELb0ELb0ELb0ELb0ELb1ELb1EEEvNS_16Flash_bwd_paramsE,(.L_x_2030 - _ZN5flash44flash_bwd_dq_dk_dv_loop_seqk_parallel_kernelI23Flash_bwd_kernel_traitsILi256ELi64ELi64ELi8ELi4ELi2ELi2ELb0ELb1EN7cutlass10bfloat16_tE19Flash_kernel_traitsILi256ELi64ELi64ELi8ES3_EELb0ELb0ELb0ELb0ELb0ELb1ELb1EEEvNS_16Flash_bwd_paramsE)
        .other          _ZN5flash44flash_bwd_dq_dk_dv_loop_seqk_parallel_kernelI23Flash_bwd_kernel_traitsILi256ELi64ELi64ELi8ELi4ELi2ELi2ELb0ELb1EN7cutlass10bfloat16_tE19Flash_kernel_traitsILi256ELi64ELi64ELi8ES3_EELb0ELb0ELb0ELb0ELb0ELb1ELb1EEEvNS_16Flash_bwd_paramsE,@"STO_CUDA_ENTRY STV_DEFAULT"
_ZN5flash44flash_bwd_dq_dk_dv_loop_seqk_parallel_kernelI23Flash_bwd_kernel_traitsILi256ELi64ELi64ELi8ELi4ELi2ELi2ELb0ELb1EN7cutlass10bfloat16_tE19Flash_kernel_traitsILi256ELi64ELi64ELi8ES3_EELb0ELb0ELb0ELb0ELb0ELb1ELb1EEEvNS_16Flash_bwd_paramsE:
.text._ZN5flash44flash_bwd_dq_dk_dv_loop_seqk_parallel_kernelI23Flash_bwd_kernel_traitsILi256ELi64ELi64ELi8ELi4ELi2ELi2ELb0ELb1EN7cutlass10bfloat16_tE19Flash_kernel_traitsILi256ELi64ELi64ELi8ES3_EELb0ELb0ELb0ELb0ELb0ELb1ELb1EEEvNS_16Flash_bwd_paramsE:
        /* <DEDUP_REMOVED lines=188> */
.L_x_1154:
        /* <DEDUP_REMOVED lines=53> */
.L_x_1126:
        /* <DEDUP_REMOVED lines=58> */
.L_x_1128:
        /* <DEDUP_REMOVED lines=18> */
.L_x_1129:
        /* <DEDUP_REMOVED lines=71> */
.L_x_1130:
[----:B------:R-:W-:Y:S02]  /*1840*/  UMOV UR11, UR50 ;  /* 0x00000032000b7c82 */ /* 0x000fe40008000000 */
.L_x_1131:
        /* <DEDUP_REMOVED lines=49> */
[C---:B------:R-:W-:Y:S01]  /*1b60*/  IADD3 R5, P0, R10.reuse, UR15, RZ ;  /* 0x0000000f0a057c10 */ /* 0x040fe2000ff1e0ff */
[----:B------:R-:W-:Y:S01]  /*1b70*/  UIMAD.WIDE UR14, UR9, UR39, UR32 ;  /* 0x00000027090e72a5 */ /* 0x000fe2000f8e0220 */
[----:B------:R-:W-:Y:S02]  /*1b80*/  IADD3 R7, R7, UR10, RZ ;  /* 0x0000000a07077c10 */ /* 0x000fe4000fffe0ff */
[----:B------:R-:W-:Y:S01]  /*1b90*/  LEA.HI.X.SX32 R10, R10, UR7, 0x1, P0 ;  /* 0x000000070a0a7c11 */ /* 0x000fe200080f0eff */
[----:B------:R-:W-:Y:S01]  /*1ba0*/  ULDC.64 UR32, c[0x0][0x3c8] ;  /* 0x0000f20000207ab9 */ /* 0x000fe20000000a00 */
[----:B------:R-:W-:Y:S01]  /*1bb0*/  PLOP3.LUT P0, PT, PT, PT, UP4, 0x80, 0x0 ;  /* 0x000000000000781c */ /* 0x000fe20003f0f048 */
[----:B------:R-:W-:Y:S01]  /*1bc0*/  IMAD.WIDE.U32 R6, R243, c[0x0][0x370], R6 ;  /* 0x0000dc00f3067a25 */ /* 0x000fe200078e0006 */
[----:B------:R-:W-:Y:S01]  /*1bd0*/  LEA.HI.X R13, R8, c[0x0][0x164], R11, 0x1, P1 ;  /* 0x00005900080d7a11 */ /* 0x000fe200008f0c0b */
[----:B------:R-:W-:Y:S01]  /*1be0*/  UIMAD.WIDE UR16, UR11, UR39, UR32 ;  /* 0x000000270b1072a5 */ /* 0x000fe2000f8e0220 */
[----:B------:R-:W-:Y:S01]  /*1bf0*/  LEA R228, P1, R5, c[0x0][0x350], 0x2 ;  /* 0x0000d40005e47a11 */ /* 0x000fe200078210ff */
[----:B------:R-:W-:Y:S01]  /*1c00*/  IMAD.IADD R7, R7, 0x1, R9 ;  /* 0x0000000107077824 */ /* 0x000fe200078e0209 */
[----:B------:R-:W-:-:S02]  /*1c10*/  LEA R8, P2, R6, c[0x0][0x330], 0x1 ;  /* 0x0000cc0006087a11 */ /* 0x000fc400078408ff */
[----:B------:R-:W-:Y:S02]  /*1c20*/  LEA.HI.X R229, R5, c[0x0][0x354], R10, 0x2, P1 ;  /* 0x0000d50005e57a11 */ /* 0x000fe400008f140a */
[----:B------:R-:W-:-:S03]  /*1c30*/  LEA.HI.X R9, R6, c[0x0][0x334], R7, 0x1, P2 ;  /* 0x0000cd0006097a11 */ /* 0x000fc600010f0c07 */
[----:B------:R-:W-:Y:S05]  /*1c40*/  @!P0 BRA `(.L_x_1132) ;  /* 0x0000665000008947 */ /* 0x000fea0003800000 */
[----:B------:R-:W-:Y:S01]  /*1c50*/  UMOV UR7, UR8 ;  /* 0x0000000800077c82 */ /* 0x000fe20008000000 */
[----:B------:R-:W-:Y:S01]  /*1c60*/  IADD3 R5, R243, 0x20, RZ ;  /* 0x00000020f3057810 */ /* 0x000fe20007ffe0ff */
[----:B------:R-:W-:Y:S01]  /*1c70*/  UIMAD UR10, UR7, -0x40, UR27 ;  /* 0xffffffc0070a78a4 */ /* 0x000fe2000f8e021b */
[----:B------:R-:W-:Y:S01]  /*1c80*/  MOV R18, 0x40 ;  /* 0x0000004000127802 */ /* 0x000fe20000000f00 */
[----:B------:R-:W-:Y:S01]  /*1c90*/  ULDC.64 UR8, c[0x0][0x198] ;  /* 0x0000660000087ab9 */ /* 0x000fe20000000a00 */
[----:B------:R-:W-:Y:S01]  /*1ca0*/  IMAD.U32 R6, RZ, RZ, UR23 ;  /* 0x00000017ff067e24 */ /* 0x000fe2000f8e00ff */
[----:B------:R-:W-:Y:S01]  /*1cb0*/  UIMAD UR8, UR19, UR8, URZ ;  /* 0x00000008130872a4 */ /* 0x000fe2000f8e023f */
[----:B------:R-:W-:Y:S01]  /*1cc0*/  IMAD.U32 R10, RZ, RZ, UR23 ;  /* 0x00000017ff0a7e24 */ /* 0x000fe2000f8e00ff */
[----:B------:R-:W-:Y:S01]  /*1cd0*/  ISETP.GE.AND P3, PT, R5, UR10, PT ;  /* 0x0000000a05007c0c */ /* 0x000fe2000bf66270 */
[----:B------:R-:W-:Y:S01]  /*1ce0*/  ULDC.64 UR12, c[0x0][0x1a0] ;  /* 0x00006800000c7ab9 */ /* 0x000fe20000000a00 */
[----:B------:R-:W-:Y:S01]  /*1cf0*/  IMAD.WIDE.U32 R14, R18, c[0x0][0x370], RZ ;  /* 0x0000dc00120e7a25 */ /* 0x000fe200078e00ff */
[----:B------:R-:W-:Y:S01]  /*1d00*/  UIMAD UR11, UR23, UR9, UR8 ;  /* 0x00000009170b72a4 */ /* 0x000fe2000f8e0208 */
[----:B------:R-:W-:Y:S01]  /*1d10*/  MOV R233, R13 ;  /* 0x0000000d00e97202 */ /* 0x000fe20000000f00 */
[----:B------:R-:W-:Y:S01]  /*1d20*/  UIMAD UR9, UR19, UR12, URZ ;  /* 0x0000000c130972a4 */ /* 0x000fe2000f8e023f */
[----:B------:R-:W-:Y:S01]  /*1d30*/  IMAD.MOV.U32 R234, RZ, RZ, R8 ;  /* 0x000000ffffea7224 */ /* 0x000fe200078e0008 */
[----:B------:R-:W-:Y:S01]  /*1d40*/  UIMAD UR8, UR22, -0x40, UR6 ;  /* 0xffffffc0160878a4 */ /* 0x000fe2000f8e0206 */
[----:B------:R-:W-:Y:S01]  /*1d50*/  IMAD.WIDE.U32 R6, R6, c[0x0][0x198], R248 ;  /* 0x0000660006067a25 */ /* 0x000fe200078e00f8 */
[----:B------:R-:W-:Y:S01]  /*1d60*/  UIMAD UR9, UR23, UR13, UR9 ;  /* 0x0000000d170972a4 */ /* 0x000fe2000f8e0209 */
[----:B------:R-:W-:-:S02]  /*1d70*/  SHF.L.U32 R242, R250, 0x2, RZ ;  /* 0x00000002faf27819 */ /* 0x000fc400000006ff */
[----:B------:R-:W-:Y:S01]  /*1d80*/  IMAD.WIDE.U32 R10, R10, c[0x0][0x1a0], R248 ;  /* 0x000068000a0a7a25 */ /* 0x000fe200078e00f8 */
[----:B------:R-:W-:Y:S02]  /*1d90*/  ISETP.GE.AND P1, PT, R5, UR8, PT ;  /* 0x0000000805007c0c */ /* 0x000fe4000bf26270 */
[----:B------:R-:W-:Y:S01]  /*1da0*/  @!P3 IADD3 R14, P4, R234, R14, RZ ;  /* 0x0000000eea0eb210 */ /* 0x000fe20007f9e0ff */
[----:B------:R-:W-:Y:S01]  /*1db0*/  IMAD.MOV.U32 R235, RZ, RZ, R9 ;  /* 0x000000ffffeb7224 */ /* 0x000fe200078e0009 */
[----:B------:R-:W-:Y:S01]  /*1dc0*/  IADD3 R8, P2, R6, UR34, RZ ;  /* 0x0000002206087c10 */ /* 0x000fe2000ff5e0ff */
[----:B------:R-:W-:Y:S01]  /*1dd0*/  IMAD R9, R18, c[0x0][0x374], RZ ;  /* 0x0000dd0012097a24 */ /* 0x000fe200078e02ff */
[----:B------:R-:W-:Y:S01]  /*1de0*/  MOV R5, UR11 ;  /* 0x0000000b00057c02 */ /* 0x000fe20008000f00 */
[----:B------:R-:W-:Y:S01]  /*1df0*/  IMAD.U32 R17, RZ, RZ, UR9 ;  /* 0x00000009ff117e24 */ /* 0x000fe2000f8e00ff */
[----:B------:R-:W-:Y:S01]  /*1e00*/  IADD3 R6, P0, R10, UR29, RZ ;  /* 0x0000001d0a067c10 */ /* 0x000fe2000ff1e0ff */
[----:B------:R-:W-:Y:S01]  /*1e10*/  IMAD.MOV.U32 R232, RZ, RZ, R12 ;  /* 0x000000ffffe87224 */ /* 0x000fe200078e000c */
[----:B------:R-:W-:Y:S01]  /*1e20*/  @!P3 IADD3.X R15, R235, R15, R9, P4, !PT ;  /* 0x0000000feb0fb210 */ /* 0x000fe200027fe409 */
[----:B------:R-:W-:Y:S01]  /*1e30*/  IMAD.WIDE.U32 R12, R18, c[0x0][0x190], RZ ;  /* 0x00006400120c7a25 */ /* 0x000fe200078e00ff */
[----:B------:R-:W-:Y:S01]  /*1e40*/  IADD3.X R9, R7, UR35, R5, P2, !PT ;  /* 0x0000002307097c10 */ /* 0x000fe200097fe405 */
[----:B------:R-:W-:Y:S01]  /*1e50*/  UMOV UR9, UR14 ;  /* 0x0000000e00097c82 */ /* 0x000fe20008000000 */
[----:B------:R-:W-:Y:S01]  /*1e60*/  IADD3.X R7, R11, UR30, R17, P0, !PT ;  /* 0x0000001e0b077c10 */ /* 0x000fe200087fe411 */
[----:B------:R-:W-:Y:S01]  /*1e70*/  IMAD R10, R16, c[0x0][0x1b0], RZ ;  /* 0x00006c00100a7a24 */ /* 0x000fe200078e02ff */
[----:B------:R-:W-:Y:S01]  /*1e80*/  @!P3 IADD3 R12, P0, R232, R12, RZ ;  /* 0x0000000ce80cb210 */ /* 0x000fe20007f1e0ff */
[----:B------:R-:W-:Y:S01]  /*1e90*/  IMAD R5, R16, c[0x0][0x1b8], RZ ;  /* 0x00006e0010057a24 */ /* 0x000fe200078e02ff */
[C---:B------:R-:W-:Y:S01]  /*1ea0*/  ISETP.GE.AND P2, PT, R243.reuse, UR8, PT ;  /* 0x00000008f3007c0c */ /* 0x040fe2000bf46270 */
[----:B------:R-:W-:Y:S01]  /*1eb0*/  IMAD R16, R18, c[0x0][0x194], RZ ;  /* 0x0000650012107a24 */ /* 0x000fe200078e02ff */
[----:B------:R-:W-:Y:S01]  /*1ec0*/  @!P1 IADD3 R18, P4, R243, 0x20, RZ ;  /* 0x00000020f3129810 */ /* 0x000fe20007f9e0ff */
        /* <DEDUP_REMOVED lines=8> */
[----:B------:R-:W-:Y:S01]  /*1f50*/  MOV R240, 0x7f800000 ;  /* 0x7f80000000f07802 */ /* 0x000fe20000000f00 */
[----:B------:R-:W-:Y:S01]  /*1f60*/  @!P1 IMAD.X R21, RZ, RZ, R22, P0 ;  /* 0x000000ffff159224 */ /* 0x000fe200000e0616 */
[----:B------:R-:W-:Y:S01]  /*1f70*/  PLOP3.LUT P0, PT, PT, PT, UP3, 0x80, 0x0 ;  /* 0x000000000000781c */ /* 0x000fe20003f0f038 */
[----:B------:R-:W-:Y:S02]  /*1f80*/  IMAD.IADD R5, R9, 0x1, R10 ;  /* 0x0000000109057824 */ /* 0x000fe400078e020a */
[----:B------:R-:W-:-:S03]  /*1f90*/  IMAD.WIDE.U32 R6, R4, c[0x0][0x1b8], R6 ;  /* 0x00006e0004067a25 */ /* 0x000fc600078e0006 */
[----:B------:R-:W-:Y:S01]  /*1fa0*/  @!P1 MOV R9, R5 ;  /* 0x0000000500099202 */ /* 0x000fe20000000f00 */
[----:B------:R-:W-:Y:S01]  /*1fb0*/  @!P1 IMAD R16, R16, c[0x0][0x198], RZ ;  /* 0x0000660010109a24 */ /* 0x000fe200078e02ff */
[----:B------:R-:W-:Y:S01]  /*1fc0*/  IADD3 R7, R7, R11, RZ ;  /* 0x0000000b07077210 */ /* 0x000fe20007ffe0ff */
[----:B------:R-:W-:Y:S01]  /*1fd0*/  @!P2 IMAD.MOV.U32 R4, RZ, RZ, R8 ;  /* 0x000000ffff04a224 */ /* 0x000fe200078e0008 */
[----:B------:R-:W-:Y:S01]  /*1fe0*/  @!P1 MOV R10, R6 ;  /* 0x00000006000a9202 */ /* 0x000fe20000000f00 */
[----:B------:R-:W-:Y:S02]  /*1ff0*/  @!P2 IMAD R17, R22, c[0x0][0x198], RZ ;  /* 0x000066001611aa24 */ /* 0x000fe400078e02ff */
[----:B------:R-:W-:Y:S01]  /*2000*/  @P0 BAR.SYNC.DEFER_BLOCKING 0x0 ;  /* 0x0000000000000b1d */ /* 0x000fe20000010000 */
[C---:B------:R-:W-:Y:S02]  /*2010*/  @!P1 IMAD R23, R18.reuse, c[0x0][0x19c], R16 ;  /* 0x0000670012179a24 */ /* 0x040fe400078e0210 */
        /* <DEDUP_REMOVED lines=11> */
[----:B------:R1:W-:Y:S01]  /*20d0*/  @P4 STS.128 [R230+0x8000], RZ ;  /* 0x008000ffe6004388 */ /* 0x0003e20000000c00 */
[----:B------:R-:W-:Y:S01]  /*20e0*/  @!P1 IMAD.IADD R5, R19, 0x1, R23 ;  /* 0x0000000113059824 */ /* 0x000fe200078e0217 */
[----:B------:R-:W-:Y:S01]  /*20f0*/  @!P2 LEA.HI.X R11, R4, c[0x0][0x16c], R9, 0x1, P6 ;  /* 0x00005b00040baa11 */ /* 0x000fe200030f0c09 */
[C---:B------:R-:W-:Y:S01]  /*2100*/  @!P2 IMAD R22, R243.reuse, c[0x0][0x1a4], R16 ;  /* 0x00006900f316aa24 */ /* 0x040fe200078e0210 */
[----:B------:R1:W-:Y:S01]  /*2110*/  @P4 STS.128 [R230+0xa000], RZ ;  /* 0x00a000ffe6004388 */ /* 0x0003e20000000c00 */
[----:B------:R-:W-:Y:S01]  /*2120*/  @!P2 IMAD.WIDE.U32 R16, R243, c[0x0][0x1a0], R6 ;  /* 0x00006800f310aa25 */ /* 0x000fe200078e0006 */
[----:B------:R-:W-:-:S02]  /*2130*/  @!P1 LEA.HI.X R9, R18, c[0x0][0x16c], R5, 0x1, P5 ;  /* 0x00005b0012099a11 */ /* 0x000fc400028f0c05 */
[----:B------:R1:W-:Y:S01]  /*2140*/  @P4 STS.128 [R230+0xc000], RZ ;  /* 0x00c000ffe6004388 */ /* 0x0003e20000000c00 */
[----:B------:R-:W-:Y:S01]  /*2150*/  IADD3 R5, R250, 0x8, RZ ;  /* 0x00000008fa057810 */ /* 0x000fe20007ffe0ff */
[----:B------:R-:W-:Y:S01]  /*2160*/  IMAD.MOV.U32 R239, RZ, RZ, 0x7f800000 ;  /* 0x7f800000ffef7424 */ /* 0x000fe200078e00ff */
[----:B------:R-:W-:Y:S01]  /*2170*/  @!P2 IADD3 R7, R17, R22, RZ ;  /* 0x000000161107a210 */ /* 0x000fe20007ffe0ff */
[----:B------:R1:W-:Y:S01]  /*2180*/  @P4 STS.128 [R230+0xe000], RZ ;  /* 0x00e000ffe6004388 */ /* 0x0003e20000000c00 */
[----:B------:R-:W-:Y:S01]  /*2190*/  @!P2 LEA R6, P6, R16, c[0x0][0x170], 0x1 ;  /* 0x00005c001006aa11 */ /* 0x000fe200078c08ff */
[----:B------:R-:W-:Y:S01]  /*21a0*/  @!P1 IMAD.IADD R17, R21, 0x1, R24 ;  /* 0x0000000115119824 */ /* 0x000fe200078e0218 */
[----:B------:R-:W-:Y:S01]  /*21b0*/  @!P1 LEA R4, P5, R20, c[0x0][0x170], 0x1 ;  /* 0x00005c0014049a11 */ /* 0x000fe200078a08ff */
        /* <DEDUP_REMOVED lines=163> */
[----:B------:R-:W-:Y:S02]  /*2bf0*/  UIADD3 UR14, UR23, 0x40, URZ ;  /* 0x00000040170e7890 */ /* 0x000fe4000fffe03f */
[----:B-1----:R-:W-:Y:S02]  /*2c00*/  UMOV UR10, UR17 ;  /* 0x00000011000a7c82 */ /* 0x002fe40008000000 */
.L_x_1135:
[----:B------:R-:W0:Y:S01]  /*2c10*/  LDGDEPBAR ;  /* 0x00000000000079af */ /* 0x000e220000000000 */
[----:B------:R-:W-:Y:S02]  /*2c20*/  UISETP.GE.AND UP0, UPT, UR14, UR6, UPT ;  /* 0x000000060e00728c */ /* 0x000fe4000bf06270 */
[----:B------:R-:W-:Y:S04]  /*2c30*/  UISETP.GE.AND UP4, UPT, UR7, 0x1, UPT ;  /* 0x000000010700788c */ /* 0x000fe8000bf86270 */
[----:B------:R-:W-:Y:S02]  /*2c40*/  PLOP3.LUT P0, PT, PT, PT, UP0, 0x80, 0x0 ;  /* 0x000000000000781c */ /* 0x000fe40003f0f008 */
[----:B------:R-:W-:Y:S02]  /*2c50*/  PLOP3.LUT P5, PT, PT, PT, UP0, 0x80, 0x0 ;  /* 0x000000000000781c */ /* 0x000fe40003faf008 */
[----:B------:R-:W-:Y:S02]  /*2c60*/  PLOP3.LUT P1, PT, PT, PT, UP0, 0x80, 0x0 ;  /* 0x000000000000781c */ /* 0x000fe40003f2f008 */
[----:B------:R-:W-:Y:S02]  /*2c70*/  PLOP3.LUT P4, PT, PT, PT, UP0, 0x80, 0x0 ;  /* 0x000000000000781c */ /* 0x000fe40003f8f008 */
[----:B------:R-:W-:Y:S02]  /*2c80*/  PLOP3.LUT P2, PT, PT, PT, UP0, 0x80, 0x0 ;  /* 0x000000000000781c */ /* 0x000fe40003f4f008 */
        /* <DEDUP_REMOVED lines=13> */
[----:B------:R-:W-:Y:S03]  /*2d60*/  LDSM.16.M88.4 R108, [R222] ;  /* 0x00000000de6c783b */ /* 0x000fe60000000200 */
        /* <DEDUP_REMOVED lines=92> */
[----:B------:R-:W-:Y:S08]  /*3330*/  HMMA.16816.F32.BF16 R16, R92, R90, R16 ;  /* 0x0000005a5c10723c */ /* 0x000ff00000041810 */
[C---:B----4-:R-:W-:Y:S08]  /*3340*/  HMMA.16816.F32.BF16 R4, R100.reuse, R104, R4 ;  /* 0x000000686404723c */ /* 0x050ff00000041804 */
[C---:B------:R-:W-:Y:S08]  /*3350*/  HMMA.16816.F32.BF16 R8, R100.reuse, R106, R8 ;  /* 0x0000006a6408723c */ /* 0x040ff00000041808 */
[C---:B-1----:R-:W-:Y:S08]  /*3360*/  HMMA.16816.F32.BF16 R12, R100.reuse, R84, R12 ;  /* 0x00000054640c723c */ /* 0x042ff0000004180c */
[----:B------:R-:W-:Y:S01]  /*3370*/  HMMA.16816.F32.BF16 R16, R100, R86, R16 ;  /* 0x000000566410723c */ /* 0x000fe20000041810 */
[----:B------:R-:W1:Y:S07]  /*3380*/  LDSM.16.M88.4 R84, [R216+0x16800] ;  /* 0x01680000d854783b */ /* 0x000e6e0000000200 */
[C---:B------:R-:W-:Y:S08]  /*3390*/  HMMA.16816.F32.BF16 R4, R108.reuse, R112, R4 ;  /* 0x000000706c04723c */ /* 0x040ff00000041804 */
[C---:B------:R-:W-:Y:S11]  /*33a0*/  HMMA.16816.F32.BF16 R8, R108.reuse, R114, R8 ;  /* 0x000000726c08723c */ /* 0x040ff60000041808 */
[----:B------:R-:W-:Y:S05]  /*33b0*/  @!UPT UIADD3 URZ, URZ, URZ, URZ ;  /* 0x0000003f3f3ff290 */ /* 0x000fea000fffe03f */
[----:B------:R-:W-:Y:S02]  /*33c0*/  FMUL.FTZ R6, R6, c[0x0][0x2ec] ;  /* 0x0000bb0006067a20 */ /* 0x000fe40000410000 */
[----:B------:R-:W-:Y:S02]  /*33d0*/  FMUL.FTZ R5, R5, c[0x0][0x2ec] ;  /* 0x0000bb0005057a20 */ /* 0x000fe40000410000 */
[----:B------:R2:W-:Y:S01]  /*33e0*/  MUFU.TANH R131, R6 ;  /* 0x0000000600837308 */ /* 0x0005e20000002400 */
[----:B------:R-:W-:Y:S02]  /*33f0*/  FMUL.FTZ R4, R4, c[0x0][0x2ec] ;  /* 0x0000bb0004047a20 */ /* 0x000fe40000410000 */
[----:B------:R-:W-:Y:S01]  /*3400*/  FMUL.FTZ R7, R7, c[0x0][0x2ec] ;  /* 0x0000bb0007077a20 */ /* 0x000fe20000410000 */
[C---:B-1----:R-:W-:Y:S03]  /*3410*/  HMMA.16816.F32.BF16 R12, R108.reuse, R84, R12 ;  /* 0x000000546c0c723c */ /* 0x042fe6000004180c */
[----:B------:R-:W-:Y:S03]  /*3420*/  FMUL.FTZ R8, R8, c[0x0][0x2ec] ;  /* 0x0000bb0008087a20 */ /* 0x000fe60000410000 */
[----:B------:R1:W3:Y:S01]  /*3430*/  MUFU.TANH R123, R4 ;  /* 0x00000004007b7308 */ /* 0x0002e20000002400 */
[----:B------:R-:W-:Y:S01]  /*3440*/  FMUL.FTZ R9, R9, c[0x0][0x2ec] ;  /* 0x0000bb0009097a20 */ /* 0x000fe20000410000 */
[----:B------:R-:W-:Y:S04]  /*3450*/  HMMA.16816.F32.BF16 R16, R108, R86, R16 ;  /* 0x000000566c10723c */ /* 0x000fe80000041810 */
[----:B------:R-:W-:Y:S02]  /*3460*/  FMUL.FTZ R10, R10, c[0x0][0x2ec] ;  /* 0x0000bb000a0a7a20 */ /* 0x000fe40000410000 */
[----:B------:R-:W-:Y:S02]  /*3470*/  FMUL.FTZ R11, R11, c[0x0][0x2ec] ;  /* 0x0000bb000b0b7a20 */ /* 0x000fe40000410000 */
[----:B------:R4:W4:Y:S01]  /*3480*/  MUFU.TANH R121, R5 ;  /* 0x0000000500797308 */ /* 0x0009220000002400 */
[----:B--2---:R-:W-:Y:S04]  /*3490*/  MOV R6, UR22 ;  /* 0x0000001600067c02 */ /* 0x004fe80008000f00 */
[----:B------:R-:W-:Y:S05]  /*34a0*/  @P0 LEA R6, R6, R246, 0x6 ;  /* 0x000000f606060211 */ /* 0x000fea00078e30ff */
[----:B------:R2:W-:Y:S01]  /*34b0*/  MUFU.TANH R120, R8 ;  /* 0x0000000800787308 */ /* 0x0005e20000002400 */
[----:B------:R-:W-:Y:S01]  /*34c0*/  PLOP3.LUT P0, PT, PT, PT, UP0, 0x80, 0x0 ;  /* 0x000000000000781c */ /* 0x000fe20003f0f008 */
[----:B------:R-:W-:Y:S01]  /*34d0*/  FMUL.FTZ R12, R12, c[0x0][0x2ec] ;  /* 0x0000bb000c0c7a20 */ /* 0x000fe20000410000 */
[C---:B------:R-:W-:Y:S01]  /*34e0*/  @P5 ISETP.GE.AND P5, PT, R6.reuse, UR6, PT ;  /* 0x0000000606005c0c */ /* 0x040fe2000bfa6270 */
[----:B------:R-:W-:Y:S01]  /*34f0*/  FMUL.FTZ R13, R13, c[0x0][0x2ec] ;  /* 0x0000bb000d0d7a20 */ /* 0x000fe20000410000 */
[----:B-1----:R-:W-:Y:S01]  /*3500*/  @P1 IADD3 R4, R6, 0x1, RZ ;  /* 0x0000000106041810 */ /* 0x002fe20007ffe0ff */
[----:B------:R-:W-:Y:S01]  /*3510*/  FMUL.FTZ R14, R14, c[0x0][0x2ec] ;  /* 0x0000bb000e0e7a20 */ /* 0x000fe20000410000 */
[----:B-----5:R-:W-:Y:S01]  /*3520*/  FSETP.NEU.FTZ.AND P1, PT, R239, -INF , PT ;  /* 0xff800000ef00780b */ /* 0x020fe20003f3d000 */
[----:B------:R-:W-:Y:S01]  /*3530*/  FMUL.FTZ R15, R15, c[0x0][0x2ec] ;  /* 0x0000bb000f0f7a20 */ /* 0x000fe20000410000 */
[----:B------:R-:W-:Y:S01]  /*3540*/  @P4 ISETP.GE.AND P4, PT, R4, UR6, PT ;  /* 0x0000000604004c0c */ /* 0x000fe2000bf86270 */
[----:B------:R1:W1:Y:S01]  /*3550*/  MUFU.TANH R130, R7 ;  /* 0x0000000700827308 */ /* 0x0002620000002400 */
[----:B---3--:R-:W-:Y:S01]  /*3560*/  MOV R4, R123 ;  /* 0x0000007b00047202 */ /* 0x008fe20000000f00 */
[----:B------:R-:W-:Y:S02]  /*3570*/  FMUL.FTZ R16, R16, c[0x0][0x2ec] ;  /* 0x0000bb0010107a20 */ /* 0x000fe40000410000 */
[----:B----4-:R-:W-:Y:S02]  /*3580*/  FMUL.FTZ R5, R239, 1.4426950216293334961 ;  /* 0x3fb8aa3bef057820 */ /* 0x010fe40000410000 */
[----:B------:R-:W-:Y:S01]  /*3590*/  @P0 FSEL R4, R123, -INF , !P5 ;  /* 0xff8000007b040808 */ /* 0x000fe20006800000 */
[----:B------:R-:W-:Y:S01]  /*35a0*/  FMUL.FTZ R17, R17, c[0x0][0x2ec] ;  /* 0x0000bb0011117a20 */ /* 0x000fe20000410000 */
[----:B------:R-:W-:Y:S01]  /*35b0*/  PLOP3.LUT P0, PT, PT, PT, UP0, 0x80, 0x0 ;  /* 0x000000000000781c */ /* 0x000fe20003f0f008 */
[----:B------:R-:W-:Y:S01]  /*35c0*/  FMUL.FTZ R18, R18, c[0x0][0x2ec] ;  /* 0x0000bb0012127a20 */ /* 0x000fe20000410000 */
[----:B------:R-:W-:Y:S01]  /*35d0*/  FSEL R5, R5, RZ, P1 ;  /* 0x000000ff05057208 */ /* 0x000fe20000800000 */
[----:B------:R3:W4:Y:S01]  /*35e0*/  MUFU.TANH R119, R9 ;  /* 0x0000000900777308 */ /* 0x0007220000002400 */
[----:B------:R-:W-:Y:S01]  /*35f0*/  FSETP.NEU.FTZ.AND P1, PT, R240, -INF , PT ;  /* 0xff800000f000780b */ /* 0x000fe20003f3d000 */
[----:B------:R-:W-:Y:S02]  /*3600*/  FMUL.FTZ R19, R19, c[0x0][0x2ec] ;  /* 0x0000bb0013137a20 */ /* 0x000fe40000410000 */
[--C-:B--2---:R-:W-:Y:S02]  /*3610*/  FFMA.FTZ R8, R4, c[0x0][0x23c], -R5.reuse ;  /* 0x00008f0004087a23 */ /* 0x104fe40000010805 */
[----:B------:R-:W-:Y:S04]  /*3620*/  FMUL.FTZ R4, R240, 1.4426950216293334961 ;  /* 0x3fb8aa3bf0047820 */ /* 0x000fe80000410000 */
[----:B------:R2:W-:Y:S01]  /*3630*/  MUFU.EX2 R203, R8 ;  /* 0x0000000800cb7308 */ /* 0x0005e20000000800 */
[----:B------:R-:W-:Y:S02]  /*3640*/  FSEL R4, R4, RZ, P1 ;  /* 0x000000ff04047208 */ /* 0x000fe40000800000 */
[----:B-1----:R-:W-:Y:S02]  /*3650*/  MOV R7, R121 ;  /* 0x0000007900077202 */ /* 0x002fe40000000f00 */
[----:B------:R-:W-:Y:S02]  /*3660*/  @P2 FSEL R7, R121, -INF , !P4 ;  /* 0xff80000079072808 */ /* 0x000fe40006000000 */
[----:B------:R-:W-:Y:S02]  /*3670*/  PLOP3.LUT P1, PT, PT, PT, UP0, 0x80, 0x0 ;  /* 0x000000000000781c */ /* 0x000fe40003f2f008 */
[----:B------:R-:W-:Y:S01]  /*3680*/  PLOP3.LUT P2, PT, PT, PT, UP0, 0x80, 0x0 ;  /* 0x000000000000781c */ /* 0x000fe20003f4f008 */
[----:B------:R-:W1:Y:S01]  /*3690*/  MUFU.TANH R129, R10 ;  /* 0x0000000a00817308 */ /* 0x000e620000002400 */
[C---:B---3--:R-:W-:Y:S02]  /*36a0*/  @P3 IADD3 R9, R6.reuse, 0x8, RZ ;  /* 0x0000000806093810 */ /* 0x048fe40007ffe0ff */
[----:B------:R-:W-:Y:S02]  /*36b0*/  PLOP3.LUT P3, PT, PT, PT, UP0, 0x80, 0x0 ;  /* 0x000000000000781c */ /* 0x000fe40003f6f008 */
[----:B------:R-:W-:Y:S05]  /*36c0*/  @P6 ISETP.GE.AND P6, PT, R9, UR6, PT ;  /* 0x0000000609006c0c */ /* 0x000fea000bfc6270 */
[----:B------:R-:W3:Y:S02]  /*36d0*/  MUFU.TANH R128, R11 ;  /* 0x0000000b00807308 */ /* 0x000ee40000002400 */
[----:B------:R-:W-:Y:S01]  /*36e0*/  @P2 IADD3 R9, R6, 0x9, RZ ;  /* 0x0000000906092810 */ /* 0x000fe20007ffe0ff */
[--C-:B--2---:R-:W-:Y:S01]  /*36f0*/  FFMA.FTZ R8, R7, c[0x0][0x23c], -R5.reuse ;  /* 0x00008f0007087a23 */ /* 0x104fe20000010805 */
[----:B------:R-:W-:Y:S02]  /*3700*/  MOV R7, R131 ;  /* 0x0000008300077202 */ /* 0x000fe40000000f00 */
[----:B------:R-:W-:Y:S02]  /*3710*/  @P0 FSEL R7, R131, -INF , !P5 ;  /* 0xff80000083070808 */ /* 0x000fe40006800000 */
[----:B------:R-:W-:Y:S02]  /*3720*/  PLOP3.LUT P0, PT, PT, PT, UP0, 0x80, 0x0 ;  /* 0x000000000000781c */ /* 0x000fe40003f0f008 */
[----:B------:R2:W-:Y:S01]  /*3730*/  MUFU.EX2 R201, R8 ;  /* 0x0000000800c97308 */ /* 0x0005e20000000800 */
[----:B------:R-:W-:Y:S02]  /*3740*/  @P3 ISETP.GE.AND P3, PT, R9, UR6, PT ;  /* 0x0000000609003c0c */ /* 0x000fe4000bf66270 */
[----:B------:R-:W-:Y:S02]  /*3750*/  PLOP3.LUT P5, PT, PT, PT, UP0, 0x80, 0x0 ;  /* 0x000000000000781c */ /* 0x000fe40003faf008 */
[----:B------:R-:W-:Y:S05]  /*3760*/  PLOP3.LUT P2, PT, PT, PT, UP0, 0x80, 0x0 ;  /* 0x000000000000781c */ /* 0x000fea0003f4f008 */
[----:B------:R-:W1:Y:S10]  /*3770*/  MUFU.TANH R122, R12 ;  /* 0x0000000c007a7308 */ /* 0x000e740000002400 */
[----:B------:R-:W1:Y:S01]  /*3780*/  MUFU.TANH R118, R13 ;  /* 0x0000000d00767308 */ /* 0x000e620000002400 */
[--C-:B--2---:R-:W-:Y:S01]  /*3790*/  FFMA.FTZ R8, R7, c[0x0][0x23c], -R4.reuse ;  /* 0x00008f0007087a23 */ /* 0x104fe20000010804 */
[----:B------:R-:W-:Y:S02]  /*37a0*/  MOV R7, R130 ;  /* 0x0000008200077202 */ /* 0x000fe40000000f00 */
[----:B------:R-:W-:Y:S02]  /*37b0*/  @P1 FSEL R7, R130, -INF , !P4 ;  /* 0xff80000082071808 */ /* 0x000fe40006000000 */
[----:B------:R-:W-:Y:S04]  /*37c0*/  PLOP3.LUT P1, PT, PT, PT, UP0, 0x80, 0x0 ;  /* 0x000000000000781c */ /* 0x000fe80003f2f008 */
[----:B------:R2:W-:Y:S01]  /*37d0*/  MUFU.EX2 R211, R8 ;  /* 0x0000000800d37308 */ /* 0x0005e20000000800 */
[----:B------:R-:W-:Y:S09]  /*37e0*/  PLOP3.LUT P4, PT, PT, PT, UP0, 0x80, 0x0 ;  /* 0x000000000000781c */ /* 0x000ff20003f8f008 */
[----:B------:R-:W1:Y:S04]  /*37f0*/  MUFU.TANH R127, R14 ;  /* 0x0000000e007f7308 */ /* 0x000e680000002400 */
[C---:B------:R-:W-:Y:S02]  /*3800*/  @P4 IADD3 R9, R6.reuse, 0x10, RZ ;  /* 0x0000001006094810 */ /* 0x040fe40007ffe0ff */
[----:B------:R-:W-:Y:S02]  /*3810*/  PLOP3.LUT P4, PT, PT, PT, UP0, 0x80, 0x0 ;  /* 0x000000000000781c */ /* 0x000fe40003f8f008 */
[----:B------:R-:W-:Y:S02]  /*3820*/  @P5 ISETP.GE.AND P5, PT, R9, UR6, PT ;  /* 0x0000000609005c0c */ /* 0x000fe4000bfa6270 */
[----:B------:R-:W-:Y:S01]  /*3830*/  @P2 IADD3 R9, R6, 0x11, RZ ;  /* 0x0000001106092810 */ /* 0x000fe20007ffe0ff */
[----:B------:R-:W-:Y:S01]  /*3840*/  MUFU.TANH R126, R15 ;  /* 0x0000000f007e7308 */ /* 0x000fe20000002400 */
[----:B------:R-:W-:Y:S01]  /*3850*/  PLOP3.LUT P2, PT, PT, PT, UP0, 0x80, 0x0 ;  /* 0x000000000000781c */ /* 0x000fe20003f4f008 */
[--C-:B--2---:R-:W-:Y:S01]  /*3860*/  FFMA.FTZ R8, R7, c[0x0][0x23c], -R4.reuse ;  /* 0x00008f0007087a23 */ /* 0x104fe20000010804 */
[----:B------:R-:W-:Y:S02]  /*3870*/  MOV R7, R120 ;  /* 0x0000007800077202 */ /* 0x000fe40000000f00 */
[----:B------:R-:W-:Y:S02]  /*3880*/  @P0 FSEL R7, R120, -INF , !P6 ;  /* 0xff80000078070808 */ /* 0x000fe40007000000 */
[----:B------:R-:W-:Y:S03]  /*3890*/  PLOP3.LUT P0, PT, PT, PT, UP0, 0x80, 0x0 ;  /* 0x000000000000781c */ /* 0x000fe60003f0f008 */
[----:B------:R2:W-:Y:S10]  /*38a0*/  MUFU.EX2 R209, R8 ;  /* 0x0000000800d17308 */ /* 0x0005f40000000800 */
[----:B------:R-:W1:Y:S10]  /*38b0*/  MUFU.TANH R117, R16 ;  /* 0x0000001000757308 */ /* 0x000e740000002400 */
[----:B------:R-:W-:Y:S01]  /*38c0*/  MUFU.TANH R116, R17 ;  /* 0x0000001100747308 */ /* 0x000fe20000002400 */
[--C-:B--2---:R-:W-:Y:S01]  /*38d0*/  FFMA.FTZ R8, R7, c[0x0][0x23c], -R5.reuse ;  /* 0x00008f0007087a23 */ /* 0x104fe20000010805 */
[----:B----4-:R-:W-:Y:S02]  /*38e0*/  MOV R7, R119 ;  /* 0x0000007700077202 */ /* 0x010fe40000000f00 */
[----:B------:R-:W-:Y:S02]  /*38f0*/  @P1 FSEL R7, R119, -INF , !P3 ;  /* 0xff80000077071808 */ /* 0x000fe40005800000 */
[----:B------:R-:W-:Y:S04]  /*3900*/  PLOP3.LUT P1, PT, PT, PT, UP0, 0x80, 0x0 ;  /* 0x000000000000781c */ /* 0x000fe80003f2f008 */
[----:B------:R2:W-:Y:S10]  /*3910*/  MUFU.EX2 R199, R8 ;  /* 0x0000000800c77308 */ /* 0x0005f40000000800 */
[----:B------:R-:W-:Y:S10]  /*3920*/  MUFU.TANH R125, R18 ;  /* 0x00000012007d7308 */ /* 0x000ff40000002400 */
[----:B------:R-:W-:Y:S01]  /*3930*/  MUFU.TANH R124, R19 ;  /* 0x00000013007c7308 */ /* 0x000fe20000002400 */
[--C-:B--2---:R-:W-:Y:S01]  /*3940*/  FFMA.FTZ R8, R7, c[0x0][0x23c], -R5.reuse ;  /* 0x00008f0007087a23 */ /* 0x104fe20000010805 */
[----:B-1----:R-:W-:Y:S02]  /*3950*/  MOV R7, R129 ;  /* 0x0000008100077202 */ /* 0x002fe40000000f00 */
[----:B------:R-:W-:Y:S02]  /*3960*/  @P0 FSEL R7, R129, -INF , !P6 ;  /* 0xff80000081070808 */ /* 0x000fe40007000000 */
[----:B------:R-:W-:Y:S04]  /*3970*/  PLOP3.LUT P0, PT, PT, PT, UP0, 0x80, 0x0 ;  /* 0x000000000000781c */ /* 0x000fe80003f0f008 */
[----:B------:R1:W-:Y:S01]  /*3980*/  MUFU.EX2 R198, R8 ;  /* 0x0000000800c67308 */ /* 0x0003e20000000800 */
[----:B------:R-:W-:Y:S11]  /*3990*/  PLOP3.LUT P6, PT, PT, PT, UP0, 0x80, 0x0 ;  /* 0x000000000000781c */ /* 0x000ff60003fcf008 */
[----:B------:R-:W-:Y:S02]  /*39a0*/  @!UPT UIADD3 URZ, URZ, URZ, URZ ;  /* 0x0000003f3f3ff290 */ /* 0x000fe4000fffe03f */
[----:B------:R-:W-:Y:S01]  /*39b0*/  @P6 ISETP.GE.AND P6, PT, R9, UR6, PT ;  /* 0x0000000609006c0c */ /* 0x000fe2000bfc6270 */
[--C-:B-1----:R-:W-:Y:S01]  /*39c0*/  FFMA.FTZ R8, R7, c[0x0][0x23c], -R4.reuse ;  /* 0x00008f0007087a23 */ /* 0x102fe20000010804 */
[----:B---3--:R-:W-:Y:S02]  /*39d0*/  MOV R7, R128 ;  /* 0x0000008000077202 */ /* 0x008fe40000000f00 */
[----:B------:R-:W-:Y:S01]  /*39e0*/  @P1 FSEL R7, R128, -INF , !P3 ;  /* 0xff80000080071808 */ /* 0x000fe20005800000 */
[----:B------:R1:W-:Y:S01]  /*39f0*/  MUFU.EX2 R208, R8 ;  /* 0x0000000800d07308 */ /* 0x0003e20000000800 */
[----:B------:R-:W-:Y:S02]  /*3a00*/  PLOP3.LUT P1, PT, PT, PT, UP0, 0x80, 0x0 ;  /* 0x000000000000781c */ /* 0x000fe40003f2f008 */
[----:B------:R-:W-:Y:S11]  /*3a10*/  PLOP3.LUT P3, PT, PT, PT, UP0, 0x80, 0x0 ;  /* 0x000000000000781c */ /* 0x000ff60003f6f008 */
[----:B------:R-:W-:Y:S02]  /*3a20*/  @!UPT UIADD3 URZ, URZ, URZ, URZ ;  /* 0x0000003f3f3ff290 */ /* 0x000fe4000fffe03f */
[C---:B------:R-:W-:Y:S02]  /*3a30*/  @P3 IADD3 R9, R6.reuse, 0x18, RZ ;  /* 0x0000001806093810 */ /* 0x040fe40007ffe0ff */
[----:B------:R-:W-:Y:S01]  /*3a40*/  @P4 IADD3 R6, R6, 0x19, RZ ;  /* 0x0000001906064810 */ /* 0x000fe20007ffe0ff */
[--C-:B-1----:R-:W-:Y:S01]  /*3a50*/  FFMA.FTZ R8, R7, c[0x0][0x23c], -R4.reuse ;  /* 0x00008f0007087a23 */ /* 0x102fe20000010804 */
[----:B------:R-:W-:Y:S02]  /*3a60*/  MOV R7, R122 ;  /* 0x0000007a00077202 */ /* 0x000fe40000000f00 */
[----:B------:R-:W-:Y:S01]  /*3a70*/  @P0 FSEL R7, R122, -INF , !P5 ;  /* 0xff8000007a070808 */ /* 0x000fe20006800000 */
[----:B------:R1:W2:Y:S01]  /*3a80*/  MUFU.EX2 R206, R8 ;  /* 0x0000000800ce7308 */ /* 0x0002a20000000800 */
[----:B------:R-:W-:Y:S03]  /*3a90*/  PLOP3.LUT P0, PT, PT, PT, UP0, 0x80, 0x0 ;  /* 0x000000000000781c */ /* 0x000fe60003f0f008 */
[--C-:B-1----:R-:W-:Y:S01]  /*3aa0*/  FFMA.FTZ R8, R7, c[0x0][0x23c], -R5.reuse ;  /* 0x00008f0007087a23 */ /* 0x102fe20000010805 */
[----:B------:R-:W-:Y:S02]  /*3ab0*/  MOV R7, R118 ;  /* 0x0000007600077202 */ /* 0x000fe40000000f00 */
[----:B------:R-:W-:Y:S03]  /*3ac0*/  @P2 FSEL R7, R118, -INF , !P6 ;  /* 0xff80000076072808 */ /* 0x000fe60007000000 */
[----:B------:R1:W-:Y:S01]  /*3ad0*/  MUFU.EX2 R202, R8 ;  /* 0x0000000800ca7308 */ /* 0x0003e20000000800 */
[----:B------:R-:W-:Y:S11]  /*3ae0*/  PLOP3.LUT P2, PT, PT, PT, UP0, 0x80, 0x0 ;  /* 0x000000000000781c */ /* 0x000ff60003f4f008 */
[----:B------:R-:W-:Y:S02]  /*3af0*/  @!UPT UIADD3 URZ, URZ, URZ, URZ ;  /* 0x0000003f3f3ff290 */ /* 0x000fe4000fffe03f */
[----:B------:R-:W-:Y:S02]  /*3b00*/  @P2 ISETP.GE.AND P3, PT, R9, UR6, PT ;  /* 0x0000000609002c0c */ /* 0x000fe4000bf66270 */
[----:B------:R-:W-:Y:S01]  /*3b10*/  PLOP3.LUT P2, PT, PT, PT, UP0, 0x80, 0x0 ;  /* 0x000000000000781c */ /* 0x000fe20003f4f008 */
[--C-:B-1----:R-:W-:Y:S01]  /*3b20*/  FFMA.FTZ R8, R7, c[0x0][0x23c], -R5.reuse ;  /* 0x00008f0007087a23 */ /* 0x102fe20000010805 */
[----:B------:R-:W-:Y:S02]  /*3b30*/  MOV R7, R127 ;  /* 0x0000007f00077202 */ /* 0x000fe40000000f00 */
[----:B------:R-:W-:Y:S01]  /*3b40*/  @P1 FSEL R7, R127, -INF , !P5 ;  /* 0xff8000007f071808 */ /* 0x000fe20006800000 */
[----:B------:R1:W3:Y:S01]  /*3b50*/  MUFU.EX2 R200, R8 ;  /* 0x0000000800c87308 */ /* 0x0002e20000000800 */
[----:B------:R-:W-:Y:S11]  /*3b60*/  PLOP3.LUT P1, PT, PT, PT, UP0, 0x80, 0x0 ;  /* 0x000000000000781c */ /* 0x000ff60003f2f008 */
[----:B------:R-:W-:Y:S02]  /*3b70*/  @!UPT UIADD3 URZ, URZ, URZ, URZ ;  /* 0x0000003f3f3ff290 */ /* 0x000fe4000fffe03f */
[----:B------:R-:W-:Y:S02]  /*3b80*/  @P1 ISETP.GE.AND P1, PT, R6, UR6, PT ;  /* 0x0000000606001c0c */ /* 0x000fe4000bf26270 */
[----:B------:R-:W-:Y:S02]  /*3b90*/  MOV R6, R117 ;  /* 0x0000007500067202 */ /* 0x000fe40000000f00 */
[----:B------:R-:W-:Y:S02]  /*3ba0*/  @P2 FSEL R6, R117, -INF , !P3 ;  /* 0xff80000075062808 */ /* 0x000fe40005800000 */
[----:B------:R-:W-:Y:S01]  /*3bb0*/  PLOP3.LUT P2, PT, PT, PT, UP0, 0x80, 0x0 ;  /* 0x000000000000781c */ /* 0x000fe20003f4f008 */
[--C-:B-1----:R-:W-:Y:S01]  /*3bc0*/  FFMA.FTZ R8, R7, c[0x0][0x23c], -R4.reuse ;  /* 0x00008f0007087a23 */ /* 0x102fe20000010804 */
[----:B------:R-:W-:Y:S02]  /*3bd0*/  MOV R7, R126 ;  /* 0x0000007e00077202 */ /* 0x000fe40000000f00 */
[----:B------:R-:W-:Y:S01]  /*3be0*/  @P0 FSEL R7, R126, -INF , !P6 ;  /* 0xff8000007e070808 */ /* 0x000fe20007000000 */
[----:B------:R2:W-:Y:S01]  /*3bf0*/  MUFU.EX2 R210, R8 ;  /* 0x0000000800d27308 */ /* 0x0005e20000000800 */
[----:B------:R-:W-:Y:S03]  /*3c00*/  PLOP3.LUT P0, PT, PT, PT, UP0, 0x80, 0x0 ;  /* 0x000000000000781c */ /* 0x000fe60003f0f008 */
[--C-:B------:R-:W-:Y:S06]  /*3c10*/  FFMA.FTZ R7, R7, c[0x0][0x23c], -R4.reuse ;  /* 0x00008f0007077a23 */ /* 0x100fec0000010804 */
[----:B------:R1:W-:Y:S01]  /*3c20*/  MUFU.EX2 R207, R7 ;  /* 0x0000000700cf7308 */ /* 0x0003e20000000800 */
[----:B--2---:R-:W-:Y:S01]  /*3c30*/  F2FP.BF16.PACK_AB R8, R206, R208 ;  /* 0x000000d0ce08723e */ /* 0x004fe200000010ff */
[--C-:B-1----:R-:W-:Y:S01]  /*3c40*/  FFMA.FTZ R7, R6, c[0x0][0x23c], -R5.reuse ;  /* 0x00008f0006077a23 */ /* 0x102fe20000010805 */
[----:B------:R-:W-:Y:S02]  /*3c50*/  MOV R6, R116 ;  /* 0x0000007400067202 */ /* 0x000fe40000000f00 */
[----:B------:R-:W-:Y:S05]  /*3c60*/  @P0 FSEL R6, R116, -INF , !P1 ;  /* 0xff80000074060808 */ /* 0x000fea0004800000 */
[----:B------:R3:W-:Y:S01]  /*3c70*/  MUFU.EX2 R197, R7 ;  /* 0x0000000700c57308 */ /* 0x0007e20000000800 */
[----:B------:R-:W-:Y:S01]  /*3c80*/  PLOP3.LUT P0, PT, PT, PT, UP0, 0x80, 0x0 ;  /* 0x000000000000781c */ /* 0x000fe20003f0f008 */
[----:B------:R-:W-:Y:S01]  /*3c90*/  FFMA.FTZ R5, R6, c[0x0][0x23c], -R5 ;  /* 0x00008f0006057a23 */ /* 0x000fe20000010805 */
[----:B------:R-:W-:Y:S02]  /*3ca0*/  MOV R6, R125 ;  /* 0x0000007d00067202 */ /* 0x000fe40000000f00 */
[----:B------:R-:W-:Y:S02]  /*3cb0*/  @P2 FSEL R6, R125, -INF , !P3 ;  /* 0xff8000007d062808 */ /* 0x000fe40005800000 */
[----:B------:R-:W-:Y:S03]  /*3cc0*/  PLOP3.LUT P3, PT, PT, PT, UP4, 0x80, 0x0 ;  /* 0x000000000000781c */ /* 0x000fe60003f6f048 */
[----:B------:R1:W2:Y:S01]  /*3cd0*/  MUFU.EX2 R196, R5 ;  /* 0x0000000500c47308 */ /* 0x0002a20000000800 */
[--C-:B------:R-:W-:Y:S09]  /*3ce0*/  FFMA.FTZ R6, R6, c[0x0][0x23c], -R4.reuse ;  /* 0x00008f0006067a23 */ /* 0x100ff20000010804 */
[----:B------:R4:W-:Y:S01]  /*3cf0*/  MUFU.EX2 R205, R6 ;  /* 0x0000000600cd7308 */ /* 0x0009e20000000800 */
[----:B---3--:R-:W-:Y:S02]  /*3d00*/  F2FP.BF16.PACK_AB R7, R200, R202 ;  /* 0x000000cac807723e */ /* 0x008fe400000010ff */
[----:B-1----:R-:W-:Y:S02]  /*3d10*/  MOV R5, R124 ;  /* 0x0000007c00057202 */ /* 0x002fe40000000f00 */
[----:B------:R-:W-:Y:S02]  /*3d20*/  @P0 FSEL R5, R124, -INF , !P1 ;  /* 0xff8000007c050808 */ /* 0x000fe40004800000 */
[----:B------:R-:W-:Y:S03]  /*3d30*/  IADD3 R114, P0, R242, UR11, RZ ;  /* 0x0000000bf2727c10 */ /* 0x000fe6000ff1e0ff */
[----:B------:R-:W-:Y:S01]  /*3d40*/  FFMA.FTZ R4, R5, c[0x0][0x23c], -R4 ;  /* 0x00008f0005047a23 */ /* 0x000fe20000010804 */
[----:B------:R-:W-:Y:S02]  /*3d50*/  F2FP.BF16.PACK_AB R5, R209, R211 ;  /* 0x000000d3d105723e */ /* 0x000fe400000010ff */
[----:B----4-:R-:W-:Y:S01]  /*3d60*/  F2FP.BF16.PACK_AB R6, R201, R203 ;  /* 0x000000cbc906723e */ /* 0x010fe200000010ff */
[----:B------:R1:W2:Y:S01]  /*3d70*/  MUFU.EX2 R204, R4 ;  /* 0x0000000400cc7308 */ /* 0x0002a20000000800 */
[----:B------:R-:W-:Y:S01]  /*3d80*/  IADD3.X R115, R241, UR10, RZ, P0, !PT ;  /* 0x0000000af1737c10 */ /* 0x000fe200087fe4ff */
[----:B------:R2:W-:Y:S01]  /*3d90*/  STS [R231+0x22400], R5 ;  /* 0x02240005e7007388 */ /* 0x0005e20000000800 */
[C---:B------:R-:W-:Y:S04]  /*3da0*/  LEA R228, P0, R251.reuse, R228, 0x2 ;  /* 0x000000e4fbe47211 */ /* 0x040fe800078010ff */
[----:B------:R-:W-:Y:S01]  /*3db0*/  LEA.HI.X.SX32 R229, R251, R229, 0x2, P0 ;  /* 0x000000e5fbe57211 */ /* 0x000fe200000f16ff */
[----:B------:R4:W-:Y:S06]  /*3dc0*/  STS [R231+0x22000], R6 ;  /* 0x02200006e7007388 */ /* 0x0009ec0000000800 */
[----:B------:R-:W-:Y:S06]  /*3dd0*/  STS [R238+0x22400], R8 ;  /* 0x02240008ee007388 */ /* 0x000fec0000000800 */
[----:B------:R-:W3:Y:S01]  /*3de0*/  LDG.E R113, [R114.64] ;  /* 0x0000000472717981 */ /* 0x000ee2000c1e1900 */
[----:B-1----:R-:W-:Y:S05]  /*3df0*/  F2FP.BF16.PACK_AB R4, R198, R199 ;  /* 0x000000c7c604723e */ /* 0x002fea00000010ff */
[----:B------:R-:W3:Y:S01]  /*3e00*/  LDG.E R112, [R114.64+0x20] ;  /* 0x0000200472707981 */ /* 0x000ee2000c1e1900 */
[----:B--2---:R-:W-:Y:S05]  /*3e10*/  F2FP.BF16.PACK_AB R5, R196, R197 ;  /* 0x000000c5c405723e */ /* 0x004fea00000010ff */
[----:B------:R1:W-:Y:S01]  /*3e20*/  STS [R238+0x22000], R4 ;  /* 0x02200004ee007388 */ /* 0x0003e20000000800 */
[----:B----4-:R-:W-:Y:S05]  /*3e30*/  F2FP.BF16.PACK_AB R6, R207, R210 ;  /* 0x000000d2cf06723e */ /* 0x010fea00000010ff */
[----:B------:R-:W-:Y:S06]  /*3e40*/  STS [R236+0x22000], R7 ;  /* 0x02200007ec007388 */ /* 0x000fec0000000800 */
[----:B------:R-:W-:Y:S06]  /*3e50*/  STS [R236+0x22400], R6 ;  /* 0x02240006ec007388 */ /* 0x000fec0000000800 */
[----:B------:R-:W-:Y:S01]  /*3e60*/  STS [R237+0x22000], R5 ;  /* 0x02200005ed007388 */ /* 0x000fe20000000800 */
[----:B-1----:R-:W-:Y:S05]  /*3e70*/  F2FP.BF16.PACK_AB R4, R204, R205 ;  /* 0x000000cdcc04723e */ /* 0x002fea00000010ff */
[----:B------:R-:W-:Y:S06]  /*3e80*/  STS [R237+0x22400], R4 ;  /* 0x02240004ed007388 */ /* 0x000fec0000000800 */
[----:B------:R-:W-:Y:S06]  /*3e90*/  LDSM.16.M88.4 R16, [R218+0x8000] ;  /* 0x00800000da10783b */ /* 0x000fec0000000200 */
[----:B------:R-:W1:Y:S06]  /*3ea0*/  LDSM.16.M88.4 R8, [R2+0x18000] ;  /* 0x018000000208783b */ /* 0x000e6c0000000200 */
[----:B------:R-:W2:Y:S06]  /*3eb0*/  LDSM.16.M88.4 R84, [R2+0x18800] ;  /* 0x018800000254783b */ /* 0x000eac0000000200 */
[----:B------:R-:W-:Y:S06]  /*3ec0*/  LDSM.16.M88.4 R88, [R219+0x8000] ;  /* 0x00800000db58783b */ /* 0x000fec0000000200 */
[----:B------:R-:W4:Y:S06]  /*3ed0*/  LDSM.16.M88.4 R92, [R3+0x18000] ;  /* 0x01800000035c783b */ /* 0x000f2c0000000200 */
        /* <DEDUP_REMOVED lines=9> */
[C---:B----4-:R-:W-:Y:S08]  /*3f70*/  HMMA.16816.F32.BF16 R4, R88.reuse, R92, R4 ;  /* 0x0000005c5804723c */ /* 0x050ff00000041804 */
[C---:B------:R-:W-:Y:S01]  /*3f80*/  HMMA.16816.F32.BF16 R8, R88.reuse, R94, R8 ;  /* 0x0000005e5808723c */ /* 0x040fe20000041808 */
[----:B------:R-:W2:Y:S07]  /*3f90*/  LDSM.16.M88.4 R92, [R222+0x8000] ;  /* 0x00800000de5c783b */ /* 0x000eae0000000200 */
        /* <DEDUP_REMOVED lines=14> */
[C---:B----4-:R-:W-:Y:S08]  /*4080*/  HMMA.16816.F32.BF16 R12, R92.reuse, R88, R12 ;  /* 0x000000585c0c723c */ /* 0x050ff0000004180c */
        /* <DEDUP_REMOVED lines=31> */
[C---:B---3--:R-:W-:Y:S08]  /*4280*/  HMMA.16816.F32.BF16 R4, R100.reuse, R104, R4 ;  /* 0x000000686404723c */ /* 0x048ff00000041804 */
        /* <DEDUP_REMOVED lines=39> */
[----:B------:R-:W4:Y:S07]  /*4500*/  LDSM.16.M88.4 R88, [R216+0x1e800] ;  /* 0x01e80000d858783b */ /* 0x000f2e0000000200 */
[C---:B---3--:R-:W-:Y:S08]  /*4510*/  HMMA.16816.F32.BF16 R4, R100.reuse, R104, R4 ;  /* 0x000000686404723c */ /* 0x048ff00000041804 */
[C---:B------:R-:W-:Y:S08]  /*4520*/  HMMA.16816.F32.BF16 R8, R100.reuse, R106, R8 ;  /* 0x0000006a6408723c */ /* 0x040ff00000041808 */
[C---:B-1----:R-:W-:Y:S08]  /*4530*/  HMMA.16816.F32.BF16 R12, R100.reuse, R84, R12 ;  /* 0x00000054640c723c */ /* 0x042ff0000004180c */
[----:B------:R-:W-:Y:S08]  /*4540*/  HMMA.16816.F32.BF16 R16, R100, R86, R16 ;  /* 0x000000566410723c */ /* 0x000ff00000041810 */
[C---:B--2---:R-:W-:Y:S08]  /*4550*/  HMMA.16816.F32.BF16 R4, R92.reuse, R108, R4 ;  /* 0x0000006c5c04723c */ /* 0x044ff00000041804 */
[C---:B------:R-:W-:Y:S08]  /*4560*/  HMMA.16816.F32.BF16 R8, R92.reuse, R110, R8 ;  /* 0x0000006e5c08723c */ /* 0x040ff00000041808 */
[C---:B----4-:R-:W-:Y:S08]  /*4570*/  HMMA.16816.F32.BF16 R12, R92.reuse, R88, R12 ;  /* 0x000000585c0c723c */ /* 0x050ff0000004180c */
[----:B------:R-:W-:Y:S04]  /*4580*/  HMMA.16816.F32.BF16 R16, R92, R90, R16 ;  /* 0x0000005a5c10723c */ /* 0x000fe80000041810 */
[C---:B------:R-:W-:Y:S02]  /*4590*/  FADD.FTZ R4, -R113.reuse, R4 ;  /* 0x0000000471047221 */ /* 0x040fe40000010100 */
[----:B------:R-:W-:Y:S02]  /*45a0*/  FADD.FTZ R5, -R113, R5 ;  /* 0x0000000571057221 */ /* 0x000fe40000010100 */
[----:B------:R-:W-:Y:S04]  /*45b0*/  FMUL.FTZ R84, R203, R4 ;  /* 0x00000004cb547220 */ /* 0x000fe80000410000 */
[----:B------:R-:W-:Y:S02]  /*45c0*/  FMUL.FTZ R85, R201, R5 ;  /* 0x00000005c9557220 */ /* 0x000fe40000410000 */
[----:B------:R-:W-:Y:S02]  /*45d0*/  FFMA.FTZ R4, -R123, R123, 1 ;  /* 0x3f8000007b047423 */ /* 0x000fe4000001017b */
[----:B------:R-:W-:Y:S02]  /*45e0*/  FFMA.FTZ R5, -R121, R121, 1 ;  /* 0x3f80000079057423 */ /* 0x000fe40000010179 */
[----:B------:R-:W-:Y:S02]  /*45f0*/  FADD.FTZ R86, -R113, R8 ;  /* 0x0000000871567221 */ /* 0x000fe40000010100 */
[----:B------:R-:W-:Y:S02]  /*4600*/  FMUL.FTZ R8, R4, c[0x0][0x2ec] ;  /* 0x0000bb0004087a20 */ /* 0x000fe40000410000 */
[----:B------:R-:W-:Y:S02]  /*4610*/  FMUL.FTZ R4, R5, c[0x0][0x2ec] ;  /* 0x0000bb0005047a20 */ /* 0x000fe40000410000 */
[----:B------:R-:W-:Y:S02]  /*4620*/  FMUL.FTZ R8, R84, R8 ;  /* 0x0000000854087220 */ /* 0x000fe40000410000 */
[----:B------:R-:W-:Y:S02]  /*4630*/  FMUL.FTZ R4, R85, R4 ;  /* 0x0000000455047220 */ /* 0x000fe40000410000 */
[----:B------:R-:W-:Y:S02]  /*4640*/  FADD.FTZ R9, -R113, R9 ;  /* 0x0000000971097221 */ /* 0x000fe40000010100 */
[----:B------:R-:W-:Y:S01]  /*4650*/  FFMA.FTZ R5, -R120, R120, 1 ;  /* 0x3f80000078057423 */ /* 0x000fe20000010178 */
[----:B------:R-:W-:Y:S01]  /*4660*/  F2FP.BF16.PACK_AB R4, R4, R8 ;  /* 0x000000080404723e */ /* 0x000fe200000010ff */
[----:B------:R-:W-:Y:S02]  /*4670*/  FMUL.FTZ R87, R198, R9 ;  /* 0x00000009c6577220 */ /* 0x000fe40000410000 */
[----:B------:R-:W-:Y:S02]  /*4680*/  FFMA.FTZ R9, -R119, R119, 1 ;  /* 0x3f80000077097423 */ /* 0x000fe40000010177 */
[----:B------:R1:W-:Y:S01]  /*4690*/  STS [R231+0x20000], R4 ;  /* 0x02000004e7007388 */ /* 0x0003e20000000800 */
[C---:B------:R-:W-:Y:S02]  /*46a0*/  FADD.FTZ R16, -R113.reuse, R16 ;  /* 0x0000001071107221 */ /* 0x040fe40000010100 */
[----:B------:R-:W-:Y:S02]  /*46b0*/  FADD.FTZ R12, -R113, R12 ;  /* 0x0000000c710c7221 */ /* 0x000fe40000010100 */
[----:B------:R-:W-:Y:S02]  /*46c0*/  FMUL.FTZ R86, R199, R86 ;  /* 0x00000056c7567220 */ /* 0x000fe40000410000 */
[----:B------:R-:W-:Y:S02]  /*46d0*/  FMUL.FTZ R5, R5, c[0x0][0x2ec] ;  /* 0x0000bb0005057a20 */ /* 0x000fe40000410000 */
[----:B------:R-:W-:Y:S02]  /*46e0*/  FMUL.FTZ R9, R9, c[0x0][0x2ec] ;  /* 0x0000bb0009097a20 */ /* 0x000fe40000410000 */
[----:B------:R-:W-:Y:S02]  /*46f0*/  FMUL.FTZ R84, R197, R16 ;  /* 0x00000010c5547220 */ /* 0x000fe40000410000 */
[----:B------:R-:W-:Y:S02]  /*4700*/  FADD.FTZ R85, -R113, R17 ;  /* 0x0000001171557221 */ /* 0x000fe40000010100 */
[----:B------:R-:W-:Y:S02]  /*4710*/  FMUL.FTZ R17, R202, R12 ;  /* 0x0000000cca117220 */ /* 0x000fe40000410000 */
[----:B------:R-:W-:Y:S02]  /*4720*/  FFMA.FTZ R12, -R117, R117, 1 ;  /* 0x3f800000750c7423 */ /* 0x000fe40000010175 */
[----:B------:R-:W-:Y:S02]  /*4730*/  FFMA.FTZ R16, -R116, R116, 1 ;  /* 0x3f80000074107423 */ /* 0x000fe40000010174 */
[----:B------:R-:W-:Y:S02]  /*4740*/  FMUL.FTZ R5, R86, R5 ;  /* 0x0000000556057220 */ /* 0x000fe40000410000 */
[----:B------:R-:W-:Y:S02]  /*4750*/  FMUL.FTZ R9, R87, R9 ;  /* 0x0000000957097220 */ /* 0x000fe40000410000 */
[----:B------:R-:W-:Y:S02]  /*4760*/  FMUL.FTZ R85, R196, R85 ;  /* 0x00000055c4557220 */ /* 0x000fe40000410000 */
[----:B------:R-:W-:Y:S01]  /*4770*/  FMUL.FTZ R12, R12, c[0x0][0x2ec] ;  /* 0x0000bb000c0c7a20 */ /* 0x000fe20000410000 */
[----:B------:R-:W-:Y:S01]  /*4780*/  F2FP.BF16.PACK_AB R9, R9, R5 ;  /* 0x000000050909723e */ /* 0x000fe200000010ff */
[----:B------:R-:W-:Y:S02]  /*4790*/  FMUL.FTZ R16, R16, c[0x0][0x2ec] ;  /* 0x0000bb0010107a20 */ /* 0x000fe40000410000 */
[----:B------:R-:W-:Y:S02]  /*47a0*/  FMUL.FTZ R12, R84, R12 ;  /* 0x0000000c540c7220 */ /* 0x000fe40000410000 */
[----:B------:R-:W-:Y:S02]  /*47b0*/  FMUL.FTZ R5, R85, R16 ;  /* 0x0000001055057220 */ /* 0x000fe40000410000 */
[C---:B-1----:R-:W-:Y:S02]  /*47c0*/  FADD.FTZ R4, -R112.reuse, R7 ;  /* 0x0000000770047221 */ /* 0x042fe40000010100 */
[----:B------:R-:W-:Y:S01]  /*47d0*/  FADD.FTZ R6, -R112, R6 ;  /* 0x0000000670067221 */ /* 0x000fe20000010100 */
[----:B------:R-:W-:Y:S01]  /*47e0*/  F2FP.BF16.PACK_AB R7, R5, R12 ;  /* 0x0000000c0507723e */ /* 0x000fe200000010ff */
[----:B------:R-:W-:Y:S02]  /*47f0*/  FMUL.FTZ R12, R209, R4 ;  /* 0x00000004d10c7220 */ /* 0x000fe40000410000 */
[----:B------:R-:W-:Y:S02]  /*4800*/  FFMA.FTZ R4, -R131, R131, 1 ;  /* 0x3f80000083047423 */ /* 0x000fe40000010183 */
[----:B------:R-:W-:Y:S02]  /*4810*/  FFMA.FTZ R5, -R130, R130, 1 ;  /* 0x3f80000082057423 */ /* 0x000fe40000010182 */
[----:B------:R-:W-:Y:S02]  /*4820*/  FADD.FTZ R13, -R113, R13 ;  /* 0x0000000d710d7221 */ /* 0x000fe40000010100 */
[----:B------:R-:W-:Y:S02]  /*4830*/  FADD.FTZ R16, -R112, R10 ;  /* 0x0000000a70107221 */ /* 0x000fe40000010100 */
[----:B------:R-:W-:Y:S02]  /*4840*/  FMUL.FTZ R6, R211, R6 ;  /* 0x00000006d3067220 */ /* 0x000fe40000410000 */
[----:B------:R-:W-:Y:S02]  /*4850*/  FMUL.FTZ R10, R4, c[0x0][0x2ec] ;  /* 0x0000bb00040a7a20 */ /* 0x000fe40000410000 */
[----:B------:R-:W-:Y:S02]  /*4860*/  FMUL.FTZ R4, R5, c[0x0][0x2ec] ;  /* 0x0000bb0005047a20 */ /* 0x000fe40000410000 */
[----:B------:R-:W-:Y:S02]  /*4870*/  FMUL.FTZ R88, R200, R13 ;  /* 0x0000000dc8587220 */ /* 0x000fe40000410000 */
[----:B------:R-:W-:Y:S02]  /*4880*/  FFMA.FTZ R8, -R118, R118, 1 ;  /* 0x3f80000076087423 */ /* 0x000fe40000010176 */
[----:B------:R-:W-:Y:S02]  /*4890*/  FFMA.FTZ R13, -R122, R122, 1 ;  /* 0x3f8000007a0d7423 */ /* 0x000fe4000001017a */
[----:B------:R-:W-:Y:S02]  /*48a0*/  FMUL.FTZ R10, R6, R10 ;  /* 0x0000000a060a7220 */ /* 0x000fe40000410000 */
[----:B------:R-:W-:Y:S02]  /*48b0*/  FMUL.FTZ R4, R12, R4 ;  /* 0x000000040c047220 */ /* 0x000fe40000410000 */
[----:B------:R-:W-:Y:S02]  /*48c0*/  FMUL.FTZ R8, R8, c[0x0][0x2ec] ;  /* 0x0000bb0008087a20 */ /* 0x000fe40000410000 */
[----:B------:R-:W-:Y:S01]  /*48d0*/  FMUL.FTZ R13, R13, c[0x0][0x2ec] ;  /* 0x0000bb000d0d7a20 */ /* 0x000fe20000410000 */
[----:B------:R-:W-:Y:S01]  /*48e0*/  F2FP.BF16.PACK_AB R4, R4, R10 ;  /* 0x0000000a0404723e */ /* 0x000fe200000010ff */
[----:B------:R-:W-:Y:S02]  /*48f0*/  FMUL.FTZ R8, R88, R8 ;  /* 0x0000000858087220 */ /* 0x000fe40000410000 */
[----:B------:R-:W-:Y:S02]  /*4900*/  FMUL.FTZ R13, R17, R13 ;  /* 0x0000000d110d7220 */ /* 0x000fe40000410000 */
[----:B------:R-:W-:Y:S01]  /*4910*/  FFMA.FTZ R5, -R129, R129, 1 ;  /* 0x3f80000081057423 */ /* 0x000fe20000010181 */
[----:B------:R1:W-:Y:S01]  /*4920*/  STS [R231+0x20400], R4 ;  /* 0x02040004e7007388 */ /* 0x0003e20000000800 */
[----:B------:R-:W-:Y:S01]  /*4930*/  FFMA.FTZ R6, -R128, R128, 1 ;  /* 0x3f80000080067423 */ /* 0x000fe20000010180 */
[----:B------:R-:W-:Y:S01]  /*4940*/  F2FP.BF16.PACK_AB R8, R8, R13 ;  /* 0x0000000d0808723e */ /* 0x000fe200000010ff */
[----:B------:R-:W-:Y:S02]  /*4950*/  FADD.FTZ R13, -R112, R11 ;  /* 0x0000000b700d7221 */ /* 0x000fe40000010100 */
[----:B------:R-:W-:Y:S01]  /*4960*/  FMUL.FTZ R11, R208, R16 ;  /* 0x00000010d00b7220 */ /* 0x000fe20000410000 */
[----:B------:R-:W-:Y:S01]  /*4970*/  STS [R238+0x20000], R9 ;  /* 0x02000009ee007388 */ /* 0x000fe20000000800 */
[----:B------:R-:W-:Y:S02]  /*4980*/  FMUL.FTZ R5, R5, c[0x0][0x2ec] ;  /* 0x0000bb0005057a20 */ /* 0x000fe40000410000 */
[----:B------:R-:W-:Y:S02]  /*4990*/  FMUL.FTZ R13, R206, R13 ;  /* 0x0000000dce0d7220 */ /* 0x000fe40000410000 */
[----:B------:R-:W-:Y:S02]  /*49a0*/  FMUL.FTZ R6, R6, c[0x0][0x2ec] ;  /* 0x0000bb0006067a20 */ /* 0x000fe40000410000 */
[C---:B------:R-:W-:Y:S02]  /*49b0*/  FADD.FTZ R14, -R112.reuse, R14 ;  /* 0x0000000e700e7221 */ /* 0x040fe40000010100 */
[----:B------:R-:W-:Y:S02]  /*49c0*/  FADD.FTZ R15, -R112, R15 ;  /* 0x0000000f700f7221 */ /* 0x000fe40000010100 */
[----:B------:R-:W-:Y:S02]  /*49d0*/  FMUL.FTZ R5, R11, R5 ;  /* 0x000000050b057220 */ /* 0x000fe40000410000 */
[----:B------:R-:W-:Y:S02]  /*49e0*/  FFMA.FTZ R11, -R127, R127, 1 ;  /* 0x3f8000007f0b7423 */ /* 0x000fe4000001017f */
[----:B------:R-:W-:Y:S02]  /*49f0*/  FFMA.FTZ R10, -R126, R126, 1 ;  /* 0x3f8000007e0a7423 */ /* 0x000fe4000001017e */
[----:B------:R-:W-:Y:S02]  /*4a00*/  FMUL.FTZ R6, R13, R6 ;  /* 0x000000060d067220 */ /* 0x000fe40000410000 */
[----:B------:R-:W-:Y:S02]  /*4a10*/  FMUL.FTZ R16, R210, R14 ;  /* 0x0000000ed2107220 */ /* 0x000fe40000410000 */
[----:B------:R-:W-:Y:S01]  /*4a20*/  FMUL.FTZ R17, R207, R15 ;  /* 0x0000000fcf117220 */ /* 0x000fe20000410000 */
[----:B------:R-:W-:Y:S01]  /*4a30*/  F2FP.BF16.PACK_AB R6, R6, R5 ;  /* 0x000000050606723e */ /* 0x000fe200000010ff */
[----:B------:R-:W-:Y:S02]  /*4a40*/  FMUL.FTZ R11, R11, c[0x0][0x2ec] ;  /* 0x0000bb000b0b7a20 */ /* 0x000fe40000410000 */
[----:B------:R-:W-:Y:S02]  /*4a50*/  FMUL.FTZ R10, R10, c[0x0][0x2ec] ;  /* 0x0000bb000a0a7a20 */ /* 0x000fe40000410000 */
[C---:B------:R-:W-:Y:S01]  /*4a60*/  FADD.FTZ R18, -R112.reuse, R18 ;  /* 0x0000001270127221 */ /* 0x040fe20000010100 */
[----:B------:R-:W-:Y:S01]  /*4a70*/  STS [R238+0x20400], R6 ;  /* 0x02040006ee007388 */ /* 0x000fe20000000800 */
[----:B------:R-:W-:Y:S02]  /*4a80*/  FADD.FTZ R19, -R112, R19 ;  /* 0x0000001370137221 */ /* 0x000fe40000010100 */
[----:B------:R-:W-:Y:S02]  /*4a90*/  FFMA.FTZ R13, -R125, R125, 1 ;  /* 0x3f8000007d0d7423 */ /* 0x000fe4000001017d */
[----:B------:R-:W-:Y:S01]  /*4aa0*/  FFMA.FTZ R12, -R124, R124, 1 ;  /* 0x3f8000007c0c7423 */ /* 0x000fe2000001017c */
[----:B------:R-:W-:Y:S01]  /*4ab0*/  STS [R236+0x20000], R8 ;  /* 0x02000008ec007388 */ /* 0x000fe20000000800 */
[----:B------:R-:W-:Y:S02]  /*4ac0*/  FMUL.FTZ R11, R16, R11 ;  /* 0x0000000b100b7220 */ /* 0x000fe40000410000 */
[----:B------:R-:W-:Y:S02]  /*4ad0*/  FMUL.FTZ R10, R17, R10 ;  /* 0x0000000a110a7220 */ /* 0x000fe40000410000 */
[----:B------:R-:W-:Y:S02]  /*4ae0*/  FMUL.FTZ R14, R205, R18 ;  /* 0x00000012cd0e7220 */ /* 0x000fe40000410000 */
[----:B------:R-:W-:Y:S01]  /*4af0*/  FMUL.FTZ R15, R204, R19 ;  /* 0x00000013cc0f7220 */ /* 0x000fe20000410000 */
[----:B------:R-:W-:Y:S01]  /*4b00*/  F2FP.BF16.PACK_AB R5, R10, R11 ;  /* 0x0000000b0a05723e */ /* 0x000fe200000010ff */
[----:B------:R-:W-:Y:S02]  /*4b10*/  FMUL.FTZ R13, R13, c[0x0][0x2ec] ;  /* 0x0000bb000d0d7a20 */ /* 0x000fe40000410000 */
[----:B------:R-:W-:Y:S02]  /*4b20*/  FMUL.FTZ R12, R12, c[0x0][0x2ec] ;  /* 0x0000bb000c0c7a20 */ /* 0x000fe40000410000 */
[----:B------:R-:W-:Y:S01]  /*4b30*/  FMUL.FTZ R13, R14, R13 ;  /* 0x0000000d0e0d7220 */ /* 0x000fe20000410000 */
[----:B------:R-:W-:Y:S01]  /*4b40*/  STS [R236+0x20400], R5 ;  /* 0x02040005ec007388 */ /* 0x000fe20000000800 */
[----:B------:R-:W-:Y:S05]  /*4b50*/  FMUL.FTZ R12, R15, R12 ;  /* 0x0000000c0f0c7220 */ /* 0x000fea0000410000 */
[----:B-1----:R-:W-:Y:S01]  /*4b60*/  F2FP.BF16.PACK_AB R4, R12, R13 ;  /* 0x0000000d0c04723e */ /* 0x002fe200000010ff */
        /* <DEDUP_REMOVED lines=114> */
.L_x_1133:
        /* <DEDUP_REMOVED lines=420> */
.L_x_1134:
        /* <DEDUP_REMOVED lines=217> */
.L_x_1136:
        /* <DEDUP_REMOVED lines=18> */
.L_x_1137:
[----:B------:R-:W-:Y:S01]  /*7b80*/  BAR.SYNC.DEFER_BLOCKING 0x0 ;  /* 0x0000000000007b1d */ /* 0x000fe20000010000 */
[----:B------:R-:W-:Y:S01]  /*7b90*/  USHF.R.S32.HI UR10, URZ, 0x1f, UR23 ;  /* 0x0000001f3f0a7899 */ /* 0x000fe20008011417 */
[--C-:B--2---:R-:W-:Y:S01]  /*7ba0*/  SHF.R.S32.HI R7, RZ, 0x1f, R248.reuse ;  /* 0x0000001fff077819 */ /* 0x104fe200000114f8 */
        /* <DEDUP_REMOVED lines=48> */
.L_x_1139:
[----:B--23--:R-:W-:Y:S05]  /*7eb0*/  BSYNC B0 ;  /* 0x0000000000007941 */ /* 0x00cfea0003800000 */
.L_x_1138:
        /* <DEDUP_REMOVED lines=17> */
.L_x_1141:
[----:B------:R-:W-:Y:S05]  /*7fd0*/  BSYNC B0 ;  /* 0x0000000000007941 */ /* 0x000fea0003800000 */
.L_x_1140:
[----:B------:R-:W-:Y:S01]  /*7fe0*/  ULDC.64 UR6, c[0x0][0x3a8] ;  /* 0x0000ea0000067ab9 */ /* 0x000fe20000000a00 */
[----:B--2---:R-:W-:Y:S01]  /*7ff0*/  IMAD.U32 R4, RZ, RZ, UR23 ;  /* 0x00000017ff047e24 */ /* 0x004fe2000f8e00ff */
        /* <DEDUP_REMOVED lines=26> */
.L_x_1143:
[----:B------:R-:W-:Y:S05]  /*81a0*/  BSYNC B0 ;  /* 0x0000000000007941 */ /* 0x000fea0003800000 */
.L_x_1142:
        /* <DEDUP_REMOVED lines=15> */
.L_x_1132:
        /* <DEDUP_REMOVED lines=20> */
.L_x_1145:
        /* <DEDUP_REMOVED lines=18> */
.L_x_1146:
[----:B------:R-:W-:Y:S01]  /*8500*/  USHF.R.S32.HI UR10, URZ, 0x1f, UR23 ;  /* 0x0000001f3f0a7899 */ /* 0x000fe20008011417 */
[----:B------:R-:W-:Y:S01]  /*8510*/  IMAD.U32 R4, RZ, RZ, UR23 ;  /* 0x00000017ff047e24 */ /* 0x000fe2000f8e00ff */
[----:B------:R-:W-:Y:S01]  /*8520*/  ULDC.64 UR8, c[0x0][0x3a0] ;  /* 0x0000e80000087ab9 */ /* 0x000fe20000000a00 */
[----:B------:R-:W-:Y:S01]  /*8530*/  BSSY B0, `(.L_x_1147) ;  /* 0x000001d000007945 */ /* 0x000fe20003800000 */
[----:B------:R-:W-:Y:S01]  /*8540*/  UIMAD UR7, UR10, UR8, URZ ;  /* 0x000000080a0772a4 */ /* 0x000fe2000f8e023f */
[----:B------:R-:W-:Y:S01]  /*8550*/  IMAD.WIDE.U32 R4, R4, c[0x0][0x3a0], R248 ;  /* 0x0000e80004047a25 */ /* 0x000fe200078e00f8 */
[----:B------:R-:W-:Y:S01]  /*8560*/  UIMAD UR6, UR22, -0x40, UR6 ;  /* 0xffffffc0160678a4 */ /* 0x000fe2000f8e0206 */
[----:B------:R-:W-:Y:S01]  /*8570*/  SHF.R.S32.HI R12, RZ, 0x1f, R243 ;  /* 0x0000001fff0c7819 */ /* 0x000fe200000114f3 */
[----:B------:R-:W-:-:S02]  /*8580*/  UIMAD UR7, UR23, UR9, UR7 ;  /* 0x00000009170772a4 */ /* 0x000fc4000f8e0207 */
[----:B------:R-:W-:Y:S01]  /*8590*/  IADD3 R6, P0, R4, UR14, RZ ;  /* 0x0000000e04067c10 */ /* 0x000fe2000ff1e0ff */
[----:B------:R-:W-:Y:S01]  /*85a0*/  ULDC.64 UR8, c[0x0][0x3b8] ;  /* 0x0000ee0000087ab9 */ /* 0x000fe20000000a00 */
[----:B------:R-:W-:Y:S02]  /*85b0*/  ISETP.GE.AND P2, PT, R243, UR6, PT ;  /* 0x00000006f3007c0c */ /* 0x000fe4000bf46270 */
        /* <DEDUP_REMOVED lines=20> */
.L_x_1148:
[----:B------:R-:W-:Y:S05]  /*8700*/  BSYNC B0 ;  /* 0x0000000000007941 */ /* 0x000fea0003800000 */
.L_x_1147:
        /* <DEDUP_REMOVED lines=17> */
.L_x_1150:
[----:B------:R-:W-:Y:S05]  /*8820*/  BSYNC B0 ;  /* 0x0000000000007941 */ /* 0x000fea0003800000 */
.L_x_1149:
[----:B------:R-:W-:Y:S01]  /*8830*/  ULDC.64 UR6, c[0x0][0x3a8] ;  /* 0x0000ea0000067ab9 */ /* 0x000fe20000000a00 */
[----:B-1----:R-:W-:Y:S01]  /*8840*/  IMAD.U32 R4, RZ, RZ, UR23 ;  /* 0x00000017ff047e24 */ /* 0x002fe2000f8e00ff */
        /* <DEDUP_REMOVED lines=26> */
.L_x_1152:
[----:B------:R-:W-:Y:S05]  /*89f0*/  BSYNC B0 ;  /* 0x0000000000007941 */ /* 0x000fea0003800000 */
.L_x_1151:
        /* <DEDUP_REMOVED lines=14> */
.L_x_1144:
[----:B------:R-:W-:Y:S05]  /*8ae0*/  BSYNC B1 ;  /* 0x0000000000017941 */ /* 0x000fea0003800000 */
.L_x_1127:
        /* <DEDUP_REMOVED lines=11> */
.L_x_1153:
[----:B------:R-:W-:Y:S05]  /*8ba0*/  EXIT ;  /* 0x000000000000794d */ /* 0x000fea0003800000 */
.L_x_1155:
        /* <DEDUP_REMOVED lines=13> */
.L_x_2030:


//--------------------- .text._ZN5flash44flash_bwd_dq_dk_dv_loop_seqk_parallel_kernelI23Flash_bwd_kernel_traitsILi256ELi64ELi64ELi8ELi4ELi2ELi2ELb0ELb1EN7cutlass10bfloat16_tE19Flash_kernel_traitsILi256ELi64ELi64ELi8ES3_EELb1ELb0ELb0ELb1ELb0ELb0ELb0EEEvNS_16Flash_bwd_paramsE --------------------------
	.section	.text._ZN5flash44flash_bwd_dq_dk_dv_loop_seqk_parallel_kernelI23Flash_bwd_kernel_traitsILi256ELi64ELi64ELi8ELi4ELi2ELi2ELb0ELb1EN7cutlass10bfloat16_tE19Flash_kernel_traitsILi256ELi64ELi64ELi8ES3_EELb1ELb0ELb0ELb1ELb0ELb0ELb0EEEvNS_16Flash_bwd_paramsE,"ax",@progbits
	.sectioninfo	@"SHI_REGISTERS=255"
	.align	128
        .global         _ZN5flash44flash_bwd_dq_dk_dv_loop_seqk_parallel_kernelI23Flash_bwd_kernel_traitsILi256ELi64ELi64ELi8ELi4ELi2ELi2ELb0ELb1EN7cutlass10bfloat16_tE19Flash_kernel_traitsILi256ELi64ELi64ELi8ES3_EELb1ELb0ELb0ELb1ELb0ELb0ELb0EEEvNS_16Flash_bwd_paramsE
        .type           _ZN5flash44flash_bwd_dq_dk_dv_loop_seqk_parallel_kernelI23Flash_bwd_kernel_traitsILi256ELi64ELi64ELi8ELi4ELi2ELi2ELb0ELb1EN7cutlass10bfloat16_tE19Flash_kernel_traitsILi256ELi64ELi64ELi8ES3_EELb1ELb0ELb0ELb1ELb0ELb0ELb0EEEvNS_16Flash_bwd_paramsE,@function
        .size           _ZN5flash44flash_bwd_dq_dk_dv_loop_seqk_parallel_kernelI23Flash_bwd_kernel_traitsILi256ELi64ELi64ELi8ELi4ELi2ELi2ELb0ELb1EN7cutlass10bfloat16_tE19Flash_kernel_traitsILi256ELi64ELi64ELi8ES3_EELb1ELb0ELb0ELb1ELb0ELb0ELb0EEEvNS_16Flash_bwd_paramsE,(.L_x_2031 - _ZN5flash44flash_bwd_dq_dk_dv_loop_seqk_parallel_kernelI23Flash_bwd_kernel_traitsILi256ELi64ELi64ELi8ELi4ELi2ELi2ELb0ELb1EN7cutlass10bfloat16_tE19Flash_kernel_traitsILi256ELi64ELi64ELi8ES3_EELb1ELb0ELb0ELb1ELb0ELb0ELb0EEEvNS_16Flash_bwd_paramsE)
        .other          _ZN5flash44flash_bwd_dq_dk_dv_loop_seqk_parallel_kernelI23Flash_bwd_kernel_traitsILi256ELi64ELi64ELi8ELi4ELi2ELi2ELb0ELb1EN7cutlass10bfloat16_tE19Flash_kernel_traitsILi256ELi64ELi64ELi8ES3_EELb1ELb0ELb0ELb1ELb0ELb0ELb0EEEvNS_16Flash_bwd_paramsE,@"STO_CUDA_ENTRY STV_DEFAULT"
_ZN5flash44flash_bwd_dq_dk_dv_loop_seqk_parallel_kernelI23Flash_bwd_kernel_traitsILi256ELi64ELi64ELi8ELi4ELi2ELi2ELb0ELb1EN7cutlass10bfloat16_tE19Flash_kernel_traitsILi256ELi64ELi64ELi8ES3_EELb1ELb0ELb0ELb1ELb0ELb0ELb0EEEvNS_16Flash_bwd_paramsE:
.text._ZN5flash44flash_bwd_dq_dk_dv_loop_seqk_parallel_kernelI23Flash_bwd_kernel_traitsILi256ELi64ELi64ELi8ELi4ELi2ELi2ELb0ELb1EN7cutlass10bfloat16_tE19Flash_kernel_traitsILi256ELi64ELi64ELi8ES3_EELb1ELb0ELb0ELb1ELb0ELb0ELb0EEEvNS_16Flash_bwd_paramsE:
        /* <DEDUP_REMOVED lines=28> */
[----:B--2---:R-:W-:-:S02]  /*01c0*/  UIMAD.WIDE.U32 UR42, UR32, UR15, URZ ;  /* 0x0000000f202a72a5 */ /* 0x004fc4000f8e003f */
[----:B------:R-:W-:Y:S01]  /*01d0*/  USHF.L.U32 UR15, UR32, 0x7, URZ ;  /* 0x00000007200f7899 */ /* 0x000fe2000800063f */
[CC--:B------:R-:W-:Y:S01]  /*01e0*/  LEA.HI R2, R6.reuse, R5.reuse, RZ, 0x5 ;  /* 0x0000000506027211 */ /* 0x0c0fe200078f28ff */
[----:B------:R-:W-:Y:S01]  /*01f0*/  UIMAD.WIDE UR36, UR46, UR36, URZ ;  /* 0x000000242e2472a5 */ /* 0x000fe2000f8e023f */
[CC--:B------:R-:W-:Y:S01]  /*0200*/  LEA.HI R10, R6.reuse, R5.reuse, RZ, 0x3 ;  /* 0x00000005060a7211 */ /* 0x0c0fe200078f18ff */
[----:B------:R-:W-:Y:S01]  /*0210*/  UIMAD UR56, UR7, UR6, UR56 ;  /* 0x00000006073872a4 */ /* 0x000fe2000f8e0238 */
[CC--:B------:R-:W-:Y:S01]  /*0220*/  LEA.HI R3, R6.reuse, R5.reuse, RZ, 0x4 ;  /* 0x0000000506037211 */ /* 0x0c0fe200078f20ff */
[----:B---3--:R-:W-:Y:S01]  /*0230*/  UIMAD UR47, UR34, UR46, URZ ;  /* 0x0000002e222f72a4 */ /* 0x008fe2000f8e023f */
[CC--:B------:R-:W-:Y:S01]  /*0240*/  LEA.HI R13, R6.reuse, R5.reuse, RZ, 0x7 ;  /* 0x00000005060d7211 */ /* 0x0c0fe200078f38ff */
[----:B------:R-:W-:Y:S01]  /*0250*/  USHF.R.S32.HI UR9, URZ, 0x1f, UR32 ;  /* 0x0000001f3f097899 */ /* 0x000fe20008011420 */
[CC--:B------:R-:W-:Y:S01]  /*0260*/  LEA.HI R14, R6.reuse, R5.reuse, RZ, 0x6 ;  /* 0x00000005060e7211 */ /* 0x0c0fe200078f30ff */
[----:B------:R-:W-:Y:S01]  /*0270*/  UIMAD UR46, UR46, UR12, URZ ;  /* 0x0000000c2e2e72a4 */ /* 0x000fe2000f8e023f */
[----:B------:R-:W-:Y:S01]  /*0280*/  LEA.HI R6, R6, R5, RZ, 0x2 ;  /* 0x0000000506067211 */ /* 0x000fe200078f10ff */
[----:B------:R-:W-:Y:S01]  /*0290*/  UIMAD UR6, UR32, UR13, UR34 ;  /* 0x0000000d200672a4 */ /* 0x000fe2000f8e0222 */
[----:B------:R-:W-:Y:S01]  /*02a0*/  LOP3.LUT R4, R2, 0xffffffe0, RZ, 0xc0, !PT ;  /* 0xffffffe002047812 */ /* 0x000fe200078ec0ff */
[----:B------:R-:W-:Y:S01]  /*02b0*/  ULDC UR14, c[0x0][0x1c0] ;  /* 0x00007000000e7ab9 */ /* 0x000fe20000000800 */
[--C-:B------:R-:W-:Y:S01]  /*02c0*/  SHF.R.S32.HI R0, RZ, 0x5, R2.reuse ;  /* 0x00000005ff007819 */ /* 0x100fe20000011402 */
[----:B------:R-:W-:Y:S01]  /*02d0*/  ULDC UR11, c[0x0][0x1c0] ;  /* 0x00007000000b7ab9 */ /* 0x000fe20000000800 */
[----:B------:R-:W-:Y:S01]  /*02e0*/  SHF.R.S32.HI R12, RZ, 0x1f, R2 ;  /* 0x0000001fff0c7819 */ /* 0x000fe20000011402 */
[----:B------:R-:W-:Y:S01]  /*02f0*/  IMAD.IADD R9, R5, 0x1, -R4 ;  /* 0x0000000105097824 */ /* 0x000fe200078e0a04 */
[----:B------:R-:W-:Y:S01]  /*0300*/  LOP3.LUT R7, R10, 0xfffffff8, RZ, 0xc0, !PT ;  /* 0xfffffff80a077812 */ /* 0x000fe200078ec0ff */
[----:B------:R-:W-:Y:S01]  /*0310*/  UIMAD UR53, UR8, UR32, URZ ;  /* 0x00000020083572a4 */ /* 0x000fe2000f8e023f */
[----:B------:R-:W-:Y:S01]  /*0320*/  LOP3.LUT R8, R3, 0xfffffff0, RZ, 0xc0, !PT ;  /* 0xfffffff003087812 */ /* 0x000fe200078ec0ff */
[----:B------:R-:W-:Y:S01]  /*0330*/  UIMAD UR7, UR32, UR11, UR34 ;  /* 0x0000000b200772a4 */ /* 0x000fe2000f8e0222 */
        /* <DEDUP_REMOVED lines=9> */
[----:B------:R-:W-:Y:S01]  /*03d0*/  @!UP2 UIMAD UR8, UR32, UR14, UR34 ;  /* 0x0000000e2008a2a4 */ /* 0x000fe2000f8e0222 */
[----:B------:R-:W-:Y:S01]  /*03e0*/  SHF.R.S32.HI R4, RZ, 0x4, R3 ;  /* 0x00000004ff047819 */ /* 0x000fe20000011403 */
[C---:B------:R-:W-:Y:S01]  /*03f0*/  IMAD.IADD R249, R0.reuse, 0x1, -R5 ;  /* 0x0000000100f97824 */ /* 0x040fe200078e0a05 */
[----:B------:R-:W-:Y:S01]  /*0400*/  SHF.R.S32.HI R242, RZ, 0x3, R10 ;  /* 0x00000003fff27819 */ /* 0x000fe2000001140a */
[----:B------:R-:W-:Y:S01]  /*0410*/  IMAD.IADD R216, R0, 0x1, -R2 ;  /* 0x0000000100d87824 */ /* 0x000fe200078e0a02 */
[----:B------:R-:W-:Y:S01]  /*0420*/  LEA.HI R0, R3, R4, RZ, 0x1 ;  /* 0x0000000403007211 */ /* 0x000fe200078f08ff */
[----:B------:R-:W-:Y:S01]  /*0430*/  USHF.L.U32 UR45, UR46, 0x6, URZ ;  /* 0x000000062e2d7899 */ /* 0x000fe2000800063f */
[--C-:B------:R-:W-:Y:S01]  /*0440*/  SHF.R.S32.HI R3, RZ, 0x2, R6.reuse ;  /* 0x00000002ff037819 */ /* 0x100fe20000011406 */
[----:B------:R-:W-:Y:S01]  /*0450*/  USHF.L.U32 UR44, UR6, 0x5, URZ ;  /* 0x00000005062c7899 */ /* 0x000fe2000800063f */
[----:B------:R-:W-:Y:S01]  /*0460*/  LOP3.LUT R2, R0, 0xfffffffe, RZ, 0xc0, !PT ;  /* 0xfffffffe00027812 */ /* 0x000fe200078ec0ff */
[----:B------:R-:W-:Y:S01]  /*0470*/  ULDC UR50, c[0x0][0x214] ;  /* 0x0000850000327ab9 */ /* 0x000fe20000000800 */
[----:B------:R-:W-:Y:S01]  /*0480*/  SHF.R.S32.HI R0, RZ, 0x1f, R6 ;  /* 0x0000001fff007819 */ /* 0x000fe20000011406 */
[----:B------:R-:W-:Y:S01]  /*0490*/  IMAD.U32 R252, RZ, RZ, UR9 ;  /* 0x00000009fffc7e24 */ /* 0x000fe2000f8e00ff */
[----:B------:R-:W-:Y:S01]  /*04a0*/  SHF.R.S32.HI R5, RZ, 0x1f, R8 ;  /* 0x0000001fff057819 */ /* 0x000fe20000011408 */
[----:B------:R-:W-:Y:S01]  /*04b0*/  IMAD.IADD R11, R4, 0x1, -R2 ;  /* 0x00000001040b7824 */ /* 0x000fe200078e0a02 */
[----:B------:R-:W-:Y:S01]  /*04c0*/  LEA.HI R0, R0, R3, RZ, 0x3 ;  /* 0x0000000300007211 */ /* 0x000fe200078f18ff */
[----:B------:R-:W-:Y:S01]  /*04d0*/  IMAD.SHL.U32 R2, R242, 0x40, RZ ;  /* 0x00000040f2027824 */ /* 0x000fe200078e00ff */
[----:B------:R-:W-:Y:S01]  /*04e0*/  LEA.HI R12, R5, R8, RZ, 0x3 ;  /* 0x00000008050c7211 */ /* 0x000fe200078f18ff */
[----:B------:R-:W-:Y:S01]  /*04f0*/  IMAD.SHL.U32 R213, R11, 0x200, RZ ;  /* 0x000002000bd57824 */ /* 0x000fe200078e00ff */
[----:B------:R-:W-:Y:S01]  /*0500*/  LOP3.LUT R0, R0, 0xfffffff8, RZ, 0xc0, !PT ;  /* 0xfffffff800007812 */ /* 0x000fe200078ec0ff */
[----:B------:R-:W-:Y:S01]  /*0510*/  ULDC UR57, c[0x0][0x1c8] ;  /* 0x0000720000397ab9 */ /* 0x000fe20000000800 */
[----:B------:R-:W-:Y:S01]  /*0520*/  SHF.R.S32.HI R6, RZ, 0x7, R13 ;  /* 0x00000007ff067819 */ /* 0x000fe2000001140d */
[----:B------:R-:W-:Y:S01]  /*0530*/  ULDC.U8 UR10, c[0x0][0x3d0] ;  /* 0x0000f400000a7ab9 */ /* 0x000fe20000000000 */
[----:B------:R-:W-:Y:S01]  /*0540*/  LOP3.LUT P4, RZ, R7, 0x4, RZ, 0xc0, !PT ;  /* 0x0000000407ff7812 */ /* 0x000fe2000788c0ff */
[----:B------:R-:W-:Y:S01]  /*0550*/  IMAD.IADD R4, R3, 0x1, -R0 ;  /* 0x0000000103047824 */ /* 0x000fe200078e0a00 */
[----:B------:R-:W-:Y:S01]  /*0560*/  LOP3.LUT R0, R2, 0x1c0, RZ, 0xc0, !PT ;  /* 0x000001c002007812 */ /* 0x000fe200078ec0ff */
[----:B------:R-:W-:Y:S01]  /*0570*/  ULDC UR51, c[0x0][0x224] ;  /* 0x0000890000337ab9 */ /* 0x000fe20000000800 */
[----:B------:R-:W-:Y:S01]  /*0580*/  SHF.R.S32.HI R3, RZ, 0x1f, R9 ;  /* 0x0000001fff037819 */ /* 0x000fe20000011409 */
[----:B------:R-:W-:Y:S01]  /*0590*/  @UP2 UIMAD UR55, UR32, UR50, URZ ;  /* 0x00000032203722a4 */ /* 0x000fe2000f8e023f */
[----:B------:R-:W-:Y:S01]  /*05a0*/  LOP3.LUT R2, R0, 0x38, R228, 0xf8, !PT ;  /* 0x0000003800027812 */ /* 0x000fe200078ef8e4 */
[----:B------:R-:W-:Y:S01]  /*05b0*/  UMOV UR39, URZ ;  /* 0x0000003f00277c82 */ /* 0x000fe20008000000 */
[----:B------:R-:W-:Y:S01]  /*05c0*/  SHF.R.U32.HI R0, RZ, 0x3, R0 ;  /* 0x00000003ff007819 */ /* 0x000fe20000011600 */
[----:B------:R-:W-:Y:S01]  /*05d0*/  ULDC.64 UR4, c[0x0][0x118] ;  /* 0x0000460000047ab9 */ /* 0x000fe20000000a00 */
[----:B------:R-:W-:Y:S01]  /*05e0*/  LEA.HI R239, R3, R9, RZ, 0x2 ;  /* 0x0000000903ef7211 */ /* 0x000fe200078f10ff */
[----:B------:R-:W-:Y:S01]  /*05f0*/  IMAD.U32 R3, RZ, RZ, UR15 ;  /* 0x0000000fff037e24 */ /* 0x000fe2000f8e00ff */
[----:B------:R-:W-:Y:S01]  /*0600*/  LOP3.LUT R9, R2, R0, RZ, 0x3c, !PT ;  /* 0x0000000002097212 */ /* 0x000fe200078e3cff */
[----:B------:R-:W-:Y:S01]  /*0610*/  IMAD.SHL.U32 R0, R7, 0x40, RZ ;  /* 0x0000004007007824 */ /* 0x000fe200078e00ff */
[----:B------:R-:W-:Y:S01]  /*0620*/  LOP3.LUT R2, R12, 0xfffffff8, RZ, 0xc0, !PT ;  /* 0xfffffff80c027812 */ /* 0x000fe200078ec0ff */
[----:B------:R-:W-:Y:S01]  /*0630*/  ULOP3.LUT UR57, UR34, UR57, URZ, 0x3c, !UPT ;  /* 0x0000003922397292 */ /* 0x000fe2000f8e3c3f */
[----:B------:R-:W-:Y:S01]  /*0640*/  LOP3.LUT R3, R4, 0x1, RZ, 0xc0, !PT ;  /* 0x0000000104037812 */ /* 0x000fe200078ec0ff */
[----:B------:R-:W-:Y:S01]  /*0650*/  UISETP.NE.AND UP3, UPT, UR10, URZ, UPT ;  /* 0x0000003f0a00728c */ /* 0x000fe2000bf65270 */
[----:B------:R-:W-:Y:S01]  /*0660*/  LOP3.LUT R0, R0, 0x1c0, RZ, 0xc0, !PT ;  /* 0x000001c000007812 */ /* 0x000fe200078ec0ff */
[----:B------:R-:W-:Y:S01]  /*0670*/  IMAD.IADD R8, R8, 0x1, -R2 ;  /* 0x0000000108087824 */ /* 0x000fe200078e0a02 */
[----:B------:R-:W-:Y:S01]  /*0680*/  ISETP.NE.U32.AND P0, PT, R3, 0x1, PT ;  /* 0x000000010300780c */ /* 0x000fe20003f05070 */
[----:B------:R-:W-:Y:S01]  /*0690*/  IMAD.SHL.U32 R2, R216, 0x10, RZ ;  /* 0x00000010d8027824 */ /* 0x000fe200078e00ff */
[----:B------:R-:W-:Y:S01]  /*06a0*/  LOP3.LUT R208, R0, 0x8, R10, 0xf8, !PT ;  /* 0x0000000800d07812 */ /* 0x000fe200078ef80a */
[----:B------:R-:W-:Y:S01]  /*06b0*/  IMAD.SHL.U32 R3, R4, 0x40, RZ ;  /* 0x0000004004037824 */ /* 0x000fe200078e00ff */
[----:B------:R-:W-:Y:S01]  /*06c0*/  LOP3.LUT P3, RZ, R7, 0x2, RZ, 0xc0, !PT ;  /* 0x0000000207ff7812 */ /* 0x000fe2000786c0ff */
[----:B------:R-:W-:Y:S01]  /*06d0*/  USHF.R.S32.HI UR58, URZ, 0x1f, UR34 ;  /* 0x0000001f3f3a7899 */ /* 0x000fe20008011422 */
[----:B------:R-:W-:Y:S01]  /*06e0*/  LOP3.LUT R5, R0, 0x10, R2, 0xf8, !PT ;  /* 0x0000001000057812 */ /* 0x000fe200078ef802 */
[----:B------:R-:W-:Y:S01]  /*06f0*/  IMAD R2, R6, 0x800, R213 ;  /* 0x0000080006027824 */ /* 0x000fe200078e02d5 */
[----:B------:R-:W-:Y:S01]  /*0700*/  SHF.R.U32.HI R0, RZ, 0x3, R0 ;  /* 0x00000003ff007819 */ /* 0x000fe20000011600 */
[----:B------:R-:W-:Y:S01]  /*0710*/  USHF.R.S32.HI UR61, URZ, 0x1f, UR34 ;  /* 0x0000001f3f3d7899 */ /* 0x000fe20008011422 */
        /* <DEDUP_REMOVED lines=9> */
[----:B------:R-:W-:Y:S01]  /*07b0*/  UIMAD.WIDE.U32 UR40, UR36, UR42, URZ ;  /* 0x0000002a242872a5 */ /* 0x000fe2000f8e003f */
[----:B------:R-:W-:Y:S01]  /*07c0*/  R2P PR, R4, 0x6 ;  /* 0x0000000604007804 */ /* 0x000fe20000000000 */
[----:B------:R-:W-:Y:S01]  /*07d0*/  IMAD.SHL.U32 R4, R11, 0x20, RZ ;  /* 0x000000200b047824 */ /* 0x000fe200078e00ff */
[----:B------:R-:W-:Y:S01]  /*07e0*/  SHF.R.U32.HI R3, RZ, 0x3, R0 ;  /* 0x00000003ff037819 */ /* 0x000fe20000011600 */
[----:B------:R-:W-:Y:S01]  /*07f0*/  IMAD R9, R2, 0x200, R9 ;  /* 0x0000020002097824 */ /* 0x000fe200078e0209 */
[----:B------:R-:W-:Y:S01]  /*0800*/  LOP3.LUT P6, RZ, R8, 0x4, RZ, 0xc0, !PT ;  /* 0x0000000408ff7812 */ /* 0x000fe200078cc0ff */
[----:B------:R-:W-:Y:S01]  /*0810*/  IMAD.SHL.U32 R2, R2, 0x8, RZ ;  /* 0x0000000802027824 */ /* 0x000fe200078e00ff */
[----:B------:R-:W-:Y:S01]  /*0820*/  LOP3.LUT P5, RZ, R8, 0x2, RZ, 0xc0, !PT ;  /* 0x0000000208ff7812 */ /* 0x000fe200078ac0ff */
[----:B------:R-:W-:Y:S01]  /*0830*/  IMAD.SHL.U32 R209, R208, 0x2, RZ ;  /* 0x00000002d0d17824 */ /* 0x000fe200078e00ff */
[----:B------:R-:W-:Y:S01]  /*0840*/  SEL R212, R214, 0xffffffc0, !P4 ;  /* 0xffffffc0d6d47807 */ /* 0x000fe20006000000 */
[----:B------:R-:W-:Y:S01]  /*0850*/  IMAD.SHL.U32 R222, R9, 0x2, RZ ;  /* 0x0000000209de7824 */ /* 0x000fe200078e00ff */
        /* <DEDUP_REMOVED lines=12> */
[----:B------:R-:W-:Y:S01]  /*0920*/  SEL R232, R232, 0x10, !P0 ;  /* 0x00000010e8e87807 */ /* 0x000fe20004000000 */
[--C-:B------:R-:W-:Y:S01]  /*0930*/  IMAD R4, R249, 0x400, R0.reuse ;  /* 0x00000400f9047824 */ /* 0x100fe200078e0200 */
[----:B------:R-:W-:Y:S01]  /*0940*/  SHF.R.S32.HI R239, RZ, 0x2, R239 ;  /* 0x00000002ffef7819 */ /* 0x000fe200000114ef */
        /* <DEDUP_REMOVED lines=33> */
[----:B------:R-:W-:Y:S01]  /*0b60*/  IADD3 R238, R228, 0xc0, RZ ;  /* 0x000000c0e4ee7810 */ /* 0x000fe20007ffe0ff */
[----:B------:R-:W-:Y:S01]  /*0b70*/  IMAD.IADD R217, R214, 0x1, R216 ;  /* 0x00000001d6d97824 */ /* 0x000fe200078e02d8 */
[----:B------:R-:W-:Y:S01]  /*0b80*/  @P2 IADD3 R244, R243, -0x40, RZ ;  /* 0xffffffc0f3f42810 */ /* 0x000fe20007ffe0ff */
[----:B------:R-:W-:Y:S01]  /*0b90*/  IMAD R208, R208, 0x2, R212 ;  /* 0x00000002d0d07824 */ /* 0x000fe200078e02d4 */
[----:B------:R-:W-:Y:S01]  /*0ba0*/  USHF.R.S32.HI UR48, URZ, 0x1f, UR44 ;  /* 0x0000001f3f307899 */ /* 0x000fe2000801142c */
        /* <DEDUP_REMOVED lines=8> */
.L_x_1200:
        /* <DEDUP_REMOVED lines=62> */
.L_x_1156:
        /* <DEDUP_REMOVED lines=58> */
.L_x_1158:
        /* <DEDUP_REMOVED lines=43> */
.L_x_1159:
        /* <DEDUP_REMOVED lines=45> */
.L_x_1160:
[----:B------:R-:W-:-:S03]  /*1930*/  UMOV UR12, UR51 ;  /* 0x00000033000c7c82 */ /* 0x000fc60008000000 */
.L_x_1161:
[----:B------:R-:W1:Y:S01]  /*1940*/  S2R R25, SR_TID.X ;  /* 0x0000000000197919 */ /* 0x000e620000002100 */
[--C-:B------:R-:W-:Y:S01]  /*1950*/  SHF.R.S32.HI R229, RZ, 0x1f, R228.reuse ;  /* 0x0000001fffe57819 */ /* 0x100fe200000114e4 */
[----:B------:R-:W-:Y:S01]  /*1960*/  IMAD.U32 R6, RZ, RZ, UR19 ;  /* 0x00000013ff067e24 */ /* 0x000fe2000f8e00ff */
[----:B------:R-:W-:Y:S01]  /*1970*/  IADD3 R4, P0, R228, UR18, RZ ;  /* 0x00000012e4047c10 */ /* 0x000fe2000ff1e0ff */
[----:B------:R-:W-:Y:S01]  /*1980*/  UIADD3 UR8, UP5, UP4, UR8, UR45, UR47 ;  /* 0x0000002d08087290 */ /* 0x000fe2000fcbe02f */
[----:B------:R-:W-:Y:S01]  /*1990*/  IADD3 R14, P1, R242, UR19, RZ ;  /* 0x00000013f20e7c10 */ /* 0x000fe2000ff3e0ff */
[----:B------:R-:W-:Y:S01]  /*19a0*/  UMOV UR16, 0x4 ;  /* 0x0000000400107882 */ /* 0x000fe20000000000 */
        /* <DEDUP_REMOVED lines=11> */
[----:B------:R-:W-:-:S04]  /*1a60*/  UIMAD UR6, UR31, UR8, URZ ;  /* 0x000000081f0672a4 */ /* 0x000fc8000f8e023f */
        /* <DEDUP_REMOVED lines=11> */
[----:B------:R-:W-:-:S02]  /*1b20*/  ULEA.HI.SX32 UR11, UR33, 0xffffffff, 0x1a ;  /* 0xffffffff210b7891 */ /* 0x000fc4000f8fd23f */
        /* <DEDUP_REMOVED lines=11> */
[----:B------:R-:W-:Y:S02]  /*1be0*/  ULDC.64 UR12, c[0x0][0x3c8] ;  /* 0x0000f200000c7ab9 */ /* 0x000fe40000000a00 */
        /* <DEDUP_REMOVED lines=15> */
[----:B------:R-:W-:Y:S02]  /*1ce0*/  BSSY B0, `(.L_x_1163) ;  /* 0x000003b000007945 */ /* 0x000fe40003800000 */
[----:B------:R-:W-:Y:S01]  /*1cf0*/  IMAD.WIDE.U32 R12, R12, c[0x0][0x1a8], R8 ;  /* 0x00006a000c0c7a25 */ /* 0x000fe200078e0008 */
[----:B------:R-:W-:-:S02]  /*1d00*/  UIMAD UR8, UR34, UR9, UR8 ;  /* 0x00000009220872a4 */ /* 0x000fc4000f8e0208 */
[----:B------:R-:W-:Y:S01]  /*1d10*/  @P0 BAR.SYNC.DEFER_BLOCKING 0x0 ;  /* 0x0000000000000b1d */ /* 0x000fe20000010000 */
[----:B------:R-:W-:Y:S01]  /*1d20*/  IMAD R4, R242, c[0x0][0x374], R4 ;  /* 0x0000dd00f2047a24 */ /* 0x000fe200078e0204 */
[----:B------:R-:W-:Y:S02]  /*1d30*/  LEA R225, P0, R6, c[0x0][0x330], 0x1 ;  /* 0x0000cc0006e17a11 */ /* 0x000fe400078008ff */
[----:B------:R-:W-:Y:S01]  /*1d40*/  LEA R224, P1, R12, c[0x0][0x160], 0x1 ;  /* 0x000058000ce07a11 */ /* 0x000fe200078208ff */
[----:B------:R-:W-:Y:S01]  /*1d50*/  IMAD.IADD R16, R7, 0x1, R4 ;  /* 0x0000000107107824 */ /* 0x000fe200078e0204 */
[----:B------:R-:W-:Y:S01]  /*1d60*/  UMOV UR9, UR11 ;  /* 0x0000000b00097c82 */ /* 0x000fe20008000000 */
[----:B------:R-:W-:Y:S01]  /*1d70*/  IADD3 R18, R13, UR8, RZ ;  /* 0x000000080d127c10 */ /* 0x000fe2000fffe0ff */
[----:B------:R-:W-:Y:S02]  /*1d80*/  UIMAD UR6, UR9, -0x40, UR29 ;  /* 0xffffffc0090678a4 */ /* 0x000fe4000f8e021d */
[----:B------:R-:W-:-:S02]  /*1d90*/  LEA.HI.X R227, R6, c[0x0][0x334], R16, 0x1, P0 ;  /* 0x0000cd0006e37a11 */ /* 0x000fc400000f0c10 */
[----:B------:R-:W-:Y:S02]  /*1da0*/  LEA.HI.X R226, R12, c[0x0][0x164], R18, 0x1, P1 ;  /* 0x000059000ce27a11 */ /* 0x000fe400008f0c12 */
        /* <DEDUP_REMOVED lines=46> */
.L_x_1164:
[----:B------:R-:W-:Y:S05]  /*2090*/  BSYNC B0 ;  /* 0x0000000000007941 */ /* 0x000fea0003800000 */
.L_x_1163:
        /* <DEDUP_REMOVED lines=48> */
.L_x_1166:
[----:B------:R-:W-:Y:S05]  /*23a0*/  BSYNC B0 ;  /* 0x0000000000007941 */ /* 0x000fea0003800000 */
.L_x_1165:
        /* <DEDUP_REMOVED lines=44> */
.L_x_1168:
[----:B------:R-:W-:Y:S05]  /*2670*/  BSYNC B0 ;  /* 0x0000000000007941 */ /* 0x000fea0003800000 */
.L_x_1167:
        /* <DEDUP_REMOVED lines=45> */
.L_x_1170:
[----:B------:R-:W-:Y:S05]  /*2950*/  BSYNC B0 ;  /* 0x0000000000007941 */ /* 0x000fea0003800000 */
.L_x_1169:
[C---:B--23--:R-:W-:Y:S01]  /*2960*/  IADD3 R4, R239.reuse, 0x8, RZ ;  /* 0x00000008ef047810 */ /* 0x04cfe20007ffe0ff */
[----:B------:R-:W-:Y:S01]  /*2970*/  USHF.R.S32.HI UR8, URZ, 0x1f, UR17 ;  /* 0x0000001f3f087899 */ /* 0x000fe20008011411 */
[C---:B------:R-:W-:Y:S01]  /*2980*/  ISETP.GE.AND P1, PT, R239.reuse, UR6, PT ;  /* 0x00000006ef007c0c */ /* 0x040fe2000bf26270 */
[----:B------:R-:W-:Y:S01]  /*2990*/  ULDC.64 UR10, c[0x0][0x198] ;  /* 0x00006600000a7ab9 */ /* 0x000fe20000000a00 */
[----:B------:R-:W-:Y:S01]  /*29a0*/  ISETP.GE.AND P0, PT, R4, UR6, PT ;  /* 0x0000000604007c0c */ /* 0x000fe2000bf06270 */
[----:B------:R-:W-:Y:S01]  /*29b0*/  UIMAD UR6, UR8, UR10, URZ ;  /* 0x0000000a080672a4 */ /* 0x000fe2000f8e023f */
[----:B------:R-:W-:Y:S01]  /*29c0*/  IMAD.MOV.U32 R4, RZ, RZ, 0x4 ;  /* 0x00000004ff047424 */ /* 0x000fe200078e00ff */
[----:B------:R-:W-:Y:S01]  /*29d0*/  MOV R235, 0x7f800000 ;  /* 0x7f80000000eb7802 */ /* 0x000fe20000000f00 */
[----:B------:R-:W-:Y:S01]  /*29e0*/  IMAD.MOV.U32 R234, RZ, RZ, 0x7f800000 ;  /* 0x7f800000ffea7424 */ /* 0x000fe200078e00ff */
[----:B------:R-:W-:Y:S01]  /*29f0*/  UIMAD UR6, UR17, UR11, UR6 ;  /* 0x0000000b110672a4 */ /* 0x000fe2000f8e0206 */
[----:B------:R-:W-:-:S05]  /*2a00*/  IMAD.WIDE R4, R239, R4, UR14 ;  /* 0x0000000eef047e25 */ /* 0x000fca000f8e0204 */
[----:B------:R-:W-:Y:S01]  /*2a10*/  IMAD.U32 R6, RZ, RZ, UR6 ;  /* 0x00000006ff067e24 */ /* 0x000fe2000f8e00ff */
[----:B------:R-:W-:Y:S01]  /*2a20*/  UIADD3 UR6, -UR17, UR7, URZ ;  /* 0x0000000711067290 */ /* 0x000fe2000fffe13f */
[----:B------:R2:W5:Y:S04]  /*2a30*/  @!P1 LDG.E R234, [R4.64] ;  /* 0x0000000404ea9981 */ /* 0x000568000c1e1900 */
[----:B------:R2:W5:Y:S01]  /*2a40*/  @!P0 LDG.E R235, [R4.64+0x20] ;  /* 0x0000200404eb8981 */ /* 0x000562000c1e1900 */
[----:B------:R-:W-:Y:S01]  /*2a50*/  ISETP.GE.AND P5, PT, R242, UR6, PT ;  /* 0x00000006f2007c0c */ /* 0x000fe2000bfa6270 */
[----:B------:R-:W-:-:S12]  /*2a60*/  BSSY B0, `(.L_x_1171) ;  /* 0x000003b000007945 */ /* 0x000fd80003800000 */
[----:B------:R3:W-:Y:S04]  /*2a70*/  @P5 STS.128 [R222+0x10000], RZ ;  /* 0x010000ffde005388 */ /* 0x0007e80000000c00 */
[----:B------:R3:W-:Y:S04]  /*2a80*/  @P5 STS.128 [R222+0x12000], RZ ;  /* 0x012000ffde005388 */ /* 0x0007e80000000c00 */
[----:B------:R3:W-:Y:S01]  /*2a90*/  @P5 STS.128 [R222+0x14000], RZ ;  /* 0x014000ffde005388 */ /* 0x0007e20000000c00 */
[----:B--2---:R-:W-:-:S03]  /*2aa0*/  MOV R4, UR17 ;  /* 0x0000001100047c02 */ /* 0x004fc60008000f00 */
[----:B------:R3:W-:Y:S02]  /*2ab0*/  @P5 STS.128 [R222+0x16000], RZ ;  /* 0x016000ffde005388 */ /* 0x0007e40000000c00 */
[----:B------:R-:W-:-:S05]  /*2ac0*/  IMAD.WIDE.U32 R4, R4, c[0x0][0x198], R228 ;  /* 0x0000660004047a25 */ /* 0x000fca00078e00e4 */
        /* <DEDUP_REMOVED lines=52> */
.L_x_1172:
[----:B---3--:R-:W-:Y:S05]  /*2e10*/  BSYNC B0 ;  /* 0x0000000000007941 */ /* 0x008fea0003800000 */
.L_x_1171:
        /* <DEDUP_REMOVED lines=55> */
.L_x_1174:
[----:B------:R-:W-:Y:S05]  /*3190*/  BSYNC B0 ;  /* 0x0000000000007941 */ /* 0x000fea0003800000 */
.L_x_1173:
[----:B------:R-:W-:Y:S01]  /*31a0*/  ULDC.64 UR10, c[0x0][0x1a0] ;  /* 0x00006800000a7ab9 */ /* 0x000fe20000000a00 */
[----:B-12---:R-:W-:Y:S01]  /*31b0*/  MOV R4, UR17 ;  /* 0x0000001100047c02 */ /* 0x006fe20008000f00 */
[----:B------:R-:W-:Y:S01]  /*31c0*/  UIMAD UR6, UR8, UR10, URZ ;  /* 0x0000000a080672a4 */ /* 0x000fe2000f8e023f */
[----:B------:R1:W-:Y:S01]  /*31d0*/  @P5 STS.128 [R222+0x18000], RZ ;  /* 0x018000ffde005388 */ /* 0x0003e20000000c00 */
[----:B------:R-:W-:Y:S02]  /*31e0*/  BSSY B0, `(.L_x_1175) ;  /* 0x000003b000007945 */ /* 0x000fe40003800000 */
[----:B------:R-:W-:Y:S01]  /*31f0*/  UIMAD UR6, UR17, UR11, UR6 ;  /* 0x0000000b110672a4 */ /* 0x000fe2000f8e0206 */
[----:B------:R1:W-:Y:S01]  /*3200*/  @P5 STS.128 [R222+0x1a000], RZ ;  /* 0x01a000ffde005388 */ /* 0x0003e20000000c00 */
[----:B------:R-:W-:-:S03]  /*3210*/  IMAD.WIDE.U32 R4, R4, c[0x0][0x1a0], R228 ;  /* 0x0000680004047a25 */ /* 0x000fc600078e00e4 */
        /* <DEDUP_REMOVED lines=55> */
.L_x_1176:
[----:B------:R-:W-:Y:S05]  /*3590*/  BSYNC B0 ;  /* 0x0000000000007941 */ /* 0x000fea0003800000 */
.L_x_1175:
        /* <DEDUP_REMOVED lines=53> */
.L_x_1178:
[----:B------:R-:W-:Y:S05]  /*38f0*/  BSYNC B0 ;  /* 0x0000000000007941 */ /* 0x000fea0003800000 */
.L_x_1177:
[----:B------:R-:W-:Y:S01]  /*3900*/  ULDC.64 UR18, c[0x0][0x318] ;  /* 0x0000c60000127ab9 */ /* 0x000fe20000000a00 */
[----:B------:R-:W-:Y:S01]  /*3910*/  IMAD.MOV.U32 R10, RZ, RZ, c[0x0][0x308] ;  /* 0x0000c200ff0a7624 */ /* 0x000fe200078e00ff */
[----:B------:R-:W-:Y:S01]  /*3920*/  UISETP.NE.U32.AND UP1, UPT, URZ, UR18, UPT ;  /* 0x000000123f00728c */ /* 0x000fe2000bf25070 */
[----:B------:R-:W-:Y:S01]  /*3930*/  MOV R11, c[0x0][0x30c] ;  /* 0x0000c300000b7a02 */ /* 0x000fe20000000f00 */
[----:B------:R-:W-:Y:S01]  /*3940*/  ULDC.64 UR20, c[0x0][0x320] ;  /* 0x0000c80000147ab9 */ /* 0x000fe20000000a00 */
[----:B-1----:R-:W1:Y:S01]  /*3950*/  S2R R9, SR_TID.X ;  /* 0x0000000000097919 */ /* 0x002e620000002100 */
[----:B------:R-:W-:Y:S01]  /*3960*/  UISETP.NE.AND.EX UP1, UPT, URZ, UR19, UPT, UP1 ;  /* 0x000000133f00728c */ /* 0x000fe2000bf25310 */
[----:B------:R-:W-:-:S02]  /*3970*/  LEA.HI R6, R27, R25, RZ, 0x7 ;  /* 0x000000191b067211 */ /* 0x000fc400078f38ff */
[----:B------:R-:W-:Y:S01]  /*3980*/  MOV R7, UR35 ;  /* 0x0000002300077c02 */ /* 0x000fe20008000f00 */
[----:B------:R-:W0:Y:S02]  /*3990*/  LDGDEPBAR ;  /* 0x00000000000079af */ /* 0x000e240000000000 */
[----:B------:R-:W-:-:S05]  /*39a0*/  PLOP3.LUT P0, PT, PT, PT, UP1, 0x80, 0x0 ;  /* 0x000000000000781c */ /* 0x000fca0003f0f018 */
[----:B------:R-:W-:Y:S02]  /*39b0*/  @UP1 UMOV UR10, UR34 ;  /* 0x00000022000a1c82 */ /* 0x000fe40008000000 */
[----:B------:R-:W-:Y:S02]  /*39c0*/  @UP1 UMOV UR11, UR58 ;  /* 0x0000003a000b1c82 */ /* 0x000fe40008000000 */
[----:B------:R-:W-:Y:S02]  /*39d0*/  @UP1 UIMAD.WIDE.U32 UR10, UR32, UR20, UR10 ;  /* 0x00000014200a12a5 */ /* 0x000fe4000f8e000a */
[----:B------:R-:W-:Y:S02]  /*39e0*/  @UP1 UIMAD UR20, UR38, UR20, URZ ;  /* 0x00000014261412a4 */ /* 0x000fe4000f8e023f */
[----:B------:R-:W-:Y:S02]  /*39f0*/  @UP1 ULEA UR18, UP0, UR10, UR18, 0x2 ;  /* 0x000000120a121291 */ /* 0x000fe4000f80103f */
[----:B------:R-:W-:-:S04]  /*3a00*/  @UP1 UIMAD UR21, UR32, UR21, UR20 ;  /* 0x00000015201512a4 */ /* 0x000fc8000f8e0214 */
[----:B------:R-:W-:Y:S01]  /*3a10*/  @UP1 UIADD3 UR21, UR11, UR21, URZ ;  /* 0x000000150b151290 */ /* 0x000fe2000fffe03f */
[----:B--2---:R-:W-:-:S03]  /*3a20*/  IMAD.U32 R4, RZ, RZ, UR18 ;  /* 0x00000012ff047e24 */ /* 0x004fc6000f8e00ff */
[----:B------:R-:W-:-:S06]  /*3a30*/  @UP1 ULEA.HI.X UR19, UR10, UR19, UR21, 0x2, UP0 ;  /* 0x000000130a131291 */ /* 0x000fcc00080f1415 */
[----:B------:R-:W-:-:S05]  /*3a40*/  IMAD.U32 R5, RZ, RZ, UR19 ;  /* 0x00000013ff057e24 */ /* 0x000fca000f8e00ff */
[----:B---3--:R2:W3:Y:S04]  /*3a50*/  @P0 LDG.E R8, [R4.64] ;  /* 0x0000000404080981 */ /* 0x0084e8000c1e1900 */
[----:B--2-4-:R2:W4:Y:S04]  /*3a60*/  LDG.E.64 R4, [R10.64+0x8] ;  /* 0x000008040a047981 */ /* 0x014528000c1e1b00 */
[----:B--2---:R-:W2:Y:S01]  /*3a70*/  LDG.E.64 R10, [R10.64] ;  /* 0x000000040a0a7981 */ /* 0x004ea2000c1e1b00 */
[----:B------:R-:W3:Y:S01]  /*3a80*/  @P0 MUFU.RCP R13, c[0x0][0x238] ;  /* 0x00008e00000d0b08 */ /* 0x000ee20000001000 */
[----:B------:R-:W-:Y:S01]  /*3a90*/  SHF.R.S32.HI R6, RZ, 0x7, R6 ;  /* 0x00000007ff067819 */ /* 0x000fe20000011406 */
[----:B-1----:R-:W-:Y:S01]  /*3aa0*/  IMAD.SHL.U32 R9, R9, 0x2, RZ ;  /* 0x0000000209097824 */ /* 0x002fe200078e00ff */
[----:B------:R-:W-:Y:S01]  /*3ab0*/  CS2R R190, SRZ ;  /* 0x0000000000be7805 */ /* 0x000fe2000001ff00 */
[----:B------:R-:W-:Y:S01]  /*3ac0*/  IMAD.MOV.U32 R250, RZ, RZ, c[0x0][0x22c] ;  /* 0x00008b00fffa7624 */ /* 0x000fe200078e00ff */
[----:B------:R-:W-:Y:S01]  /*3ad0*/  CS2R R188, SRZ ;  /* 0x0000000000bc7805 */ /* 0x000fe2000001ff00 */
[----:B------:R-:W-:Y:S01]  /*3ae0*/  IMAD.SHL.U32 R12, R6, 0x20, RZ ;  /* 0x00000020060c7824 */ /* 0x000fe200078e00ff */
[----:B------:R-:W-:Y:S01]  /*3af0*/  CS2R R194, SRZ ;  /* 0x0000000000c27805 */ /* 0x000fe2000001ff00 */
[----:B------:R-:W-:Y:S01]  /*3b00*/  IMAD R14, R7, 0x2, R6 ;  /* 0x00000002070e7824 */ /* 0x000fe200078e0206 */
[----:B------:R-:W-:Y:S01]  /*3b10*/  SHF.R.S32.HI R7, RZ, 0x1f, R21 ;  /* 0x0000001fff077819 */ /* 0x000fe20000011415 */
[----:B------:R-:W-:Y:S01]  /*3b20*/  IMAD R250, R250, c[0x0][0x1c0], RZ ;  /* 0x00007000fafa7a24 */ /* 0x000fe200078e02ff */
[----:B------:R-:W-:Y:S01]  /*3b30*/  LOP3.LUT R12, R12, 0x6, R9, 0xf8, !PT ;  /* 0x000000060c0c7812 */ /* 0x000fe200078ef809 */
[----:B------:R-:W-:Y:S01]  /*3b40*/  IMAD.U32 R9, RZ, RZ, UR35 ;  /* 0x00000023ff097e24 */ /* 0x000fe2000f8e00ff */
[----:B------:R-:W-:Y:S01]  /*3b50*/  CS2R R192, SRZ ;  /* 0x0000000000c07805 */ /* 0x000fe2000001ff00 */
[----:B------:R-:W-:Y:S01]  /*3b60*/  CS2R R186, SRZ ;  /* 0x0000000000ba7805 */ /* 0x000fe2000001ff00 */
[----:B------:R-:W-:Y:S01]  /*3b70*/  CS2R R184, SRZ ;  /* 0x0000000000b87805 */ /* 0x000fe2000001ff00 */
[----:B------:R-:W-:Y:S01]  /*3b80*/  CS2R R182, SRZ ;  /* 0x0000000000b67805 */ /* 0x000fe2000001ff00 */
[----:B------:R-:W-:Y:S01]  /*3b90*/  LEA R223, R9, R12, 0x6 ;  /* 0x0000000c09df7211 */ /* 0x000fe200078e30ff */
        /* <DEDUP_REMOVED lines=57> */
[----:B------:R-:W-:Y:S01]  /*3f30*/  UMOV UR6, URZ ;  /* 0x0000003f00067c82 */ /* 0x000fe20008000000 */
[----:B---3--:R-:W-:-:S04]  /*3f40*/  @P0 FMUL.FTZ R6, R8, R13 ;  /* 0x0000000d08060220 */ /* 0x008fc80000410000 */
[----:B------:R-:W1:Y:S01]  /*3f50*/  @P0 R2UR UR11, R6 ;  /* 0x00000000060b03c2 */ /* 0x000e6200000e0000 */
[----:B----4-:R-:W-:Y:S02]  /*3f60*/  IADD3 R8, P2, P1, R4, UR44, R21 ;  /* 0x0000002c04087c10 */ /* 0x010fe4000f95e015 */
[----:B------:R-:W-:Y:S01]  /*3f70*/  CS2R R20, SRZ ;  /* 0x0000000000147805 */ /* 0x000fe2000001ff00 */
[----:B-1----:R-:W-:Y:S01]  /*3f80*/  @UP1 UMOV UR6, UR11 ;  /* 0x0000000b00061c82 */ /* 0x002fe20008000000 */
[----:B------:R-:W-:Y:S01]  /*3f90*/  IADD3.X R248, R5, UR48, R7, P2, P1 ;  /* 0x0000003005f87c10 */ /* 0x000fe200097e2407 */
[----:B------:R-:W-:Y:S01]  /*3fa0*/  IMAD.WIDE.U32 R246, R8, -0x2daee0ad, RZ ;  /* 0xd2511f5308f67825 */ /* 0x000fe200078e00ff */
[----:B------:R-:W-:-:S04]  /*3fb0*/  IADD3 R5, R239, -UR29, -R223 ;  /* 0x8000001def057c10 */ /* 0x000fc8000fffe8df */
[----:B------:R-:W-:Y:S01]  /*3fc0*/  IADD3 R245, R5, UR7, RZ ;  /* 0x0000000705f57c10 */ /* 0x000fe2000fffe0ff */
[----:B--2---:R-:W1:Y:S08]  /*3fd0*/  R2UR UR10, R11 ;  /* 0x000000000b0a73c2 */ /* 0x004e7000000e0000 */
[----:B------:R2:W3:Y:S01]  /*3fe0*/  R2UR UR8, R10 ;  /* 0x000000000a0873c2 */ /* 0x0004e200000e0000 */
[----:B-1----:R-:W-:-:S04]  /*3ff0*/  LOP3.LUT R4, R14, UR10, RZ, 0x3c, !PT ;  /* 0x0000000a0e047c12 */ /* 0x002fc8000f8e3cff */
[----:B------:R-:W-:-:S05]  /*4000*/  LOP3.LUT R4, R4, R247, RZ, 0x3c, !PT ;  /* 0x000000f704047212 */ /* 0x000fca00078e3cff */
[----:B--23--:R-:W-:-:S04]  /*4010*/  IMAD.WIDE.U32 R240, R4, -0x326172a9, RZ ;  /* 0xcd9e8d5704f07825 */ /* 0x00cfc800078e00ff */
.L_x_1181:
[----:B------:R-:W0:Y:S01]  /*4020*/  LDGDEPBAR ;  /* 0x00000000000079af */ /* 0x000e220000000000 */
[----:B------:R-:W-:Y:S02]  /*4030*/  UIADD3 UR12, UR10, 0x76cf5d0a, URZ ;  /* 0x76cf5d0a0a0c7890 */ /* 0x000fe4000fffe03f */
[----:B------:R-:W-:Y:S02]  /*4040*/  UIADD3 UR11, UR17, 0x40, URZ ;  /* 0x00000040110b7890 */ /* 0x000fe4000fffe03f */
[----:B------:R-:W-:Y:S02]  /*4050*/  UISETP.GE.AND UP1, UPT, UR9, 0x1, UPT ;  /* 0x000000010900788c */ /* 0x000fe4000bf26270 */
[----:B------:R-:W-:Y:S02]  /*4060*/  UISETP.GE.AND UP0, UPT, UR11, UR7, UPT ;  /* 0x000000070b00728c */ /* 0x000fe4000bf06270 */
[----:B------:R-:W-:Y:S01]  /*4070*/  UIADD3 UR11, UR8, -0x61c88647, URZ ;  /* 0x9e3779b9080b7890 */ /* 0x000fe2000fffe03f */
        /* <DEDUP_REMOVED lines=101> */
[C---:B------:R-:W-:Y:S08]  /*46d0*/  HMMA.16816.F32.BF16 R8, R96.reuse, R110, R8 ;  /* 0x0000006e6008723c */ /* 0x040ff00000041808 */
[C---:B---3--:R-:W-:Y:S07]  /*46e0*/  HMMA.16816.F32.BF16 R12, R96.reuse, R88, R12 ;  /* 0x00000058600c723c */ /* 0x048fee000004180c */
[----:B------:R-:W-:Y:S01]  /*46f0*/  IMAD.U32 R88, RZ, RZ, UR9 ;  /* 0x00000009ff587e24 */ /* 0x000fe2000f8e00ff */
[----:B------:R-:W-:Y:S07]  /*4700*/  HMMA.16816.F32.BF16 R16, R96, R90, R16 ;  /* 0x0000005a6010723c */ /* 0x000fee0000041810 */
[----:B------:R-:W-:Y:S01]  /*4710*/  IMAD R96, R88, 0x40, R245 ;  /* 0x0000004058607824 */ /* 0x000fe200078e02f5 */
[C---:B----4-:R-:W-:Y:S05]  /*4720*/  HMMA.16816.F32.BF16 R4, R100.reuse, R104, R4 ;  /* 0x000000686404723c */ /* 0x050fea0000041804 */
[----:B------:R-:W-:Y:S02]  /*4730*/  IABS R88, R96 ;  /* 0x0000006000587213 */ /* 0x000fe40000000000 */
[----:B------:R-:W-:Y:S01]  /*4740*/  IADD3 R98, R96, 0x8, RZ ;  /* 0x0000000860627810 */ /* 0x000fe20007ffe0ff */
[C---:B------:R-:W-:Y:S01]  /*4750*/  HMMA.16816.F32.BF16 R8, R100.reuse, R106, R8 ;  /* 0x0000006a6408723c */ /* 0x040fe20000041808 */
[----:B------:R2:W3:Y:S02]  /*4760*/  I2F R107, R88 ;  /* 0x00000058006b7306 */ /* 0x0004e40000201400 */
[----:B------:R-:W-:Y:S02]  /*4770*/  ISETP.GE.AND P0, PT, R98, RZ, PT ;  /* 0x000000ff6200720c */ /* 0x000fe40003f06270 */
[C---:B------:R-:W-:Y:S02]  /*4780*/  IADD3 R97, R96.reuse, -0x1, RZ ;  /* 0xffffffff60617810 */ /* 0x040fe40007ffe0ff */
[C---:B------:R-:W-:Y:S01]  /*4790*/  IADD3 R99, R96.reuse, -0x9, RZ ;  /* 0xfffffff760637810 */ /* 0x040fe20007ffe0ff */
[C---:B-1----:R-:W-:Y:S03]  /*47a0*/  HMMA.16816.F32.BF16 R12, R100.reuse, R84, R12 ;  /* 0x00000054640c723c */ /* 0x042fe6000004180c */
[----:B------:R-:W-:Y:S02]  /*47b0*/  ISETP.GE.AND P1, PT, R97, RZ, PT ;  /* 0x000000ff6100720c */ /* 0x000fe40003f26270 */
[C---:B------:R-:W-:Y:S02]  /*47c0*/  IADD3 R105, R96.reuse, -0x18, RZ ;  /* 0xffffffe860697810 */ /* 0x040fe40007ffe0ff */
[C---:B------:R-:W-:Y:S01]  /*47d0*/  IADD3 R84, R96.reuse, 0x7, RZ ;  /* 0x0000000760547810 */ /* 0x040fe20007ffe0ff */
[----:B------:R-:W-:Y:S03]  /*47e0*/  HMMA.16816.F32.BF16 R16, R100, R86, R16 ;  /* 0x000000566410723c */ /* 0x000fe60000041810 */
[----:B------:R-:W-:Y:S02]  /*47f0*/  ISETP.GE.AND P5, PT, R99, RZ, PT ;  /* 0x000000ff6300720c */ /* 0x000fe40003fa6270 */
[C---:B------:R-:W-:Y:S02]  /*4800*/  @!P0 IADD3 R98, -R96.reuse, -0x8, RZ ;  /* 0xfffffff860628810 */ /* 0x040fe40007ffe1ff */
[----:B------:R-:W-:Y:S01]  /*4810*/  IADD3 R85, R96, -0x8, RZ ;  /* 0xfffffff860557810 */ /* 0x000fe20007ffe0ff */
[----:B--2---:R-:W1:Y:S01]  /*4820*/  LDSM.16.M88.4 R88, [R214+0x6000] ;  /* 0x00600000d658783b */ /* 0x004e620000000200 */
[----:B------:R2:W4:Y:S01]  /*4830*/  I2F R109, R98 ;  /* 0x00000062006d7306 */ /* 0x0005220000201400 */
[----:B------:R-:W-:Y:S02]  /*4840*/  ISETP.GE.AND P0, PT, R84, RZ, PT ;  /* 0x000000ff5400720c */ /* 0x000fe40003f06270 */
[C---:B------:R-:W-:Y:S02]  /*4850*/  @!P1 IADD3 R97, -R96.reuse, 0x1, RZ ;  /* 0x0000000160619810 */ /* 0x040fe40007ffe1ff */
[----:B------:R-:W-:Y:S02]  /*4860*/  ISETP.GE.AND P6, PT, R85, RZ, PT ;  /* 0x000000ff5500720c */ /* 0x000fe40003fc6270 */
[C---:B------:R-:W-:Y:S02]  /*4870*/  @!P5 IADD3 R99, -R96.reuse, 0x9, RZ ;  /* 0x000000096063d810 */ /* 0x040fe40007ffe1ff */
[----:B------:R-:W-:Y:S01]  /*4880*/  ISETP.GE.AND P2, PT, R105, RZ, PT ;  /* 0x000000ff6900720c */ /* 0x000fe20003f46270 */
[----:B------:R-:W1:Y:S01]  /*4890*/  I2F R108, R97 ;  /* 0x00000061006c7306 */ /* 0x000e620000201400 */
[C---:B------:R-:W-:Y:S02]  /*48a0*/  IADD3 R104, R96.reuse, -0x11, RZ ;  /* 0xffffffef60687810 */ /* 0x040fe40007ffe0ff */
[C---:B------:R-:W-:Y:S02]  /*48b0*/  IADD3 R106, R96.reuse, -0x19, RZ ;  /* 0xffffffe7606a7810 */ /* 0x040fe40007ffe0ff */
[----:B------:R-:W-:Y:S02]  /*48c0*/  @!P0 IADD3 R84, -R96, -0x7, RZ ;  /* 0xfffffff960548810 */ /* 0x000fe40007ffe1ff */
[----:B------:R-:W-:Y:S02]  /*48d0*/  ISETP.GE.AND P3, PT, R104, RZ, PT ;  /* 0x000000ff6800720c */ /* 0x000fe40003f66270 */
[----:B------:R-:W-:Y:S01]  /*48e0*/  @!P6 IADD3 R85, -R96, 0x8, RZ ;  /* 0x000000086055e810 */ /* 0x000fe20007ffe1ff */
[----:B------:R3:W3:Y:S01]  /*48f0*/  I2F R110, R84 ;  /* 0x00000054006e7306 */ /* 0x0006e20000201400 */
[----:B------:R-:W-:Y:S02]  /*4900*/  ISETP.GE.AND P1, PT, R106, RZ, PT ;  /* 0x000000ff6a00720c */ /* 0x000fe40003f26270 */
[C---:B------:R-:W-:Y:S02]  /*4910*/  @!P2 IADD3 R105, -R96.reuse, 0x18, RZ ;  /* 0x000000186069a810 */ /* 0x040fe40007ffe1ff */
[----:B--2---:R-:W-:Y:S02]  /*4920*/  IADD3 R98, R96, -0x10, RZ ;  /* 0xfffffff060627810 */ /* 0x004fe40007ffe0ff */
[----:B------:R-:W-:Y:S02]  /*4930*/  PLOP3.LUT P2, PT, PT, PT, UP0, 0x80, 0x0 ;  /* 0x000000000000781c */ /* 0x000fe40003f4f008 */
[----:B------:R-:W-:Y:S01]  /*4940*/  ISETP.GE.AND P4, PT, R98, RZ, PT ;  /* 0x000000ff6200720c */ /* 0x000fe20003f86270 */
[----:B------:R2:W2:Y:S01]  /*4950*/  I2F R101, R85 ;  /* 0x0000005500657306 */ /* 0x0004a20000201400 */
[C---:B------:R-:W-:Y:S02]  /*4960*/  @!P3 IADD3 R104, -R96.reuse, 0x11, RZ ;  /* 0x000000116068b810 */ /* 0x040fe40007ffe1ff */
[----:B------:R-:W-:Y:S02]  /*4970*/  PLOP3.LUT P5, PT, PT, PT, UP0, 0x80, 0x0 ;  /* 0x000000000000781c */ /* 0x000fe40003faf008 */
[C---:B------:R-:W-:Y:S02]  /*4980*/  @!P1 IADD3 R106, -R96.reuse, 0x19, RZ ;  /* 0x00000019606a9810 */ /* 0x040fe40007ffe1ff */
[----:B------:R-:W-:Y:S01]  /*4990*/  PLOP3.LUT P1, PT, PT, PT, UP0, 0x80, 0x0 ;  /* 0x000000000000781c */ /* 0x000fe20003f2f008 */
[C---:B-1----:R-:W-:Y:S01]  /*49a0*/  HMMA.16816.F32.BF16 R4, R88.reuse, R92, R4 ;  /* 0x0000005c5804723c */ /* 0x042fe20000041804 */
[----:B------:R-:W-:Y:S01]  /*49b0*/  PLOP3.LUT P6, PT, PT, PT, UP0, 0x80, 0x0 ;  /* 0x000000000000781c */ /* 0x000fe20003fcf008 */
[----:B------:R-:W1:Y:S01]  /*49c0*/  I2F R93, R99 ;  /* 0x00000063005d7306 */ /* 0x000e620000201400 */
[----:B------:R-:W-:Y:S02]  /*49d0*/  PLOP3.LUT P0, PT, PT, PT, UP0, 0x80, 0x0 ;  /* 0x000000000000781c */ /* 0x000fe40003f0f008 */
[----:B------:R-:W-:Y:S01]  /*49e0*/  @!P4 IADD3 R98, -R96, 0x10, RZ ;  /* 0x000000106062c810 */ /* 0x000fe20007ffe1ff */
[----:B---3--:R-:W-:Y:S01]  /*49f0*/  IMAD.U32 R84, RZ, RZ, UR9 ;  /* 0x00000009ff547e24 */ /* 0x008fe2000f8e00ff */
[----:B------:R-:W-:Y:S01]  /*4a00*/  PLOP3.LUT P4, PT, PT, PT, UP0, 0x80, 0x0 ;  /* 0x000000000000781c */ /* 0x000fe20003f8f008 */
[C---:B------:R-:W-:Y:S01]  /*4a10*/  HMMA.16816.F32.BF16 R8, R88.reuse, R94, R8 ;  /* 0x0000005e5808723c */ /* 0x040fe20000041808 */
[----:B------:R-:W-:Y:S03]  /*4a20*/  PLOP3.LUT P3, PT, PT, PT, UP0, 0x80, 0x0 ;  /* 0x000000000000781c */ /* 0x000fe60003f6f008 */
[----:B------:R3:W1:Y:S01]  /*4a30*/  I2F R100, R98 ;  /* 0x0000006200647306 */ /* 0x0006620000201400 */
[----:B------:R-:W-:Y:S01]  /*4a40*/  IMAD R84, R84, 0x4, R249 ;  /* 0x0000000454547824 */ /* 0x000fe200078e02f9 */
[C---:B------:R-:W-:Y:S02]  /*4a50*/  @P6 IADD3 R92, R223.reuse, 0x1, RZ ;  /* 0x00000001df5c6810 */ /* 0x040fe40007ffe0ff */
[----:B------:R-:W-:Y:S01]  /*4a60*/  PLOP3.LUT P6, PT, PT, PT, UP0, 0x80, 0x0 ;  /* 0x000000000000781c */ /* 0x000fe20003fcf008 */
[----:B--2---:R-:W-:Y:S03]  /*4a70*/  IMAD.WIDE.U32 R84, R84, -0x326172a9, RZ ;  /* 0xcd9e8d5754547825 */ /* 0x004fe600078e00ff */
[C---:B------:R-:W-:Y:S02]  /*4a80*/  @P4 ISETP.GE.AND P4, PT, R223.reuse, UR7, PT ;  /* 0x00000007df004c0c */ /* 0x040fe4000bf86270 */
[----:B------:R-:W-:Y:S01]  /*4a90*/  @P2 IADD3 R87, R223, 0x11, RZ ;  /* 0x00000011df572810 */ /* 0x000fe20007ffe0ff */
[----:B------:R-:W2:Y:S01]  /*4aa0*/  I2F R104, R104 ;  /* 0x0000006800687306 */ /* 0x000ea20000201400 */
[----:B------:R-:W-:Y:S01]  /*4ab0*/  FFMA.FTZ R4, R107, -UR6, R4 ;  /* 0x800000066b047c23 */ /* 0x000fe20008010004 */
[----:B------:R-:W-:Y:S01]  /*4ac0*/  @P5 IADD3 R96, R223, 0x8, RZ ;  /* 0x00000008df605810 */ /* 0x000fe20007ffe0ff */
[----:B----4-:R-:W-:Y:S01]  /*4ad0*/  FFMA.FTZ R6, R109, -UR6, R6 ;  /* 0x800000066d067c23 */ /* 0x010fe20008010006 */
[----:B------:R-:W-:Y:S01]  /*4ae0*/  PLOP3.LUT P2, PT, PT, PT, UP0, 0x80, 0x0 ;  /* 0x000000000000781c */ /* 0x000fe20003f4f008 */
[----:B------:R-:W-:Y:S01]  /*4af0*/  FFMA.FTZ R5, R108, -UR6, R5 ;  /* 0x800000066c057c23 */ /* 0x000fe20008010005 */
[----:B------:R-:W-:Y:S01]  /*4b00*/  @P6 ISETP.GE.AND P6, PT, R92, UR7, PT ;  /* 0x000000075c006c0c */ /* 0x000fe2000bfc6270 */
[----:B-----5:R-:W-:Y:S01]  /*4b10*/  FMUL.FTZ R92, R234, 1.4426950216293334961 ;  /* 0x3fb8aa3bea5c7820 */ /* 0x020fe20000410000 */
[----:B------:R-:W-:Y:S01]  /*4b20*/  PLOP3.LUT P5, PT, PT, PT, UP0, 0x80, 0x0 ;  /* 0x000000000000781c */ /* 0x000fe20003faf008 */
[----:B------:R-:W-:Y:S01]  /*4b30*/  FFMA.FTZ R7, R110, -UR6, R7 ;  /* 0x800000066e077c23 */ /* 0x000fe20008010007 */
[----:B------:R-:W-:Y:S01]  /*4b40*/  @P0 FSEL R4, R4, -INF , !P4 ;  /* 0xff80000004040808 */ /* 0x000fe20006000000 */
[----:B------:R-:W-:Y:S01]  /*4b50*/  FFMA.FTZ R8, R101, -UR6, R8 ;  /* 0x8000000665087c23 */ /* 0x000fe20008010008 */
[----:B------:R-:W-:Y:S01]  /*4b60*/  PLOP3.LUT P0, PT, PT, PT, UP0, 0x80, 0x0 ;  /* 0x000000000000781c */ /* 0x000fe20003f0f008 */
[----:B------:R-:W-:Y:S01]  /*4b70*/  FFMA.FTZ R10, R107, -UR6, R10 ;  /* 0x800000066b0a7c23 */ /* 0x000fe2000801000a */
[----:B------:R-:W-:Y:S01]  /*4b80*/  LOP3.LUT R86, R241, UR11, R84, 0x96, !PT ;  /* 0x0000000bf1567c12 */ /* 0x000fe2000f8e9654 */
[----:B------:R-:W-:Y:S01]  /*4b90*/  UIADD3 UR11, UR10, -0x4498517b, URZ ;  /* 0xbb67ae850a0b7890 */ /* 0x000fe2000fffe03f */
[----:B------:R-:W-:Y:S01]  /*4ba0*/  LOP3.LUT R85, R85, UR8, R248, 0x96, !PT ;  /* 0x0000000855557c12 */ /* 0x000fe2000f8e96f8 */
[----:B-1----:R-:W-:Y:S01]  /*4bb0*/  FFMA.FTZ R9, R93, -UR6, R9 ;  /* 0x800000065d097c23 */ /* 0x002fe20008010009 */
[----:B------:R-:W-:Y:S01]  /*4bc0*/  @P2 ISETP.GE.AND P2, PT, R87, UR7, PT ;  /* 0x0000000757002c0c */ /* 0x000fe2000bf46270 */
[----:B------:R-:W-:Y:S01]  /*4bd0*/  IMAD.WIDE.U32 R102, R86, -0x2daee0ad, RZ ;  /* 0xd2511f5356667825 */ /* 0x000fe200078e00ff */
[----:B------:R-:W-:Y:S01]  /*4be0*/  @P1 IADD3 R97, R223, 0x9, RZ ;  /* 0x00000009df611810 */ /* 0x000fe20007ffe0ff */
[----:B------:R-:W1:Y:S01]  /*4bf0*/  I2F R105, R105 ;  /* 0x0000006900697306 */ /* 0x000e620000201400 */
[----:B------:R-:W-:Y:S01]  /*4c00*/  @P5 ISETP.GE.AND P5, PT, R96, UR7, PT ;  /* 0x0000000760005c0c */ /* 0x000fe2000bfa6270 */
[----:B------:R-:W-:Y:S01]  /*4c10*/  IMAD.WIDE.U32 R84, R85, -0x2daee0ad, RZ ;  /* 0xd2511f5355547825 */ /* 0x000fe200078e00ff */
[----:B------:R-:W-:Y:S02]  /*4c20*/  PLOP3.LUT P1, PT, PT, PT, UP0, 0x80, 0x0 ;  /* 0x000000000000781c */ /* 0x000fe40003f2f008 */
[----:B------:R-:W-:Y:S01]  /*4c30*/  @P0 FSEL R6, R6, -INF , !P4 ;  /* 0xff80000006060808 */ /* 0x000fe20006000000 */
[----:B------:R-:W-:Y:S01]  /*4c40*/  FFMA.FTZ R11, R108, -UR6, R11 ;  /* 0x800000066c0b7c23 */ /* 0x000fe2000801000b */
[----:B------:R-:W-:Y:S02]  /*4c50*/  FSETP.NEU.FTZ.AND P4, PT, R234, -INF , PT ;  /* 0xff800000ea00780b */ /* 0x000fe40003f9d000 */
[----:B------:R-:W-:Y:S01]  /*4c60*/  LOP3.LUT R96, R85, UR11, R246, 0x96, !PT ;  /* 0x0000000b55607c12 */ /* 0x000fe2000f8e96f6 */
[----:B------:R-:W-:Y:S01]  /*4c70*/  UIADD3 UR11, UR8, 0x3c6ef372, URZ ;  /* 0x3c6ef372080b7890 */ /* 0x000fe2000fffe03f */
[----:B------:R-:W-:Y:S01]  /*4c80*/  FSEL R92, R92, RZ, P4 ;  /* 0x000000ff5c5c7208 */ /* 0x000fe20002000000 */
[----:B------:R-:W4:Y:S01]  /*4c90*/  I2F R106, R106 ;  /* 0x0000006a006a7306 */ /* 0x000f220000201400 */
[----:B---3--:R-:W-:Y:S01]  /*4ca0*/  LOP3.LUT R98, R103, UR12, R84, 0x96, !PT ;  /* 0x0000000c67627c12 */ /* 0x008fe2000f8e9654 */
[----:B------:R-:W-:Y:S01]  /*4cb0*/  UIADD3 UR12, UR8, -0x255992d5, URZ ;  /* 0xdaa66d2b080c7890 */ /* 0x000fe2000fffe03f */
[----:B------:R-:W3:Y:S01]  /*4cc0*/  LDSM.16.M88.4 R84, [R3+0x16800] ;  /* 0x016800000354783b */ /* 0x000ee20000000200 */
[----:B------:R-:W-:Y:S01]  /*4cd0*/  FFMA.FTZ R4, R4, c[0x0][0x23c], -R92 ;  /* 0x00008f0004047a23 */ /* 0x000fe2000001085c */
[----:B------:R-:W-:Y:S01]  /*4ce0*/  PLOP3.LUT P0, PT, PT, PT, UP0, 0x80, 0x0 ;  /* 0x000000000000781c */ /* 0x000fe20003f0f008 */
[----:B------:R-:W-:Y:S01]  /*4cf0*/  IMAD.WIDE.U32 R94, R96, -0x326172a9, RZ ;  /* 0xcd9e8d57605e7825 */ /* 0x000fe200078e00ff */
[----:B------:R-:W-:Y:S02]  /*4d00*/  PLOP3.LUT P4, PT, PT, PT, UP0, 0x80, 0x0 ;  /* 0x000000000000781c */ /* 0x000fe40003f8f008 */
[----:B------:R-:W-:Y:S01]  /*4d10*/  @P3 IADD3 R99, R223, 0x10, RZ ;  /* 0x00000010df633810 */ /* 0x000fe20007ffe0ff */
[----:B------:R1:W1:Y:S01]  /*4d20*/  MUFU.EX2 R131, R4 ;  /* 0x0000000400837308 */ /* 0x0002620000000800 */
[----:B------:R-:W-:Y:S02]  /*4d30*/  PLOP3.LUT P3, PT, PT, PT, UP0, 0x80, 0x0 ;  /* 0x000000000000781c */ /* 0x000fe40003f6f008 */
[----:B------:R-:W-:Y:S02]  /*4d40*/  @P1 ISETP.GE.AND P1, PT, R97, UR7, PT ;  /* 0x0000000761001c0c */ /* 0x000fe4000bf26270 */
[----:B------:R-:W-:Y:S01]  /*4d50*/  LOP3.LUT R95, R95, UR11, R240, 0x96, !PT ;  /* 0x0000000b5f5f7c12 */ /* 0x000fe2000f8e96f0 */
[----:B------:R-:W-:Y:S02]  /*4d60*/  UIADD3 UR11, UR10, 0x32370b8f, URZ ;  /* 0x32370b8f0a0b7890 */ /* 0x000fe4000fffe03f */
[----:B------:R-:W-:Y:S02]  /*4d70*/  @P0 FSEL R5, R5, -INF , !P6 ;  /* 0xff80000005050808 */ /* 0x000fe40007000000 */
[----:B------:R-:W-:Y:S02]  /*4d80*/  FSETP.NEU.FTZ.AND P0, PT, R235, -INF , PT ;  /* 0xff800000eb00780b */ /* 0x000fe40003f1d000 */
[----:B------:R-:W-:Y:S01]  /*4d90*/  @P4 FSEL R7, R7, -INF , !P6 ;  /* 0xff80000007074808 */ /* 0x000fe20007000000 */
[----:B------:R-:W-:Y:S01]  /*4da0*/  FFMA.FTZ R5, R5, c[0x0][0x23c], -R92 ;  /* 0x00008f0005057a23 */ /* 0x000fe2000001085c */
[----:B------:R-:W-:Y:S02]  /*4db0*/  PLOP3.LUT P4, PT, PT, PT, UP0, 0x80, 0x0 ;  /* 0x000000000000781c */ /* 0x000fe40003f8f008 */
[----:B------:R-:W-:Y:S01]  /*4dc0*/  @P3 ISETP.GE.AND P3, PT, R99, UR7, PT ;  /* 0x0000000763003c0c */ /* 0x000fe2000bf66270 */
[----:B------:R2:W-:Y:S01]  /*4dd0*/  MUFU.EX2 R130, R5 ;  /* 0x0000000500827308 */ /* 0x0005e20000000800 */
[----:B------:R-:W-:Y:S01]  /*4de0*/  IMAD.WIDE.U32 R98, R98, -0x326172a9, RZ ;  /* 0xcd9e8d5762627825 */ /* 0x000fe200078e00ff */
[----:B------:R-:W-:Y:S04]  /*4df0*/  PLOP3.LUT P6, PT, PT, PT, UP0, 0x80, 0x0 ;  /* 0x000000000000781c */ /* 0x000fe80003fcf008 */
[----:B------:R-:W-:Y:S01]  /*4e00*/  LOP3.LUT R96, R99, UR12, R94, 0x96, !PT ;  /* 0x0000000c63607c12 */ /* 0x000fe2000f8e965e */
[----:B-1----:R-:W-:Y:S01]  /*4e10*/  FMUL.FTZ R4, R235, 1.4426950216293334961 ;  /* 0x3fb8aa3beb047820 */ /* 0x002fe20000410000 */
[----:B------:R-:W-:Y:S01]  /*4e20*/  UIADD3 UR12, UR10, -0x126145ec, URZ ;  /* 0xed9eba140a0c7890 */ /* 0x000fe2000fffe03f */
[----:B------:R-:W-:Y:S01]  /*4e30*/  IMAD.WIDE.U32 R94, R95, -0x2daee0ad, RZ ;  /* 0xd2511f535f5e7825 */ /* 0x000fe200078e00ff */
[----:B------:R-:W-:Y:S02]  /*4e40*/  @P4 FSEL R10, R10, -INF , !P5 ;  /* 0xff8000000a0a4808 */ /* 0x000fe40006800000 */
[----:B------:R-:W-:Y:S01]  /*4e50*/  FSEL R4, R4, RZ, P0 ;  /* 0x000000ff04047208 */ /* 0x000fe20000000000 */
[----:B------:R-:W-:Y:S01]  /*4e60*/  IMAD.WIDE.U32 R96, R96, -0x2daee0ad, RZ ;  /* 0xd2511f5360607825 */ /* 0x000fe200078e00ff */
[----:B------:R-:W-:Y:S01]  /*4e70*/  PLOP3.LUT P0, PT, PT, PT, UP0, 0x80, 0x0 ;  /* 0x000000000000781c */ /* 0x000fe20003f0f008 */
[C---:B---3--:R-:W-:Y:S01]  /*4e80*/  HMMA.16816.F32.BF16 R12, R88.reuse, R84, R12 ;  /* 0x00000054580c723c */ /* 0x048fe2000004180c */
[----:B------:R-:W-:Y:S02]  /*4e90*/  PLOP3.LUT P4, PT, PT, PT, UP0, 0x80, 0x0 ;  /* 0x000000000000781c */ /* 0x000fe40003f8f008 */
[----:B------:R-:W-:Y:S01]  /*4ea0*/  FFMA.FTZ R6, R6, c[0x0][0x23c], -R4 ;  /* 0x00008f0006067a23 */ /* 0x000fe20000010804 */
[----:B------:R-:W-:Y:S01]  /*4eb0*/  LOP3.LUT R95, R95, UR11, R102, 0x96, !PT ;  /* 0x0000000b5f5f7c12 */ /* 0x000fe2000f8e9666 */
[----:B------:R-:W-:Y:S01]  /*4ec0*/  FFMA.FTZ R7, R7, c[0x0][0x23c], -R4 ;  /* 0x00008f0007077a23 */ /* 0x000fe20000010804 */
[----:B------:R-:W-:Y:S01]  /*4ed0*/  LOP3.LUT R94, R97, UR12, R94, 0x96, !PT ;  /* 0x0000000c615e7c12 */ /* 0x000fe2000f8e965e */
[----:B------:R-:W-:Y:S01]  /*4ee0*/  MUFU.EX2 R197, R6 ;  /* 0x0000000600c57308 */ /* 0x000fe20000000800 */
[----:B------:R-:W-:Y:S01]  /*4ef0*/  HMMA.16816.F32.BF16 R16, R88, R86, R16 ;  /* 0x000000565810723c */ /* 0x000fe20000041810 */
[----:B------:R-:W-:Y:S02]  /*4f00*/  UIADD3 UR12, UR8, 0x1715609d, URZ ;  /* 0x1715609d080c7890 */ /* 0x000fe4000fffe03f */
[----:B------:R-:W-:Y:S01]  /*4f10*/  UIADD3 UR11, UR8, 0x78dde6e4, URZ ;  /* 0x78dde6e4080b7890 */ /* 0x000fe2000fffe03f */
[----:B------:R-:W-:Y:S01]  /*4f20*/  @P0 FSEL R8, R8, -INF , !P5 ;  /* 0xff80000008080808 */ /* 0x000fe20006800000 */
[----:B------:R-:W-:Y:S01]  /*4f30*/  IMAD.WIDE.U32 R84, R94, -0x326172a9, RZ ;  /* 0xcd9e8d575e547825 */ /* 0x000fe200078e00ff */
[----:B------:R-:W-:Y:S02]  /*4f40*/  PLOP3.LUT P0, PT, PT, PT, UP0, 0x80, 0x0 ;  /* 0x000000000000781c */ /* 0x000fe40003f0f008 */
[----:B------:R-:W-:Y:S01]  /*4f50*/  PLOP3.LUT P5, PT, PT, PT, UP0, 0x80, 0x0 ;  /* 0x000000000000781c */ /* 0x000fe20003faf008 */
[----:B------:R1:W-:Y:S03]  /*4f60*/  MUFU.EX2 R196, R7 ;  /* 0x0000000700c47308 */ /* 0x0003e60000000800 */
[----:B------:R-:W-:Y:S01]  /*4f70*/  FFMA.FTZ R8, R8, c[0x0][0x23c], -R92 ;  /* 0x00008f0008087a23 */ /* 0x000fe2000001085c */
[----:B--2---:R-:W-:Y:S01]  /*4f80*/  @P6 IADD3 R5, R223, 0x18, RZ ;  /* 0x00000018df056810 */ /* 0x004fe20007ffe0ff */
[----:B------:R-:W-:Y:S01]  /*4f90*/  FFMA.FTZ R10, R10, c[0x0][0x23c], -R4 ;  /* 0x00008f000a0a7a23 */ /* 0x000fe20000010804 */
[----:B------:R-:W-:Y:S01]  /*4fa0*/  PLOP3.LUT P6, PT, PT, PT, UP0, 0x80, 0x0 ;  /* 0x000000000000781c */ /* 0x000fe20003fcf008 */
[----:B------:R-:W-:Y:S02]  /*4fb0*/  FFMA.FTZ R12, R100, -UR6, R12 ;  /* 0x80000006640c7c23 */ /* 0x000fe4000801000c */
[----:B------:R-:W-:Y:S01]  /*4fc0*/  FFMA.FTZ R13, R104, -UR6, R13 ;  /* 0x80000006680d7c23 */ /* 0x000fe2000801000d */
[----:B------:R-:W-:Y:S01]  /*4fd0*/  @P0 FSEL R9, R9, -INF , !P1 ;  /* 0xff80000009090808 */ /* 0x000fe20004800000 */
[----:B------:R2:W-:Y:S01]  /*4fe0*/  MUFU.EX2 R127, R8 ;  /* 0x00000008007f7308 */ /* 0x0005e20000000800 */
[----:B------:R-:W-:Y:S01]  /*4ff0*/  PLOP3.LUT P0, PT, PT, PT, UP0, 0x80, 0x0 ;  /* 0x000000000000781c */ /* 0x000fe20003f0f008 */
[----:B------:R-:W-:Y:S01]  /*5000*/  FFMA.FTZ R14, R101, -UR6, R14 ;  /* 0x80000006650e7c23 */ /* 0x000fe2000801000e */
[----:B------:R-:W-:Y:S01]  /*5010*/  @P5 ISETP.GE.AND P5, PT, R5, UR7, PT ;  /* 0x0000000705005c0c */ /* 0x000fe2000bfa6270 */
[----:B------:R-:W-:Y:S02]  /*5020*/  FFMA.FTZ R5, R9, c[0x0][0x23c], -R92 ;  /* 0x00008f0009057a23 */ /* 0x000fe4000001085c */
[----:B------:R-:W-:Y:S02]  /*5030*/  FFMA.FTZ R15, R93, -UR6, R15 ;  /* 0x800000065d0f7c23 */ /* 0x000fe4000801000f */
[----:B------:R-:W-:Y:S02]  /*5040*/  FFMA.FTZ R16, R105, -UR6, R16 ;  /* 0x8000000669107c23 */ /* 0x000fe40008010010 */
[----:B------:R3:W-:Y:S01]  /*5050*/  MUFU.EX2 R126, R5 ;  /* 0x00000005007e7308 */ /* 0x0007e20000000800 */
[----:B------:R-:W-:Y:S02]  /*5060*/  FFMA.FTZ R18, R100, -UR6, R18 ;  /* 0x8000000664127c23 */ /* 0x000fe40008010012 */
[----:B-1----:R-:W-:Y:S01]  /*5070*/  IMAD.WIDE.U32 R6, R95, -0x326172a9, RZ ;  /* 0xcd9e8d575f067825 */ /* 0x002fe200078e00ff */
[----:B------:R-:W-:Y:S02]  /*5080*/  @P0 FSEL R11, R11, -INF , !P1 ;  /* 0xff8000000b0b0808 */ /* 0x000fe40004800000 */
[----:B------:R-:W-:Y:S01]  /*5090*/  PLOP3.LUT P0, PT, PT, PT, UP0, 0x80, 0x0 ;  /* 0x000000000000781c */ /* 0x000fe20003f0f008 */
[----:B------:R-:W-:Y:S01]  /*50a0*/  FFMA.FTZ R19, R104, -UR6, R19 ;  /* 0x8000000668137c23 */ /* 0x000fe20008010013 */
[----:B------:R-:W-:Y:S01]  /*50b0*/  LOP3.LUT R6, R85, UR12, R6, 0x96, !PT ;  /* 0x0000000c55067c12 */ /* 0x000fe2000f8e9606 */
[----:B------:R-:W-:Y:S01]  /*50c0*/  FFMA.FTZ R11, R11, c[0x0][0x23c], -R4 ;  /* 0x00008f000b0b7a23 */ /* 0x000fe20000010804 */
[----:B------:R-:W-:Y:S01]  /*50d0*/  @P4 IADD3 R85, R223, 0x19, RZ ;  /* 0x00000019df554810 */ /* 0x000fe20007ffe0ff */
[----:B------:R1:W-:Y:S01]  /*50e0*/  MUFU.EX2 R129, R10 ;  /* 0x0000000a00817308 */ /* 0x0003e20000000800 */
[----:B------:R-:W-:Y:S01]  /*50f0*/  PLOP3.LUT P4, PT, PT, PT, UP0, 0x80, 0x0 ;  /* 0x000000000000781c */ /* 0x000fe20003f8f008 */
[----:B------:R-:W-:Y:S01]  /*5100*/  UIADD3 UR12, UR10, 0x646e171e, URZ ;  /* 0x646e171e0a0c7890 */ /* 0x000fe2000fffe03f */
[----:B------:R-:W-:Y:S01]  /*5110*/  PLOP3.LUT P1, PT, PT, PT, UP0, 0x80, 0x0 ;  /* 0x000000000000781c */ /* 0x000fe20003f2f008 */
[----:B----4-:R-:W-:Y:S01]  /*5120*/  FFMA.FTZ R17, R106, -UR6, R17 ;  /* 0x800000066a117c23 */ /* 0x010fe20008010011 */
[----:B--2---:R-:W-:Y:S01]  /*5130*/  LOP3.LUT R8, R7, UR11, R98, 0x96, !PT ;  /* 0x0000000b07087c12 */ /* 0x004fe2000f8e9662 */
[----:B------:R-:W-:Y:S01]  /*5140*/  UIADD3 UR11, UR10, -0x56f99767, URZ ;  /* 0xa90668990a0b7890 */ /* 0x000fe2000fffe03f */
[----:B------:R-:W-:Y:S01]  /*5150*/  IMAD.WIDE.U32 R6, R6, -0x2daee0ad, RZ ;  /* 0xd2511f5306067825 */ /* 0x000fe200078e00ff */
[----:B------:R-:W-:Y:S02]  /*5160*/  @P0 FSEL R13, R13, -INF , !P2 ;  /* 0xff8000000d0d0808 */ /* 0x000fe40005000000 */
[----:B------:R-:W-:Y:S01]  /*5170*/  PLOP3.LUT P0, PT, PT, PT, UP0, 0x80, 0x0 ;  /* 0x000000000000781c */ /* 0x000fe20003f0f008 */
[----:B------:R-:W-:Y:S01]  /*5180*/  IMAD.WIDE.U32 R8, R8, -0x2daee0ad, RZ ;  /* 0xd2511f5308087825 */ /* 0x000fe200078e00ff */
[----:B------:R2:W-:Y:S01]  /*5190*/  MUFU.EX2 R128, R11 ;  /* 0x0000000b00807308 */ /* 0x0005e20000000800 */
[----:B------:R-:W-:Y:S02]  /*51a0*/  LOP3.LUT R86, R6, 0xffff, RZ, 0xc0, !PT ;  /* 0x0000ffff06567812 */ /* 0x000fe400078ec0ff */
[----:B------:R-:W-:Y:S01]  /*51b0*/  @P4 FSEL R12, R12, -INF , !P3 ;  /* 0xff8000000c0c4808 */ /* 0x000fe20005800000 */
[--C-:B------:R-:W-:Y:S01]  /*51c0*/  FFMA.FTZ R13, R13, c[0x0][0x23c], -R92.reuse ;  /* 0x00008f000d0d7a23 */ /* 0x100fe2000001085c */
[----:B------:R-:W-:Y:S02]  /*51d0*/  @P1 FSEL R14, R14, -INF , !P3 ;  /* 0xff8000000e0e1808 */ /* 0x000fe40005800000 */
[----:B------:R-:W-:Y:S01]  /*51e0*/  PLOP3.LUT P1, PT, PT, PT, UP0, 0x80, 0x0 ;  /* 0x000000000000781c */ /* 0x000fe20003f2f008 */
[----:B------:R-:W-:Y:S01]  /*51f0*/  FFMA.FTZ R12, R12, c[0x0][0x23c], -R92 ;  /* 0x00008f000c0c7a23 */ /* 0x000fe2000001085c */
[----:B------:R-:W-:Y:S01]  /*5200*/  LOP3.LUT R96, R9, UR11, R96, 0x96, !PT ;  /* 0x0000000b09607c12 */ /* 0x000fe2000f8e9660 */
[----:B------:R-:W-:Y:S01]  /*5210*/  MUFU.EX2 R122, R13 ;  /* 0x0000000d007a7308 */ /* 0x000fe20000000800 */
[----:B------:R-:W-:Y:S01]  /*5220*/  LOP3.LUT R8, R7, UR12, R8, 0x96, !PT ;  /* 0x0000000c07087c12 */ /* 0x000fe2000f8e9608 */
[----:B------:R-:W-:Y:S01]  /*5230*/  UIADD3 UR12, UR8, -0x4ab325aa, URZ ;  /* 0xb54cda56080c7890 */ /* 0x000fe2000fffe03f */
[----:B------:R-:W-:Y:S01]  /*5240*/  @P6 ISETP.GE.AND P6, PT, R85, UR7, PT ;  /* 0x0000000755006c0c */ /* 0x000fe2000bfc6270 */
[----:B------:R-:W-:Y:S01]  /*5250*/  ULDC.U8 UR11, c[0x0][0x2d8] ;  /* 0x0000b600000b7ab9 */ /* 0x000fe20000000000 */
[----:B------:R-:W-:Y:S01]  /*5260*/  SHF.R.U32.HI R85, RZ, 0x10, R6 ;  /* 0x00000010ff557819 */ /* 0x000fe20000011606 */
[----:B------:R-:W-:Y:S01]  /*5270*/  FFMA.FTZ R14, R14, c[0x0][0x23c], -R4 ;  /* 0x00008f000e0e7a23 */ /* 0x000fe20000010804 */
[----:B---3--:R-:W-:Y:S02]  /*5280*/  LOP3.LUT R5, R6, 0xff, RZ, 0xc0, !PT ;  /* 0x000000ff06057812 */ /* 0x008fe400078ec0ff */
[----:B------:R-:W-:Y:S01]  /*5290*/  SHF.R.U32.HI R9, RZ, 0x18, R6 ;  /* 0x00000018ff097819 */ /* 0x000fe20000011606 */
[----:B------:R3:W-:Y:S01]  /*52a0*/  MUFU.EX2 R123, R12 ;  /* 0x0000000c007b7308 */ /* 0x0007e20000000800 */
[----:B------:R-:W-:Y:S01]  /*52b0*/  IMAD.WIDE.U32 R6, R96, -0x326172a9, RZ ;  /* 0xcd9e8d5760067825 */ /* 0x000fe200078e00ff */
[----:B------:R-:W-:Y:S02]  /*52c0*/  @P0 FSEL R15, R15, -INF , !P2 ;  /* 0xff8000000f0f0808 */ /* 0x000fe40005000000 */
[----:B------:R-:W-:Y:S02]  /*52d0*/  PLOP3.LUT P2, PT, PT, PT, UP0, 0x80, 0x0 ;  /* 0x000000000000781c */ /* 0x000fe40003f4f008 */
[----:B------:R-:W-:Y:S01]  /*52e0*/  @P1 FSEL R16, R16, -INF , !P5 ;  /* 0xff80000010101808 */ /* 0x000fe20006800000 */
[----:B------:R-:W-:Y:S01]  /*52f0*/  FFMA.FTZ R15, R15, c[0x0][0x23c], -R4 ;  /* 0x00008f000f0f7a23 */ /* 0x000fe20000010804 */
[----:B------:R-:W-:Y:S02]  /*5300*/  PLOP3.LUT P1, PT, PT, PT, UP0, 0x80, 0x0 ;  /* 0x000000000000781c */ /* 0x000fe40003f2f008 */
[----:B------:R-:W-:Y:S01]  /*5310*/  ISETP.LE.U32.AND P4, PT, R5, UR11, PT ;  /* 0x0000000b05007c0c */ /* 0x000fe2000bf83070 */
[----:B------:R-:W-:Y:S01]  /*5320*/  MUFU.EX2 R125, R14 ;  /* 0x0000000e007d7308 */ /* 0x000fe20000000800 */
[----:B------:R-:W-:Y:S01]  /*5330*/  LOP3.LUT R5, R7, UR12, R84, 0x96, !PT ;  /* 0x0000000c07057c12 */ /* 0x000fe2000f8e9654 */
[----:B------:R-:W-:Y:S01]  /*5340*/  FFMA.FTZ R16, R16, c[0x0][0x23c], -R92 ;  /* 0x00008f0010107a23 */ /* 0x000fe2000001085c */
[----:B------:R-:W-:Y:S02]  /*5350*/  ISETP.LE.U32.AND P3, PT, R9, UR11, PT ;  /* 0x0000000b09007c0c */ /* 0x000fe4000bf63070 */
[C---:B------:R-:W-:Y:S02]  /*5360*/  LOP3.LUT R9, R5.reuse, 0xff, RZ, 0xc0, !PT ;  /* 0x000000ff05097812 */ /* 0x040fe400078ec0ff */
[----:B------:R-:W-:Y:S02]  /*5370*/  PLOP3.LUT P0, PT, PT, PT, UP0, 0x80, 0x0 ;  /* 0x000000000000781c */ /* 0x000fe40003f0f008 */
[----:B-1----:R-:W-:Y:S01]  /*5380*/  LOP3.LUT R10, R6, 0xffff, RZ, 0xc0, !PT ;  /* 0x0000ffff060a7812 */ /* 0x002fe200078ec0ff */
[----:B------:R-:W-:Y:S01]  /*5390*/  MUFU.EX2 R124, R15 ;  /* 0x0000000f007c7308 */ /* 0x000fe20000000800 */
[----:B------:R-:W-:Y:S02]  /*53a0*/  LOP3.LUT R7, R5, 0xffff, RZ, 0xc0, !PT ;  /* 0x0000ffff05077812 */ /* 0x000fe400078ec0ff */
[----:B------:R-:W-:Y:S02]  /*53b0*/  @P2 FSEL R18, R18, -INF , !P5 ;  /* 0xff80000012122808 */ /* 0x000fe40006800000 */
[----:B------:R-:W-:Y:S02]  /*53c0*/  ISETP.LE.U32.AND P5, PT, R9, UR11, PT ;  /* 0x0000000b09007c0c */ /* 0x000fe4000bfa3070 */
[----:B------:R-:W-:Y:S01]  /*53d0*/  SHF.R.U32.HI R7, RZ, 0x8, R7 ;  /* 0x00000008ff077819 */ /* 0x000fe20000011607 */
[--C-:B------:R-:W-:Y:S01]  /*53e0*/  FFMA.FTZ R18, R18, c[0x0][0x23c], -R4.reuse ;  /* 0x00008f0012127a23 */ /* 0x100fe20000010804 */
[----:B------:R-:W-:Y:S01]  /*53f0*/  @P1 FSEL R19, R19, -INF , !P6 ;  /* 0xff80000013131808 */ /* 0x000fe20007000000 */
[----:B------:R-:W1:Y:S01]  /*5400*/  MUFU.EX2 R119, R16 ;  /* 0x0000001000777308 */ /* 0x000e620000000800 */
[----:B------:R-:W-:Y:S02]  /*5410*/  LOP3.LUT R7, R7, 0xffff, RZ, 0xc0, !PT ;  /* 0x0000ffff07077812 */ /* 0x000fe400078ec0ff */
[----:B--2---:R-:W-:Y:S01]  /*5420*/  LOP3.LUT R11, R6, 0xff, RZ, 0xc0, !PT ;  /* 0x000000ff060b7812 */ /* 0x004fe200078ec0ff */
[----:B------:R-:W-:Y:S01]  /*5430*/  FFMA.FTZ R4, R19, c[0x0][0x23c], -R4 ;  /* 0x00008f0013047a23 */ /* 0x000fe20000010804 */
[--C-:B---3--:R-:W-:Y:S02]  /*5440*/  SHF.R.U32.HI R12, RZ, 0x10, R6.reuse ;  /* 0x00000010ff0c7819 */ /* 0x108fe40000011606 */
[----:B------:R-:W-:Y:S01]  /*5450*/  SHF.R.U32.HI R13, RZ, 0x18, R6 ;  /* 0x00000018ff0d7819 */ /* 0x000fe20000011606 */
[----:B------:R-:W-:Y:S01]  /*5460*/  @!P5 FADD.FTZ R131, -R131, -RZ ;  /* 0x800000ff8383d221 */ /* 0x000fe20000010100 */
[--C-:B------:R-:W-:Y:S01]  /*5470*/  SHF.R.U32.HI R6, RZ, 0x10, R5.reuse ;  /* 0x00000010ff067819 */ /* 0x100fe20000011605 */
[----:B------:R-:W2:Y:S01]  /*5480*/  MUFU.EX2 R120, R4 ;  /* 0x0000000400787308 */ /* 0x000ea20000000800 */
[----:B------:R-:W-:Y:S02]  /*5490*/  @P0 FSEL R17, R17, -INF , !P6 ;  /* 0xff80000011110808 */ /* 0x000fe40007000000 */
[----:B------:R-:W-:Y:S02]  /*54a0*/  ISETP.LE.U32.AND P0, PT, R7, UR11, PT ;  /* 0x0000000b07007c0c */ /* 0x000fe4000bf03070 */
[----:B------:R-:W-:Y:S01]  /*54b0*/  SHF.R.U32.HI R5, RZ, 0x18, R5 ;  /* 0x00000018ff057819 */ /* 0x000fe20000011605 */
[----:B------:R-:W-:Y:S01]  /*54c0*/  FFMA.FTZ R92, R17, c[0x0][0x23c], -R92 ;  /* 0x00008f00115c7a23 */ /* 0x000fe2000001085c */
[----:B------:R-:W-:Y:S02]  /*54d0*/  LOP3.LUT R6, R6, 0xff, RZ, 0xc0, !PT ;  /* 0x000000ff06067812 */ /* 0x000fe400078ec0ff */
[----:B------:R-:W-:Y:S01]  /*54e0*/  ISETP.LE.U32.AND P5, PT, R11, UR11, PT ;  /* 0x0000000b0b007c0c */ /* 0x000fe2000bfa3070 */
[----:B------:R-:W-:Y:S01]  /*54f0*/  MUFU.EX2 R118, R92 ;  /* 0x0000005c00767308 */ /* 0x000fe20000000800 */
[----:B------:R-:W-:Y:S02]  /*5500*/  ISETP.LE.U32.AND P6, PT, R5, UR11, PT ;  /* 0x0000000b05007c0c */ /* 0x000fe4000bfc3070 */
[----:B------:R-:W-:Y:S01]  /*5510*/  SHF.R.U32.HI R5, RZ, 0x8, R10 ;  /* 0x00000008ff057819 */ /* 0x000fe2000001160a */
[----:B-1----:R-:W-:Y:S01]  /*5520*/  @!P4 FADD.FTZ R119, -R119, -RZ ;  /* 0x800000ff7777c221 */ /* 0x002fe20000010100 */
[----:B------:R-:W-:Y:S01]  /*5530*/  ISETP.LE.U32.AND P2, PT, R6, UR11, PT ;  /* 0x0000000b06007c0c */ /* 0x000fe2000bf43070 */
[----:B------:R-:W-:Y:S01]  /*5540*/  @!P0 FADD.FTZ R130, -R130, -RZ ;  /* 0x800000ff82828221 */ /* 0x000fe20000010100 */
[----:B------:R-:W-:Y:S02]  /*5550*/  LOP3.LUT R5, R5, 0xffff, RZ, 0xc0, !PT ;  /* 0x0000ffff05057812 */ /* 0x000fe400078ec0ff */
[----:B------:R-:W-:Y:S01]  /*5560*/  LOP3.LUT R6, R8, 0xff, RZ, 0xc0, !PT ;  /* 0x000000ff08067812 */ /* 0x000fe200078ec0ff */
[----:B------:R-:W1:Y:S01]  /*5570*/  MUFU.EX2 R121, R18 ;  /* 0x0000001200797308 */ /* 0x000e620000000800 */
[----:B------:R-:W-:Y:S01]  /*5580*/  ISETP.LE.U32.AND P0, PT, R5, UR11, PT ;  /* 0x0000000b05007c0c */ /* 0x000fe2000bf03070 */
[----:B------:R-:W-:Y:S01]  /*5590*/  @!P5 FADD.FTZ R127, -R127, -RZ ;  /* 0x800000ff7f7fd221 */ /* 0x000fe20000010100 */
[----:B------:R-:W-:Y:S01]  /*55a0*/  LOP3.LUT R5, R12, 0xff, RZ, 0xc0, !PT ;  /* 0x000000ff0c057812 */ /* 0x000fe200078ec0ff */
[----:B------:R-:W-:Y:S01]  /*55b0*/  @!P6 FADD.FTZ R196, -R196, -RZ ;  /* 0x800000ffc4c4e221 */ /* 0x000fe20000010100 */
[----:B------:R-:W-:Y:S01]  /*55c0*/  ISETP.LE.U32.AND P1, PT, R6, UR11, PT ;  /* 0x0000000b06007c0c */ /* 0x000fe2000bf23070 */
[----:B--2---:R-:W-:Y:S01]  /*55d0*/  @!P3 FADD.FTZ R120, -R120, -RZ ;  /* 0x800000ff7878b221 */ /* 0x004fe20000010100 */
[--C-:B------:R-:W-:Y:S01]  /*55e0*/  SHF.R.U32.HI R6, RZ, 0x18, R8.reuse ;  /* 0x00000018ff067819 */ /* 0x100fe20000011608 */
[----:B------:R-:W-:Y:S01]  /*55f0*/  @!P2 FADD.FTZ R197, -R197, -RZ ;  /* 0x800000ffc5c5a221 */ /* 0x000fe20000010100 */
[----:B------:R-:W-:Y:S02]  /*5600*/  ISETP.LE.U32.AND P5, PT, R13, UR11, PT ;  /* 0x0000000b0d007c0c */ /* 0x000fe4000bfa3070 */
[----:B------:R-:W-:Y:S02]  /*5610*/  ISETP.LE.U32.AND P6, PT, R5, UR11, PT ;  /* 0x0000000b05007c0c */ /* 0x000fe4000bfc3070 */
[----:B------:R-:W-:Y:S01]  /*5620*/  ISETP.LE.U32.AND P2, PT, R6, UR11, PT ;  /* 0x0000000b06007c0c */ /* 0x000fe2000bf43070 */
[----:B------:R-:W-:Y:S01]  /*5630*/  @!P0 FADD.FTZ R126, -R126, -RZ ;  /* 0x800000ff7e7e8221 */ /* 0x000fe20000010100 */
[----:B------:R-:W-:Y:S02]  /*5640*/  SHF.R.U32.HI R6, RZ, 0x10, R8 ;  /* 0x00000010ff067819 */ /* 0x000fe40000011608 */
[----:B------:R-:W-:Y:S01]  /*5650*/  LOP3.LUT R8, R8, 0xffff, RZ, 0xc0, !PT ;  /* 0x0000ffff08087812 */ /* 0x000fe200078ec0ff */
[----:B------:R-:W-:Y:S01]  /*5660*/  @!P1 FADD.FTZ R123, -R123, -RZ ;  /* 0x800000ff7b7b9221 */ /* 0x000fe20000010100 */
[----:B------:R-:W-:Y:S02]  /*5670*/  LOP3.LUT R6, R6, 0xff, RZ, 0xc0, !PT ;  /* 0x000000ff06067812 */ /* 0x000fe400078ec0ff */
[----:B------:R-:W-:Y:S01]  /*5680*/  SHF.R.U32.HI R5, RZ, 0x8, R8 ;  /* 0x00000008ff057819 */ /* 0x000fe20000011608 */
[----:B------:R-:W-:Y:S01]  /*5690*/  @!P5 FADD.FTZ R128, -R128, -RZ ;  /* 0x800000ff8080d221 */ /* 0x000fe20000010100 */
[----:B------:R-:W-:Y:S01]  /*56a0*/  ISETP.LE.U32.AND P0, PT, R6, UR11, PT ;  /* 0x0000000b06007c0c */ /* 0x000fe2000bf03070 */
[----:B------:R-:W-:Y:S01]  /*56b0*/  @!P6 FADD.FTZ R129, -R129, -RZ ;  /* 0x800000ff8181e221 */ /* 0x000fe20000010100 */
[----:B------:R-:W-:Y:S01]  /*56c0*/  LOP3.LUT R6, R85, 0xff, RZ, 0xc0, !PT ;  /* 0x000000ff55067812 */ /* 0x000fe200078ec0ff */
[----:B------:R-:W-:Y:S01]  /*56d0*/  @!P2 FADD.FTZ R124, -R124, -RZ ;  /* 0x800000ff7c7ca221 */ /* 0x000fe20000010100 */
[----:B------:R-:W-:Y:S02]  /*56e0*/  LOP3.LUT R5, R5, 0xffff, RZ, 0xc0, !PT ;  /* 0x0000ffff05057812 */ /* 0x000fe400078ec0ff */
[----:B------:R-:W-:Y:S02]  /*56f0*/  SHF.R.U32.HI R4, RZ, 0x8, R86 ;  /* 0x00000008ff047819 */ /* 0x000fe40000011656 */
[----:B------:R-:W-:Y:S02]  /*5700*/  ISETP.LE.U32.AND P6, PT, R5, UR11, PT ;  /* 0x0000000b05007c0c */ /* 0x000fe4000bfc3070 */
[----:B------:R-:W-:Y:S02]  /*5710*/  F2FP.RELU.BF16.PACK_AB R5, R196, R197 ;  /* 0x000000c5c405723e */ /* 0x000fe400000018ff */
[----:B------:R-:W-:Y:S01]  /*5720*/  ISETP.LE.U32.AND P5, PT, R6, UR11, PT ;  /* 0x0000000b06007c0c */ /* 0x000fe2000bfa3070 */
[----:B------:R-:W-:Y:S01]  /*5730*/  @!P0 FADD.FTZ R125, -R125, -RZ ;  /* 0x800000ff7d7d8221 */ /* 0x000fe20000010100 */
[----:B------:R-:W-:Y:S01]  /*5740*/  F2FP.RELU.BF16.PACK_AB R6, R130, R131 ;  /* 0x000000838206723e */ /* 0x000fe200000018ff */
[----:B------:R2:W-:Y:S01]  /*5750*/  STS [R230+0x22400], R5 ;  /* 0x02240005e6007388 */ /* 0x0005e20000000800 */
[----:B------:R-:W-:Y:S02]  /*5760*/  LOP3.LUT R4, R4, 0xffff, RZ, 0xc0, !PT ;  /* 0x0000ffff04047812 */ /* 0x000fe400078ec0ff */
[----:B------:R-:W-:Y:S02]  /*5770*/  F2FP.RELU.BF16.PACK_AB R8, R128, R129 ;  /* 0x000000818008723e */ /* 0x000fe400000018ff */
[----:B------:R-:W-:Y:S01]  /*5780*/  ISETP.LE.U32.AND P1, PT, R4, UR11, PT ;  /* 0x0000000b04007c0c */ /* 0x000fe2000bf23070 */
[----:B------:R3:W-:Y:S01]  /*5790*/  STS [R230+0x22000], R6 ;  /* 0x02200006e6007388 */ /* 0x0007e20000000800 */
[----:B------:R-:W-:Y:S01]  /*57a0*/  F2FP.RELU.BF16.PACK_AB R4, R126, R127 ;  /* 0x0000007f7e04723e */ /* 0x000fe200000018ff */
[----:B------:R-:W-:Y:S01]  /*57b0*/  @!P6 FADD.FTZ R122, -R122, -RZ ;  /* 0x800000ff7a7ae221 */ /* 0x000fe20000010100 */
[----:B------:R-:W-:Y:S01]  /*57c0*/  FSETP.GE.FTZ.AND P2, PT, R131, RZ, PT ;  /* 0x000000ff8300720b */ /* 0x000fe20003f56000 */
[----:B-1----:R-:W-:Y:S01]  /*57d0*/  @!P5 FADD.FTZ R121, -R121, -RZ ;  /* 0x800000ff7979d221 */ /* 0x002fe20000010100 */
[----:B------:R-:W-:Y:S01]  /*57e0*/  FSETP.GE.FTZ.AND P3, PT, R123, RZ, PT ;  /* 0x000000ff7b00720b */ /* 0x000fe20003f76000 */
[----:B------:R1:W-:Y:S01]  /*57f0*/  STS [R233+0x22000], R4 ;  /* 0x02200004e9007388 */ /* 0x0003e20000000800 */
[----:B------:R-:W-:Y:S05]  /*5800*/  F2FP.RELU.BF16.PACK_AB R7, R122, R123 ;  /* 0x0000007b7a07723e */ /* 0x000fea00000018ff */
[----:B------:R-:W-:Y:S01]  /*5810*/  STS [R233+0x22400], R8 ;  /* 0x02240008e9007388 */ /* 0x000fe20000000800 */
[----:B------:R-:W-:Y:S01]  /*5820*/  @!P1 FADD.FTZ R118, -R118, -RZ ;  /* 0x800000ff76769221 */ /* 0x000fe20000010100 */
[----:B------:R-:W-:Y:S04]  /*5830*/  FSETP.GE.FTZ.AND P1, PT, R130, RZ, PT ;  /* 0x000000ff8200720b */ /* 0x000fe80003f36000 */
[----:B------:R-:W-:Y:S01]  /*5840*/  STS [R231+0x22000], R7 ;  /* 0x02200007e7007388 */ /* 0x000fe20000000800 */
[----:B--2---:R-:W-:Y:S02]  /*5850*/  F2FP.RELU.BF16.PACK_AB R5, R118, R119 ;  /* 0x000000777605723e */ /* 0x004fe400000018ff */
[----:B---3--:R-:W-:Y:S05]  /*5860*/  F2FP.RELU.BF16.PACK_AB R6, R124, R125 ;  /* 0x0000007d7c06723e */ /* 0x008fea00000018ff */
[----:B------:R-:W-:Y:S01]  /*5870*/  STS [R231+0x22400], R6 ;  /* 0x02240006e7007388 */ /* 0x000fe20000000800 */
[----:B-1----:R-:W-:Y:S05]  /*5880*/  F2FP.RELU.BF16.PACK_AB R4, R120, R121 ;  /* 0x000000797804723e */ /* 0x002fea00000018ff */
        /* <DEDUP_REMOVED lines=354> */
.L_x_1179:
        /* <DEDUP_REMOVED lines=92> */
[----:B------:R-:W-:Y:S01]  /*7470*/  IMAD.MOV.U32 R196, RZ, RZ, 0x4 ;  /* 0x00000004ffc47424 */ /* 0x000fe200078e00ff */
[-C--:B------:R-:W-:Y:S04]  /*7480*/  HMMA.16816.F32.BF16 R124, R200, R198.reuse, R124 ;  /* 0x000000c6c87c723c */ /* 0x080fe8000004187c */
[----:B------:R-:W-:Y:S04]  /*7490*/  @P1 IMAD.WIDE R196, R239, R196, UR14 ;  /* 0x0000000eefc41e25 */ /* 0x000fe8000f8e02c4 */
[----:B------:R-:W-:Y:S01]  /*74a0*/  HMMA.16816.F32.BF16 R128, R204, R198, R128 ;  /* 0x000000c6cc80723c */ /* 0x000fe20000041880 */
[----:B------:R1:W5:Y:S03]  /*74b0*/  @P1 LDG.E R234, [R196.64] ;  /* 0x00000004c4ea1981 */ /* 0x000366000c1e1900 */
[C---:B------:R-:W-:Y:S02]  /*74c0*/  IMAD.SHL.U32 R202, R250.reuse, 0x8, RZ ;  /* 0x00000008faca7824 */ /* 0x040fe400078e00ff */
[----:B------:R1:W5:Y:S01]  /*74d0*/  @P1 LDG.E R235, [R196.64+0x20] ;  /* 0x00002004c4eb1981 */ /* 0x000362000c1e1900 */
[C---:B------:R-:W-:Y:S02]  /*74e0*/  IMAD.SHL.U32 R203, R250.reuse, 0x10, RZ ;  /* 0x00000010facb7824 */ /* 0x040fe400078e00ff */
[C---:B------:R-:W-:Y:S02]  /*74f0*/  IMAD R201, R250.reuse, 0x18, RZ ;  /* 0x00000018fac97824 */ /* 0x040fe400078e02ff */
[----:B------:R2:W-:Y:S01]  /*7500*/  RED.E.ADD.F32.FTZ.RN.STRONG.GPU [R220.64], R4 ;  /* 0x00000004dc00798e */ /* 0x0005e2000c10e784 */
[CC--:B------:R-:W-:Y:S01]  /*7510*/  LEA R198, P2, R203.reuse, R220.reuse, 0x2 ;  /* 0x000000dccbc67211 */ /* 0x0c0fe200078410ff */
[C---:B------:R-:W-:Y:S02]  /*7520*/  IMAD.SHL.U32 R205, R250.reuse, 0x20, RZ ;  /* 0x00000020facd7824 */ /* 0x040fe400078e00ff */
[C---:B------:R-:W-:Y:S01]  /*7530*/  IMAD R206, R250.reuse, 0x28, RZ ;  /* 0x00000028face7824 */ /* 0x040fe200078e02ff */
[-C--:B------:R-:W-:Y:S01]  /*7540*/  LEA.HI.X.SX32 R199, R203, R221.reuse, 0x2, P2 ;  /* 0x000000ddcbc77211 */ /* 0x080fe200010f16ff */
        /* <DEDUP_REMOVED lines=310> */
[C-C-:B------:R-:W-:Y:S01]  /*88b0*/  @!P4 LEA.HI.X R13, R6.reuse, R226, R7.reuse, 0x1, P6 ;  /* 0x000000e2060dc211 */ /* 0x140fe200030f0c07 */
        /* <DEDUP_REMOVED lines=47> */
.L_x_1180:
        /* <DEDUP_REMOVED lines=282> */
.L_x_1182:
        /* <DEDUP_REMOVED lines=19> */
.L_x_1183:
        /* <DEDUP_REMOVED lines=55> */
.L_x_1185:
[----:B--23--:R-:W-:Y:S05]  /*a1f0*/  BSYNC B0 ;  /* 0x0000000000007941 */ /* 0x00cfea0003800000 */
.L_x_1184:
        /* <DEDUP_REMOVED lines=21> */
.L_x_1187:
[----:B------:R-:W-:Y:S05]  /*a350*/  BSYNC B0 ;  /* 0x0000000000007941 */ /* 0x000fea0003800000 */
.L_x_1186:
        /* <DEDUP_REMOVED lines=32> */
.L_x_1189:
[----:B------:R-:W-:Y:S05]  /*a560*/  BSYNC B0 ;  /* 0x0000000000007941 */ /* 0x000fea0003800000 */
.L_x_1188:
        /* <DEDUP_REMOVED lines=20> */
.L_x_1162:
        /* <DEDUP_REMOVED lines=20> */
.L_x_1191:
        /* <DEDUP_REMOVED lines=18> */
.L_x_1192:
[----:B------:R-:W-:Y:S01]  /*a910*/  USHF.R.S32.HI UR10, URZ, 0x1f, UR17 ;  /* 0x0000001f3f0a7899 */ /* 0x000fe20008011411 */
[----:B------:R-:W-:Y:S01]  /*a920*/  IMAD.U32 R4, RZ, RZ, UR17 ;  /* 0x00000011ff047e24 */ /* 0x000fe2000f8e00ff */
[----:B------:R-:W-:Y:S01]  /*a930*/  ULDC.64 UR8, c[0x0][0x3a0] ;  /* 0x0000e80000087ab9 */ /* 0x000fe20000000a00 */
[----:B------:R-:W-:Y:S01]  /*a940*/  BSSY B0, `(.L_x_1193) ;  /* 0x0000021000007945 */ /* 0x000fe20003800000 */
[----:B------:R-:W-:Y:S01]  /*a950*/  UIMAD UR6, UR10, UR8, URZ ;  /* 0x000000080a0672a4 */ /* 0x000fe2000f8e023f */
[----:B------:R-:W-:Y:S01]  /*a960*/  IMAD.WIDE.U32 R4, R4, c[0x0][0x3a0], R228 ;  /* 0x0000e80004047a25 */ /* 0x000fe200078e00e4 */
[----:B------:R-:W-:Y:S01]  /*a970*/  UIADD3 UR7, -UR17, UR7, URZ ;  /* 0x0000000711077290 */ /* 0x000fe2000fffe13f */
        /* <DEDUP_REMOVED lines=29> */
.L_x_1194:
[----:B------:R-:W-:Y:S05]  /*ab50*/  BSYNC B0 ;  /* 0x0000000000007941 */ /* 0x000fea0003800000 */
.L_x_1193:
        /* <DEDUP_REMOVED lines=21> */
.L_x_1196:
[----:B------:R-:W-:Y:S05]  /*acb0*/  BSYNC B0 ;  /* 0x0000000000007941 */ /* 0x000fea0003800000 */
.L_x_1195:
        /* <DEDUP_REMOVED lines=32> */
.L_x_1198:
[----:B------:R-:W-:Y:S05]  /*aec0*/  BSYNC B0 ;  /* 0x0000000000007941 */ /* 0x000fea0003800000 */
.L_x_1197:
        /* <DEDUP_REMOVED lines=18> */
.L_x_1190:
[----:B------:R-:W-:Y:S05]  /*aff0*/  BSYNC B1 ;  /* 0x0000000000017941 */ /* 0x000fea0003800000 */
.L_x_1157:
        /* <DEDUP_REMOVED lines=12> */
.L_x_1199:
[----:B------:R-:W-:Y:S05]  /*b0c0*/  EXIT ;  /* 0x000000000000794d */ /* 0x000fea0003800000 */
.L_x_1201:
        /* <DEDUP_REMOVED lines=11> */
.L_x_2031:


//--------------------- .text._ZN5flash44flash_bwd_dq_dk_dv_loop_seqk_parallel_kernelI23Flash_bwd_kernel_traitsILi256ELi64ELi64ELi8ELi4ELi2ELi2ELb0ELb1EN7cutlass10bfloat16_tE19Flash_kernel_traitsILi256ELi64ELi64ELi8ES3_EELb0ELb0ELb0ELb1ELb0ELb0ELb1EEEvNS_16Flash_bwd_paramsE --------------------------
	.section	.text._ZN5flash44flash_bwd_dq_dk_dv_loop_seqk_parallel_kernelI23Flash_bwd_kernel_traitsILi256ELi64ELi64ELi8ELi4ELi2ELi2ELb0ELb1EN7cutlass10bfloat16_tE19Flash_kernel_traitsILi256ELi64ELi64ELi8ES3_EELb0ELb0ELb0ELb1ELb0ELb0ELb1EEEvNS_16Flash_bwd_paramsE,"ax",@progbits
	.sectioninfo	@"SHI_REGISTERS=255"
	.align	128
        .global         _ZN5flash44flash_bwd_dq_dk_dv_loop_seqk_parallel_kernelI23Flash_bwd_kernel_traitsILi256ELi64ELi64ELi8ELi4ELi2ELi2ELb0ELb1EN7cutlass10bfloat16_tE19Flash_kernel_traitsILi256ELi64ELi64ELi8ES3_EELb0ELb0ELb0ELb1ELb0ELb0ELb1EEEvNS_16Flash_bwd_paramsE
        .type           _ZN5flash44flash_bwd_dq_dk_dv_loop_seqk_parallel_kernelI23Flash_bwd_kernel_traitsILi256ELi64ELi64ELi8ELi4ELi2ELi2ELb0ELb1EN7cutlass10bfloat16_tE19Flash_kernel_traitsILi256ELi64ELi64ELi8ES3_EELb0ELb0ELb0ELb1ELb0ELb0ELb1EEEvNS_16Flash_bwd_paramsE,@function
        .size           _ZN5flash44flash_bwd_dq_dk_dv_loop_seqk_parallel_kernelI23Flash_bwd_kernel_traitsILi256ELi64ELi64ELi8ELi4ELi2ELi2ELb0ELb1EN7cutlass10bfloat16_tE19Flash_kernel_traitsILi256ELi64ELi64ELi8ES3_EELb0ELb0ELb0ELb1ELb0ELb0ELb1EEEvNS_16Flash_bwd_paramsE,(.L_x_2032 - _ZN5flash44flash_bwd_dq_dk_dv_loop_seqk_parallel_kernelI23Flash_bwd_kernel_traitsILi256ELi64ELi64ELi8ELi4ELi2ELi2ELb0ELb1EN7cutlass10bfloat16_tE19Flash_kernel_traitsILi256ELi64ELi64ELi8ES3_EELb0ELb0ELb0ELb1ELb0ELb0ELb1EEEvNS_16Flash_bwd_paramsE)
        .other          _ZN5flash44flash_bwd_dq_dk_dv_loop_seqk_parallel_kernelI23Flash_bwd_kernel_traitsILi256ELi64ELi64ELi8ELi4ELi2ELi2ELb0ELb1EN7cutlass10bfloat16_tE19Flash_kernel_traitsILi256ELi64ELi64ELi8ES3_EELb0ELb0ELb0ELb1ELb0ELb0ELb1EEEvNS_16Flash_bwd_paramsE,@"STO_CUDA_ENTRY STV_DEFAULT"
_ZN5flash44flash_bwd_dq_dk_dv_loop_seqk_parallel_kernelI23Flash_bwd_kernel_traitsILi256ELi64ELi64ELi8ELi4ELi2ELi2ELb0ELb1EN7cutlass10bfloat16_tE19Flash_kernel_traitsILi256ELi64ELi64ELi8ES3_EELb0ELb0ELb0ELb1ELb0ELb0ELb1EEEvNS_16Flash_bwd_paramsE:
.text._ZN5flash44flash_bwd_dq_dk_dv_loop_seqk_parallel_kernelI23Flash_bwd_kernel_traitsILi256ELi64ELi64ELi8ELi4ELi2ELi2ELb0ELb1EN7cutlass10bfloat16_tE19Flash_kernel_traitsILi256ELi64ELi64ELi8ES3_EELb0ELb0ELb0ELb1ELb0ELb0ELb1EEEvNS_16Flash_bwd_paramsE:
        /* <DEDUP_REMOVED lines=187> */
.L_x_1246:
        /* <DEDUP_REMOVED lines=62> */
.L_x_1202:
        /* <DEDUP_REMOVED lines=58> */
.L_x_1204:
        /* <DEDUP_REMOVED lines=42> */
.L_x_1205:
        /* <DEDUP_REMOVED lines=45> */
.L_x_1206:
[----:B------:R-:W-:-:S03]  /*18a0*/  UMOV UR12, UR49 ;  /* 0x00000031000c7c82 */ /* 0x000fc60008000000 */
.L_x_1207:
        /* <DEDUP_REMOVED lines=115> */
.L_x_1210:
[----:B------:R-:W-:Y:S05]  /*1fe0*/  BSYNC B0 ;  /* 0x0000000000007941 */ /* 0x000fea0003800000 */
.L_x_1209:
        /* <DEDUP_REMOVED lines=48> */
.L_x_1212:
[----:B------:R-:W-:Y:S05]  /*22f0*/  BSYNC B0 ;  /* 0x0000000000007941 */ /* 0x000fea0003800000 */
.L_x_1211:
        /* <DEDUP_REMOVED lines=42> */
.L_x_1214:
[----:B------:R-:W-:Y:S05]  /*25a0*/  BSYNC B0 ;  /* 0x0000000000007941 */ /* 0x000fea0003800000 */
.L_x_1213:
        /* <DEDUP_REMOVED lines=45> */
.L_x_1216:
[----:B------:R-:W-:Y:S05]  /*2880*/  BSYNC B0 ;  /* 0x0000000000007941 */ /* 0x000fea0003800000 */
.L_x_1215:
        /* <DEDUP_REMOVED lines=87> */
.L_x_1218:
[----:B------:R-:W-:Y:S05]  /*2e00*/  BSYNC B0 ;  /* 0x0000000000007941 */ /* 0x000fea0003800000 */
.L_x_1217:
        /* <DEDUP_REMOVED lines=55> */
.L_x_1220:
[----:B------:R-:W-:Y:S05]  /*3180*/  BSYNC B0 ;  /* 0x0000000000007941 */ /* 0x000fea0003800000 */
.L_x_1219:
        /* <DEDUP_REMOVED lines=64> */
.L_x_1222:
[----:B------:R-:W-:Y:S05]  /*3590*/  BSYNC B0 ;  /* 0x0000000000007941 */ /* 0x000fea0003800000 */
.L_x_1221:
        /* <DEDUP_REMOVED lines=54> */
.L_x_1224:
[----:B------:R-:W-:Y:S05]  /*3900*/  BSYNC B0 ;  /* 0x0000000000007941 */ /* 0x000fea0003800000 */
.L_x_1223:
        /* <DEDUP_REMOVED lines=94> */
.L_x_1227:
[----:B------:R-:W0:Y:S01]  /*3ef0*/  LDGDEPBAR ;  /* 0x00000000000079af */ /* 0x000e220000000000 */
[----:B------:R-:W-:Y:S01]  /*3f00*/  MOV R115, UR8 ;  /* 0x0000000800737c02 */ /* 0x000fe20008000f00 */
[----:B------:R-:W-:Y:S01]  /*3f10*/  UISETP.GE.AND UP0, UPT, UR15, UR7, UPT ;  /* 0x000000070f00728c */ /* 0x000fe2000bf06270 */
[----:B------:R-:W-:Y:S01]  /*3f20*/  MOV R131, UR22 ;  /* 0x0000001600837c02 */ /* 0x000fe20008000f00 */
[----:B-----5:R-:W-:Y:S01]  /*3f30*/  FMUL.FTZ R252, R249, 1.4426950216293334961 ;  /* 0x3fb8aa3bf9fc7820 */ /* 0x020fe20000410000 */
[----:B------:R-:W-:Y:S03]  /*3f40*/  LEA R112, R115, R240, 0x6 ;  /* 0x000000f073707211 */ /* 0x000fe600078e30ff */
[----:B------:R-:W-:Y:S02]  /*3f50*/  PLOP3.LUT P5, PT, PT, PT, UP0, 0x80, 0x0 ;  /* 0x000000000000781c */ /* 0x000fe40003faf008 */
[C---:B------:R-:W-:Y:S02]  /*3f60*/  IADD3 R128, R112.reuse, -0x1, RZ ;  /* 0xffffffff70807810 */ /* 0x040fe40007ffe0ff */
[C---:B------:R-:W-:Y:S02]  /*3f70*/  IADD3 R129, R112.reuse, 0x8, RZ ;  /* 0x0000000870817810 */ /* 0x040fe40007ffe0ff */
[C---:B------:R-:W-:Y:S02]  /*3f80*/  IADD3 R130, R112.reuse, 0x7, RZ ;  /* 0x0000000770827810 */ /* 0x040fe40007ffe0ff */
[C---:B------:R-:W-:Y:S02]  /*3f90*/  IADD3 R199, R112.reuse, -0x8, RZ ;  /* 0xfffffff870c77810 */ /* 0x040fe40007ffe0ff */
[----:B------:R-:W-:Y:S02]  /*3fa0*/  IABS R113, R112 ;  /* 0x0000007000717213 */ /* 0x000fe40000000000 */
[C---:B------:R-:W-:Y:S02]  /*3fb0*/  IADD3 R200, R112.reuse, -0x9, RZ ;  /* 0xfffffff770c87810 */ /* 0x040fe40007ffe0ff */
[C---:B------:R-:W-:Y:S01]  /*3fc0*/  IADD3 R209, R112.reuse, -0x10, RZ ;  /* 0xfffffff070d17810 */ /* 0x040fe20007ffe0ff */
[----:B-1----:R1:W-:Y:S01]  /*3fd0*/  I2F R127, R113 ;  /* 0x00000071007f7306 */ /* 0x0023e20000201400 */
[C---:B------:R-:W-:Y:S02]  /*3fe0*/  IADD3 R208, R112.reuse, -0x11, RZ ;  /* 0xffffffef70d07810 */ /* 0x040fe40007ffe0ff */
[C---:B------:R-:W-:Y:S02]  /*3ff0*/  IADD3 R211, R112.reuse, -0x18, RZ ;  /* 0xffffffe870d37810 */ /* 0x040fe40007ffe0ff */
[----:B------:R-:W-:Y:S02]  /*4000*/  IADD3 R210, R112, -0x19, RZ ;  /* 0xffffffe770d27810 */ /* 0x000fe40007ffe0ff */
[----:B------:R-:W-:Y:S02]  /*4010*/  PLOP3.LUT P3, PT, PT, PT, UP0, 0x80, 0x0 ;  /* 0x000000000000781c */ /* 0x000fe40003f6f008 */
[----:B------:R-:W-:Y:S02]  /*4020*/  ISETP.GE.AND P2, PT, R208, RZ, PT ;  /* 0x000000ffd000720c */ /* 0x000fe40003f46270 */
[----:B------:R-:W-:Y:S02]  /*4030*/  ISETP.GE.AND P1, PT, R128, RZ, PT ;  /* 0x000000ff8000720c */ /* 0x000fe40003f26270 */
[----:B------:R-:W-:Y:S02]  /*4040*/  ISETP.GE.AND P0, PT, R129, RZ, PT ;  /* 0x000000ff8100720c */ /* 0x000fe40003f06270 */
[----:B------:R-:W-:Y:S02]  /*4050*/  PLOP3.LUT P6, PT, PT, PT, UP0, 0x80, 0x0 ;  /* 0x000000000000781c */ /* 0x000fe40003fcf008 */
[----:B------:R-:W-:Y:S05]  /*4060*/  PLOP3.LUT P4, PT, PT, PT, UP0, 0x80, 0x0 ;  /* 0x000000000000781c */ /* 0x000fea0003f8f008 */
[C---:B------:R-:W-:Y:S02]  /*4070*/  @!P2 IADD3 R208, -R112.reuse, 0x11, RZ ;  /* 0x0000001170d0a810 */ /* 0x040fe40007ffe1ff */
[C---:B------:R-:W-:Y:S01]  /*4080*/  @!P1 IADD3 R128, -R112.reuse, 0x1, RZ ;  /* 0x0000000170809810 */ /* 0x040fe20007ffe1ff */
[----:B------:R-:W-:Y:S04]  /*4090*/  DEPBAR.LE SB0, 0x0 ;  /* 0x000080000000791a */ /* 0x000fe80000000000 */
[----:B------:R-:W-:Y:S01]  /*40a0*/  I2F R208, R208 ;  /* 0x000000d000d07306 */ /* 0x000fe20000201400 */
[----:B------:R-:W-:Y:S01]  /*40b0*/  BAR.SYNC.DEFER_BLOCKING 0x0 ;  /* 0x0000000000007b1d */ /* 0x000fe20000010000 */
[----:B------:R-:W-:Y:S02]  /*40c0*/  @!P0 IADD3 R129, -R112, -0x8, RZ ;  /* 0xfffffff870818810 */ /* 0x000fe40007ffe1ff */
[----:B------:R-:W-:Y:S02]  /*40d0*/  ISETP.GE.AND P1, PT, R130, RZ, PT ;  /* 0x000000ff8200720c */ /* 0x000fe40003f26270 */
[----:B------:R-:W-:Y:S02]  /*40e0*/  ISETP.GE.AND P0, PT, R199, RZ, PT ;  /* 0x000000ffc700720c */ /* 0x000fe40003f06270 */
[----:B------:R-:W-:Y:S09]  /*40f0*/  FSETP.NEU.FTZ.AND P2, PT, R248, -INF , PT ;  /* 0xff800000f800780b */ /* 0x000ff20003f5d000 */
[C---:B------:R-:W-:Y:S02]  /*4100*/  @!P1 IADD3 R130, -R112.reuse, -0x7, RZ ;  /* 0xfffffff970829810 */ /* 0x040fe40007ffe1ff */
[----:B------:R-:W-:Y:S02]  /*4110*/  @!P0 IADD3 R199, -R112, 0x8, RZ ;  /* 0x0000000870c78810 */ /* 0x000fe40007ffe1ff */
[----:B------:R-:W-:Y:S02]  /*4120*/  ISETP.GE.AND P1, PT, R200, RZ, PT ;  /* 0x000000ffc800720c */ /* 0x000fe40003f26270 */
[----:B------:R-:W-:Y:S01]  /*4130*/  ISETP.GE.AND P0, PT, R209, RZ, PT ;  /* 0x000000ffd100720c */ /* 0x000fe20003f06270 */
[----:B------:R-:W-:Y:S01]  /*4140*/  LDSM.16.M88.4 R84, [R223] ;  /* 0x00000000df54783b */ /* 0x000fe20000000200 */
[----:B------:R-:W-:Y:S05]  /*4150*/  I2F R129, R129 ;  /* 0x0000008100817306 */ /* 0x000fea0000201400 */
[----:B------:R-:W2:Y:S04]  /*4160*/  LDSM.16.M88.4 R88, [R222+0x10000] ;  /* 0x01000000de58783b */ /* 0x000ea80000000200 */
[C---:B------:R-:W-:Y:S01]  /*4170*/  @!P1 IADD3 R200, -R112.reuse, 0x9, RZ ;  /* 0x0000000970c89810 */ /* 0x040fe20007ffe1ff */
[----:B------:R-:W-:Y:S01]  /*4180*/  I2F R128, R128 ;  /* 0x0000008000807306 */ /* 0x000fe20000201400 */
[----:B------:R-:W3:Y:S01]  /*4190*/  LDSM.16.M88.4 R92, [R222+0x10800] ;  /* 0x01080000de5c783b */ /* 0x000ee20000000200 */
[----:B------:R-:W-:Y:S02]  /*41a0*/  @!P0 IADD3 R209, -R112, 0x10, RZ ;  /* 0x0000001070d18810 */ /* 0x000fe40007ffe1ff */
[----:B------:R-:W-:Y:S02]  /*41b0*/  ISETP.GE.AND P1, PT, R211, RZ, PT ;  /* 0x000000ffd300720c */ /* 0x000fe40003f26270 */
[----:B------:R-:W-:Y:S01]  /*41c0*/  ISETP.GE.AND P0, PT, R210, RZ, PT ;  /* 0x000000ffd200720c */ /* 0x000fe20003f06270 */
[----:B------:R-:W-:Y:S03]  /*41d0*/  LDSM.16.M88.4 R96, [R221] ;  /* 0x00000000dd60783b */ /* 0x000fe60000000200 */
[----:B------:R-:W-:Y:S03]  /*41e0*/  I2F R199, R199 ;  /* 0x000000c700c77306 */ /* 0x000fe60000201400 */
[----:B------:R-:W4:Y:S04]  /*41f0*/  LDSM.16.M88.4 R100, [R212+0x10000] ;  /* 0x01000000d464783b */ /* 0x000f280000000200 */
[C---:B------:R-:W-:Y:S02]  /*4200*/  @!P1 IADD3 R211, -R112.reuse, 0x18, RZ ;  /* 0x0000001870d39810 */ /* 0x040fe40007ffe1ff */
[----:B------:R-:W1:Y:S01]  /*4210*/  LDSM.16.M88.4 R104, [R212+0x10800] ;  /* 0x01080000d468783b */ /* 0x000e620000000200 */
[----:B------:R-:W-:Y:S01]  /*4220*/  @!P0 IADD3 R210, -R112, 0x19, RZ ;  /* 0x0000001970d28810 */ /* 0x000fe20007ffe1ff */
[----:B------:R-:W-:Y:S01]  /*4230*/  I2F R200, R200 ;  /* 0x000000c800c87306 */ /* 0x000fe20000201400 */
[----:B------:R-:W-:Y:S02]  /*4240*/  PLOP3.LUT P1, PT, PT, PT, UP0, 0x80, 0x0 ;  /* 0x000000000000781c */ /* 0x000fe40003f2f008 */
[----:B------:R-:W-:Y:S01]  /*4250*/  PLOP3.LUT P0, PT, PT, PT, UP0, 0x80, 0x0 ;  /* 0x000000000000781c */ /* 0x000fe20003f0f008 */
[----:B------:R-:W-:Y:S06]  /*4260*/  LDSM.16.M88.4 R108, [R3+0x10000] ;  /* 0x01000000036c783b */ /* 0x000fec0000000200 */
[----:B------:R-:W-:Y:S01]  /*4270*/  I2F R211, R211 ;  /* 0x000000d300d37306 */ /* 0x000fe20000201400 */
[C---:B--2---:R-:W-:Y:S09]  /*4280*/  HMMA.16816.F32.BF16 R4, R84.reuse, R88, RZ ;  /* 0x000000585404723c */ /* 0x044ff200000418ff */
[----:B------:R-:W-:Y:S01]  /*4290*/  I2F R209, R209 ;  /* 0x000000d100d17306 */ /* 0x000fe20000201400 */
[C---:B------:R-:W-:Y:S01]  /*42a0*/  HMMA.16816.F32.BF16 R8, R84.reuse, R90, RZ ;  /* 0x0000005a5408723c */ /* 0x040fe200000418ff */
[----:B------:R-:W2:Y:S07]  /*42b0*/  LDSM.16.M88.4 R88, [R220] ;  /* 0x00000000dc58783b */ /* 0x000eae0000000200 */
[C---:B---3--:R-:W-:Y:S01]  /*42c0*/  HMMA.16816.F32.BF16 R12, R84.reuse, R92, RZ ;  /* 0x0000005c540c723c */ /* 0x048fe200000418ff */
[----:B------:R-:W-:Y:S07]  /*42d0*/  I2F R210, R210 ;  /* 0x000000d200d27306 */ /* 0x000fee0000201400 */
[----:B------:R-:W-:Y:S01]  /*42e0*/  HMMA.16816.F32.BF16 R16, R84, R94, RZ ;  /* 0x0000005e5410723c */ /* 0x000fe200000418ff */
[----:B------:R-:W3:Y:S02]  /*42f0*/  LDSM.16.M88.4 R84, [R3+0x10800] ;  /* 0x010800000354783b */ /* 0x000ee40000000200 */
[----:B------:R-:W-:Y:S04]  /*4300*/  I2F R130, R130 ;  /* 0x0000008200827306 */ /* 0x000fe80000201400 */
[----:B------:R-:W-:Y:S01]  /*4310*/  LDSM.16.M88.4 R92, [R219] ;  /* 0x00000000db5c783b */ /* 0x000fe20000000200 */
        /* <DEDUP_REMOVED lines=79> */
[C---:B---3--:R-:W-:Y:S08]  /*4810*/  HMMA.16816.F32.BF16 R12, R96.reuse, R84, R12 ;  /* 0x00000054600c723c */ /* 0x048ff0000004180c */
[----:B------:R-:W-:Y:S01]  /*4820*/  HMMA.16816.F32.BF16 R16, R96, R86, R16 ;  /* 0x000000566010723c */ /* 0x000fe20000041810 */
[----:B------:R-:W2:Y:S06]  /*4830*/  LDSM.16.M88.4 R84, [R220+0x6000] ;  /* 0x00600000dc54783b */ /* 0x000eac0000000200 */
[----:B------:R-:W3:Y:S01]  /*4840*/  LDSM.16.M88.4 R96, [R3+0x16800] ;  /* 0x016800000360783b */ /* 0x000ee20000000200 */
[C---:B----4-:R-:W-:Y:S08]  /*4850*/  HMMA.16816.F32.BF16 R4, R100.reuse, R104, R4 ;  /* 0x000000686404723c */ /* 0x050ff00000041804 */
[C---:B------:R-:W-:Y:S08]  /*4860*/  HMMA.16816.F32.BF16 R8, R100.reuse, R106, R8 ;  /* 0x0000006a6408723c */ /* 0x040ff00000041808 */
[C---:B-1----:R-:W-:Y:S08]  /*4870*/  HMMA.16816.F32.BF16 R12, R100.reuse, R88, R12 ;  /* 0x00000058640c723c */ /* 0x042ff0000004180c */
[----:B------:R-:W-:Y:S01]  /*4880*/  HMMA.16816.F32.BF16 R16, R100, R90, R16 ;  /* 0x0000005a6410723c */ /* 0x000fe20000041810 */
[----:B------:R-:W-:Y:S06]  /*4890*/  LDSM.16.M88.4 R88, [R219+0x6000] ;  /* 0x00600000db58783b */ /* 0x000fec0000000200 */
[----:B------:R-:W1:Y:S01]  /*48a0*/  LDSM.16.M88.4 R100, [R2+0x16000] ;  /* 0x016000000264783b */ /* 0x000e620000000200 */
[C---:B--2---:R-:W-:Y:S08]  /*48b0*/  HMMA.16816.F32.BF16 R4, R84.reuse, R92, R4 ;  /* 0x0000005c5404723c */ /* 0x044ff00000041804 */
[C---:B------:R-:W-:Y:S08]  /*48c0*/  HMMA.16816.F32.BF16 R8, R84.reuse, R94, R8 ;  /* 0x0000005e5408723c */ /* 0x040ff00000041808 */
[C---:B---3--:R-:W-:Y:S08]  /*48d0*/  HMMA.16816.F32.BF16 R12, R84.reuse, R96, R12 ;  /* 0x00000060540c723c */ /* 0x048ff0000004180c */
[----:B------:R-:W-:Y:S01]  /*48e0*/  HMMA.16816.F32.BF16 R16, R84, R98, R16 ;  /* 0x000000625410723c */ /* 0x000fe20000041810 */
[----:B------:R-:W2:Y:S07]  /*48f0*/  LDSM.16.M88.4 R84, [R2+0x16800] ;  /* 0x016800000254783b */ /* 0x000eae0000000200 */
[C---:B-1----:R-:W-:Y:S08]  /*4900*/  HMMA.16816.F32.BF16 R4, R88.reuse, R100, R4 ;  /* 0x000000645804723c */ /* 0x042ff00000041804 */
[C---:B------:R-:W-:Y:S11]  /*4910*/  HMMA.16816.F32.BF16 R8, R88.reuse, R102, R8 ;  /* 0x000000665808723c */ /* 0x040ff60000041808 */
[----:B------:R-:W-:Y:S05]  /*4920*/  @!UPT UIADD3 URZ, URZ, URZ, URZ ;  /* 0x0000003f3f3ff290 */ /* 0x000fea000fffe03f */
[----:B------:R-:W-:Y:S02]  /*4930*/  FMUL.FTZ R113, R5, c[0x0][0x2ec] ;  /* 0x0000bb0005717a20 */ /* 0x000fe40000410000 */
[----:B------:R-:W-:Y:S01]  /*4940*/  FMUL.FTZ R112, R4, c[0x0][0x2ec] ;  /* 0x0000bb0004707a20 */ /* 0x000fe20000410000 */
[C---:B--2---:R-:W-:Y:S03]  /*4950*/  HMMA.16816.F32.BF16 R12, R88.reuse, R84, R12 ;  /* 0x00000054580c723c */ /* 0x044fe6000004180c */
[----:B------:R-:W1:Y:S01]  /*4960*/  MUFU.TANH R113, R113 ;  /* 0x0000007100717308 */ /* 0x000e620000002400 */
[----:B------:R-:W-:Y:S01]  /*4970*/  FMUL.FTZ R114, R6, c[0x0][0x2ec] ;  /* 0x0000bb0006727a20 */ /* 0x000fe20000410000 */
[----:B------:R-:W-:Y:S01]  /*4980*/  LEA R6, R131, R224, 0x6 ;  /* 0x000000e083067211 */ /* 0x000fe200078e30ff */
[----:B------:R-:W-:Y:S02]  /*4990*/  FMUL.FTZ R115, R7, c[0x0][0x2ec] ;  /* 0x0000bb0007737a20 */ /* 0x000fe40000410000 */
[----:B------:R-:W-:Y:S03]  /*49a0*/  HMMA.16816.F32.BF16 R16, R88, R86, R16 ;  /* 0x000000565810723c */ /* 0x000fe60000041810 */
[----:B------:R-:W-:Y:S01]  /*49b0*/  @P5 ISETP.GE.AND P5, PT, R6, UR7, PT ;  /* 0x0000000706005c0c */ /* 0x000fe2000bfa6270 */
[----:B------:R-:W-:Y:S01]  /*49c0*/  FMUL.FTZ R116, R8, c[0x0][0x2ec] ;  /* 0x0000bb0008747a20 */ /* 0x000fe20000410000 */
[----:B------:R-:W2:Y:S01]  /*49d0*/  MUFU.TANH R112, R112 ;  /* 0x0000007000707308 */ /* 0x000ea20000002400 */
[----:B------:R-:W-:Y:S01]  /*49e0*/  @P1 IADD3 R196, R6, 0x1, RZ ;  /* 0x0000000106c41810 */ /* 0x000fe20007ffe0ff */
[----:B------:R-:W-:Y:S01]  /*49f0*/  FMUL.FTZ R117, R9, c[0x0][0x2ec] ;  /* 0x0000bb0009757a20 */ /* 0x000fe20000410000 */
[----:B------:R-:W-:Y:S01]  /*4a00*/  PLOP3.LUT P1, PT, PT, PT, UP0, 0x80, 0x0 ;  /* 0x000000000000781c */ /* 0x000fe20003f2f008 */
[----:B------:R-:W-:Y:S01]  /*4a10*/  FMUL.FTZ R131, R248, 1.4426950216293334961 ;  /* 0x3fb8aa3bf8837820 */ /* 0x000fe20000410000 */
[----:B------:R-:W-:Y:S02]  /*4a20*/  @P4 ISETP.GE.AND P4, PT, R196, UR7, PT ;  /* 0x00000007c4004c0c */ /* 0x000fe4000bf86270 */
[----:B------:R-:W-:Y:S02]  /*4a30*/  FMUL.FTZ R118, R10, c[0x0][0x2ec] ;  /* 0x0000bb000a767a20 */ /* 0x000fe40000410000 */
[----:B------:R-:W-:Y:S01]  /*4a40*/  FSEL R5, R131, RZ, P2 ;  /* 0x000000ff83057208 */ /* 0x000fe20001000000 */
[----:B------:R-:W3:Y:S01]  /*4a50*/  MUFU.TANH R114, R114 ;  /* 0x0000007200727308 */ /* 0x000ee20000002400 */
[----:B------:R-:W-:Y:S01]  /*4a60*/  PLOP3.LUT P2, PT, PT, PT, UP0, 0x80, 0x0 ;  /* 0x000000000000781c */ /* 0x000fe20003f4f008 */
[----:B------:R-:W-:Y:S02]  /*4a70*/  FMUL.FTZ R119, R11, c[0x0][0x2ec] ;  /* 0x0000bb000b777a20 */ /* 0x000fe40000410000 */
[----:B-1----:R-:W-:Y:S02]  /*4a80*/  FFMA.FTZ R196, R128, -UR6, R113 ;  /* 0x8000000680c47c23 */ /* 0x002fe40008010071 */
[----:B------:R-:W-:Y:S02]  /*4a90*/  FMUL.FTZ R122, R14, c[0x0][0x2ec] ;  /* 0x0000bb000e7a7a20 */ /* 0x000fe40000410000 */
[----:B------:R-:W-:Y:S01]  /*4aa0*/  FMUL.FTZ R120, R12, c[0x0][0x2ec] ;  /* 0x0000bb000c787a20 */ /* 0x000fe20000410000 */
[----:B------:R-:W-:Y:S01]  /*4ab0*/  @P1 FSEL R196, R196, -INF , !P4 ;  /* 0xff800000c4c41808 */ /* 0x000fe20006000000 */
[----:B------:R-:W1:Y:S01]  /*4ac0*/  MUFU.TANH R115, R115 ;  /* 0x0000007300737308 */ /* 0x000e620000002400 */
[----:B------:R-:W-:Y:S01]  /*4ad0*/  FSETP.NEU.FTZ.AND P1, PT, R249, -INF , PT ;  /* 0xff800000f900780b */ /* 0x000fe20003f3d000 */
[----:B------:R-:W-:Y:S02]  /*4ae0*/  FMUL.FTZ R121, R13, c[0x0][0x2ec] ;  /* 0x0000bb000d797a20 */ /* 0x000fe40000410000 */
[----:B--2---:R-:W-:Y:S01]  /*4af0*/  FFMA.FTZ R198, R127, -UR6, R112 ;  /* 0x800000067fc67c23 */ /* 0x004fe20008010070 */
[----:B------:R-:W-:Y:S01]  /*4b00*/  FSEL R252, R252, RZ, P1 ;  /* 0x000000fffcfc7208 */ /* 0x000fe20000800000 */
[--C-:B------:R-:W-:Y:S01]  /*4b10*/  FFMA.FTZ R205, R196, c[0x0][0x23c], -R5.reuse ;  /* 0x00008f00c4cd7a23 */ /* 0x100fe20000010805 */
[----:B------:R-:W-:Y:S01]  /*4b20*/  PLOP3.LUT P1, PT, PT, PT, UP0, 0x80, 0x0 ;  /* 0x000000000000781c */ /* 0x000fe20003f2f008 */
[----:B------:R-:W-:Y:S01]  /*4b30*/  FMUL.FTZ R123, R15, c[0x0][0x2ec] ;  /* 0x0000bb000f7b7a20 */ /* 0x000fe20000410000 */
[----:B------:R-:W-:Y:S01]  /*4b40*/  @P0 FSEL R198, R198, -INF , !P5 ;  /* 0xff800000c6c60808 */ /* 0x000fe20006800000 */
[----:B------:R-:W2:Y:S01]  /*4b50*/  MUFU.TANH R116, R116 ;  /* 0x0000007400747308 */ /* 0x000ea20000002400 */
[----:B------:R-:W-:Y:S01]  /*4b60*/  PLOP3.LUT P0, PT, PT, PT, UP0, 0x80, 0x0 ;  /* 0x000000000000781c */ /* 0x000fe20003f0f008 */
[----:B------:R-:W-:Y:S02]  /*4b70*/  FMUL.FTZ R124, R16, c[0x0][0x2ec] ;  /* 0x0000bb00107c7a20 */ /* 0x000fe40000410000 */
[----:B---3--:R-:W-:Y:S01]  /*4b80*/  FFMA.FTZ R197, R129, -UR6, R114 ;  /* 0x8000000681c57c23 */ /* 0x008fe20008010072 */
[----:B------:R-:W-:Y:S01]  /*4b90*/  @P3 IADD3 R129, R6, 0x8, RZ ;  /* 0x0000000806813810 */ /* 0x000fe20007ffe0ff */
[----:B------:R-:W-:Y:S01]  /*4ba0*/  FFMA.FTZ R206, R198, c[0x0][0x23c], -R5 ;  /* 0x00008f00c6ce7a23 */ /* 0x000fe20000010805 */
[----:B------:R-:W-:Y:S01]  /*4bb0*/  PLOP3.LUT P3, PT, PT, PT, UP0, 0x80, 0x0 ;  /* 0x000000000000781c */ /* 0x000fe20003f6f008 */
[----:B------:R-:W-:Y:S01]  /*4bc0*/  FMUL.FTZ R125, R17, c[0x0][0x2ec] ;  /* 0x0000bb00117d7a20 */ /* 0x000fe20000410000 */
[----:B------:R-:W-:Y:S01]  /*4bd0*/  @P6 ISETP.GE.AND P6, PT, R129, UR7, PT ;  /* 0x0000000781006c0c */ /* 0x000fe2000bfc6270 */
[----:B------:R-:W3:Y:S01]  /*4be0*/  MUFU.TANH R117, R117 ;  /* 0x0000007500757308 */ /* 0x000ee20000002400 */
[----:B------:R-:W-:Y:S01]  /*4bf0*/  @P2 IADD3 R129, R6, 0x9, RZ ;  /* 0x0000000906812810 */ /* 0x000fe20007ffe0ff */
[----:B------:R-:W-:Y:S01]  /*4c00*/  FMUL.FTZ R126, R18, c[0x0][0x2ec] ;  /* 0x0000bb00127e7a20 */ /* 0x000fe20000410000 */
[----:B------:R-:W-:Y:S01]  /*4c10*/  PLOP3.LUT P2, PT, PT, PT, UP0, 0x80, 0x0 ;  /* 0x000000000000781c */ /* 0x000fe20003f4f008 */
[----:B-1----:R-:W-:Y:S01]  /*4c20*/  FFMA.FTZ R131, R130, -UR6, R115 ;  /* 0x8000000682837c23 */ /* 0x002fe20008010073 */
[----:B------:R-:W-:Y:S01]  /*4c30*/  @P0 FSEL R197, R197, -INF , !P5 ;  /* 0xff800000c5c50808 */ /* 0x000fe20006800000 */
[----:B------:R-:W-:Y:S01]  /*4c40*/  FMUL.FTZ R207, R19, c[0x0][0x2ec] ;  /* 0x0000bb0013cf7a20 */ /* 0x000fe20000410000 */
[----:B------:R-:W-:Y:S01]  /*4c50*/  PLOP3.LUT P0, PT, PT, PT, UP0, 0x80, 0x0 ;  /* 0x000000000000781c */ /* 0x000fe20003f0f008 */
[----:B------:R-:W-:Y:S01]  /*4c60*/  FFMA.FTZ R114, -R114, R114, 1 ;  /* 0x3f80000072727423 */ /* 0x000fe20000010172 */
[----:B------:R-:W-:Y:S01]  /*4c70*/  @P1 FSEL R131, R131, -INF , !P4 ;  /* 0xff80000083831808 */ /* 0x000fe20006000000 */
[----:B------:R-:W1:Y:S01]  /*4c80*/  MUFU.TANH R118, R118 ;  /* 0x0000007600767308 */ /* 0x000e620000002400 */
[----:B------:R-:W-:Y:S01]  /*4c90*/  @P3 ISETP.GE.AND P3, PT, R129, UR7, PT ;  /* 0x0000000781003c0c */ /* 0x000fe2000bf66270 */
[----:B------:R-:W-:Y:S01]  /*4ca0*/  FFMA.FTZ R198, R197, c[0x0][0x23c], -R252 ;  /* 0x00008f00c5c67a23 */ /* 0x000fe200000108fc */
[----:B------:R-:W-:Y:S01]  /*4cb0*/  PLOP3.LUT P1, PT, PT, PT, UP0, 0x80, 0x0 ;  /* 0x000000000000781c */ /* 0x000fe20003f2f008 */
[----:B--2---:R-:W-:Y:S01]  /*4cc0*/  FFMA.FTZ R196, R199, -UR6, R116 ;  /* 0x80000006c7c47c23 */ /* 0x004fe20008010074 */
[----:B------:R-:W-:Y:S01]  /*4cd0*/  PLOP3.LUT P4, PT, PT, PT, UP0, 0x80, 0x0 ;  /* 0x000000000000781c */ /* 0x000fe20003f8f008 */
[----:B------:R-:W-:Y:S01]  /*4ce0*/  FFMA.FTZ R197, R131, c[0x0][0x23c], -R252 ;  /* 0x00008f0083c57a23 */ /* 0x000fe200000108fc */
[----:B------:R-:W-:Y:S01]  /*4cf0*/  PLOP3.LUT P5, PT, PT, PT, UP0, 0x80, 0x0 ;  /* 0x000000000000781c */ /* 0x000fe20003faf008 */
[----:B------:R-:W-:Y:S02]  /*4d00*/  FMUL.FTZ R114, R114, c[0x0][0x2ec] ;  /* 0x0000bb0072727a20 */ /* 0x000fe40000410000 */
[----:B------:R-:W2:Y:S01]  /*4d10*/  MUFU.TANH R119, R119 ;  /* 0x0000007700777308 */ /* 0x000ea20000002400 */
[----:B------:R-:W-:Y:S01]  /*4d20*/  @P0 FSEL R196, R196, -INF , !P6 ;  /* 0xff800000c4c40808 */ /* 0x000fe20007000000 */
[----:B------:R-:W-:Y:S01]  /*4d30*/  FFMA.FTZ R112, -R112, R112, 1 ;  /* 0x3f80000070707423 */ /* 0x000fe20000010170 */
[----:B------:R-:W-:Y:S01]  /*4d40*/  PLOP3.LUT P0, PT, PT, PT, UP0, 0x80, 0x0 ;  /* 0x000000000000781c */ /* 0x000fe20003f0f008 */
[----:B---3--:R-:W-:Y:S02]  /*4d50*/  FFMA.FTZ R130, R200, -UR6, R117 ;  /* 0x80000006c8827c23 */ /* 0x008fe40008010075 */
[--C-:B------:R-:W-:Y:S02]  /*4d60*/  FFMA.FTZ R204, R196, c[0x0][0x23c], -R5.reuse ;  /* 0x00008f00c4cc7a23 */ /* 0x100fe40000010805 */
[----:B------:R-:W-:Y:S01]  /*4d70*/  FMUL.FTZ R112, R112, c[0x0][0x2ec] ;  /* 0x0000bb0070707a20 */ /* 0x000fe20000410000 */
[----:B------:R-:W-:Y:S01]  /*4d80*/  @P1 FSEL R130, R130, -INF , !P3 ;  /* 0xff80000082821808 */ /* 0x000fe20005800000 */
[----:B------:R-:W3:Y:S01]  /*4d90*/  MUFU.TANH R122, R122 ;  /* 0x0000007a007a7308 */ /* 0x000ee20000002400 */
[----:B------:R-:W-:Y:S01]  /*4da0*/  PLOP3.LUT P1, PT, PT, PT, UP0, 0x80, 0x0 ;  /* 0x000000000000781c */ /* 0x000fe20003f2f008 */
[----:B------:R-:W-:Y:S02]  /*4db0*/  FFMA.FTZ R113, -R113, R113, 1 ;  /* 0x3f80000071717423 */ /* 0x000fe40000010171 */
[----:B-1----:R-:W-:Y:S01]  /*4dc0*/  FFMA.FTZ R131, R127, -UR6, R118 ;  /* 0x800000067f837c23 */ /* 0x002fe20008010076 */
[----:B------:R-:W-:Y:S01]  /*4dd0*/  @P4 IADD3 R127, R6, 0x10, RZ ;  /* 0x00000010067f4810 */ /* 0x000fe20007ffe0ff */
[----:B------:R-:W-:Y:S01]  /*4de0*/  FFMA.FTZ R203, R130, c[0x0][0x23c], -R5 ;  /* 0x00008f0082cb7a23 */ /* 0x000fe20000010805 */
[----:B------:R-:W-:Y:S01]  /*4df0*/  PLOP3.LUT P4, PT, PT, PT, UP0, 0x80, 0x0 ;  /* 0x000000000000781c */ /* 0x000fe20003f8f008 */
[----:B------:R-:W-:Y:S01]  /*4e00*/  FMUL.FTZ R113, R113, c[0x0][0x2ec] ;  /* 0x0000bb0071717a20 */ /* 0x000fe20000410000 */
[----:B------:R-:W-:Y:S01]  /*4e10*/  @P2 FSEL R131, R131, -INF , !P6 ;  /* 0xff80000083832808 */ /* 0x000fe20007000000 */
[----:B------:R-:W1:Y:S01]  /*4e20*/  MUFU.TANH R120, R120 ;  /* 0x0000007800787308 */ /* 0x000e620000002400 */
[----:B------:R-:W-:Y:S01]  /*4e30*/  PLOP3.LUT P6, PT, PT, PT, UP0, 0x80, 0x0 ;  /* 0x000000000000781c */ /* 0x000fe20003fcf008 */
[----:B------:R-:W-:Y:S01]  /*4e40*/  FFMA.FTZ R116, -R116, R116, 1 ;  /* 0x3f80000074747423 */ /* 0x000fe20000010174 */
[----:B------:R-:W-:Y:S01]  /*4e50*/  @P5 ISETP.GE.AND P5, PT, R127, UR7, PT ;  /* 0x000000077f005c0c */ /* 0x000fe2000bfa6270 */
[----:B--2---:R-:W-:Y:S01]  /*4e60*/  FFMA.FTZ R129, R128, -UR6, R119 ;  /* 0x8000000680817c23 */ /* 0x004fe20008010077 */
[----:B------:R-:W-:Y:S01]  /*4e70*/  @P1 IADD3 R127, R6, 0x11, RZ ;  /* 0x00000011067f1810 */ /* 0x000fe20007ffe0ff */
[----:B------:R-:W-:Y:S01]  /*4e80*/  FFMA.FTZ R196, R131, c[0x0][0x23c], -R252 ;  /* 0x00008f0083c47a23 */ /* 0x000fe200000108fc */
[----:B------:R-:W-:Y:S01]  /*4e90*/  PLOP3.LUT P2, PT, PT, PT, UP0, 0x80, 0x0 ;  /* 0x000000000000781c */ /* 0x000fe20003f4f008 */
[----:B------:R-:W-:Y:S01]  /*4ea0*/  FMUL.FTZ R116, R116, c[0x0][0x2ec] ;  /* 0x0000bb0074747a20 */ /* 0x000fe20000410000 */
[----:B------:R-:W-:Y:S01]  /*4eb0*/  @P0 FSEL R129, R129, -INF , !P3 ;  /* 0xff80000081810808 */ /* 0x000fe20005800000 */
[----:B------:R-:W2:Y:S01]  /*4ec0*/  MUFU.TANH R121, R121 ;  /* 0x0000007900797308 */ /* 0x000ea20000002400 */
[----:B------:R-:W-:Y:S01]  /*4ed0*/  PLOP3.LUT P0, PT, PT, PT, UP0, 0x80, 0x0 ;  /* 0x000000000000781c */ /* 0x000fe20003f0f008 */
[----:B------:R-:W-:Y:S01]  /*4ee0*/  FFMA.FTZ R119, -R119, R119, 1 ;  /* 0x3f80000077777423 */ /* 0x000fe20000010177 */
[----:B------:R-:W-:Y:S01]  /*4ef0*/  PLOP3.LUT P1, PT, PT, PT, UP0, 0x80, 0x0 ;  /* 0x000000000000781c */ /* 0x000fe20003f2f008 */
[----:B---3--:R-:W-:Y:S01]  /*4f00*/  FFMA.FTZ R199, R199, -UR6, R122 ;  /* 0x80000006c7c77c23 */ /* 0x008fe2000801007a */
[----:B------:R-:W-:Y:S01]  /*4f10*/  @P6 ISETP.GE.AND P6, PT, R127, UR7, PT ;  /* 0x000000077f006c0c */ /* 0x000fe2000bfc6270 */
[----:B------:R-:W-:Y:S01]  /*4f20*/  FFMA.FTZ R131, R129, c[0x0][0x23c], -R252 ;  /* 0x00008f0081837a23 */ /* 0x000fe200000108fc */
[----:B------:R-:W-:Y:S01]  /*4f30*/  PLOP3.LUT P3, PT, PT, PT, UP0, 0x80, 0x0 ;  /* 0x000000000000781c */ /* 0x000fe20003f6f008 */
[----:B------:R-:W-:Y:S02]  /*4f40*/  FMUL.FTZ R119, R119, c[0x0][0x2ec] ;  /* 0x0000bb0077777a20 */ /* 0x000fe40000410000 */
[----:B------:R-:W3:Y:S01]  /*4f50*/  MUFU.TANH R123, R123 ;  /* 0x0000007b007b7308 */ /* 0x000ee20000002400 */
[----:B------:R-:W-:Y:S02]  /*4f60*/  FFMA.FTZ R122, -R122, R122, 1 ;  /* 0x3f8000007a7a7423 */ /* 0x000fe4000001017a */
[----:B------:R-:W-:Y:S01]  /*4f70*/  FFMA.FTZ R117, -R117, R117, 1 ;  /* 0x3f80000075757423 */ /* 0x000fe20000010175 */
[----:B------:R-:W-:Y:S01]  /*4f80*/  @P0 FSEL R199, R199, -INF , !P5 ;  /* 0xff800000c7c70808 */ /* 0x000fe20006800000 */
[----:B-1----:R-:W-:Y:S01]  /*4f90*/  FFMA.FTZ R130, R209, -UR6, R120 ;  /* 0x80000006d1827c23 */ /* 0x002fe20008010078 */
[----:B------:R-:W-:Y:S01]  /*4fa0*/  PLOP3.LUT P0, PT, PT, PT, UP0, 0x80, 0x0 ;  /* 0x000000000000781c */ /* 0x000fe20003f0f008 */
[----:B------:R-:W-:Y:S02]  /*4fb0*/  FMUL.FTZ R122, R122, c[0x0][0x2ec] ;  /* 0x0000bb007a7a7a20 */ /* 0x000fe40000410000 */
[----:B------:R-:W-:Y:S01]  /*4fc0*/  FMUL.FTZ R117, R117, c[0x0][0x2ec] ;  /* 0x0000bb0075757a20 */ /* 0x000fe20000410000 */
[----:B------:R-:W-:Y:S01]  /*4fd0*/  @P2 FSEL R130, R130, -INF , !P5 ;  /* 0xff80000082822808 */ /* 0x000fe20006800000 */
[----:B------:R-:W1:Y:S01]  /*4fe0*/  MUFU.TANH R124, R124 ;  /* 0x0000007c007c7308 */ /* 0x000e620000002400 */
[----:B------:R-:W-:Y:S01]  /*4ff0*/  PLOP3.LUT P2, PT, PT, PT, UP0, 0x80, 0x0 ;  /* 0x000000000000781c */ /* 0x000fe20003f4f008 */
[----:B------:R-:W-:Y:S02]  /*5000*/  FFMA.FTZ R120, -R120, R120, 1 ;  /* 0x3f80000078787423 */ /* 0x000fe40000010178 */
[----:B--2---:R-:W-:Y:S02]  /*5010*/  FFMA.FTZ R128, R208, -UR6, R121 ;  /* 0x80000006d0807c23 */ /* 0x004fe40008010079 */
[----:B------:R-:W-:Y:S02]  /*5020*/  FFMA.FTZ R202, R130, c[0x0][0x23c], -R5 ;  /* 0x00008f0082ca7a23 */ /* 0x000fe40000010805 */
[----:B------:R-:W-:Y:S01]  /*5030*/  FFMA.FTZ R130, R199, c[0x0][0x23c], -R252 ;  /* 0x00008f00c7827a23 */ /* 0x000fe200000108fc */
[----:B------:R-:W-:Y:S01]  /*5040*/  @P1 FSEL R128, R128, -INF , !P6 ;  /* 0xff80000080801808 */ /* 0x000fe20007000000 */
[----:B------:R-:W2:Y:S01]  /*5050*/  MUFU.TANH R125, R125 ;  /* 0x0000007d007d7308 */ /* 0x000ea20000002400 */
[----:B------:R-:W-:Y:S01]  /*5060*/  PLOP3.LUT P1, PT, PT, PT, UP0, 0x80, 0x0 ;  /* 0x000000000000781c */ /* 0x000fe20003f2f008 */
[----:B------:R-:W-:Y:S02]  /*5070*/  FMUL.FTZ R120, R120, c[0x0][0x2ec] ;  /* 0x0000bb0078787a20 */ /* 0x000fe40000410000 */
[----:B---3--:R-:W-:Y:S01]  /*5080*/  FFMA.FTZ R129, R200, -UR6, R123 ;  /* 0x80000006c8817c23 */ /* 0x008fe2000801007b */
[----:B------:R-:W-:Y:S01]  /*5090*/  @P2 IADD3 R127, R6, 0x18, RZ ;  /* 0x00000018067f2810 */ /* 0x000fe20007ffe0ff */
[----:B------:R-:W-:Y:S01]  /*50a0*/  FFMA.FTZ R201, R128, c[0x0][0x23c], -R5 ;  /* 0x00008f0080c97a23 */ /* 0x000fe20000010805 */
[----:B------:R-:W-:Y:S01]  /*50b0*/  @P4 IADD3 R128, R6, 0x19, RZ ;  /* 0x0000001906804810 */ /* 0x000fe20007ffe0ff */
[----:B------:R-:W-:Y:S01]  /*50c0*/  FFMA.FTZ R123, -R123, R123, 1 ;  /* 0x3f8000007b7b7423 */ /* 0x000fe2000001017b */
[----:B------:R-:W-:Y:S01]  /*50d0*/  @P0 FSEL R129, R129, -INF , !P6 ;  /* 0xff80000081810808 */ /* 0x000fe20007000000 */
[----:B------:R-:W3:Y:S01]  /*50e0*/  MUFU.TANH R126, R126 ;  /* 0x0000007e007e7308 */ /* 0x000ee20000002400 */
[----:B------:R-:W-:Y:S01]  /*50f0*/  @P3 ISETP.GE.AND P3, PT, R128, UR7, PT ;  /* 0x0000000780003c0c */ /* 0x000fe2000bf66270 */
[----:B------:R-:W-:Y:S01]  /*5100*/  FMUL.FTZ R123, R123, c[0x0][0x2ec] ;  /* 0x0000bb007b7b7a20 */ /* 0x000fe20000410000 */
[----:B------:R-:W-:Y:S01]  /*5110*/  PLOP3.LUT P0, PT, PT, PT, UP0, 0x80, 0x0 ;  /* 0x000000000000781c */ /* 0x000fe20003f0f008 */
[----:B-1----:R-:W-:Y:S01]  /*5120*/  FFMA.FTZ R128, R211, -UR6, R124 ;  /* 0x80000006d3807c23 */ /* 0x002fe2000801007c */
[----:B------:R-:W-:Y:S01]  /*5130*/  @P1 ISETP.GE.AND P2, PT, R127, UR7, PT ;  /* 0x000000077f001c0c */ /* 0x000fe2000bf46270 */
[----:B------:R-:W-:Y:S01]  /*5140*/  FFMA.FTZ R127, R129, c[0x0][0x23c], -R252 ;  /* 0x00008f00817f7a23 */ /* 0x000fe200000108fc */
[----:B------:R-:W-:Y:S01]  /*5150*/  PLOP3.LUT P1, PT, PT, PT, UP0, 0x80, 0x0 ;  /* 0x000000000000781c */ /* 0x000fe20003f2f008 */
[----:B------:R-:W-:Y:S02]  /*5160*/  FFMA.FTZ R121, -R121, R121, 1 ;  /* 0x3f80000079797423 */ /* 0x000fe40000010179 */
[----:B------:R-:W-:Y:S01]  /*5170*/  MUFU.EX2 R129, R127 ;  /* 0x0000007f00817308 */ /* 0x000fe20000000800 */
[----:B------:R-:W-:Y:S02]  /*5180*/  FFMA.FTZ R115, -R115, R115, 1 ;  /* 0x3f80000073737423 */ /* 0x000fe40000010173 */
[----:B------:R-:W-:Y:S02]  /*5190*/  FMUL.FTZ R121, R121, c[0x0][0x2ec] ;  /* 0x0000bb0079797a20 */ /* 0x000fe40000410000 */
[----:B--2---:R-:W-:Y:S02]  /*51a0*/  FFMA.FTZ R210, R210, -UR6, R125 ;  /* 0x80000006d2d27c23 */ /* 0x004fe4000801007d */
[----:B------:R-:W-:Y:S02]  /*51b0*/  FMUL.FTZ R115, R115, c[0x0][0x2ec] ;  /* 0x0000bb0073737a20 */ /* 0x000fe40000410000 */
[----:B------:R-:W-:Y:S01]  /*51c0*/  FFMA.FTZ R124, -R124, R124, 1 ;  /* 0x3f8000007c7c7423 */ /* 0x000fe2000001017c */
[----:B------:R-:W1:Y:S01]  /*51d0*/  MUFU.TANH R207, R207 ;  /* 0x000000cf00cf7308 */ /* 0x000e620000002400 */
[----:B------:R-:W-:Y:S01]  /*51e0*/  @P1 FSEL R128, R128, -INF , !P2 ;  /* 0xff80000080801808 */ /* 0x000fe20005000000 */
[----:B------:R-:W-:Y:S01]  /*51f0*/  FFMA.FTZ R125, -R125, R125, 1 ;  /* 0x3f8000007d7d7423 */ /* 0x000fe2000001017d */
[----:B------:R-:W-:Y:S01]  /*5200*/  PLOP3.LUT P1, PT, PT, PT, UP0, 0x80, 0x0 ;  /* 0x000000000000781c */ /* 0x000fe20003f2f008 */
[----:B---3--:R-:W-:Y:S01]  /*5210*/  FFMA.FTZ R209, R209, -UR6, R126 ;  /* 0x80000006d1d17c23 */ /* 0x008fe2000801007e */
[----:B------:R-:W-:Y:S01]  /*5220*/  @P0 FSEL R210, R210, -INF , !P3 ;  /* 0xff800000d2d20808 */ /* 0x000fe20005800000 */
[--C-:B------:R-:W-:Y:S01]  /*5230*/  FFMA.FTZ R200, R128, c[0x0][0x23c], -R5.reuse ;  /* 0x00008f0080c87a23 */ /* 0x100fe20000010805 */
[----:B------:R-:W-:Y:S01]  /*5240*/  PLOP3.LUT P0, PT, PT, PT, UP0, 0x80, 0x0 ;  /* 0x000000000000781c */ /* 0x000fe20003f0f008 */
[----:B------:R-:W-:Y:S01]  /*5250*/  FFMA.FTZ R126, -R126, R126, 1 ;  /* 0x3f8000007e7e7423 */ /* 0x000fe2000001017e */
[----:B------:R-:W-:Y:S01]  /*5260*/  UISETP.GE.AND UP0, UPT, UR8, 0x1, UPT ;  /* 0x000000010800788c */ /* 0x000fe2000bf06270 */
[----:B------:R-:W-:Y:S01]  /*5270*/  MUFU.EX2 R206, R206 ;  /* 0x000000ce00ce7308 */ /* 0x000fe20000000800 */
[----:B------:R-:W-:Y:S02]  /*5280*/  FFMA.FTZ R5, R210, c[0x0][0x23c], -R5 ;  /* 0x00008f00d2057a23 */ /* 0x000fe40000010805 */
[----:B------:R-:W-:Y:S02]  /*5290*/  FMUL.FTZ R126, R126, c[0x0][0x2ec] ;  /* 0x0000bb007e7e7a20 */ /* 0x000fe40000410000 */
[----:B------:R-:W-:Y:S01]  /*52a0*/  FMUL.FTZ R124, R124, c[0x0][0x2ec] ;  /* 0x0000bb007c7c7a20 */ /* 0x000fe20000410000 */
[----:B------:R-:W-:Y:S01]  /*52b0*/  @P1 FSEL R209, R209, -INF , !P2 ;  /* 0xff800000d1d11808 */ /* 0x000fe20005000000 */
[----:B------:R-:W-:Y:S01]  /*52c0*/  FMUL.FTZ R125, R125, c[0x0][0x2ec] ;  /* 0x0000bb007d7d7a20 */ /* 0x000fe20000410000 */
[----:B------:R-:W-:Y:S01]  /*52d0*/  PLOP3.LUT P1, PT, PT, PT, UP0, 0x80, 0x0 ;  /* 0x000000000000781c */ /* 0x000fe20003f2f008 */
[----:B------:R-:W-:Y:S01]  /*52e0*/  FFMA.FTZ R118, -R118, R118, 1 ;  /* 0x3f80000076767423 */ /* 0x000fe20000010176 */
[----:B------:R-:W2:Y:S01]  /*52f0*/  MUFU.EX2 R205, R205 ;  /* 0x000000cd00cd7308 */ /* 0x000ea20000000800 */
[--C-:B------:R-:W-:Y:S02]  /*5300*/  FFMA.FTZ R128, R209, c[0x0][0x23c], -R252.reuse ;  /* 0x00008f00d1807a23 */ /* 0x100fe400000108fc */
[----:B------:R-:W-:Y:S02]  /*5310*/  FMUL.FTZ R118, R118, c[0x0][0x2ec] ;  /* 0x0000bb0076767a20 */ /* 0x000fe40000410000 */
[----:B-1----:R-:W-:Y:S02]  /*5320*/  FFMA.FTZ R127, R208, -UR6, R207 ;  /* 0x80000006d07f7c23 */ /* 0x002fe400080100cf */
[----:B------:R-:W-:Y:S03]  /*5330*/  FFMA.FTZ R207, -R207, R207, 1 ;  /* 0x3f800000cfcf7423 */ /* 0x000fe600000101cf */
[----:B------:R-:W-:Y:S01]  /*5340*/  MUFU.EX2 R198, R198 ;  /* 0x000000c600c67308 */ /* 0x000fe20000000800 */
[----:B------:R-:W-:Y:S01]  /*5350*/  @P0 FSEL R127, R127, -INF , !P3 ;  /* 0xff8000007f7f0808 */ /* 0x000fe20005800000 */
[----:B------:R-:W-:Y:S04]  /*5360*/  FMUL.FTZ R207, R207, c[0x0][0x2ec] ;  /* 0x0000bb00cfcf7a20 */ /* 0x000fe80000410000 */
[----:B------:R-:W-:Y:S04]  /*5370*/  FFMA.FTZ R252, R127, c[0x0][0x23c], -R252 ;  /* 0x00008f007ffc7a23 */ /* 0x000fe800000108fc */
        /* <DEDUP_REMOVED lines=15> */
[----:B------:R-:W1:Y:S10]  /*5470*/  MUFU.EX2 R130, R130 ;  /* 0x0000008200827308 */ /* 0x000e740000000800 */
[----:B------:R-:W-:Y:S01]  /*5480*/  MUFU.EX2 R127, R252 ;  /* 0x000000fc007f7308 */ /* 0x000fe20000000800 */
[----:B--2---:R-:W-:Y:S05]  /*5490*/  F2FP.BF16.PACK_AB R210, R201, R202 ;  /* 0x000000cac9d2723e */ /* 0x004fea00000010ff */
[----:B------:R2:W-:Y:S04]  /*54a0*/  STS [R236+0x22000], R210 ;  /* 0x022000d2ec007388 */ /* 0x0005e80000000800 */
[----:B------:R-:W-:Y:S01]  /*54b0*/  MUFU.EX2 R200, R200 ;  /* 0x000000c800c87308 */ /* 0x000fe20000000800 */
[----:B-1----:R-:W-:Y:S05]  /*54c0*/  F2FP.BF16.PACK_AB R208, R129, R130 ;  /* 0x0000008281d0723e */ /* 0x002fea00000010ff */
[----:B------:R-:W-:Y:S04]  /*54d0*/  STS [R236+0x22400], R208 ;  /* 0x022400d0ec007388 */ /* 0x000fe80000000800 */
[----:B------:R-:W1:Y:S10]  /*54e0*/  MUFU.EX2 R199, R5 ;  /* 0x0000000500c77308 */ /* 0x000e740000000800 */
[----:B------:R-:W3:Y:S01]  /*54f0*/  MUFU.EX2 R128, R128 ;  /* 0x0000008000807308 */ /* 0x000ee20000000800 */
[----:B--2---:R-:W-:Y:S02]  /*5500*/  IADD3 R210, P0, R247, UR12, RZ ;  /* 0x0000000cf7d27c10 */ /* 0x004fe4000ff1e0ff */
[----:B-1----:R-:W-:Y:S05]  /*5510*/  F2FP.BF16.PACK_AB R211, R199, R200 ;  /* 0x000000c8c7d3723e */ /* 0x002fea00000010ff */
[----:B------:R1:W-:Y:S01]  /*5520*/  STS [R238+0x22000], R211 ;  /* 0x022000d3ee007388 */ /* 0x0003e20000000800 */
[----:B---3--:R-:W-:Y:S05]  /*5530*/  F2FP.BF16.PACK_AB R209, R127, R128 ;  /* 0x000000807fd1723e */ /* 0x008fea00000010ff */
[----:B------:R2:W-:Y:S06]  /*5540*/  STS [R238+0x22400], R209 ;  /* 0x022400d1ee007388 */ /* 0x0005ec0000000800 */
[----:B------:R-:W-:Y:S06]  /*5550*/  LDSM.16.M88.4 R84, [R223+0x8000] ;  /* 0x00800000df54783b */ /* 0x000fec0000000200 */
[----:B------:R-:W3:Y:S01]  /*5560*/  LDSM.16.M88.4 R88, [R222+0x18000] ;  /* 0x01800000de58783b */ /* 0x000ee20000000200 */
[----:B-1----:R-:W-:Y:S02]  /*5570*/  IADD3.X R211, R246, UR11, RZ, P0, !PT ;  /* 0x0000000bf6d37c10 */ /* 0x002fe400087fe4ff */
[C---:B------:R-:W-:Y:S03]  /*5580*/  LEA R250, P0, R241.reuse, R250, 0x2 ;  /* 0x000000faf1fa7211 */ /* 0x040fe600078010ff */
[----:B------:R-:W1:Y:S01]  /*5590*/  LDSM.16.M88.4 R92, [R222+0x18800] ;  /* 0x01880000de5c783b */ /* 0x000e620000000200 */
[----:B------:R-:W-:Y:S05]  /*55a0*/  LEA.HI.X.SX32 R251, R241, R251, 0x2, P0 ;  /* 0x000000fbf1fb7211 */ /* 0x000fea00000f16ff */
[----:B------:R-:W-:Y:S06]  /*55b0*/  LDSM.16.M88.4 R96, [R221+0x8000] ;  /* 0x00800000dd60783b */ /* 0x000fec0000000200 */
[----:B------:R-:W3:Y:S06]  /*55c0*/  LDSM.16.M88.4 R100, [R212+0x18000] ;  /* 0x01800000d464783b */ /* 0x000eec0000000200 */
[----:B------:R-:W4:Y:S06]  /*55d0*/  LDG.E R208, [R210.64] ;  /* 0x00000004d2d07981 */ /* 0x000f2c000c1e1900 */
[----:B------:R-:W3:Y:S06]  /*55e0*/  LDSM.16.M88.4 R104, [R212+0x18800] ;  /* 0x01880000d468783b */ /* 0x000eec0000000200 */
[----:B--2---:R4:W2:Y:S01]  /*55f0*/  LDG.E R209, [R210.64+0x20] ;  /* 0x00002004d2d17981 */ /* 0x0048a2000c1e1900 */
[C---:B---3--:R-:W-:Y:S05]  /*5600*/  HMMA.16816.F32.BF16 R4, R84.reuse, R88, RZ ;  /* 0x000000585404723c */ /* 0x048fea00000418ff */
[----:B------:R-:W-:Y:S03]  /*5610*/  LDSM.16.M88.4 R108, [R220+0x8000] ;  /* 0x00800000dc6c783b */ /* 0x000fe60000000200 */
[C---:B------:R-:W-:Y:S03]  /*5620*/  HMMA.16816.F32.BF16 R8, R84.reuse, R90, RZ ;  /* 0x0000005a5408723c */ /* 0x040fe600000418ff */
[----:B------:R-:W3:Y:S05]  /*5630*/  LDSM.16.M88.4 R88, [R3+0x18000] ;  /* 0x018000000358783b */ /* 0x000eea0000000200 */
[C---:B-1----:R-:W-:Y:S08]  /*5640*/  HMMA.16816.F32.BF16 R12, R84.reuse, R92, RZ ;  /* 0x0000005c540c723c */ /* 0x042ff000000418ff */
[----:B------:R-:W-:Y:S01]  /*5650*/  HMMA.16816.F32.BF16 R16, R84, R94, RZ ;  /* 0x0000005e5410723c */ /* 0x000fe200000418ff */
        /* <DEDUP_REMOVED lines=46> */
[----:B------:R-:W4:Y:S07]  /*5940*/  LDSM.16.M88.4 R108, [R212+0x1c000] ;  /* 0x01c00000d46c783b */ /* 0x000f2e0000000200 */
[C---:B------:R-:W-:Y:S08]  /*5950*/  HMMA.16816.F32.BF16 R12, R88.reuse, R92, R12 ;  /* 0x0000005c580c723c */ /* 0x040ff0000004180c */
        /* <DEDUP_REMOVED lines=65> */
[----:B------:R-:W-:Y:S02]  /*5d70*/  FADD.FTZ R204, -R208, R13 ;  /* 0x0000000dd0cc7221 */ /* 0x000fe40000010100 */
[----:B------:R-:W-:Y:S02]  /*5d80*/  FMUL.FTZ R116, R116, R205 ;  /* 0x000000cd74747220 */ /* 0x000fe40000410000 */
[----:B------:R-:W-:Y:S02]  /*5d90*/  FMUL.FTZ R117, R117, R206 ;  /* 0x000000ce75757220 */ /* 0x000fe40000410000 */
[----:B------:R-:W-:Y:S02]  /*5da0*/  FMUL.FTZ R203, R202, R203 ;  /* 0x000000cbcacb7220 */ /* 0x000fe40000410000 */
[----:B------:R-:W-:Y:S01]  /*5db0*/  FMUL.FTZ R204, R201, R204 ;  /* 0x000000ccc9cc7220 */ /* 0x000fe20000410000 */
[----:B------:R-:W-:Y:S01]  /*5dc0*/  F2FP.BF16.PACK_AB R116, R117, R116 ;  /* 0x000000747574723e */ /* 0x000fe200000010ff */
        /* <DEDUP_REMOVED lines=18> */
[C---:B-1----:R-:W-:Y:S01]  /*5ef0*/  FADD.FTZ R113, -R209.reuse, R14 ;  /* 0x0000000ed1717221 */ /* 0x042fe20000010100 */
        /* <DEDUP_REMOVED lines=8> */
[----:B------:R-:W-:Y:S02]  /*5f80*/  FMUL.FTZ R113, R130, R113 ;  /* 0x0000007182717220 */ /* 0x000fe40000410000 */
        /* <DEDUP_REMOVED lines=171> */
.L_x_1225:
        /* <DEDUP_REMOVED lines=462> */
.L_x_1226:
        /* <DEDUP_REMOVED lines=217> */
.L_x_1228:
        /* <DEDUP_REMOVED lines=18> */
.L_x_1229:
        /* <DEDUP_REMOVED lines=55> */
.L_x_1231:
[----:B---34-:R-:W-:Y:S05]  /*9940*/  BSYNC B0 ;  /* 0x0000000000007941 */ /* 0x018fea0003800000 */
.L_x_1230:
        /* <DEDUP_REMOVED lines=22> */
.L_x_1233:
[----:B------:R-:W-:Y:S05]  /*9ab0*/  BSYNC B0 ;  /* 0x0000000000007941 */ /* 0x000fea0003800000 */
.L_x_1232:
        /* <DEDUP_REMOVED lines=32> */
.L_x_1235:
[----:B------:R-:W-:Y:S05]  /*9cc0*/  BSYNC B0 ;  /* 0x0000000000007941 */ /* 0x000fea0003800000 */
.L_x_1234:
        /* <DEDUP_REMOVED lines=21> */
.L_x_1208:
        /* <DEDUP_REMOVED lines=20> */
.L_x_1237:
        /* <DEDUP_REMOVED lines=18> */
.L_x_1238:
        /* <DEDUP_REMOVED lines=36> */
.L_x_1240:
[----:B------:R-:W-:Y:S05]  /*a2c0*/  BSYNC B0 ;  /* 0x0000000000007941 */ /* 0x000fea0003800000 */
.L_x_1239:
        /* <DEDUP_REMOVED lines=21> */
.L_x_1242:
[----:B------:R-:W-:Y:S05]  /*a420*/  BSYNC B0 ;  /* 0x0000000000007941 */ /* 0x000fea0003800000 */
.L_x_1241:
        /* <DEDUP_REMOVED lines=32> */
.L_x_1244:
[----:B------:R-:W-:Y:S05]  /*a630*/  BSYNC B0 ;  /* 0x0000000000007941 */ /* 0x000fea0003800000 */
.L_x_1243:
        /* <DEDUP_REMOVED lines=18> */
.L_x_1236:
[----:B------:R-:W-:Y:S05]  /*a760*/  BSYNC B1 ;  /* 0x0000000000017941 */ /* 0x000fea0003800000 */
.L_x_1203:
        /* <DEDUP_REMOVED lines=12> */
.L_x_1245:
[----:B------:R-:W-:Y:S05]  /*a830*/  EXIT ;  /* 0x000000000000794d */ /* 0x000fea0003800000 */
.L_x_1247:
        /* <DEDUP_REMOVED lines=12> */
.L_x_2032:


//--------------------- .text._ZN5flash44flash_bwd_dq_dk_dv_loop_seqk_parallel_kernelI23Flash_bwd_kernel_traitsILi256ELi64ELi64ELi8ELi4ELi2ELi2ELb0ELb1EN7cutlass10bfloat16_tE19Flash_kernel_traitsILi256ELi64ELi64ELi8ES3_EELb1ELb0ELb1ELb0ELb0ELb1ELb0EEEvNS_16Flash_bwd_paramsE --------------------------
	.section	.text._ZN5flash44flash_bwd_dq_dk_dv_loop_seqk_parallel_kernelI23Flash_bwd_kernel_traitsILi256ELi64ELi64ELi8ELi4ELi2ELi2ELb0ELb1EN7cutlass10bfloat16_tE19Flash_kernel_traitsILi256ELi64ELi64ELi8ES3_EELb1ELb0ELb1ELb0ELb0ELb1ELb0EEEvNS_16Flash_bwd_paramsE,"ax",@progbits
	.sectioninfo	@"SHI_REGISTERS=255"
	.align	128
        .global         _ZN5flash44flash_bwd_dq_dk_dv_loop_seqk_parallel_kernelI23Flash_bwd_kernel_traitsILi256ELi64ELi64ELi8ELi4ELi2ELi2ELb0ELb1EN7cutlass10bfloat16_tE19Flash_kernel_traitsILi256ELi64ELi64ELi8ES3_EELb1ELb0ELb1ELb0ELb0ELb1ELb0EEEvNS_16Flash_bwd_paramsE
        .type           _ZN5flash44flash_bwd_dq_dk_dv_loop_seqk_parallel_kernelI23Flash_bwd_kernel_traitsILi256ELi64ELi64ELi8ELi4ELi2ELi2ELb0ELb1EN7cutlass10bfloat16_tE19Flash_kernel_traitsILi256ELi64ELi64ELi8ES3_EELb1ELb0ELb1ELb0ELb0ELb1ELb0EEEvNS_16Flash_bwd_paramsE,@function
        .size           _ZN5flash44flash_bwd_dq_dk_dv_loop_seqk_parallel_kernelI23Flash_bwd_kernel_traitsILi256ELi64ELi64ELi8ELi4ELi2ELi2ELb0ELb1EN7cutlass10bfloat16_tE19Flash_kernel_traitsILi256ELi64ELi64ELi8ES3_EELb1ELb0ELb1ELb0ELb0ELb1ELb0EEEvNS_16Flash_bwd_paramsE,(.L_x_2033 - _ZN5flash44flash_bwd_dq_dk_dv_loop_seqk_parallel_kernelI23Flash_bwd_kernel_traitsILi256ELi64ELi64ELi8ELi4ELi2ELi2ELb0ELb1EN7cutlass10bfloat16_tE19Flash_kernel_traitsILi256ELi64ELi64ELi8ES3_EELb1ELb0ELb1ELb0ELb0ELb1ELb0EEEvNS_16Flash_bwd_paramsE)
        .other          _ZN5flash44flash_bwd_dq_dk_dv_loop_seqk_parallel_kernelI23Flash_bwd_kernel_traitsILi256ELi64ELi64ELi8ELi4ELi2ELi2ELb0ELb1EN7cutlass10bfloat16_tE19Flash_kernel_traitsILi256ELi64ELi64ELi8ES3_EELb1ELb0ELb1ELb0ELb0ELb1ELb0EEEvNS_16Flash_bwd_paramsE,@"STO_CUDA_ENTRY STV_DEFAULT"
_ZN5flash44flash_bwd_dq_dk_dv_loop_seqk_parallel_kernelI23Flash_bwd_kernel_traitsILi256ELi64ELi64ELi8ELi4ELi2ELi2ELb0ELb1EN7cutlass10bfloat16_tE19Flash_kernel_traitsILi256ELi64ELi64ELi8ES3_EELb1ELb0ELb1ELb0ELb0ELb1ELb0EEEvNS_16Flash_bwd_paramsE:
.text._ZN5flash44flash_bwd_dq_dk_dv_loop_seqk_parallel_kernelI23Flash_bwd_kernel_traitsILi256ELi64ELi64ELi8ELi4ELi2ELi2ELb0ELb1EN7cutlass10bfloat16_tE19Flash_kernel_traitsILi256ELi64ELi64ELi8ES3_EELb1ELb0ELb1ELb0ELb0ELb1ELb0EEEvNS_16Flash_bwd_paramsE:
        /* <DEDUP_REMOVED lines=13> */
[----:B------:R-:W-:Y:S01]  /*00d0*/  ULDC UR6, c[0x0][0x1c8] ;  /* 0x0000720000067ab9 */ /* 0x000fe20000000800 */
[----:B------:R-:W-:Y:S01]  /*00e0*/  IMAD.MOV.U32 R226, RZ, RZ, 0x20 ;  /* 0x00000020ffe27424 */ /* 0x000fe200078e00ff */
[----:B------:R-:W-:Y:S01]  /*00f0*/  UMOV UR9, 0x80 ;  /* 0x0000008000097882 */ /* 0x000fe20000000000 */
[----:B------:R-:W-:Y:S01]  /*0100*/  IMAD.MOV.U32 R222, RZ, RZ, 0x40 ;  /* 0x00000040ffde7424 */ /* 0x000fe200078e00ff */
[----:B------:R-:W-:Y:S01]  /*0110*/  ULDC UR7, c[0x0][0x210] ;  /* 0x0000840000077ab9 */ /* 0x000fe20000000800 */
[----:B------:R-:W-:Y:S01]  /*0120*/  IMAD.MOV.U32 R238, RZ, RZ, -0x10 ;  /* 0xfffffff0ffee7424 */ /* 0x000fe200078e00ff */
[----:B------:R-:W-:Y:S01]  /*0130*/  ULDC UR61, c[0x0][0x234] ;  /* 0x00008d00003d7ab9 */ /* 0x000fe20000000800 */
[----:B------:R-:W3:Y:S01]  /*0140*/  S2UR UR40, SR_CTAID.Y ;  /* 0x00000000002879c3 */ /* 0x000ee20000002600 */
[----:B------:R-:W-:-:S02]  /*0150*/  UIMAD UR61, UR9, UR7, UR61 ;  /* 0x00000007093d72a4 */ /* 0x000fc4000f8e023d */
[----:B------:R-:W-:Y:S02]  /*0160*/  ULDC.U8 UR10, c[0x0][0x328] ;  /* 0x0000ca00000a7ab9 */ /* 0x000fe40000000000 */
[----:B------:R-:W-:Y:S02]  /*0170*/  UISETP.NE.AND UP5, UPT, UR10, URZ, UPT ;  /* 0x0000003f0a00728c */ /* 0x000fe4000bfa5270 */
[----:B------:R-:W-:Y:S02]  /*0180*/  ULDC UR16, c[0x0][0x224] ;  /* 0x0000890000107ab9 */ /* 0x000fe40000000800 */
[----:B------:R-:W-:Y:S02]  /*0190*/  ULDC UR51, c[0x0][0x22c] ;  /* 0x00008b0000337ab9 */ /* 0x000fe40000000800 */
[----:B------:R-:W-:Y:S02]  /*01a0*/  ULDC UR42, c[0x0][0x1c0] ;  /* 0x00007000002a7ab9 */ /* 0x000fe40000000800 */
[----:B------:R-:W-:Y:S01]  /*01b0*/  ULDC UR13, c[0x0][0x1c0] ;  /* 0x00007000000d7ab9 */ /* 0x000fe20000000800 */
[----:B-1----:R-:W-:Y:S01]  /*01c0*/  SHF.R.S32.HI R4, RZ, 0x1f, R10 ;  /* 0x0000001fff047819 */ /* 0x002fe2000001140a */
[----:B--2---:R-:W-:-:S02]  /*01d0*/  ULOP3.LUT UR8, UR41, UR6, URZ, 0x3c, !UPT ;  /* 0x0000000629087292 */ /* 0x004fc4000f8e3c3f */
[----:B------:R-:W-:Y:S01]  /*01e0*/  USHF.R.S32.HI UR6, URZ, 0x1f, UR41 ;  /* 0x0000001f3f067899 */ /* 0x000fe20008011429 */
[CC--:B------:R-:W-:Y:S01]  /*01f0*/  LEA.HI R2, R4.reuse, R10.reuse, RZ, 0x5 ;  /* 0x0000000a04027211 */ /* 0x0c0fe200078f28ff */
[----:B------:R-:W-:Y:S01]  /*0200*/  ULDC UR14, c[0x0][0x1c0] ;  /* 0x00007000000e7ab9 */ /* 0x000fe20000000800 */
[----:B------:R-:W-:Y:S01]  /*0210*/  LEA.HI R9, R4, R10, RZ, 0x3 ;  /* 0x0000000a04097211 */ /* 0x000fe200078f18ff */
[----:B------:R-:W-:Y:S01]  /*0220*/  UIMAD.WIDE UR42, UR51, UR42, URZ ;  /* 0x0000002a332a72a5 */ /* 0x000fe2000f8e023f */
[--C-:B------:R-:W-:Y:S01]  /*0230*/  SHF.R.S32.HI R0, RZ, 0x5, R2.reuse ;  /* 0x00000005ff007819 */ /* 0x100fe20000011402 */
[----:B---3--:R-:W-:Y:S01]  /*0240*/  USHF.R.S32.HI UR9, URZ, 0x1f, UR40 ;  /* 0x0000001f3f097899 */ /* 0x008fe20008011428 */
[----:B------:R-:W-:Y:S01]  /*0250*/  SHF.R.S32.HI R3, RZ, 0x1f, R2 ;  /* 0x0000001fff037819 */ /* 0x000fe20000011402 */
[----:B------:R-:W-:Y:S01]  /*0260*/  UIMAD UR52, UR41, UR51, URZ ;  /* 0x00000033293472a4 */ /* 0x000fe2000f8e023f */
[C---:B------:R-:W-:Y:S01]  /*0270*/  LOP3.LUT R8, R2.reuse, 0xffffffe0, RZ, 0xc0, !PT ;  /* 0xffffffe002087812 */ /* 0x040fe200078ec0ff */
[----:B------:R-:W-:Y:S01]  /*0280*/  UIMAD UR51, UR51, UR13, URZ ;  /* 0x0000000d333372a4 */ /* 0x000fe2000f8e023f */
[-C--:B------:R-:W-:Y:S01]  /*0290*/  LEA.HI R3, R3, R0.reuse, RZ, 0x2 ;  /* 0x0000000003037211 */ /* 0x080fe200078f10ff */
[----:B------:R-:W-:Y:S01]  /*02a0*/  ULDC UR15, c[0x0][0x1c0] ;  /* 0x00007000000f7ab9 */ /* 0x000fe20000000800 */
[----:B------:R-:W-:Y:S01]  /*02b0*/  LEA.HI R2, R2, R0, RZ, 0x1 ;  /* 0x0000000002027211 */ /* 0x000fe200078f08ff */
[----:B------:R-:W-:Y:S01]  /*02c0*/  IMAD.IADD R8, R10, 0x1, -R8 ;  /* 0x000000010a087824 */ /* 0x000fe200078e0a08 */
[----:B------:R-:W-:Y:S01]  /*02d0*/  LOP3.LUT R3, R3, 0xfffffffc, RZ, 0xc0, !PT ;  /* 0xfffffffc03037812 */ /* 0x000fe200078ec0ff */
[----:B------:R-:W-:Y:S01]  /*02e0*/  ULDC UR12, c[0x0][0x1c0] ;  /* 0x00007000000c7ab9 */ /* 0x000fe20000000800 */
[----:B------:R-:W-:Y:S01]  /*02f0*/  LOP3.LUT R2, R2, 0xfffffffe, RZ, 0xc0, !PT ;  /* 0xfffffffe02027812 */ /* 0x000fe200078ec0ff */
[----:B------:R-:W-:Y:S01]  /*0300*/  UIMAD.WIDE.U32 UR48, UR40, UR16, URZ ;  /* 0x00000010283072a5 */ /* 0x000fe2000f8e003f */
[-C--:B------:R-:W-:Y:S01]  /*0310*/  LEA.HI R5, R4, R10.reuse, RZ, 0x4 ;  /* 0x0000000a04057211 */ /* 0x080fe200078f20ff */
[----:B------:R-:W-:Y:S01]  /*0320*/  IMAD.IADD R249, R0, 0x1, -R3 ;  /* 0x0000000100f97824 */ /* 0x000fe200078e0a03 */
[-C--:B------:R-:W-:Y:S01]  /*0330*/  LEA.HI R248, R4, R10.reuse, RZ, 0x7 ;  /* 0x0000000a04f87211 */ /* 0x080fe200078f38ff */
[----:B------:R-:W-:Y:S01]  /*0340*/  IMAD.IADD R224, R0, 0x1, -R2 ;  /* 0x0000000100e07824 */ /* 0x000fe200078e0a02 */
[CC--:B------:R-:W-:Y:S01]  /*0350*/  LEA.HI R12, R4.reuse, R10.reuse, RZ, 0x6 ;  /* 0x0000000a040c7211 */ /* 0x0c0fe200078f30ff */
[----:B------:R-:W-:Y:S01]  /*0360*/  UIMAD UR7, UR40, UR12, UR41 ;  /* 0x0000000c280772a4 */ /* 0x000fe2000f8e0229 */
[----:B------:R-:W-:Y:S01]  /*0370*/  LEA.HI R4, R4, R10, RZ, 0x2 ;  /* 0x0000000a04047211 */ /* 0x000fe200078f10ff */
[----:B------:R-:W-:Y:S01]  /*0380*/  USHF.L.U32 UR50, UR51, 0x6, URZ ;  /* 0x0000000633327899 */ /* 0x000fe2000800063f */
[----:B------:R-:W-:Y:S01]  /*0390*/  SHF.R.S32.HI R3, RZ, 0x4, R5 ;  /* 0x00000004ff037819 */ /* 0x000fe20000011405 */
[----:B------:R-:W-:Y:S01]  /*03a0*/  ULDC UR55, c[0x0][0x214] ;  /* 0x0000850000377ab9 */ /* 0x000fe20000000800 */
[--C-:B------:R-:W-:Y:S01]  /*03b0*/  SHF.R.S32.HI R2, RZ, 0x2, R4.reuse ;  /* 0x00000002ff027819 */ /* 0x100fe20000011404 */
[----:B------:R-:W-:Y:S01]  /*03c0*/  ULDC.U8 UR11, c[0x0][0x3d0] ;  /* 0x0000f400000b7ab9 */ /* 0x000fe20000000000 */
[----:B------:R-:W-:Y:S01]  /*03d0*/  SHF.R.S32.HI R0, RZ, 0x1f, R4 ;  /* 0x0000001fff007819 */ /* 0x000fe20000011404 */
[----:B------:R-:W-:Y:S01]  /*03e0*/  ULDC UR56, c[0x0][0x224] ;  /* 0x0000890000387ab9 */ /* 0x000fe20000000800 */
[----:B------:R-:W-:Y:S01]  /*03f0*/  SHF.R.S32.HI R243, RZ, 0x3, R9 ;  /* 0x00000003fff37819 */ /* 0x000fe20000011409 */
[----:B------:R-:W-:Y:S01]  /*0400*/  @UP5 UIMAD UR60, UR40, UR55, URZ ;  /* 0x00000037283c52a4 */ /* 0x000fe2000f8e023f */
[----:B------:R-:W-:Y:S01]  /*0410*/  LEA.HI R0, R0, R2, RZ, 0x3 ;  /* 0x0000000200007211 */ /* 0x000fe200078f18ff */
[----:B------:R-:W-:Y:S01]  /*0420*/  ULDC.64 UR4, c[0x0][0x118] ;  /* 0x0000460000047ab9 */ /* 0x000fe20000000a00 */
[----:B------:R-:W-:Y:S01]  /*0430*/  LOP3.LUT R6, R9, 0xfffffff8, RZ, 0xc0, !PT ;  /* 0xfffffff809067812 */ /* 0x000fe200078ec0ff */
[----:B------:R-:W-:Y:S01]  /*0440*/  ULDC UR44, c[0x0][0x2e8] ;  /* 0x0000ba00002c7ab9 */ /* 0x000fe20000000800 */
[----:B------:R-:W-:Y:S01]  /*0450*/  LOP3.LUT R0, R0, 0xfffffff8, RZ, 0xc0, !PT ;  /* 0xfffffff800007812 */ /* 0x000fe200078ec0ff */
[----:B------:R-:W-:Y:S01]  /*0460*/  UISETP.NE.AND UP6, UPT, UR11, URZ, UPT ;  /* 0x0000003f0b00728c */ /* 0x000fe2000bfc5270 */
[----:B------:R-:W-:Y:S01]  /*0470*/  LOP3.LUT R11, R4, 0x7ffffffc, RZ, 0xc0, !PT ;  /* 0x7ffffffc040b7812 */ /* 0x000fe200078ec0ff */
[----:B------:R-:W-:Y:S01]  /*0480*/  IMAD.IADD R6, R10, 0x1, -R6 ;  /* 0x000000010a067824 */ /* 0x000fe200078e0a06 */
[C---:B------:R-:W-:Y:S01]  /*0490*/  LOP3.LUT R7, R5.reuse, 0xfffffff0, RZ, 0xc0, !PT ;  /* 0xfffffff005077812 */ /* 0x040fe200078ec0ff */
[----:B------:R-:W-:Y:S01]  /*04a0*/  UIMAD.WIDE.U32 UR46, UR42, UR48, URZ ;  /* 0x000000302a2e72a5 */ /* 0x000fe2000f8e003f */
[----:B------:R-:W-:Y:S01]  /*04b0*/  LEA.HI R4, R5, R3, RZ, 0x1 ;  /* 0x0000000305047211 */ /* 0x000fe200078f08ff */
[----:B------:R-:W-:Y:S01]  /*04c0*/  IMAD.IADD R5, R2, 0x1, -R0 ;  /* 0x0000000102057824 */ /* 0x000fe200078e0a00 */
[----:B------:R-:W-:Y:S01]  /*04d0*/  SHF.R.S32.HI R2, RZ, 0x1f, R8 ;  /* 0x0000001fff027819 */ /* 0x000fe20000011408 */
[----:B------:R-:W-:Y:S01]  /*04e0*/  IMAD.SHL.U32 R0, R243, 0x40, RZ ;  /* 0x00000040f3007824 */ /* 0x000fe200078e00ff */
[----:B------:R-:W-:Y:S01]  /*04f0*/  LOP3.LUT R4, R4, 0xfffffffe, RZ, 0xc0, !PT ;  /* 0xfffffffe04047812 */ /* 0x000fe200078ec0ff */
[----:B------:R-:W-:Y:S01]  /*0500*/  IMAD.IADD R7, R10, 0x1, -R7 ;  /* 0x000000010a077824 */ /* 0x000fe200078e0a07 */
[----:B------:R-:W-:Y:S01]  /*0510*/  LEA.HI R231, R2, R8, RZ, 0x2 ;  /* 0x0000000802e77211 */ /* 0x000fe200078f10ff */
[----:B------:R-:W-:Y:S01]  /*0520*/  IMAD.IADD R13, R10, 0x1, -R11 ;  /* 0x000000010a0d7824 */ /* 0x000fe200078e0a0b */
[----:B------:R-:W-:Y:S01]  /*0530*/  LOP3.LUT R0, R0, 0x1c0, RZ, 0xc0, !PT ;  /* 0x000001c000007812 */ /* 0x000fe200078ec0ff */
[----:B------:R-:W-:Y:S01]  /*0540*/  IMAD.SHL.U32 R250, R6, 0x8, RZ ;  /* 0x0000000806fa7824 */ /* 0x000fe200078e00ff */
[----:B------:R-:W-:Y:S01]  /*0550*/  SHF.R.S32.HI R248, RZ, 0x7, R248 ;  /* 0x00000007fff87819 */ /* 0x000fe200000114f8 */
[----:B------:R-:W-:Y:S01]  /*0560*/  IMAD.IADD R10, R3, 0x1, -R4 ;  /* 0x00000001030a7824 */ /* 0x000fe200078e0a04 */
[----:B------:R-:W-:Y:S01]  /*0570*/  SHF.R.S32.HI R3, RZ, 0x1f, R7 ;  /* 0x0000001fff037819 */ /* 0x000fe20000011407 */
[----:B------:R-:W-:Y:S01]  /*0580*/  IMAD.U32 R4, RZ, RZ, UR6 ;  /* 0x00000006ff047e24 */ /* 0x000fe2000f8e00ff */
[----:B------:R-:W-:Y:S01]  /*0590*/  SHF.R.U32.HI R2, RZ, 0x3, R0 ;  /* 0x00000003ff027819 */ /* 0x000fe20000011600 */
[----:B------:R-:W-:Y:S01]  /*05a0*/  IMAD.SHL.U32 R221, R10, 0x200, RZ ;  /* 0x000002000add7824 */ /* 0x000fe200078e00ff */
[----:B------:R-:W-:Y:S01]  /*05b0*/  LOP3.LUT R0, R0, 0x38, R250, 0xf8, !PT ;  /* 0x0000003800007812 */ /* 0x000fe200078ef8fa */
[----:B------:R-:W-:Y:S01]  /*05c0*/  USHF.L.U32 UR6, UR40, 0x7, URZ ;  /* 0x0000000728067899 */ /* 0x000fe2000800063f */
[----:B------:R-:W-:Y:S01]  /*05d0*/  LEA.HI R11, R3, R7, RZ, 0x3 ;  /* 0x00000007030b7211 */ /* 0x000fe200078f18ff */
[----:B------:R-:W-:Y:S01]  /*05e0*/  IMAD.U32 R3, RZ, RZ, UR8 ;  /* 0x00000008ff037e24 */ /* 0x000fe2000f8e00ff */
[----:B------:R-:W-:Y:S01]  /*05f0*/  LOP3.LUT R8, R0, R2, RZ, 0x3c, !PT ;  /* 0x0000000200087212 */ /* 0x000fe200078e3cff */
[----:B------:R-:W-:Y:S01]  /*0600*/  IMAD.SHL.U32 R0, R6, 0x40, RZ ;  /* 0x0000004006007824 */ /* 0x000fe200078e00ff */
[----:B------:R-:W-:Y:S01]  /*0610*/  LOP3.LUT R2, R11, 0xfffffff8, RZ, 0xc0, !PT ;  /* 0xfffffff80b027812 */ /* 0x000fe200078ec0ff */
[----:B------:R-:W-:Y:S01]  /*0620*/  IMAD.SHL.U32 R252, R248, 0x20, RZ ;  /* 0x00000020f8fc7824 */ /* 0x000fe200078e00ff */
[----:B------:R1:W-:Y:S01]  /*0630*/  STL [R1], R3 ;  /* 0x0000000301007387 */ /* 0x0003e20000100800 */
[----:B------:R-:W-:Y:S01]  /*0640*/  LOP3.LUT P4, RZ, R6, 0x2, RZ, 0xc0, !PT ;  /* 0x0000000206ff7812 */ /* 0x000fe2000788c0ff */
[----:B------:R-:W-:Y:S01]  /*0650*/  USHF.R.S32.HI UR8, URZ, 0x1f, UR16 ;  /* 0x0000001f3f087899 */ /* 0x000fe20008011410 */
[----:B------:R-:W-:Y:S01]  /*0660*/  IMAD.IADD R7, R7, 0x1, -R2 ;  /* 0x0000000107077824 */ /* 0x000fe200078e0a02 */
[----:B------:R-:W-:Y:S01]  /*0670*/  LOP3.LUT R0, R0, 0x1c0, RZ, 0xc0, !PT ;  /* 0x000001c000007812 */ /* 0x000fe200078ec0ff */
[----:B------:R-:W-:Y:S01]  /*0680*/  IMAD.SHL.U32 R2, R224, 0x10, RZ ;  /* 0x00000010e0027824 */ /* 0x000fe200078e00ff */
[----:B------:R-:W-:Y:S01]  /*0690*/  LOP3.LUT P3, RZ, R6, 0x4, RZ, 0xc0, !PT ;  /* 0x0000000406ff7812 */ /* 0x000fe2000786c0ff */
[----:B------:R-:W-:Y:S01]  /*06a0*/  UIMAD UR58, UR8, UR40, URZ ;  /* 0x00000028083a72a4 */ /* 0x000fe2000f8e023f */
[C---:B------:R-:W-:Y:S01]  /*06b0*/  LOP3.LUT R216, R0.reuse, 0x8, R9, 0xf8, !PT ;  /* 0x0000000800d87812 */ /* 0x040fe200078ef809 */
[----:B------:R-:W-:Y:S01]  /*06c0*/  @!UP5 UIMAD UR8, UR40, UR15, UR41 ;  /* 0x0000000f2808d2a4 */ /* 0x000fe2000f8e0229 */
[----:B------:R-:W-:Y:S01]  /*06d0*/  LOP3.LUT R4, R0, 0x10, R2, 0xf8, !PT ;  /* 0x0000001000047812 */ /* 0x000fe200078ef802 */
[----:B------:R-:W-:Y:S01]  /*06e0*/  IMAD R2, R248, 0x800, R221 ;  /* 0x00000800f8027824 */ /* 0x000fe200078e02dd */
[----:B------:R-:W-:Y:S01]  /*06f0*/  SHF.R.U32.HI R0, RZ, 0x3, R0 ;  /* 0x00000003ff007819 */ /* 0x000fe20000011600 */
[----:B------:R-:W-:Y:S01]  /*0700*/  UIMAD UR57, UR43, UR48, URZ ;  /* 0x000000302b3972a4 */ /* 0x000fe2000f8e023f */
[----:B------:R-:W-:Y:S01]  /*0710*/  SEL R220, R222, 0xffffffc0, !P3 ;  /* 0xffffffc0dedc7807 */ /* 0x000fe20005800000 */
[----:B------:R-:W-:Y:S01]  /*0720*/  USHF.R.S32.HI UR59, URZ, 0x1f, UR52 ;  /* 0x0000001f3f3b7899 */ /* 0x000fe20008011434 */
[----:B------:R-:W-:Y:S01]  /*0730*/  LOP3.LUT R216, R216, R0, RZ, 0x3c, !PT ;  /* 0x00000000d8d87212 */ /* 0x000fe200078e3cff */
[----:B------:R-:W-:Y:S01]  /*0740*/  UIMAD UR56, UR7, UR56, URZ ;  /* 0x00000038073872a4 */ /* 0x000fe2000f8e023f */
[----:B------:R-:W-:Y:S01]  /*0750*/  SHF.R.S32.HI R231, RZ, 0x2, R231 ;  /* 0x00000002ffe77819 */ /* 0x000fe200000114e7 */
[----:B------:R-:W-:-:S02]  /*0760*/  @!UP5 UIMAD UR55, UR8, UR55, URZ ;  /* 0x000000370837d2a4 */ /* 0x000fc4000f8e023f */
[----:B------:R-:W-:Y:S01]  /*0770*/  IMAD.IADD R216, R2, 0x1, R216 ;  /* 0x0000000102d87824 */ /* 0x000fe200078e02d8 */
[----:B------:R-:W-:Y:S01]  /*0780*/  USHF.R.S32.HI UR54, URZ, 0x1f, UR50 ;  /* 0x0000001f3f367899 */ /* 0x000fe20008011432 */
[----:B------:R-:W-:Y:S01]  /*0790*/  IMAD.U32 R2, RZ, RZ, UR6 ;  /* 0x00000006ff027e24 */ /* 0x000fe2000f8e00ff */
[----:B------:R-:W-:Y:S01]  /*07a0*/  UIMAD UR6, UR40, UR14, UR41 ;  /* 0x0000000e280672a4 */ /* 0x000fe2000f8e0229 */
[----:B-1----:R-:W-:Y:S01]  /*07b0*/  LOP3.LUT R3, R5, 0x1, RZ, 0xc0, !PT ;  /* 0x0000000105037812 */ /* 0x002fe200078ec0ff */
[----:B------:R-:W-:Y:S01]  /*07c0*/  IMAD.SHL.U32 R217, R216, 0x2, RZ ;  /* 0x00000002d8d97824 */ /* 0x000fe200078e00ff */
[----:B------:R-:W-:Y:S01]  /*07d0*/  ULDC.U8 UR36, c[0x0][0x2d8] ;  /* 0x0000b60000247ab9 */ /* 0x000fe20000000000 */
[----:B------:R-:W-:Y:S01]  /*07e0*/  IMAD R231, R249, 0x10, R231 ;  /* 0x00000010f9e77824 */ /* 0x000fe200078e02e7 */
[----:B------:R-:W-:Y:S01]  /*07f0*/  ISETP.NE.U32.AND P0, PT, R3, 0x1, PT ;  /* 0x000000010300780c */ /* 0x000fe20003f05070 */
[----:B------:R-:W-:Y:S01]  /*0800*/  USHF.L.U32 UR45, UR6, 0x5, URZ ;  /* 0x00000005062d7899 */ /* 0x000fe2000800063f */
[----:B------:R-:W-:Y:S01]  /*0810*/  LOP3.LUT R3, R4, 0x8, R9, 0xf8, !PT ;  /* 0x0000000804037812 */ /* 0x000fe200078ef809 */
[----:B------:R-:W-:Y:S01]  /*0820*/  IMAD.SHL.U32 R4, R10, 0x20, RZ ;  /* 0x000000200a047824 */ /* 0x000fe200078e00ff */
[----:B------:R-:W-:Y:S01]  /*0830*/  R2P PR, R5, 0x6 ;  /* 0x0000000605007804 */ /* 0x000fe20000000000 */
[----:B------:R-:W-:Y:S01]  /*0840*/  USHF.R.S32.HI UR53, URZ, 0x1f, UR45 ;  /* 0x0000001f3f357899 */ /* 0x000fe2000801142d */
[----:B------:R-:W-:Y:S01]  /*0850*/  LOP3.LUT R221, R221, R3, R0, 0xf6, !PT ;  /* 0x00000003dddd7212 */ /* 0x000fe200078ef600 */
[----:B------:R-:W-:Y:S01]  /*0860*/  IMAD.SHL.U32 R3, R5, 0x40, RZ ;  /* 0x0000004005037824 */ /* 0x000fe200078e00ff */
[----:B------:R-:W-:Y:S01]  /*0870*/  SHF.R.S32.HI R0, RZ, 0x6, R12 ;  /* 0x00000006ff007819 */ /* 0x000fe2000001140c */
[C---:B------:R-:W-:Y:S01]  /*0880*/  IMAD.SHL.U32 R5, R7.reuse, 0x40, RZ ;  /* 0x0000004007057824 */ /* 0x040fe200078e00ff */
[----:B------:R-:W-:-:S02]  /*0890*/  LOP3.LUT P6, RZ, R7, 0x2, RZ, 0xc0, !PT ;  /* 0x0000000207ff7812 */ /* 0x000fc400078cc0ff */
[----:B------:R-:W-:Y:S01]  /*08a0*/  LOP3.LUT P5, RZ, R7, 0x4, RZ, 0xc0, !PT ;  /* 0x0000000407ff7812 */ /* 0x000fe200078ac0ff */
[----:B------:R-:W-:Y:S01]  /*08b0*/  IMAD R230, R0, 0x200, R8 ;  /* 0x0000020000e67824 */ /* 0x000fe200078e0208 */
[----:B------:R-:W-:Y:S01]  /*08c0*/  SEL R238, R238, 0x10, !P0 ;  /* 0x00000010eeee7807 */ /* 0x000fe20004000000 */
[----:B------:R-:W-:Y:S01]  /*08d0*/  IMAD.SHL.U32 R2, R0, 0x8, RZ ;  /* 0x0000000800027824 */ /* 0x000fe200078e00ff */
[----:B------:R-:W-:Y:S01]  /*08e0*/  LOP3.LUT R0, R3, 0x1c0, RZ, 0xc0, !PT ;  /* 0x000001c003007812 */ /* 0x000fe200078ec0ff */
[----:B------:R-:W-:Y:S01]  /*08f0*/  IMAD.SHL.U32 R230, R230, 0x2, RZ ;  /* 0x00000002e6e67824 */ /* 0x000fe200078e00ff */
[----:B------:R-:W-:Y:S02]  /*0900*/  SEL R222, R222, 0xffffffc0, !P5 ;  /* 0xffffffc0dede7807 */ /* 0x000fe40006800000 */
[----:B------:R-:W-:Y:S02]  /*0910*/  LOP3.LUT R2, R2, 0x18, RZ, 0xc0, !PT ;  /* 0x0000001802027812 */ /* 0x000fe400078ec0ff */
[----:B------:R-:W-:-:S02]  /*0920*/  SHF.R.U32.HI R3, RZ, 0x3, R0 ;  /* 0x00000003ff037819 */ /* 0x000fc40000011600 */
[----:B------:R-:W-:Y:S02]  /*0930*/  LOP3.LUT R8, R2, 0x20, R4, 0xf8, !PT ;  /* 0x0000002002087812 */ /* 0x000fe400078ef804 */
[----:B------:R-:W-:Y:S02]  /*0940*/  LOP3.LUT R6, R3, R0, R2, 0x1e, !PT ;  /* 0x0000000003067212 */ /* 0x000fe400078e1e02 */
[----:B------:R-:W-:Y:S01]  /*0950*/  LOP3.LUT R2, R0, 0x20, R252, 0xf8, !PT ;  /* 0x0000002000027812 */ /* 0x000fe200078ef8fc */
[----:B------:R-:W-:-:S03]  /*0960*/  IMAD.SHL.U32 R0, R13, 0x2, RZ ;  /* 0x000000020d007824 */ /* 0x000fc600078e00ff */
[----:B------:R-:W-:Y:S01]  /*0970*/  LOP3.LUT R3, R2, R3, RZ, 0x3c, !PT ;  /* 0x0000000302037212 */ /* 0x000fe200078e3cff */
[----:B------:R-:W-:Y:S01]  /*0980*/  IMAD.U32 R2, RZ, RZ, UR9 ;  /* 0x00000009ff027e24 */ /* 0x000fe2000f8e00ff */
[----:B------:R-:W-:Y:S01]  /*0990*/  USHF.R.S32.HI UR9, URZ, 0x1f, UR41 ;  /* 0x0000001f3f097899 */ /* 0x000fe20008011429 */
[--C-:B------:R-:W-:Y:S02]  /*09a0*/  IMAD R4, R249, 0x400, R0.reuse ;  /* 0x00000400f9047824 */ /* 0x100fe400078e0200 */
[----:B------:R-:W-:Y:S01]  /*09b0*/  IMAD R2, R224, 0x400, R0 ;  /* 0x00000400e0027824 */ /* 0x000fe200078e0200 */
[----:B------:R-:W-:Y:S01]  /*09c0*/  LOP3.LUT R0, R5, 0x1c0, RZ, 0xc0, !PT ;  /* 0x000001c005007812 */ /* 0x000fe200078ec0ff */
[----:B------:R-:W-:Y:S02]  /*09d0*/  IMAD.IADD R236, R4, 0x1, R3 ;  /* 0x0000000104ec7824 */ /* 0x000fe400078e0203 */
[----:B------:R-:W-:Y:S02]  /*09e0*/  IMAD.IADD R6, R2, 0x1, R6 ;  /* 0x0000000102067824 */ /* 0x000fe400078e0206 */
[----:B------:R-:W-:Y:S01]  /*09f0*/  IMAD.U32 R2, RZ, RZ, UR9 ;  /* 0x00000009ff027e24 */ /* 0x000fe2000f8e00ff */
[--C-:B------:R-:W-:Y:S01]  /*0a00*/  SHF.R.U32.HI R2, RZ, 0x3, R0.reuse ;  /* 0x00000003ff027819 */ /* 0x100fe20000011600 */
[----:B------:R-:W-:Y:S01]  /*0a10*/  IMAD.SHL.U32 R4, R10, 0x8, RZ ;  /* 0x000000080a047824 */ /* 0x000fe200078e00ff */
[----:B------:R-:W-:Y:S01]  /*0a20*/  LEA R244, R6, 0x10000, 0x1 ;  /* 0x0001000006f47811 */ /* 0x000fe200078e08ff */
[----:B------:R-:W-:Y:S01]  /*0a30*/  IMAD.SHL.U32 R3, R11, 0x40, RZ ;  /* 0x000000400b037824 */ /* 0x000fe200078e00ff */
[----:B------:R-:W-:Y:S01]  /*0a40*/  LOP3.LUT R5, R2, R8, R0, 0x1e, !PT ;  /* 0x0000000802057212 */ /* 0x000fe200078e1e00 */
[----:B------:R-:W-:Y:S01]  /*0a50*/  IMAD.SHL.U32 R236, R236, 0x2, RZ ;  /* 0x00000002ecec7824 */ /* 0x000fe200078e00ff */
[----:B------:R-:W-:-:S02]  /*0a60*/  LOP3.LUT R4, R0, 0x8, R4, 0xf8, !PT ;  /* 0x0000000800047812 */ /* 0x000fc400078ef804 */
[----:B------:R-:W-:Y:S01]  /*0a70*/  LOP3.LUT R0, R3, 0xfffffe00, RZ, 0xc0, !PT ;  /* 0xfffffe0003007812 */ /* 0x000fe200078ec0ff */
[----:B------:R-:W-:Y:S01]  /*0a80*/  IMAD.IADD R239, R236, 0x1, R238 ;  /* 0x00000001ecef7824 */ /* 0x000fe200078e02ee */
[----:B------:R-:W-:Y:S02]  /*0a90*/  LOP3.LUT R2, R4, R2, RZ, 0x3c, !PT ;  /* 0x0000000204027212 */ /* 0x000fe400078e3cff */
[----:B------:R-:W-:Y:S01]  /*0aa0*/  IADD3 R237, R236, 0x20, RZ ;  /* 0x00000020eced7810 */ /* 0x000fe20007ffe0ff */
[--C-:B------:R-:W-:Y:S01]  /*0ab0*/  IMAD R224, R224, 0x400, R0.reuse ;  /* 0x00000400e0e07824 */ /* 0x100fe200078e0200 */
[----:B------:R-:W-:Y:S01]  /*0ac0*/  @P1 IADD3 R237, R236, -0x20, RZ ;  /* 0xffffffe0eced1810 */ /* 0x000fe20007ffe0ff */
[----:B------:R-:W-:Y:S01]  /*0ad0*/  IMAD R218, R249, 0x400, R0 ;  /* 0x00000400f9da7824 */ /* 0x000fe200078e0200 */
[----:B------:R-:W-:Y:S01]  /*0ae0*/  LOP3.LUT R0, R5, R0, RZ, 0xfc, !PT ;  /* 0x0000000005007212 */ /* 0x000fe200078efcff */
[----:B------:R-:W-:Y:S01]  /*0af0*/  IMAD.IADD R224, R2, 0x1, R224 ;  /* 0x0000000102e07824 */ /* 0x000fe200078e02e0 */
[----:B------:R-:W-:Y:S01]  /*0b00*/  IADD3 R245, R244, 0x40, RZ ;  /* 0x00000040f4f57810 */ /* 0x000fe20007ffe0ff */
[----:B------:R-:W-:Y:S01]  /*0b10*/  IMAD.IADD R218, R218, 0x1, R2 ;  /* 0x00000001dada7824 */ /* 0x000fe200078e0202 */
[----:B------:R-:W-:Y:S01]  /*0b20*/  SEL R2, R226, 0xffffffe0, !P4 ;  /* 0xffffffe0e2027807 */ /* 0x000fe20006000000 */
[----:B------:R-:W-:Y:S01]  /*0b30*/  IMAD.SHL.U32 R0, R0, 0x2, RZ ;  /* 0x0000000200007824 */ /* 0x000fe200078e00ff */
[----:B------:R-:W-:Y:S01]  /*0b40*/  SEL R226, R226, 0xffffffe0, !P6 ;  /* 0xffffffe0e2e27807 */ /* 0x000fe20007000000 */
[----:B------:R-:W-:Y:S01]  /*0b50*/  IMAD.SHL.U32 R218, R218, 0x2, RZ ;  /* 0x00000002dada7824 */ /* 0x000fe200078e00ff */
[----:B------:R-:W-:Y:S01]  /*0b60*/  LEA R224, R224, 0x20000, 0x1 ;  /* 0x00020000e0e07811 */ /* 0x000fe200078e08ff */
[----:B------:R-:W-:Y:S01]  /*0b70*/  IMAD R2, R216, 0x2, R2 ;  /* 0x00000002d8027824 */ /* 0x000fe200078e0202 */
[----:B------:R-:W-:Y:S01]  /*0b80*/  @P2 IADD3 R245, R244, -0x40, RZ ;  /* 0xffffffc0f4f52810 */ /* 0x000fe20007ffe0ff */
[----:B------:R-:W-:-:S02]  /*0b90*/  IMAD.IADD R219, R218, 0x1, R226 ;  /* 0x00000001dadb7824 */ /* 0x000fc400078e02e2 */
[----:B------:R-:W-:Y:S02]  /*0ba0*/  IMAD.IADD R225, R222, 0x1, R224 ;  /* 0x00000001dee17824 */ /* 0x000fe400078e02e0 */
[----:B------:R-:W-:Y:S02]  /*0bb0*/  IMAD R216, R216, 0x2, R220 ;  /* 0x00000002d8d87824 */ /* 0x000fe400078e02dc */
[----:B------:R-:W-:Y:S02]  /*0bc0*/  IMAD.IADD R3, R220, 0x1, R2 ;  /* 0x00000001dc037824 */ /* 0x000fe400078e0202 */
[----:B------:R-:W-:Y:S02]  /*0bd0*/  IMAD R220, R221, 0x2, R220 ;  /* 0x00000002dddc7824 */ /* 0x000fe400078e02dc */
[----:B------:R-:W-:Y:S02]  /*0be0*/  IMAD.IADD R223, R218, 0x1, R222 ;  /* 0x00000001dadf7824 */ /* 0x000fe400078e02de */
[----:B------:R-:W-:-:S02]  /*0bf0*/  IMAD.IADD R227, R226, 0x1, R224 ;  /* 0x00000001e2e37824 */ /* 0x000fc400078e02e0 */
[----:B------:R-:W-:Y:S02]  /*0c00*/  IMAD.SHL.U32 R221, R221, 0x2, RZ ;  /* 0x00000002dddd7824 */ /* 0x000fe400078e00ff */
[----:B------:R-:W-:Y:S02]  /*0c10*/  IMAD.IADD R238, R238, 0x1, R237 ;  /* 0x00000001eeee7824 */ /* 0x000fe400078e02ed */
[----:B------:R-:W-:Y:S02]  /*0c20*/  IMAD.IADD R222, R219, 0x1, R222 ;  /* 0x00000001dbde7824 */ /* 0x000fe400078e02de */
[----:B------:R-:W-:Y:S02]  /*0c30*/  IMAD.IADD R226, R226, 0x1, R225 ;  /* 0x00000001e2e27824 */ /* 0x000fe400078e02e1 */
.L_x_1278:
[----:B------:R-:W-:Y:S02]  /*0c40*/  ULDC.64 UR6, c[0x0][0x240] ;  /* 0x0000900000067ab9 */ /* 0x000fe40000000a00 */
[----:B------:R-:W-:Y:S02]  /*0c50*/  UISETP.NE.U32.AND UP1, UPT, URZ, UR6, UPT ;  /* 0x000000063f00728c */ /* 0x000fe4000bf25070 */
[----:B------:R-:W-:-:S02]  /*0c60*/  USHF.L.U32 UR13, UR40, 0x2, URZ ;  /* 0x00000002280d7899 */ /* 0x000fc4000800063f */
        /* <DEDUP_REMOVED lines=50> */
.L_x_1248:
        /* <DEDUP_REMOVED lines=21> */
[----:B------:R-:W-:Y:S02]  /*10e0*/  UIADD3 UR9, UR14, 0x3f, URZ ;  /* 0x0000003f0e097890 */ /* 0x000fe4000fffe03f */
[----:B------:R-:W-:Y:S02]  /*10f0*/  ULDC.64 UR10, c[0x0][0x178] ;  /* 0x00005e00000a7ab9 */ /* 0x000fe40000000a00 */
[----:B------:R-:W-:Y:S02]  /*1100*/  UIMAD UR12, UR32, UR10, URZ ;  /* 0x0000000a200c72a4 */ /* 0x000fe4000f8e023f */
[----:B------:R-:W-:Y:S02]  /*1110*/  USHF.R.S32.HI UR13, URZ, 0x1f, UR9 ;  /* 0x0000001f3f0d7899 */ /* 0x000fe40008011409 */
[----:B------:R-:W-:Y:S02]  /*1120*/  UIMAD UR16, UR40, UR11, UR12 ;  /* 0x0000000b281072a4 */ /* 0x000fe4000f8e020c */
[----:B------:R-:W-:-:S02]  /*1130*/  ULEA.HI UR17, UR13, UR9, URZ, 0x6 ;  /* 0x000000090d117291 */ /* 0x000fc4000f8f303f */
[----:B------:R-:W-:Y:S02]  /*1140*/  UIMAD.WIDE.U32 UR6, UR40, UR10, URZ ;  /* 0x0000000a280672a5 */ /* 0x000fe4000f8e003f */
[----:B------:R-:W-:Y:S02]  /*1150*/  ULDC.64 UR12, c[0x0][0x190] ;  /* 0x00006400000c7ab9 */ /* 0x000fe40000000a00 */
[----:B------:R-:W-:Y:S02]  /*1160*/  UISETP.NE.AND UP3, UPT, UR15, -0x1, UPT ;  /* 0xffffffff0f00788c */ /* 0x000fe4000bf65270 */
[----:B------:R-:W-:Y:S02]  /*1170*/  UIMAD.WIDE.U32 UR10, UR15, UR12, URZ ;  /* 0x0000000c0f0a72a5 */ /* 0x000fe4000f8e003f */
[----:B------:R-:W-:Y:S02]  /*1180*/  ULDC UR18, c[0x0][0x2e4] ;  /* 0x0000b90000127ab9 */ /* 0x000fe40000000800 */
[----:B------:R-:W-:-:S02]  /*1190*/  USEL UR31, UR6, UR10, !UP3 ;  /* 0x0000000a061f7287 */ /* 0x000fc4000d800000 */
[----:B------:R-:W-:Y:S02]  /*11a0*/  UIADD3 UR6, UR14, 0x40, UR38 ;  /* 0x000000400e067890 */ /* 0x000fe4000fffe026 */
[----:B------:R-:W-:Y:S02]  /*11b0*/  UIADD3 UR30, UR7, UR16, URZ ;  /* 0x00000010071e7290 */ /* 0x000fe4000fffe03f */
[----:B------:R-:W-:Y:S02]  /*11c0*/  UIADD3 UR6, UR6, UR18, -UR8 ;  /* 0x0000001206067290 */ /* 0x000fe4000fffe808 */
[----:B-1----:R-:W-:Y:S02]  /*11d0*/  UISETP.NE.AND UP0, UPT, UR39, -0x1, UPT ;  /* 0xffffffff2700788c */ /* 0x002fe4000bf05270 */
[----:B------:R-:W-:Y:S02]  /*11e0*/  UIADD3 UR6, UR6, 0x3f, URZ ;  /* 0x0000003f06067890 */ /* 0x000fe4000fffe03f */
[----:B------:R-:W-:-:S02]  /*11f0*/  UIMAD UR9, UR15, UR13, URZ ;  /* 0x0000000d0f0972a4 */ /* 0x000fc4000f8e023f */
[----:B------:R-:W-:Y:S01]  /*1200*/  USHF.R.S32.HI UR7, URZ, 0x1f, UR6 ;  /* 0x0000001f3f077899 */ /* 0x000fe20008011406 */
[----:B------:R-:W-:Y:S01]  /*1210*/  PLOP3.LUT P0, PT, PT, PT, UP0, 0x80, 0x0 ;  /* 0x000000000000781c */ /* 0x000fe20003f0f008 */
[----:B------:R-:W-:Y:S02]  /*1220*/  @UP3 UIADD3 UR30, UR11, UR9, URZ ;  /* 0x000000090b1e3290 */ /* 0x000fe4000fffe03f */
[----:B------:R-:W-:Y:S02]  /*1230*/  ULEA.HI UR6, UR7, UR6, URZ, 0x6 ;  /* 0x0000000607067291 */ /* 0x000fe4000f8f303f */
[----:B------:R-:W-:Y:S02]  /*1240*/  USHF.R.S32.HI UR7, URZ, 0x6, UR17 ;  /* 0x000000063f077899 */ /* 0x000fe40008011411 */
[----:B------:R-:W-:Y:S02]  /*1250*/  USHF.R.S32.HI UR6, URZ, 0x6, UR6 ;  /* 0x000000063f067899 */ /* 0x000fe40008011406 */
[----:B------:R-:W-:-:S02]  /*1260*/  @UP0 UIADD3 UR9, UR37, UR39, URZ ;  /* 0x0000002725090290 */ /* 0x000fc4000fffe03f */
[----:B------:R-:W-:Y:S02]  /*1270*/  UISETP.LT.AND UP2, UPT, UR7, UR6, UPT ;  /* 0x000000060700728c */ /* 0x000fe4000bf41270 */
[----:B------:R-:W-:Y:S02]  /*1280*/  ULDC.64 UR10, c[0x0][0x198] ;  /* 0x00006600000a7ab9 */ /* 0x000fe40000000a00 */
        /* <DEDUP_REMOVED lines=19> */
.L_x_1250:
        /* <DEDUP_REMOVED lines=18> */
.L_x_1251:
[----:B------:R-:W3:Y:S01]  /*14e0*/  LDL R4, [R1] ;  /* 0x0000000001047983 */ /* 0x000ee20000100800 */
[----:B------:R-:W-:Y:S01]  /*14f0*/  ULDC.64 UR10, c[0x0][0x370] ;  /* 0x0000dc00000a7ab9 */ /* 0x000fe20000000a00 */
[----:B------:R-:W-:Y:S01]  /*1500*/  IABS R8, c[0x0][0x1c8] ;  /* 0x0000720000087a13 */ /* 0x000fe20000000000 */
[----:B------:R-:W-:Y:S01]  /*1510*/  @UP3 UIMAD.WIDE.U32 UR6, UR15, UR10, URZ ;  /* 0x0000000a0f0632a5 */ /* 0x000fe2000f8e003f */
[----:B--2---:R-:W-:Y:S01]  /*1520*/  IABS R7, UR41 ;  /* 0x0000002900077c13 */ /* 0x004fe20008000000 */
[----:B------:R-:W-:Y:S01]  /*1530*/  ULDC UR12, c[0x0][0x224] ;  /* 0x00008900000c7ab9 */ /* 0x000fe20000000800 */
[----:B------:R-:W1:Y:S01]  /*1540*/  S2UR UR17, SR_CTAID.X ;  /* 0x00000000001179c3 */ /* 0x000e620000002500 */
[----:B------:R-:W-:Y:S01]  /*1550*/  @UP3 UIMAD UR23, UR15, UR11, UR7 ;  /* 0x0000000b0f1732a4 */ /* 0x000fe2000f8e0207 */
[----:B------:R-:W-:Y:S01]  /*1560*/  ISETP.NE.AND P2, PT, RZ, c[0x0][0x1c8], PT ;  /* 0x00007200ff007a0c */ /* 0x000fe20003f45270 */
[----:B------:R-:W-:Y:S02]  /*1570*/  USHF.L.U32 UR19, UR40, 0x7, URZ ;  /* 0x0000000728137899 */ /* 0x000fe4000800063f */
[----:B------:R-:W-:-:S02]  /*1580*/  @UP3 UMOV UR22, UR6 ;  /* 0x0000000600163c82 */ /* 0x000fc40008000000 */
[----:B------:R-:W-:Y:S02]  /*1590*/  ULDC.64 UR6, c[0x0][0x368] ;  /* 0x0000da0000067ab9 */ /* 0x000fe40000000a00 */
[----:B------:R-:W-:Y:S02]  /*15a0*/  @!UP3 UIMAD UR9, UR32, UR6, URZ ;  /* 0x000000062009b2a4 */ /* 0x000fe4000f8e023f */
[----:B------:R-:W-:Y:S02]  /*15b0*/  ULDC.64 UR10, c[0x0][0x3d8] ;  /* 0x0000f600000a7ab9 */ /* 0x000fe40000000a00 */
[----:B------:R-:W-:Y:S02]  /*15c0*/  @!UP3 UIMAD UR9, UR40, UR7, UR9 ;  /* 0x000000072809b2a4 */ /* 0x000fe4000f8e0209 */
[----:B------:R-:W-:Y:S02]  /*15d0*/  @!UP3 UIMAD.WIDE.U32 UR6, UR40, UR6, URZ ;  /* 0x000000062806b2a5 */ /* 0x000fe4000f8e003f */
[----:B------:R-:W-:-:S02]  /*15e0*/  USHF.R.S32.HI UR20, URZ, 0x1f, UR38 ;  /* 0x0000001f3f147899 */ /* 0x000fc40008011426 */
[----:B------:R-:W-:Y:S02]  /*15f0*/  @!UP3 UIADD3 UR23, UR7, UR9, URZ ;  /* 0x000000090717b290 */ /* 0x000fe4000fffe03f */
[----:B------:R-:W-:Y:S02]  /*1600*/  UIMAD UR9, UR43, UR15, URZ ;  /* 0x0000000f2b0972a4 */ /* 0x000fe4000f8e023f */
[----:B------:R-:W-:Y:S02]  /*1610*/  @!UP3 UMOV UR22, UR6 ;  /* 0x000000060016bc82 */ /* 0x000fe40008000000 */
[----:B------:R-:W-:-:S04]  /*1620*/  UIMAD UR6, UR32, UR12, UR58 ;  /* 0x0000000c200672a4 */ /* 0x000fc8000f8e023a */
[----:B------:R-:W-:-:S04]  /*1630*/  UIADD3 UR6, UR49, UR6, URZ ;  /* 0x0000000631067290 */ /* 0x000fc8000fffe03f */
[----:B------:R-:W-:-:S04]  /*1640*/  UIMAD UR6, UR42, UR6, UR57 ;  /* 0x000000062a0672a4 */ /* 0x000fc8000f8e0239 */
[----:B------:R-:W-:Y:S02]  /*1650*/  UIADD3 UR13, UR47, UR6, URZ ;  /* 0x000000062f0d7290 */ /* 0x000fe4000fffe03f */
[----:B------:R-:W-:-:S04]  /*1660*/  UIMAD.WIDE.U32 UR6, UR42, UR15, URZ ;  /* 0x0000000f2a0672a5 */ /* 0x000fc8000f8e003f */
[----:B------:R-:W-:Y:S02]  /*1670*/  @UP3 UIADD3 UR13, UR7, UR9, URZ ;  /* 0x00000009070d3290 */ /* 0x000fe4000fffe03f */
[----:B------:R-:W-:Y:S02]  /*1680*/  USEL UR18, UR46, UR6, !UP3 ;  /* 0x000000062e127287 */ /* 0x000fe4000d800000 */
[----:B-1----:R-:W-:-:S03]  /*1690*/  UIMAD.WIDE.U32 UR6, UR17, UR10, URZ ;  /* 0x0000000a110672a5 */ /* 0x002fc6000f8e003f */
[----:B------:R-:W-:Y:S02]  /*16a0*/  ULDC UR10, c[0x0][0x234] ;  /* 0x00008d00000a7ab9 */ /* 0x000fe40000000800 */
[----:B------:R-:W-:Y:S02]  /*16b0*/  UIMAD UR11, UR17, UR11, UR7 ;  /* 0x0000000b110b72a4 */ /* 0x000fe4000f8e0207 */
[----:B------:R-:W-:Y:S02]  /*16c0*/  USEL UR17, UR6, URZ, UP6 ;  /* 0x0000003f06117287 */ /* 0x000fe4000b000000 */
[----:B------:R-:W-:Y:S02]  /*16d0*/  USHF.L.U64.HI UR6, UR40, 0x7, UR32 ;  /* 0x0000000728067899 */ /* 0x000fe40008010220 */
[----:B------:R-:W-:Y:S02]  /*16e0*/  USEL UR11, UR11, URZ, UP6 ;  /* 0x0000003f0b0b7287 */ /* 0x000fe4000b000000 */
[----:B------:R-:W-:-:S02]  /*16f0*/  USEL UR7, UR6, URZ, UP1 ;  /* 0x0000003f06077287 */ /* 0x000fc40008800000 */
[----:B------:R-:W-:-:S04]  /*1700*/  USEL UR6, UR19, URZ, UP1 ;  /* 0x0000003f13067287 */ /* 0x000fc80008800000 */
[----:B------:R-:W-:-:S04]  /*1710*/  UIADD3 UR6, UP1, UR16, UR6, URZ ;  /* 0x0000000610067290 */ /* 0x000fc8000ff3e03f */
[----:B------:R-:W-:Y:S02]  /*1720*/  UIADD3.X UR9, UR24, UR7, URZ, UP1, !UPT ;  /* 0x0000000718097290 */ /* 0x000fe40008ffe43f */
[----:B------:R-:W-:-:S04]  /*1730*/  UIMAD UR7, UR43, UR6, URZ ;  /* 0x000000062b0772a4 */ /* 0x000fc8000f8e023f */
[----:B------:R-:W-:Y:S02]  /*1740*/  UIMAD UR9, UR42, UR9, UR7 ;  /* 0x000000092a0972a4 */ /* 0x000fe4000f8e0207 */
[----:B------:R-:W-:Y:S01]  /*1750*/  @UP5 USEL UR7, UR60, UR15, !UP3 ;  /* 0x0000000f3c075287 */ /* 0x000fe2000d800000 */
[----:B---3--:R1:W2:Y:S02]  /*1760*/  R2UR UR12, R4 ;  /* 0x00000000040c73c2 */ /* 0x0082a400000e0000 */
[----:B-1----:R-:W1:Y:S08]  /*1770*/  I2F.RP R4, R8 ;  /* 0x0000000800047306 */ /* 0x002e700000209400 */
        /* <DEDUP_REMOVED lines=14> */
[----:B--2---:R-:W-:Y:S01]  /*1860*/  ISETP.LE.AND P1, PT, RZ, UR12, PT ;  /* 0x0000000cff007c0c */ /* 0x004fe2000bf23270 */
[----:B------:R-:W-:Y:S01]  /*1870*/  @UP5 UIMAD UR12, UR41, UR10, UR7 ;  /* 0x0000000a290c52a4 */ /* 0x000fe2000f8e0207 */
[----:B------:R-:W-:Y:S01]  /*1880*/  ISETP.GE.U32.AND P3, PT, R5, R8, PT ;  /* 0x000000080500720c */ /* 0x000fe20003f66070 */
[----:B------:R-:W-:-:S04]  /*1890*/  UIMAD.WIDE.U32 UR6, UR42, UR6, URZ ;  /* 0x000000062a0672a5 */ /* 0x000fc8000f8e003f */
[----:B------:R-:W-:Y:S02]  /*18a0*/  UIADD3 UR10, UR7, UR9, URZ ;  /* 0x00000009070a7290 */ /* 0x000fe4000fffe03f */
[----:B------:R-:W-:-:S06]  /*18b0*/  @!UP5 UMOV UR12, UR55 ;  /* 0x00000037000cdc82 */ /* 0x000fcc0008000000 */
        /* <DEDUP_REMOVED lines=11> */
.L_x_1252:
[----:B------:R-:W-:Y:S02]  /*1970*/  UMOV UR9, UR56 ;  /* 0x0000003800097c82 */ /* 0x000fe40008000000 */
.L_x_1253:
        /* <DEDUP_REMOVED lines=8> */
[----:B------:R-:W1:Y:S01]  /*1a00*/  S2R R24, SR_TID.X ;  /* 0x0000000000187919 */ /* 0x000e620000002100 */
[----:B------:R-:W-:Y:S01]  /*1a10*/  UMOV UR33, 0x4 ;  /* 0x0000000400217882 */ /* 0x000fe20000000000 */
[----:B------:R-:W-:Y:S01]  /*1a20*/  IMAD.WIDE.U32 R6, R5, c[0x0][0x190], R250 ;  /* 0x0000640005067a25 */ /* 0x000fe200078e00fa */
[----:B------:R-:W-:Y:S01]  /*1a30*/  UIADD3.X UR19, UR11, UR6, UR13, UP2, UP1 ;  /* 0x000000060b137290 */ /* 0x000fe200097e240d */
[----:B------:R-:W-:Y:S01]  /*1a40*/  BSSY B1, `(.L_x_1249) ;  /* 0x00007a5000017945 */ /* 0x000fe20003800000 */
[----:B------:R-:W-:Y:S01]  /*1a50*/  UIADD3 UR11, UR16, UR12, URZ ;  /* 0x0000000c100b7290 */ /* 0x000fe2000fffe03f */
[----:B------:R-:W-:Y:S01]  /*1a60*/  IMAD R9, R9, c[0x0][0x190], RZ ;  /* 0x0000640009097a24 */ /* 0x000fe200078e02ff */
[----:B------:R-:W-:Y:S01]  /*1a70*/  ULDC.64 UR6, c[0x0][0x1a8] ;  /* 0x00006a0000067ab9 */ /* 0x000fe20000000a00 */
[----:B------:R-:W-:Y:S01]  /*1a80*/  IADD3 R8, P1, R6, UR31, RZ ;  /* 0x0000001f06087c10 */ /* 0x000fe2000ff3e0ff */
[----:B------:R-:W-:Y:S01]  /*1a90*/  UIMAD UR6, UR15, UR6, URZ ;  /* 0x000000060f0672a4 */ /* 0x000fe2000f8e023f */
[----:B------:R-:W-:Y:S01]  /*1aa0*/  IMAD R5, R5, c[0x0][0x194], R9 ;  /* 0x0000650005057a24 */ /* 0x000fe200078e0209 */
[----:B------:R-:W-:Y:S01]  /*1ab0*/  ULDC UR17, c[0x0][0x2e8] ;  /* 0x0000ba0000117ab9 */ /* 0x000fe20000000800 */
[----:B------:R-:W-:Y:S01]  /*1ac0*/  IMAD.U32 R10, RZ, RZ, UR16 ;  /* 0x00000010ff0a7e24 */ /* 0x000fe2000f8e00ff */
[----:B------:R-:W-:-:S02]  /*1ad0*/  UIMAD UR18, UR41, UR7, UR6 ;  /* 0x00000007291272a4 */ /* 0x000fc4000f8e0206 */
[----:B------:R-:W-:Y:S01]  /*1ae0*/  IADD3.X R9, R7, UR30, R5, P1, !PT ;  /* 0x0000001e07097c10 */ /* 0x000fe20008ffe405 */
[----:B------:R-:W-:Y:S01]  /*1af0*/  ULDC.64 UR6, c[0x0][0x378] ;  /* 0x0000de0000067ab9 */ /* 0x000fe20000000a00 */
[----:B------:R-:W-:Y:S01]  /*1b00*/  IADD3 R6, P1, R250, UR22, RZ ;  /* 0x00000016fa067c10 */ /* 0x000fe2000ff3e0ff */
[----:B------:R-:W-:Y:S02]  /*1b10*/  UIMAD UR6, UR15, UR6, URZ ;  /* 0x000000060f0672a4 */ /* 0x000fe4000f8e023f */
[----:B------:R-:W-:Y:S01]  /*1b20*/  ULDC.64 UR30, c[0x0][0x3c8] ;  /* 0x0000f200001e7ab9 */ /* 0x000fe20000000a00 */
[----:B------:R-:W-:Y:S01]  /*1b30*/  IADD3.X R7, R251, UR23, RZ, P1, !PT ;  /* 0x00000017fb077c10 */ /* 0x000fe20008ffe4ff */
[----:B------:R-:W-:Y:S01]  /*1b40*/  UIMAD UR13, UR41, UR7, UR6 ;  /* 0x00000007290d72a4 */ /* 0x000fe2000f8e0206 */
[----:B-1----:R-:W-:Y:S02]  /*1b50*/  SHF.R.S32.HI R5, RZ, 0x1f, R24 ;  /* 0x0000001fff057819 */ /* 0x002fe40000011418 */
[----:B------:R-:W-:Y:S01]  /*1b60*/  ULDC.64 UR6, c[0x0][0x370] ;  /* 0x0000dc0000067ab9 */ /* 0x000fe20000000a00 */
[----:B------:R-:W-:Y:S01]  /*1b70*/  IMAD.WIDE.U32 R6, R10, c[0x0][0x370], R6 ;  /* 0x0000dc000a067a25 */ /* 0x000fe200078e0006 */
[----:B------:R-:W-:Y:S01]  /*1b80*/  UIMAD UR6, UR24, UR6, URZ ;  /* 0x00000006180672a4 */ /* 0x000fe2000f8e023f */
[----:B------:R-:W-:Y:S01]  /*1b90*/  LEA.HI R5, R5, R24, RZ, 0x5 ;  /* 0x0000001805057211 */ /* 0x000fe200078f28ff */
[----:B------:R-:W-:-:S02]  /*1ba0*/  ULDC.64 UR22, c[0x0][0x200] ;  /* 0x0000800000167ab9 */ /* 0x000fc40000000a00 */
[----:B------:R-:W-:Y:S01]  /*1bb0*/  UIMAD UR10, UR16, UR7, UR6 ;  /* 0x00000007100a72a4 */ /* 0x000fe2000f8e0206 */
[----:B------:R-:W-:Y:S01]  /*1bc0*/  LOP3.LUT R11, R5, 0xffffffe0, RZ, 0xc0, !PT ;  /* 0xffffffe0050b7812 */ /* 0x000fe200078ec0ff */
[----:B------:R-:W-:Y:S01]  /*1bd0*/  UIADD3 UR6, UR16, UR9, URZ ;  /* 0x0000000910067290 */ /* 0x000fe2000fffe03f */
[----:B------:R-:W-:Y:S01]  /*1be0*/  SHF.R.S32.HI R5, RZ, 0x5, R5 ;  /* 0x00000005ff057819 */ /* 0x000fe20000011405 */
[----:B------:R-:W-:Y:S02]  /*1bf0*/  UIADD3 UR9, UR25, -0x1, URZ ;  /* 0xffffffff19097890 */ /* 0x000fe4000fffe03f */
[----:B------:R-:W-:Y:S01]  /*1c00*/  UIMAD.WIDE UR6, UR6, UR33, UR30 ;  /* 0x00000021060672a5 */ /* 0x000fe2000f8e021e */
[----:B------:R-:W-:Y:S01]  /*1c10*/  IMAD.IADD R24, R24, 0x1, -R11 ;  /* 0x0000000118187824 */ /* 0x000fe200078e0a0b */
[----:B------:R-:W-:-:S03]  /*1c20*/  IADD3 R7, R7, UR10, RZ ;  /* 0x0000000a07077c10 */ /* 0x000fc6000fffe0ff */
[----:B------:R-:W-:Y:S02]  /*1c30*/  IMAD R5, R5, UR51, R24 ;  /* 0x0000003305057c24 */ /* 0x000fe4000f8e0218 */
[----:B------:R-:W-:Y:S02]  /*1c40*/  UMOV UR16, UR6 ;  /* 0x0000000600107c82 */ /* 0x000fe40008000000 */
[----:B------:R-:W-:Y:S01]  /*1c50*/  UIADD3 UR6, -UR8, UR14, UR38 ;  /* 0x0000000e08067290 */ /* 0x000fe2000fffe126 */
[C---:B------:R-:W-:Y:S01]  /*1c60*/  IADD3 R11, P1, R5.reuse, UR21, RZ ;  /* 0x00000015050b7c10 */ /* 0x040fe2000ff3e0ff */
[----:B------:R-:W-:Y:S02]  /*1c70*/  UMOV UR15, UR7 ;  /* 0x00000007000f7c82 */ /* 0x000fe40008000000 */
[----:B------:R-:W-:Y:S01]  /*1c80*/  UIADD3 UR6, UR6, -UR17, URZ ;  /* 0x8000001106067290 */ /* 0x000fe2000fffe03f */
[----:B------:R-:W-:Y:S01]  /*1c90*/  LEA.HI.X.SX32 R10, R5, UR19, 0x1, P1 ;  /* 0x00000013050a7c11 */ /* 0x000fe200088f0eff */
[----:B------:R-:W-:Y:S01]  /*1ca0*/  IMAD.U32 R5, RZ, RZ, UR41 ;  /* 0x00000029ff057e24 */ /* 0x000fe2000f8e00ff */
[----:B------:R-:W-:Y:S01]  /*1cb0*/  LEA R228, P1, R11, c[0x0][0x350], 0x2 ;  /* 0x0000d4000be47a11 */ /* 0x000fe200078210ff */
[----:B------:R-:W-:-:S02]  /*1cc0*/  USHF.R.S32.HI UR17, URZ, 0x1f, UR6 ;  /* 0x0000001f3f117899 */ /* 0x000fc40008011406 */
[----:B------:R-:W-:Y:S01]  /*1cd0*/  IMAD.WIDE.U32 R6, R5, c[0x0][0x378], R6 ;  /* 0x0000de0005067a25 */ /* 0x000fe200078e0006 */
[----:B------:R-:W-:Y:S01]  /*1ce0*/  LEA.HI.X R229, R11, c[0x0][0x354], R10, 0x2, P1 ;  /* 0x0000d5000be57a11 */ /* 0x000fe200008f140a */
[----:B------:R-:W-:Y:S02]  /*1cf0*/  ULEA.HI UR17, UR17, UR6, URZ, 0x6 ;  /* 0x0000000611117291 */ /* 0x000fe4000f8f303f */
[----:B------:R-:W-:Y:S01]  /*1d00*/  IMAD.WIDE.U32 R8, R5, c[0x0][0x1a8], R8 ;  /* 0x00006a0005087a25 */ /* 0x000fe200078e0008 */
[----:B------:R-:W-:Y:S01]  /*1d10*/  IADD3 R7, R7, UR13, RZ ;  /* 0x0000000d07077c10 */ /* 0x000fe2000fffe0ff */
[----:B------:R-:W-:Y:S02]  /*1d20*/  USHF.R.S32.HI UR17, URZ, 0x6, UR17 ;  /* 0x000000063f117899 */ /* 0x000fe40008011411 */
[----:B------:R-:W-:Y:S01]  /*1d30*/  IMAD R5, R25, c[0x0][0x370], RZ ;  /* 0x0000dc0019057a24 */ /* 0x000fe200078e02ff */
[----:B------:R-:W-:Y:S01]  /*1d40*/  IADD3 R9, R9, UR18, RZ ;  /* 0x0000001209097c10 */ /* 0x000fe2000fffe0ff */
[----:B------:R-:W-:Y:S01]  /*1d50*/  UISETP.LT.AND UP1, UPT, URZ, UR17, UPT ;  /* 0x000000113f00728c */ /* 0x000fe2000bf21270 */
[----:B------:R-:W-:Y:S01]  /*1d60*/  IMAD.WIDE.U32 R6, R243, c[0x0][0x370], R6 ;  /* 0x0000dc00f3067a25 */ /* 0x000fe200078e0006 */
[----:B------:R-:W-:Y:S01]  /*1d70*/  LEA R234, P3, R8, c[0x0][0x160], 0x1 ;  /* 0x0000580008ea7a11 */ /* 0x000fe200078608ff */
[----:B------:R-:W-:-:S02]  /*1d80*/  UIMAD.WIDE UR6, UR11, UR33, UR22 ;  /* 0x000000210b0672a5 */ /* 0x000fc4000f8e0216 */
[----:B------:R-:W-:Y:S01]  /*1d90*/  USEL UR17, URZ, UR17, !UP1 ;  /* 0x000000113f117287 */ /* 0x000fe2000c800000 */
[----:B------:R-:W-:Y:S01]  /*1da0*/  IMAD R5, R243, c[0x0][0x374], R5 ;  /* 0x0000dd00f3057a24 */ /* 0x000fe200078e0205 */
[----:B------:R-:W-:Y:S02]  /*1db0*/  LEA R232, P2, R6, c[0x0][0x330], 0x1 ;  /* 0x0000cc0006e87a11 */ /* 0x000fe400078408ff */
[----:B------:R-:W-:Y:S01]  /*1dc0*/  UISETP.GT.AND UP1, UPT, UR25, UR17, UPT ;  /* 0x000000111900728c */ /* 0x000fe2000bf24270 */
[----:B------:R-:W-:Y:S01]  /*1dd0*/  IMAD.IADD R5, R7, 0x1, R5 ;  /* 0x0000000107057824 */ /* 0x000fe200078e0205 */
[----:B------:R-:W-:-:S04]  /*1de0*/  LEA.HI.X R235, R8, c[0x0][0x164], R9, 0x1, P3 ;  /* 0x0000590008eb7a11 */ /* 0x000fc800018f0c09 */
[----:B------:R-:W-:Y:S02]  /*1df0*/  PLOP3.LUT P1, PT, PT, PT, UP1, 0x80, 0x0 ;  /* 0x000000000000781c */ /* 0x000fe40003f2f018 */
[----:B------:R-:W-:-:S11]  /*1e00*/  LEA.HI.X R233, R6, c[0x0][0x334], R5, 0x1, P2 ;  /* 0x0000cd0006e97a11 */ /* 0x000fd600010f0c05 */
        /* <DEDUP_REMOVED lines=19> */
.L_x_1255:
        /* <DEDUP_REMOVED lines=16> */
[----:B------:R-:W-:-:S03]  /*2040*/  UIADD3 UR11, UR7, UR9, URZ ;  /* 0x00000009070b7290 */ /* 0x000fc6000fffe03f */
[----:B------:R-:W-:Y:S02]  /*2050*/  UMOV UR9, UR6 ;  /* 0x0000000600097c82 */ /* 0x000fe40008000000 */
.L_x_1256:
[----:B------:R-:W-:Y:S01]  /*2060*/  ULDC.64 UR6, c[0x0][0x3a0] ;  /* 0x0000e80000067ab9 */ /* 0x000fe20000000a00 */
[----:B------:R-:W-:Y:S01]  /*2070*/  IMAD.U32 R4, RZ, RZ, UR38 ;  /* 0x00000026ff047e24 */ /* 0x000fe2000f8e00ff */
[----:B------:R-:W-:Y:S01]  /*2080*/  UIMAD UR6, UR20, UR6, URZ ;  /* 0x00000006140672a4 */ /* 0x000fe2000f8e023f */
[----:B------:R-:W-:Y:S01]  /*2090*/  BSSY B0, `(.L_x_1257) ;  /* 0x000001c000007945 */ /* 0x000fe20003800000 */
[----:B------:R-:W-:Y:S01]  /*20a0*/  UIMAD UR8, UR35, -0x40, UR8 ;  /* 0xffffffc0230878a4 */ /* 0x000fe2000f8e0208 */
[----:B------:R-:W-:Y:S01]  /*20b0*/  IMAD.WIDE.U32 R4, R4, c[0x0][0x3a0], R250 ;  /* 0x0000e80004047a25 */ /* 0x000fe200078e00fa */
[----:B------:R-:W-:Y:S02]  /*20c0*/  UIMAD UR6, UR38, UR7, UR6 ;  /* 0x00000007260672a4 */ /* 0x000fe4000f8e0206 */
[----:B------:R-:W-:Y:S02]  /*20d0*/  USHF.R.S32.HI UR10, URZ, 0x1f, UR41 ;  /* 0x0000001f3f0a7899 */ /* 0x000fe40008011429 */
[----:B------:R-:W-:-:S02]  /*20e0*/  IADD3 R6, P0, R4, UR14, RZ ;  /* 0x0000000e04067c10 */ /* 0x000fc4000ff1e0ff */
[----:B------:R-:W-:Y:S01]  /*20f0*/  MOV R4, UR6 ;  /* 0x0000000600047c02 */ /* 0x000fe20008000f00 */
[----:B------:R-:W-:Y:S01]  /*2100*/  ULDC.64 UR6, c[0x0][0x3b8] ;  /* 0x0000ee0000067ab9 */ /* 0x000fe20000000a00 */
[----:B------:R-:W-:Y:S01]  /*2110*/  ISETP.GE.AND P1, PT, R243, UR8, PT ;  /* 0x00000008f3007c0c */ /* 0x000fe2000bf26270 */
        /* <DEDUP_REMOVED lines=19> */
.L_x_1258:
[----:B------:R-:W-:Y:S05]  /*2250*/  BSYNC B0 ;  /* 0x0000000000007941 */ /* 0x000fea0003800000 */
.L_x_1257:
        /* <DEDUP_REMOVED lines=17> */
.L_x_1260:
[----:B------:R-:W-:Y:S05]  /*2370*/  BSYNC B0 ;  /* 0x0000000000007941 */ /* 0x000fea0003800000 */
.L_x_1259:
[----:B------:R-:W-:Y:S01]  /*2380*/  ULDC.64 UR6, c[0x0][0x3a8] ;  /* 0x0000ea0000067ab9 */ /* 0x000fe20000000a00 */
[----:B-1----:R-:W-:Y:S01]  /*2390*/  IMAD.U32 R4, RZ, RZ, UR38 ;  /* 0x00000026ff047e24 */ /* 0x002fe2000f8e00ff */
[----:B------:R-:W-:Y:S01]  /*23a0*/  UIMAD UR6, UR20, UR6, URZ ;  /* 0x00000006140672a4 */ /* 0x000fe2000f8e023f */
[----:B------:R-:W-:Y:S01]  /*23b0*/  BSSY B0, `(.L_x_1261) ;  /* 0x000001a000007945 */ /* 0x000fe20003800000 */
[----:B------:R-:W-:Y:S01]  /*23c0*/  USHF.R.S32.HI UR8, URZ, 0x1f, UR41 ;  /* 0x0000001f3f087899 */ /* 0x000fe20008011429 */
        /* <DEDUP_REMOVED lines=24> */
.L_x_1262:
[----:B------:R-:W-:Y:S05]  /*2550*/  BSYNC B0 ;  /* 0x0000000000007941 */ /* 0x000fea0003800000 */
.L_x_1261:
        /* <DEDUP_REMOVED lines=15> */
.L_x_1254:
[----:B------:R-:W-:Y:S01]  /*2650*/  ULDC.64 UR10, c[0x0][0x198] ;  /* 0x00006600000a7ab9 */ /* 0x000fe20000000a00 */
[----:B------:R-:W-:Y:S01]  /*2660*/  IMAD.U32 R6, RZ, RZ, UR38 ;  /* 0x00000026ff067e24 */ /* 0x000fe2000f8e00ff */
[----:B------:R-:W-:Y:S01]  /*2670*/  UIMAD UR10, UR20, UR10, URZ ;  /* 0x0000000a140a72a4 */ /* 0x000fe2000f8e023f */
[----:B------:R-:W-:Y:S01]  /*2680*/  IADD3 R11, R243, 0x20, RZ ;  /* 0x00000020f30b7810 */ /* 0x000fe20007ffe0ff */
[----:B------:R-:W-:Y:S01]  /*2690*/  ULDC.64 UR12, c[0x0][0x1a0] ;  /* 0x00006800000c7ab9 */ /* 0x000fe20000000a00 */
[----:B------:R-:W-:Y:S01]  /*26a0*/  IMAD.WIDE.U32 R6, R6, c[0x0][0x198], R250 ;  /* 0x0000660006067a25 */ /* 0x000fe200078e00fa */
[----:B------:R-:W-:-:S02]  /*26b0*/  UIMAD UR10, UR38, UR11, UR10 ;  /* 0x0000000b260a72a4 */ /* 0x000fc4000f8e020a */
[----:B------:R-:W-:Y:S01]  /*26c0*/  UIMAD UR12, UR20, UR12, URZ ;  /* 0x0000000c140c72a4 */ /* 0x000fe2000f8e023f */
[----:B------:R-:W-:Y:S01]  /*26d0*/  IMAD.MOV.U32 R12, RZ, RZ, 0x40 ;  /* 0x00000040ff0c7424 */ /* 0x000fe200078e00ff */
[----:B------:R-:W-:Y:S02]  /*26e0*/  IADD3 R8, P0, R6, UR28, RZ ;  /* 0x0000001c06087c10 */ /* 0x000fe4000ff1e0ff */
[----:B------:R-:W-:Y:S01]  /*26f0*/  IMAD.U32 R5, RZ, RZ, UR10 ;  /* 0x0000000aff057e24 */ /* 0x000fe2000f8e00ff */
[----:B------:R-:W-:Y:S01]  /*2700*/  UIMAD UR10, UR9, -0x40, UR14 ;  /* 0xffffffc0090a78a4 */ /* 0x000fe2000f8e020e */
[----:B------:R-:W-:Y:S01]  /*2710*/  MOV R6, UR38 ;  /* 0x0000002600067c02 */ /* 0x000fe20008000f00 */
[----:B------:R-:W-:Y:S01]  /*2720*/  IMAD.WIDE.U32 R16, R12, c[0x0][0x370], RZ ;  /* 0x0000dc000c107a25 */ /* 0x000fe200078e00ff */
[----:B------:R-:W-:Y:S01]  /*2730*/  UIMAD UR11, UR38, UR13, UR12 ;  /* 0x0000000d260b72a4 */ /* 0x000fe2000f8e020c */
[----:B------:R-:W-:Y:S02]  /*2740*/  IADD3.X R9, R7, UR29, R5, P0, !PT ;  /* 0x0000001d07097c10 */ /* 0x000fe400087fe405 */
[----:B------:R-:W-:Y:S01]  /*2750*/  ISETP.GE.AND P2, PT, R11, UR10, PT ;  /* 0x0000000a0b007c0c */ /* 0x000fe2000bf46270 */
[----:B------:R-:W-:-:S04]  /*2760*/  IMAD.WIDE.U32 R6, R6, c[0x0][0x1a0], R250 ;  /* 0x0000680006067a25 */ /* 0x000fc800078e00fa */
[C---:B------:R-:W-:Y:S01]  /*2770*/  IMAD R5, R15.reuse, c[0x0][0x1b0], RZ ;  /* 0x00006c000f057a24 */ /* 0x040fe200078e02ff */
[----:B------:R-:W-:Y:S01]  /*2780*/  IADD3 R10, P1, R6, UR26, RZ ;  /* 0x0000001a060a7c10 */ /* 0x000fe2000ff3e0ff */
[----:B------:R-:W-:Y:S02]  /*2790*/  IMAD R20, R12, c[0x0][0x374], RZ ;  /* 0x0000dd000c147a24 */ /* 0x000fe400078e02ff */
[----:B------:R-:W-:Y:S02]  /*27a0*/  IMAD R13, R4, c[0x0][0x1b4], R5 ;  /* 0x00006d00040d7a24 */ /* 0x000fe400078e0205 */
[----:B------:R-:W-:Y:S01]  /*27b0*/  IMAD.U32 R6, RZ, RZ, UR11 ;  /* 0x0000000bff067e24 */ /* 0x000fe2000f8e00ff */
[----:B------:R-:W-:Y:S01]  /*27c0*/  UIMAD UR11, UR35, -0x40, UR8 ;  /* 0xffffffc0230b78a4 */ /* 0x000fe2000f8e0208 */
[----:B------:R-:W-:Y:S01]  /*27d0*/  @!P2 IADD3 R14, P4, R232, R16, RZ ;  /* 0x00000010e80ea210 */ /* 0x000fe20007f9e0ff */
[----:B------:R-:W-:Y:S02]  /*27e0*/  IMAD R5, R15, c[0x0][0x1b8], RZ ;  /* 0x00006e000f057a24 */ /* 0x000fe400078e02ff */
[----:B------:R-:W-:Y:S01]  /*27f0*/  IMAD.WIDE.U32 R18, R12, c[0x0][0x190], RZ ;  /* 0x000064000c127a25 */ /* 0x000fe200078e00ff */
[----:B------:R-:W-:-:S02]  /*2800*/  @!P2 IADD3.X R15, R233, R17, R20, P4, !PT ;  /* 0x00000011e90fa210 */ /* 0x000fc400027fe414 */
[----:B------:R-:W-:Y:S02]  /*2810*/  PLOP3.LUT P4, PT, PT, PT, UP6, 0x80, 0x0 ;  /* 0x000000000000781c */ /* 0x000fe40003f8f068 */
[----:B------:R-:W-:Y:S02]  /*2820*/  ISETP.GE.AND P0, PT, R11, UR11, PT ;  /* 0x0000000b0b007c0c */ /* 0x000fe4000bf06270 */
[----:B------:R-:W-:Y:S01]  /*2830*/  IADD3.X R11, R7, UR27, R6, P1, !PT ;  /* 0x0000001b070b7c10 */ /* 0x000fe20008ffe406 */
[----:B------:R-:W-:Y:S01]  /*2840*/  IMAD.WIDE.U32 R6, R4, c[0x0][0x1b0], R8 ;  /* 0x00006c0004067a25 */ /* 0x000fe200078e0008 */
[----:B------:R-:W-:-:S03]  /*2850*/  ISETP.GE.AND P1, PT, R243, UR11, PT ;  /* 0x0000000bf3007c0c */ /* 0x000fc6000bf26270 */
[----:B------:R-:W-:Y:S01]  /*2860*/  IMAD R8, R12, c[0x0][0x194], RZ ;  /* 0x000065000c087a24 */ /* 0x000fe200078e02ff */
[----:B------:R-:W-:Y:S02]  /*2870*/  @!P2 IADD3 R12, P3, R234, R18, RZ ;  /* 0x00000012ea0ca210 */ /* 0x000fe40007f7e0ff */
[----:B------:R-:W-:Y:S02]  /*2880*/  IADD3 R7, R7, R13, RZ ;  /* 0x0000000d07077210 */ /* 0x000fe40007ffe0ff */
[----:B------:R-:W-:Y:S01]  /*2890*/  @!P2 IADD3.X R13, R235, R19, R8, P3, !PT ;  /* 0x00000013eb0da210 */ /* 0x000fe20001ffe408 */
[C---:B------:R-:W-:Y:S01]  /*28a0*/  IMAD R19, R4.reuse, c[0x0][0x1bc], R5 ;  /* 0x00006f0004137a24 */ /* 0x040fe200078e0205 */
[C---:B------:R-:W-:Y:S01]  /*28b0*/  @!P0 IADD3 R20, P3, R243.reuse, 0x20, RZ ;  /* 0x00000020f3148810 */ /* 0x040fe20007f7e0ff */
[----:B------:R-:W-:Y:S01]  /*28c0*/  IMAD.WIDE.U32 R4, R4, c[0x0][0x1b8], R10 ;  /* 0x00006e0004047a25 */ /* 0x000fe200078e000a */
[C---:B------:R-:W-:Y:S02]  /*28d0*/  @!P0 IADD3 R18, P5, R243.reuse, 0x20, RZ ;  /* 0x00000020f3128810 */ /* 0x040fe40007fbe0ff */
[----:B------:R-:W-:Y:S01]  /*28e0*/  @!P0 MOV R17, R7 ;  /* 0x0000000700118202 */ /* 0x000fe20000000f00 */
[----:B------:R-:W-:Y:S01]  /*28f0*/  @!P0 IMAD.X R8, RZ, RZ, R25, P3 ;  /* 0x000000ffff088224 */ /* 0x000fe200018e0619 */
[----:B------:R-:W-:Y:S01]  /*2900*/  ISETP.GE.AND P3, PT, R243, UR10, PT ;  /* 0x0000000af3007c0c */ /* 0x000fe2000bf66270 */
[----:B------:R-:W-:Y:S01]  /*2910*/  @P4 BAR.SYNC.DEFER_BLOCKING 0x0 ;  /* 0x0000000000004b1d */ /* 0x000fe20000010000 */
[----:B------:R-:W-:Y:S01]  /*2920*/  @!P1 IMAD R9, R25, c[0x0][0x198], RZ ;  /* 0x0000660019099a24 */ /* 0x000fe200078e02ff */
[----:B------:R-:W-:Y:S01]  /*2930*/  IADD3 R5, R5, R19, RZ ;  /* 0x0000001305057210 */ /* 0x000fe20007ffe0ff */
[----:B------:R-:W-:-:S02]  /*2940*/  @!P0 IMAD.MOV.U32 R16, RZ, RZ, R6 ;  /* 0x000000ffff108224 */ /* 0x000fc400078e0006 */
[C---:B------:R-:W-:Y:S02]  /*2950*/  @!P1 IMAD R19, R243.reuse, c[0x0][0x19c], R9 ;  /* 0x00006700f3139a24 */ /* 0x040fe400078e0209 */
[----:B------:R-:W-:Y:S02]  /*2960*/  @!P0 IMAD.X R11, RZ, RZ, R25, P5 ;  /* 0x000000ffff0b8224 */ /* 0x000fe400028e0619 */
[----:B------:R-:W-:Y:S01]  /*2970*/  @!P0 IMAD R10, R8, c[0x0][0x198], RZ ;  /* 0x00006600080a8a24 */ /* 0x000fe200078e02ff */
[----:B------:R-:W-:Y:S01]  /*2980*/  @!P0 MOV R8, R4 ;  /* 0x0000000400088202 */ /* 0x000fe20000000f00 */
[----:B------:R-:W-:-:S04]  /*2990*/  @!P1 IMAD.WIDE.U32 R6, R243, c[0x0][0x198], R6 ;  /* 0x00006600f3069a25 */ /* 0x000fc800078e0006 */
[----:B------:R-:W-:Y:S01]  /*29a0*/  @!P0 IMAD R11, R11, c[0x0][0x1a0], RZ ;  /* 0x000068000b0b8a24 */ /* 0x000fe200078e02ff */
[----:B------:R-:W-:Y:S01]  /*29b0*/  @!P1 IADD3 R7, R7, R19, RZ ;  /* 0x0000001307079210 */ /* 0x000fe20007ffe0ff */
[----:B------:R-:W-:Y:S01]  /*29c0*/  @!P0 IMAD R23, R20, c[0x0][0x19c], R10 ;  /* 0x0000670014178a24 */ /* 0x000fe200078e020a */
[----:B------:R-:W-:Y:S01]  /*29d0*/  @!P1 LEA R10, P5, R6, c[0x0][0x168], 0x1 ;  /* 0x00005a00060a9a11 */ /* 0x000fe200078a08ff */
[----:B------:R-:W-:Y:S02]  /*29e0*/  @!P0 IMAD R22, R18, c[0x0][0x1a4], R11 ;  /* 0x0000690012168a24 */ /* 0x000fe400078e020b */
[----:B------:R-:W-:Y:S01]  /*29f0*/  @!P0 IMAD.MOV.U32 R9, RZ, RZ, R5 ;  /* 0x000000ffff098224 */ /* 0x000fe200078e0005 */
[----:B------:R-:W-:Y:S01]  /*2a00*/  @!P1 LEA.HI.X R11, R6, c[0x0][0x16c], R7, 0x1, P5 ;  /* 0x00005b00060b9a11 */ /* 0x000fe200028f0c07 */
[----:B------:R-:W-:Y:S01]  /*2a10*/  @!P0 IMAD.WIDE.U32 R20, R20, c[0x0][0x198], R16 ;  /* 0x0000660014148a25 */ /* 0x000fe200078e0010 */
[----:B------:R1:W-:Y:S03]  /*2a20*/  @P3 STS.128 [R230+0x8000], RZ ;  /* 0x008000ffe6003388 */ /* 0x0003e60000000c00 */
[----:B------:R-:W-:Y:S01]  /*2a30*/  @!P1 IMAD R6, R25, c[0x0][0x1a0], RZ ;  /* 0x0000680019069a24 */ /* 0x000fe200078e02ff */
[----:B------:R1:W-:Y:S01]  /*2a40*/  @P3 STS.128 [R230+0xa000], RZ ;  /* 0x00a000ffe6003388 */ /* 0x0003e20000000c00 */
[----:B------:R-:W-:Y:S01]  /*2a50*/  @!P0 IMAD.WIDE.U32 R18, R18, c[0x0][0x1a0], R8 ;  /* 0x0000680012128a25 */ /* 0x000fe200078e0008 */
[----:B------:R-:W-:-:S02]  /*2a60*/  @!P0 LEA R8, P6, R20, c[0x0][0x168], 0x1 ;  /* 0x00005a0014088a11 */ /* 0x000fc400078c08ff */
[----:B------:R1:W-:Y:S01]  /*2a70*/  @P3 STS.128 [R230+0xc000], RZ ;  /* 0x00c000ffe6003388 */ /* 0x0003e20000000c00 */
[C---:B------:R-:W-:Y:S02]  /*2a80*/  @!P1 IMAD R6, R243.reuse, c[0x0][0x1a4], R6 ;  /* 0x00006900f3069a24 */ /* 0x040fe400078e0206 */
[----:B------:R-:W-:Y:S01]  /*2a90*/  @!P1 IMAD.WIDE.U32 R16, R243, c[0x0][0x1a0], R4 ;  /* 0x00006800f3109a25 */ /* 0x000fe200078e0004 */
[----:B------:R1:W-:Y:S01]  /*2aa0*/  @P3 STS.128 [R230+0xe000], RZ ;  /* 0x00e000ffe6003388 */ /* 0x0003e20000000c00 */
[----:B------:R-:W-:Y:S02]  /*2ab0*/  @!P0 LEA R4, P4, R18, c[0x0][0x170], 0x1 ;  /* 0x00005c0012048a11 */ /* 0x000fe400078808ff */
[----:B------:R-:W-:Y:S01]  /*2ac0*/  @!P0 IMAD.IADD R7, R21, 0x1, R23 ;  /* 0x0000000115078824 */ /* 0x000fe200078e0217 */
[----:B------:R-:W-:Y:S01]  /*2ad0*/  @!PT LDS RZ, [RZ] ;  /* 0x00000000fffff984 */ /* 0x000fe20000000800 */
[----:B------:R-:W-:Y:S01]  /*2ae0*/  @!PT LDS RZ, [RZ] ;  /* 0x00000000fffff984 */ /* 0x000fe20000000800 */
[----:B------:R-:W-:Y:S01]  /*2af0*/  @!PT LDS RZ, [RZ] ;  /* 0x00000000fffff984 */ /* 0x000fe20000000800 */
[----:B------:R1:W-:Y:S01]  /*2b00*/  @!P3 LDGSTS.E.BYPASS.LTC128B.128 [R230+0x8000], [R232.64] ;  /* 0x08000000e8e6bfae */ /* 0x0003e2000b901d44 */
[----:B------:R-:W-:Y:S01]  /*2b10*/  @!P1 IADD3 R5, R17, R6, RZ ;  /* 0x0000000611059210 */ /* 0x000fe20007ffe0ff */
[----:B------:R-:W-:Y:S01]  /*2b20*/  @!P0 IMAD.IADD R17, R19, 0x1, R22 ;  /* 0x0000000113118824 */ /* 0x000fe200078e0216 */
[----:B------:R-:W-:Y:S01]  /*2b30*/  @!P1 LEA R6, P5, R16, c[0x0][0x170], 0x1 ;  /* 0x00005c0010069a11 */ /* 0x000fe200078a08ff */
[----:B------:R1:W-:Y:S01]  /*2b40*/  @!P3 LDGSTS.E.BYPASS.LTC128B.128 [R230+0xa000], [R232.64+0x80] ;  /* 0x0a000080e8e6bfae */ /* 0x0003e2000b901d44 */
[----:B------:R-:W-:-:S02]  /*2b50*/  @!P0 LEA.HI.X R9, R20, c[0x0][0x16c], R7, 0x1, P6 ;  /* 0x00005b0014098a11 */ /* 0x000fc400030f0c07 */
[----:B------:R-:W-:Y:S01]  /*2b60*/  @!P1 LEA.HI.X R7, R16, c[0x0][0x174], R5, 0x1, P5 ;  /* 0x00005d0010079a11 */ /* 0x000fe200028f0c05 */
[----:B------:R1:W-:Y:S01]  /*2b70*/  @!P3 LDGSTS.E.BYPASS.LTC128B.128 [R230+0xc000], [R232.64+0x100] ;  /* 0x0c000100e8e6bfae */ /* 0x0003e2000b901d44 */
[----:B------:R-:W-:-:S03]  /*2b80*/  @!P0 LEA.HI.X R5, R18, c[0x0][0x174], R17, 0x1, P4 ;  /* 0x00005d0012058a11 */ /* 0x000fc600020f0c11 */
        /* <DEDUP_REMOVED lines=84> */
[----:B------:R-:W-:Y:S01]  /*30d0*/  UIADD3 UR18, UR38, UR14, URZ ;  /* 0x0000000e26127290 */ /* 0x000fe2000fffe03f */
[----:B--2---:R-:W-:Y:S01]  /*30e0*/  IADD3 R4, R231, 0x8, RZ ;  /* 0x00000008e7047810 */ /* 0x004fe20007ffe0ff */
[----:B------:R-:W-:Y:S01]  /*30f0*/  ULDC UR19, c[0x0][0x2e8] ;  /* 0x0000ba0000137ab9 */ /* 0x000fe20000000800 */
[----:B------:R-:W-:Y:S01]  /*3100*/  IMAD.MOV.U32 R240, RZ, RZ, 0x7f800000 ;  /* 0x7f800000fff07424 */ /* 0x000fe200078e00ff */
[----:B------:R-:W-:Y:S01]  /*3110*/  UIADD3 UR21, -UR8, 0x40, UR18 ;  /* 0x0000004008157890 */ /* 0x000fe2000fffe112 */
[----:B------:R-:W-:-:S02]  /*3120*/  ISETP.GE.AND P0, PT, R4, UR10, PT ;  /* 0x0000000a04007c0c */ /* 0x000fc4000bf06270 */
[----:B------:R-:W-:Y:S01]  /*3130*/  MOV R4, 0x4 ;  /* 0x0000000400047802 */ /* 0x000fe20000000f00 */
[----:B------:R-:W-:Y:S01]  /*3140*/  UIADD3 UR21, UR21, -UR19, URZ ;  /* 0x8000001315157290 */ /* 0x000fe2000fffe03f */
[----:B------:R-:W-:-:S03]  /*3150*/  MOV R241, 0x7f800000 ;  /* 0x7f80000000f17802 */ /* 0x000fc60000000f00 */
[----:B------:R-:W-:-:S05]  /*3160*/  IMAD.WIDE R4, R231, R4, UR6 ;  /* 0x00000006e7047e25 */ /* 0x000fca000f8e0204 */
[----:B------:R2:W5:Y:S04]  /*3170*/  @!P1 LDG.E R240, [R4.64] ;  /* 0x0000000404f09981 */ /* 0x000568000c1e1900 */
[----:B------:R2:W5:Y:S01]  /*3180*/  @!P0 LDG.E R241, [R4.64+0x20] ;  /* 0x0000200404f18981 */ /* 0x000562000c1e1900 */
        /* <DEDUP_REMOVED lines=64> */
[----:B------:R-:W-:-:S02]  /*3590*/  UIADD3 UR34, UR38, 0x40, URZ ;  /* 0x0000004026227890 */ /* 0x000fc4000fffe03f */
[----:B------:R-:W-:Y:S01]  /*35a0*/  ULDC UR12, c[0x0][0x2e4] ;  /* 0x0000b900000c7ab9 */ /* 0x000fe20000000800 */
[----:B----4-:R-:W-:Y:S02]  /*35b0*/  IADD3 R246, P1, P0, R6, UR45, R24 ;  /* 0x0000002d06f67c10 */ /* 0x010fe4000f83e018 */
[----:B------:R-:W-:Y:S02]  /*35c0*/  CS2R R24, SRZ ;  /* 0x0000000000187805 */ /* 0x000fe4000001ff00 */
[----:B------:R-:W-:Y:S01]  /*35d0*/  IADD3.X R247, R7, UR53, R4, P1, P0 ;  /* 0x0000003507f77c10 */ /* 0x000fe20008fe0404 */
[----:B---3--:R-:W2:Y:S08]  /*35e0*/  R2UR UR20, R8 ;  /* 0x00000000081473c2 */ /* 0x008eb000000e0000 */
[----:B------:R-:W3:Y:S01]  /*35f0*/  R2UR UR19, R9 ;  /* 0x00000000091373c2 */ /* 0x000ee200000e0000 */
[----:B--2---:R-:W-:-:S02]  /*3600*/  UIADD3 UR33, UR20, -0x61c88647, URZ ;  /* 0x9e3779b914217890 */ /* 0x004fc4000fffe03f */
[----:B------:R-:W-:Y:S02]  /*3610*/  UIADD3 UR31, UR20, 0x3c6ef372, URZ ;  /* 0x3c6ef372141f7890 */ /* 0x000fe4000fffe03f */
[----:B------:R-:W-:Y:S02]  /*3620*/  UIADD3 UR29, UR20, -0x255992d5, URZ ;  /* 0xdaa66d2b141d7890 */ /* 0x000fe4000fffe03f */
[----:B------:R-:W-:Y:S02]  /*3630*/  UIADD3 UR27, UR20, 0x78dde6e4, URZ ;  /* 0x78dde6e4141b7890 */ /* 0x000fe4000fffe03f */
[----:B---3--:R-:W-:Y:S02]  /*3640*/  UIADD3 UR32, UR19, -0x4498517b, URZ ;  /* 0xbb67ae8513207890 */ /* 0x008fe4000fffe03f */
[----:B------:R-:W-:Y:S02]  /*3650*/  UIADD3 UR30, UR19, 0x76cf5d0a, URZ ;  /* 0x76cf5d0a131e7890 */ /* 0x000fe4000fffe03f */
[----:B------:R-:W-:-:S02]  /*3660*/  UIADD3 UR28, UR19, 0x32370b8f, URZ ;  /* 0x32370b8f131c7890 */ /* 0x000fc4000fffe03f */
[----:B------:R-:W-:Y:S02]  /*3670*/  UIADD3 UR26, UR19, -0x126145ec, URZ ;  /* 0xed9eba14131a7890 */ /* 0x000fe4000fffe03f */
[----:B------:R-:W-:Y:S02]  /*3680*/  UIADD3 UR25, UR20, 0x1715609d, URZ ;  /* 0x1715609d14197890 */ /* 0x000fe4000fffe03f */
[----:B------:R-:W-:Y:S02]  /*3690*/  UIADD3 UR24, UR19, -0x56f99767, URZ ;  /* 0xa906689913187890 */ /* 0x000fe4000fffe03f */
[----:B------:R-:W-:Y:S02]  /*36a0*/  UIADD3 UR23, UR20, -0x4ab325aa, URZ ;  /* 0xb54cda5614177890 */ /* 0x000fe4000fffe03f */
[----:B-1----:R-:W-:Y:S02]  /*36b0*/  UIADD3 UR22, UR19, 0x646e171e, URZ ;  /* 0x646e171e13167890 */ /* 0x002fe4000fffe03f */
.L_x_1268:
        /* <DEDUP_REMOVED lines=135> */
.L_x_1264:
[----:B------:R-:W-:Y:S01]  /*3f30*/  IADD3 R84, R231, UR11, RZ ;  /* 0x0000000be7547c10 */ /* 0x000fe2000fffe0ff */
[----:B------:R-:W1:Y:S01]  /*3f40*/  S2R R89, SR_TID.X ;  /* 0x0000000000597919 */ /* 0x000e620000002100 */
[----:B------:R-:W-:Y:S02]  /*3f50*/  UIADD3 UR11, -UR10, UR8, -UR14 ;  /* 0x000000080a0b7290 */ /* 0x000fe4000fffe90e */
[C---:B------:R-:W-:Y:S01]  /*3f60*/  IADD3 R85, R84.reuse, 0x8, RZ ;  /* 0x0000000854557810 */ /* 0x040fe20007ffe0ff */
[----:B------:R-:W-:Y:S03]  /*3f70*/  UMOV UR12, UR10 ;  /* 0x0000000a000c7c82 */ /* 0x000fe60008000000 */
[C---:B------:R-:W-:Y:S02]  /*3f80*/  IADD3 R88, R84.reuse, UR11, RZ ;  /* 0x0000000b54587c10 */ /* 0x040fe4000fffe0ff */
[C---:B------:R-:W-:Y:S01]  /*3f90*/  IADD3 R86, R85.reuse, UR11, RZ ;  /* 0x0000000b55567c10 */ /* 0x040fe2000fffe0ff */
[----:B------:R-:W-:Y:S01]  /*3fa0*/  UIADD3 UR11, UR8, 0x1, -UR14 ;  /* 0x00000001080b7890 */ /* 0x000fe2000fffe80e */
[----:B------:R-:W-:Y:S02]  /*3fb0*/  IMNMX R88, RZ, R88, !PT ;  /* 0x00000058ff587217 */ /* 0x000fe40007800200 */
[----:B------:R-:W-:Y:S01]  /*3fc0*/  IMNMX R86, RZ, R86, !PT ;  /* 0x00000056ff567217 */ /* 0x000fe20007800200 */
[----:B------:R-:W-:Y:S06]  /*3fd0*/  UIADD3 UR11, UR11, UR44, URZ ;  /* 0x0000002c0b0b7290 */ /* 0x000fec000fffe03f */
[----:B------:R-:W-:Y:S01]  /*3fe0*/  IADD3 R87, R84, UR11, RZ ;  /* 0x0000000b54577c10 */ /* 0x000fe2000fffe0ff */
[----:B------:R-:W-:Y:S01]  /*3ff0*/  IMAD.U32 R84, RZ, RZ, UR35 ;  /* 0x00000023ff547e24 */ /* 0x000fe2000f8e00ff */
[----:B------:R-:W-:Y:S02]  /*4000*/  IADD3 R85, R85, UR11, RZ ;  /* 0x0000000b55557c10 */ /* 0x000fe4000fffe0ff */
[----:B------:R-:W-:Y:S01]  /*4010*/  IMNMX R87, R87, UR8, PT ;  /* 0x0000000857577c17 */ /* 0x000fe2000b800200 */
[----:B-1----:R-:W-:Y:S01]  /*4020*/  IMAD.SHL.U32 R89, R89, 0x2, RZ ;  /* 0x0000000259597824 */ /* 0x002fe200078e00ff */
[----:B------:R-:W-:Y:S04]  /*4030*/  IMNMX R85, R85, UR8, PT ;  /* 0x0000000855557c17 */ /* 0x000fe8000b800200 */
[----:B------:R-:W-:Y:S05]  /*4040*/  LOP3.LUT R89, R252, 0x6, R89, 0xf8, !PT ;  /* 0x00000006fc597812 */ /* 0x000fea00078ef859 */
[----:B------:R-:W-:Y:S05]  /*4050*/  IMAD R84, R84, 0x40, R89 ;  /* 0x0000004054547824 */ /* 0x000fea00078e0259 */
        /* <DEDUP_REMOVED lines=55> */
.L_x_1265:
        /* <DEDUP_REMOVED lines=11> */
[--C-:B------:R-:W-:Y:S02]  /*4480*/  FFMA.FTZ R9, R9, c[0x0][0x23c], -R84.reuse ;  /* 0x00008f0009097a23 */ /* 0x100fe40000010854 */
        /* <DEDUP_REMOVED lines=443> */
.L_x_1266:
        /* <DEDUP_REMOVED lines=84> */
[----:B------:R-:W-:Y:S01]  /*6580*/  IMAD.MOV.U32 R196, RZ, RZ, 0x4 ;  /* 0x00000004ffc47424 */ /* 0x000fe200078e00ff */
[-C--:B------:R-:W-:Y:S04]  /*6590*/  HMMA.16816.F32.BF16 R92, R212, R198.reuse, R92 ;  /* 0x000000c6d45c723c */ /* 0x080fe8000004185c */
[----:B------:R-:W-:Y:S04]  /*65a0*/  @P3 IMAD.WIDE R196, R231, R196, UR6 ;  /* 0x00000006e7c43e25 */ /* 0x000fe8000f8e02c4 */
[C---:B------:R-:W-:Y:S01]  /*65b0*/  HMMA.16816.F32.BF16 R96, R200.reuse, R198, R96 ;  /* 0x000000c6c860723c */ /* 0x040fe20000041860 */
[----:B------:R2:W5:Y:S05]  /*65c0*/  @P3 LDG.E R240, [R196.64] ;  /* 0x00000004c4f03981 */ /* 0x00056a000c1e1900 */
[----:B------:R2:W5:Y:S02]  /*65d0*/  @P3 LDG.E R241, [R196.64+0x20] ;  /* 0x00002004c4f13981 */ /* 0x000564000c1e1900 */
        /* <DEDUP_REMOVED lines=19> */
[C---:B------:R-:W-:Y:S03]  /*6710*/  IMAD.SHL.U32 R203, R242.reuse, 0x20, RZ ;  /* 0x00000020f2cb7824 */ /* 0x040fe600078e00ff */
[-C--:B-1----:R-:W-:Y:S01]  /*6720*/  LEA R4, P0, R201, R228.reuse, 0x2 ;  /* 0x000000e4c9047211 */ /* 0x082fe200078010ff */
[C---:B------:R-:W-:Y:S01]  /*6730*/  IMAD R202, R242.reuse, 0x30, RZ ;  /* 0x00000030f2ca7824 */ /* 0x040fe200078e02ff */
[-C--:B------:R-:W-:Y:S01]  /*6740*/  LEA R200, P1, R203, R228.reuse, 0x2 ;  /* 0x000000e4cbc87211 */ /* 0x080fe200078210ff */
[----:B------:R-:W-:Y:S01]  /*6750*/  IMAD R242, R242, 0x38, RZ ;  /* 0x00000038f2f27824 */ /* 0x000fe200078e02ff */
[-C--:B--2---:R-:W-:Y:S02]  /*6760*/  LEA.HI.X.SX32 R5, R201, R229.reuse, 0x2, P0 ;  /* 0x000000e5c9057211 */ /* 0x084fe400000f16ff */
[-C--:B------:R-:W-:Y:S02]  /*6770*/  LEA.HI.X.SX32 R201, R203, R229.reuse, 0x2, P1 ;  /* 0x000000e5cbc97211 */ /* 0x080fe400008f16ff */
[CC--:B---3--:R-:W-:Y:S01]  /*6780*/  LEA R198, P0, R206.reuse, R228.reuse, 0x2 ;  /* 0x000000e4cec67211 */ /* 0x0c8fe200078010ff */
[----:B------:R1:W-:Y:S03]  /*6790*/  RED.E.ADD.F32.FTZ.RN.STRONG.GPU [R4.64], R7 ;  /* 0x000000070400798e */ /* 0x0003e6000c10e784 */
[-C--:B------:R-:W-:Y:S02]  /*67a0*/  LEA.HI.X.SX32 R199, R206, R229.reuse, 0x2, P0 ;  /* 0x000000e5cec77211 */ /* 0x080fe400000f16ff */
[----:B------:R-:W-:Y:S01]  /*67b0*/  RED.E.ADD.F32.FTZ.RN.STRONG.GPU [R200.64], R8 ;  /* 0x00000008c800798e */ /* 0x000fe2000c10e784 */
[-C--:B------:R-:W-:Y:S04]  /*67c0*/  LEA R6, P0, R242, R228.reuse, 0x2 ;  /* 0x000000e4f2067211 */ /* 0x080fe800078010ff */
[----:B------:R2:W-:Y:S01]  /*67d0*/  RED.E.ADD.F32.FTZ.RN.STRONG.GPU [R198.64], R9 ;  /* 0x00000009c600798e */ /* 0x0005e2000c10e784 */
[-C--:B-1----:R-:W-:Y:S02]  /*67e0*/  LEA R4, P1, R202, R228.reuse, 0x2 ;  /* 0x000000e4ca047211 */ /* 0x082fe400078210ff */
        /* <DEDUP_REMOVED lines=297> */
.L_x_1267:
        /* <DEDUP_REMOVED lines=283> */
.L_x_1269:
        /* <DEDUP_REMOVED lines=19> */
.L_x_1270:
        /* <DEDUP_REMOVED lines=10> */
[----:B------:R-:W-:Y:S01]  /*8e00*/  USHF.R.S32.HI UR12, URZ, 0x1f, UR41 ;  /* 0x0000001f3f0c7899 */ /* 0x000fe20008011429 */
[----:B------:R-:W-:Y:S01]  /*8e10*/  ISETP.GE.AND P2, PT, R243, UR8, PT ;  /* 0x00000008f3007c0c */ /* 0x000fe2000bf46270 */
[----:B------:R-:W-:Y:S01]  /*8e20*/  UIMAD UR6, UR38, UR7, UR6 ;  /* 0x00000007260672a4 */ /* 0x000fe2000f8e0206 */
[----:B------:R-:W-:-:S02]  /*8e30*/  SHF.R.S32.HI R13, RZ, 0x1f, R243 ;  /* 0x0000001fff0d7819 */ /* 0x000fc400000114f3 */
[----:B------:R-:W-:-:S03]  /*8e40*/  IADD3 R4, P0, R4, UR14, RZ ;  /* 0x0000000e04047c10 */ /* 0x000fc6000ff1e0ff */
[----:B------:R-:W-:Y:S01]  /*8e50*/  IMAD.U32 R8, RZ, RZ, UR6 ;  /* 0x00000006ff087e24 */ /* 0x000fe2000f8e00ff */
[----:B------:R-:W-:Y:S02]  /*8e60*/  ULDC.64 UR6, c[0x0][0x3b8] ;  /* 0x0000ee0000067ab9 */ /* 0x000fe40000000a00 */
[----:B------:R-:W-:Y:S02]  /*8e70*/  UIMAD UR6, UR12, UR6, URZ ;  /* 0x000000060c0672a4 */ /* 0x000fe4000f8e023f */
        /* <DEDUP_REMOVED lines=34> */
.L_x_1272:
[----:B--23--:R-:W-:Y:S05]  /*90a0*/  BSYNC B0 ;  /* 0x0000000000007941 */ /* 0x00cfea0003800000 */
.L_x_1271:
        /* <DEDUP_REMOVED lines=17> */
.L_x_1274:
[----:B------:R-:W-:Y:S05]  /*91c0*/  BSYNC B0 ;  /* 0x0000000000007941 */ /* 0x000fea0003800000 */
.L_x_1273:
[----:B------:R-:W-:Y:S01]  /*91d0*/  ULDC.64 UR6, c[0x0][0x3a8] ;  /* 0x0000ea0000067ab9 */ /* 0x000fe20000000a00 */
[----:B--2---:R-:W-:Y:S01]  /*91e0*/  IMAD.U32 R4, RZ, RZ, UR38 ;  /* 0x00000026ff047e24 */ /* 0x004fe2000f8e00ff */
        /* <DEDUP_REMOVED lines=27> */
.L_x_1276:
[----:B------:R-:W-:Y:S05]  /*93a0*/  BSYNC B0 ;  /* 0x0000000000007941 */ /* 0x000fea0003800000 */
.L_x_1275:
        /* <DEDUP_REMOVED lines=14> */
.L_x_1263:
[----:B------:R-:W-:Y:S05]  /*9490*/  BSYNC B1 ;  /* 0x0000000000017941 */ /* 0x000fea0003800000 */
.L_x_1249:
        /* <DEDUP_REMOVED lines=11> */
.L_x_1277:
[----:B------:R-:W-:Y:S05]  /*9550*/  EXIT ;  /* 0x000000000000794d */ /* 0x000fea0003800000 */
.L_x_1279:
        /* <DEDUP_REMOVED lines=10> */
.L_x_2033:


//--------------------- .text._ZN5flash44flash_bwd_dq_dk_dv_loop_seqk_parallel_kernelI23Flash_bwd_kernel_traitsILi256ELi64ELi64ELi8ELi4ELi2ELi2ELb0ELb1EN7cutlass10bfloat16_tE19Flash_kernel_traitsILi256ELi64ELi64ELi8ES3_EELb0ELb0ELb1ELb0ELb0ELb1ELb1EEEvNS_16Flash_bwd_paramsE --------------------------
	.section	.text._ZN5flash44flash_bwd_dq_dk_dv_loop_seqk_parallel_kernelI23Flash_bwd_kernel_traitsILi256ELi64ELi64ELi8ELi4ELi2ELi2ELb0ELb1EN7cutlass10bfloat16_tE19Flash_kernel_traitsILi256ELi64ELi64ELi8ES3_EELb0ELb0ELb1ELb0ELb0ELb1ELb1EEEvNS_16Flash_bwd_paramsE,"ax",@progbits
	.sectioninfo	@"SHI_REGISTERS=254"
	.align	128
        .global         _ZN5flash44flash_bwd_dq_dk_dv_loop_seqk_parallel_kernelI23Flash_bwd_kernel_traitsILi256ELi64ELi64ELi8ELi4ELi2ELi2ELb0ELb1EN7cutlass10bfloat16_tE19Flash_kernel_traitsILi256ELi64ELi64ELi8ES3_EELb0ELb0ELb1ELb0ELb0ELb1ELb1EEEvNS_16Flash_bwd_paramsE
        .type           _ZN5flash44flash_bwd_dq_dk_dv_loop_seqk_parallel_kernelI23Flash_bwd_kernel_traitsILi256ELi64ELi64ELi8ELi4ELi2ELi2ELb0ELb1EN7cutlass10bfloat16_tE19Flash_kernel_traitsILi256ELi64ELi64ELi8ES3_EELb0ELb0ELb1ELb0ELb0ELb1ELb1EEEvNS_16Flash_bwd_paramsE,@function
        .size           _ZN5flash44flash_bwd_dq_dk_dv_loop_seqk_parallel_kernelI23Flash_bwd_kernel_traitsILi256ELi64ELi64ELi8ELi4ELi2ELi2ELb0ELb1EN7cutlass10bfloat16_tE19Flash_kernel_traitsILi256ELi64ELi64ELi8ES3_EELb0ELb0ELb1ELb0ELb0ELb1ELb1EEEvNS_16Flash_bwd_paramsE,(.L_x_2034 - _ZN5flash44flash_bwd_dq_dk_dv_loop_seqk_parallel_kernelI23Flash_bwd_kernel_traitsILi256ELi64ELi64ELi8ELi4ELi2ELi2ELb0ELb1EN7cutlass10bfloat16_tE19Flash_kernel_traitsILi256ELi64ELi64ELi8ES3_EELb0ELb0ELb1ELb0ELb0ELb1ELb1EEEvNS_16Flash_bwd_paramsE)
        .other          _ZN5flash44flash_bwd_dq_dk_dv_loop_seqk_parallel_kernelI23Flash_bwd_kernel_traitsILi256ELi64ELi64ELi8ELi4ELi2ELi2ELb0ELb1EN7cutlass10bfloat16_tE19Flash_kernel_traitsILi256ELi64ELi64ELi8ES3_EELb0ELb0ELb1ELb0ELb0ELb1ELb1EEEvNS_16Flash_bwd_paramsE,@"STO_CUDA_ENTRY STV_DEFAULT"
_ZN5flash44flash_bwd_dq_dk_dv_loop_seqk_parallel_kernelI23Flash_bwd_kernel_traitsILi256ELi64ELi64ELi8ELi4ELi2ELi2ELb0ELb1EN7cutlass10bfloat16_tE19Flash_kernel_traitsILi256ELi64ELi64ELi8ES3_EELb0ELb0ELb1ELb0ELb0ELb1ELb1EEEvNS_16Flash_bwd_paramsE:
.text._ZN5flash44flash_bwd_dq_dk_dv_loop_seqk_parallel_kernelI23Flash_bwd_kernel_traitsILi256ELi64ELi64ELi8ELi4ELi2ELi2ELb0ELb1EN7cutlass10bfloat16_tE19Flash_kernel_traitsILi256ELi64ELi64ELi8ES3_EELb0ELb0ELb1ELb0ELb0ELb1ELb1EEEvNS_16Flash_bwd_paramsE:
        /* <DEDUP_REMOVED lines=188> */
.L_x_1310:
        /* <DEDUP_REMOVED lines=53> */
.L_x_1280:
        /* <DEDUP_REMOVED lines=67> */
.L_x_1282:
        /* <DEDUP_REMOVED lines=18> */
.L_x_1283:
        /* <DEDUP_REMOVED lines=69> */
.L_x_1284:
[----:B------:R-:W-:Y:S02]  /*18b0*/  UMOV UR15, UR51 ;  /* 0x00000033000f7c82 */ /* 0x000fe40008000000 */
.L_x_1285:
        /* <DEDUP_REMOVED lines=98> */
.L_x_1287:
        /* <DEDUP_REMOVED lines=18> */
.L_x_1288:
        /* <DEDUP_REMOVED lines=29> */
.L_x_1290:
[----:B------:R-:W-:Y:S05]  /*21d0*/  BSYNC B0 ;  /* 0x0000000000007941 */ /* 0x000fea0003800000 */
.L_x_1289:
        /* <DEDUP_REMOVED lines=17> */
.L_x_1292:
[----:B------:R-:W-:Y:S05]  /*22f0*/  BSYNC B0 ;  /* 0x0000000000007941 */ /* 0x000fea0003800000 */
.L_x_1291:
        /* <DEDUP_REMOVED lines=27> */
.L_x_1294:
[----:B------:R-:W-:Y:S05]  /*24b0*/  BSYNC B0 ;  /* 0x0000000000007941 */ /* 0x000fea0003800000 */
.L_x_1293:
        /* <DEDUP_REMOVED lines=15> */
.L_x_1286:
        /* <DEDUP_REMOVED lines=245> */
.L_x_1300:
        /* <DEDUP_REMOVED lines=24> */
[----:B------:R-:W-:Y:S05]  /*3680*/  LDSM.16.M88.4 R84, [R223] ;  /* 0x00000000df54783b */ /* 0x000fea0000000200 */
[----:B------:R-:W2:Y:S02]  /*3690*/  LDSM.16.M88.4 R92, [R2+0x10000] ;  /* 0x01000000025c783b */ /* 0x000ea40000000200 */
[C---:B---3--:R-:W-:Y:S08]  /*36a0*/  HMMA.16816.F32.BF16 R4, R96.reuse, R100, R4 ;  /* 0x000000646004723c */ /* 0x048ff00000041804 */
[C---:B------:R-:W-:Y:S01]  /*36b0*/  HMMA.16816.F32.BF16 R8, R96.reuse, R102, R8 ;  /* 0x000000666008723c */ /* 0x040fe20000041808 */
[----:B------:R-:W3:Y:S07]  /*36c0*/  LDSM.16.M88.4 R100, [R2+0x10800] ;  /* 0x010800000264783b */ /* 0x000eee0000000200 */
        /* <DEDUP_REMOVED lines=14> */
[C---:B---3--:R-:W-:Y:S08]  /*37b0*/  HMMA.16816.F32.BF16 R12, R84.reuse, R100, R12 ;  /* 0x00000064540c723c */ /* 0x048ff0000004180c */
[----:B------:R-:W-:Y:S01]  /*37c0*/  HMMA.16816.F32.BF16 R16, R84, R102, R16 ;  /* 0x000000665410723c */ /* 0x000fe20000041810 */
[----:B------:R-:W-:Y:S05]  /*37d0*/  LDSM.16.M88.4 R84, [R224+0x2000] ;  /* 0x00200000e054783b */ /* 0x000fea0000000200 */
[----:B------:R-:W3:Y:S02]  /*37e0*/  LDSM.16.M88.4 R100, [R3+0x12000] ;  /* 0x012000000364783b */ /* 0x000ee40000000200 */
[C---:B----4-:R-:W-:Y:S08]  /*37f0*/  HMMA.16816.F32.BF16 R4, R96.reuse, R104, R4 ;  /* 0x000000686004723c */ /* 0x050ff00000041804 */
[C---:B------:R-:W-:Y:S01]  /*3800*/  HMMA.16816.F32.BF16 R8, R96.reuse, R106, R8 ;  /* 0x0000006a6008723c */ /* 0x040fe20000041808 */
[----:B------:R-:W4:Y:S07]  /*3810*/  LDSM.16.M88.4 R104, [R3+0x12800] ;  /* 0x012800000368783b */ /* 0x000f2e0000000200 */
[C---:B-1----:R-:W-:Y:S08]  /*3820*/  HMMA.16816.F32.BF16 R12, R96.reuse, R108, R12 ;  /* 0x0000006c600c723c */ /* 0x042ff0000004180c */
[----:B------:R-:W-:Y:S01]  /*3830*/  HMMA.16816.F32.BF16 R16, R96, R110, R16 ;  /* 0x0000006e6010723c */ /* 0x000fe20000041810 */
[----:B------:R-:W-:Y:S05]  /*3840*/  LDSM.16.M88.4 R96, [R2+0x12000] ;  /* 0x012000000260783b */ /* 0x000fea0000000200 */
[----:B------:R-:W-:Y:S02]  /*3850*/  LDSM.16.M88.4 R108, [R2+0x12800] ;  /* 0x01280000026c783b */ /* 0x000fe40000000200 */
[C---:B--2---:R-:W-:Y:S08]  /*3860*/  HMMA.16816.F32.BF16 R4, R88.reuse, R92, R4 ;  /* 0x0000005c5804723c */ /* 0x044ff00000041804 */
        /* <DEDUP_REMOVED lines=103> */
[----:B------:R-:W-:Y:S01]  /*3ee0*/  UIADD3 UR11, UR10, UR18, -UR6 ;  /* 0x000000120a0b7290 */ /* 0x000fe2000fffe806 */
[----:B------:R-:W-:Y:S01]  /*3ef0*/  MOV R9, R131 ;  /* 0x0000008300097202 */ /* 0x000fe20000000f00 */
[----:B------:R-:W-:Y:S01]  /*3f00*/  IMAD.U32 R4, RZ, RZ, UR20 ;  /* 0x00000014ff047e24 */ /* 0x000fe2000f8e00ff */
[----:B------:R-:W-:Y:S01]  /*3f10*/  MOV R13, R129 ;  /* 0x00000081000d7202 */ /* 0x000fe20000000f00 */
[----:B------:R-:W-:Y:S01]  /*3f20*/  IMAD.MOV.U32 R7, RZ, RZ, R196 ;  /* 0x000000ffff077224 */ /* 0x000fe200078e00c4 */
[----:B------:R-:W-:Y:S01]  /*3f30*/  MOV R17, R127 ;  /* 0x0000007f00117202 */ /* 0x000fe20000000f00 */
[----:B------:R-:W-:Y:S01]  /*3f40*/  IMAD.MOV.U32 R11, RZ, RZ, R130 ;  /* 0x000000ffff0b7224 */ /* 0x000fe200078e0082 */
[----:B------:R-:W-:Y:S01]  /*3f50*/  ISETP.LT.AND P0, PT, R4, UR6, PT ;  /* 0x0000000604007c0c */ /* 0x000fe2000bf01270 */
        /* <DEDUP_REMOVED lines=16> */
.L_x_1296:
[----:B--234-:R-:W-:Y:S01]  /*4060*/  IADD3 R11, R229, UR9, RZ ;  /* 0x00000009e50b7c10 */ /* 0x01cfe2000fffe0ff */
        /* <DEDUP_REMOVED lines=70> */
.L_x_1297:
[C---:B------:R-:W-:Y:S01]  /*44d0*/  FMUL.FTZ R6, R243.reuse, 1.4426950216293334961 ;  /* 0x3fb8aa3bf3067820 */ /* 0x040fe20000410000 */
[----:B------:R-:W-:Y:S01]  /*44e0*/  FSETP.NEU.FTZ.AND P0, PT, R243, -INF , PT ;  /* 0xff800000f300780b */ /* 0x000fe20003f1d000 */
[----:B------:R-:W-:Y:S01]  /*44f0*/  FMUL.FTZ R4, R244, 1.4426950216293334961 ;  /* 0x3fb8aa3bf4047820 */ /* 0x000fe20000410000 */
[----:B------:R-:W-:Y:S01]  /*4500*/  MOV R245, c[0x0][0x22c] ;  /* 0x00008b0000f57a02 */ /* 0x000fe20000000f00 */
[----:B------:R-:W-:Y:S01]  /*4510*/  FFMA.FTZ R119, -R119, R119, 1 ;  /* 0x3f80000077777423 */ /* 0x000fe20000010177 */
[----:B------:R-:W-:Y:S01]  /*4520*/  FSEL R6, R6, RZ, P0 ;  /* 0x000000ff06067208 */ /* 0x000fe20000000000 */
[----:B------:R-:W-:Y:S01]  /*4530*/  FFMA.FTZ R120, -R120, R120, 1 ;  /* 0x3f80000078787423 */ /* 0x000fe20000010178 */
[----:B------:R-:W-:Y:S01]  /*4540*/  FSETP.NEU.FTZ.AND P0, PT, R244, -INF , PT ;  /* 0xff800000f400780b */ /* 0x000fe20003f1d000 */
[----:B------:R-:W-:Y:S01]  /*4550*/  FFMA.FTZ R121, -R121, R121, 1 ;  /* 0x3f80000079797423 */ /* 0x000fe20000010179 */
[----:B------:R-:W-:Y:S01]  /*4560*/  UISETP.GT.AND UP0, UPT, UR7, UR17, UPT ;  /* 0x000000110700728c */ /* 0x000fe2000bf04270 */
[--C-:B------:R-:W-:Y:S01]  /*4570*/  FFMA.FTZ R213, R99, c[0x0][0x23c], -R6.reuse ;  /* 0x00008f0063d57a23 */ /* 0x100fe20000010806 */
[----:B------:R-:W-:Y:S01]  /*4580*/  FSEL R4, R4, RZ, P0 ;  /* 0x000000ff04047208 */ /* 0x000fe20000000000 */
[--C-:B------:R-:W-:Y:S02]  /*4590*/  FFMA.FTZ R212, R97, c[0x0][0x23c], -R6.reuse ;  /* 0x00008f0061d47a23 */ /* 0x100fe40000010806 */
[----:B------:R-:W-:Y:S01]  /*45a0*/  FFMA.FTZ R208, R91, c[0x0][0x23c], -R6 ;  /* 0x00008f005bd07a23 */ /* 0x000fe20000010806 */
[----:B------:R-:W-:Y:S01]  /*45b0*/  PLOP3.LUT P3, PT, PT, PT, UP0, 0x80, 0x0 ;  /* 0x000000000000781c */ /* 0x000fe20003f6f008 */
[--C-:B------:R-:W-:Y:S01]  /*45c0*/  FFMA.FTZ R211, R95, c[0x0][0x23c], -R4.reuse ;  /* 0x00008f005fd37a23 */ /* 0x100fe20000010804 */
[----:B------:R-:W-:Y:S01]  /*45d0*/  MUFU.EX2 R213, R213 ;  /* 0x000000d500d57308 */ /* 0x000fe20000000800 */
[----:B------:R-:W-:Y:S02]  /*45e0*/  FFMA.FTZ R210, R93, c[0x0][0x23c], -R4 ;  /* 0x00008f005dd27a23 */ /* 0x000fe40000010804 */
[----:B------:R-:W-:Y:S02]  /*45f0*/  FFMA.FTZ R207, R89, c[0x0][0x23c], -R6 ;  /* 0x00008f0059cf7a23 */ /* 0x000fe40000010806 */
[--C-:B------:R-:W-:Y:S02]  /*4600*/  FFMA.FTZ R202, R87, c[0x0][0x23c], -R4.reuse ;  /* 0x00008f0057ca7a23 */ /* 0x100fe40000010804 */
[--C-:B------:R-:W-:Y:S02]  /*4610*/  FFMA.FTZ R201, R85, c[0x0][0x23c], -R4.reuse ;  /* 0x00008f0055c97a23 */ /* 0x100fe40000010804 */
        /* <DEDUP_REMOVED lines=12> */
[----:B------:R-:W-:Y:S01]  /*46e0*/  FFMA.FTZ R123, -R123, R123, 1 ;  /* 0x3f8000007b7b7423 */ /* 0x000fe2000001017b */
[----:B------:R-:W-:Y:S01]  /*46f0*/  MUFU.EX2 R210, R210 ;  /* 0x000000d200d27308 */ /* 0x000fe20000000800 */
[----:B------:R-:W-:Y:S02]  /*4700*/  FMUL.FTZ R122, R122, c[0x0][0x2ec] ;  /* 0x0000bb007a7a7a20 */ /* 0x000fe40000410000 */
[----:B------:R-:W-:Y:S02]  /*4710*/  FMUL.FTZ R123, R123, c[0x0][0x2ec] ;  /* 0x0000bb007b7b7a20 */ /* 0x000fe40000410000 */
        /* <DEDUP_REMOVED lines=24> */
[----:B------:R-:W-:Y:S05]  /*48a0*/  IMAD R245, R245, c[0x0][0x1c0], RZ ;  /* 0x00007000f5f57a24 */ /* 0x000fea00078e02ff */
        /* <DEDUP_REMOVED lines=163> */
[C---:B------:R-:W-:Y:S02]  /*52e0*/  FADD.FTZ R11, -R117.reuse, R12 ;  /* 0x0000000c750b7221 */ /* 0x040fe40000010100 */
[----:B------:R-:W-:Y:S01]  /*52f0*/  FADD.FTZ R12, -R117, R13 ;  /* 0x0000000d750c7221 */ /* 0x000fe20000010100 */
[----:B------:R-:W-:Y:S01]  /*5300*/  STS [R236+0x20400], R7 ;  /* 0x02040007ec007388 */ /* 0x000fe20000000800 */
[C---:B------:R-:W-:Y:S02]  /*5310*/  FADD.FTZ R13, -R116.reuse, R14 ;  /* 0x0000000e740d7221 */ /* 0x040fe40000010100 */
[----:B------:R-:W-:Y:S02]  /*5320*/  FADD.FTZ R14, -R116, R15 ;  /* 0x0000000f740e7221 */ /* 0x000fe40000010100 */
[----:B------:R-:W-:Y:S02]  /*5330*/  FMUL.FTZ R85, R85, R122 ;  /* 0x0000007a55557220 */ /* 0x000fe40000410000 */
[----:B------:R-:W-:Y:S02]  /*5340*/  FMUL.FTZ R8, R8, R123 ;  /* 0x0000007b08087220 */ /* 0x000fe40000410000 */
[----:B------:R-:W-:Y:S02]  /*5350*/  FMUL.FTZ R9, R9, R124 ;  /* 0x0000007c09097220 */ /* 0x000fe40000410000 */
[----:B------:R-:W-:Y:S02]  /*5360*/  FMUL.FTZ R10, R10, R125 ;  /* 0x0000007d0a0a7220 */ /* 0x000fe40000410000 */
[----:B------:R-:W-:Y:S02]  /*5370*/  FMUL.FTZ R11, R206, R11 ;  /* 0x0000000bce0b7220 */ /* 0x000fe40000410000 */
[----:B------:R-:W-:Y:S01]  /*5380*/  FMUL.FTZ R12, R205, R12 ;  /* 0x0000000ccd0c7220 */ /* 0x000fe20000410000 */
[----:B------:R-:W-:Y:S01]  /*5390*/  F2FP.BF16.PACK_AB R88, R10, R9 ;  /* 0x000000090a58723e */ /* 0x000fe200000010ff */
[----:B------:R-:W-:Y:S02]  /*53a0*/  FMUL.FTZ R13, R200, R13 ;  /* 0x0000000dc80d7220 */ /* 0x000fe40000410000 */
[----:B------:R-:W-:Y:S02]  /*53b0*/  FMUL.FTZ R14, R199, R14 ;  /* 0x0000000ec70e7220 */ /* 0x000fe40000410000 */
[C---:B------:R-:W-:Y:S01]  /*53c0*/  FADD.FTZ R15, -R117.reuse, R16 ;  /* 0x00000010750f7221 */ /* 0x040fe20000010100 */
[----:B------:R-:W-:Y:S01]  /*53d0*/  STS [R239+0x20400], R88 ;  /* 0x02040058ef007388 */ /* 0x000fe20000000800 */
[----:B------:R-:W-:Y:S02]  /*53e0*/  FADD.FTZ R16, -R117, R17 ;  /* 0x0000001175107221 */ /* 0x000fe40000010100 */
[----:B------:R-:W-:Y:S01]  /*53f0*/  FADD.FTZ R17, -R116, R18 ;  /* 0x0000001274117221 */ /* 0x000fe20000010100 */
[----:B------:R-:W-:Y:S01]  /*5400*/  F2FP.BF16.PACK_AB R18, R8, R85 ;  /* 0x000000550812723e */ /* 0x000fe200000010ff */
        /* <DEDUP_REMOVED lines=135> */
.L_x_1298:
        /* <DEDUP_REMOVED lines=418> */
.L_x_1299:
        /* <DEDUP_REMOVED lines=218> */
.L_x_1301:
        /* <DEDUP_REMOVED lines=18> */
.L_x_1302:
        /* <DEDUP_REMOVED lines=51> */
.L_x_1304:
[----:B--23--:R-:W-:Y:S05]  /*8890*/  BSYNC B0 ;  /* 0x0000000000007941 */ /* 0x00cfea0003800000 */
.L_x_1303:
        /* <DEDUP_REMOVED lines=17> */
.L_x_1306:
[----:B------:R-:W-:Y:S05]  /*89b0*/  BSYNC B0 ;  /* 0x0000000000007941 */ /* 0x000fea0003800000 */
.L_x_1305:
        /* <DEDUP_REMOVED lines=28> */
.L_x_1308:
[----:B------:R-:W-:Y:S05]  /*8b80*/  BSYNC B0 ;  /* 0x0000000000007941 */ /* 0x000fea0003800000 */
.L_x_1307:
        /* <DEDUP_REMOVED lines=15> */
.L_x_1295:
[----:B------:R-:W-:Y:S05]  /*8c80*/  BSYNC B1 ;  /* 0x0000000000017941 */ /* 0x000fea0003800000 */
.L_x_1281:
        /* <DEDUP_REMOVED lines=11> */
.L_x_1309:
[----:B------:R-:W-:Y:S05]  /*8d40*/  EXIT ;  /* 0x000000000000794d */ /* 0x000fea0003800000 */
.L_x_1311:
        /* <DEDUP_REMOVED lines=11> */
.L_x_2034:


//--------------------- .text._ZN5flash44flash_bwd_dq_dk_dv_loop_seqk_parallel_kernelI23Flash_bwd_kernel_traitsILi256ELi64ELi64ELi8ELi4ELi2ELi2ELb0ELb1EN7cutlass10bfloat16_tE19Flash_kernel_traitsILi256ELi64ELi64ELi8ES3_EELb1ELb0ELb1ELb1ELb0ELb0ELb0EEEvNS_16Flash_bwd_paramsE --------------------------
	.section	.text._ZN5flash44flash_bwd_dq_dk_dv_loop_seqk_parallel_kernelI23Flash_bwd_kernel_traitsILi256ELi64ELi64ELi8ELi4ELi2ELi2ELb0ELb1EN7cutlass10bfloat16_tE19Flash_kernel_traitsILi256ELi64ELi64ELi8ES3_EELb1ELb0ELb1ELb1ELb0ELb0ELb0EEEvNS_16Flash_bwd_paramsE,"ax",@progbits
	.sectioninfo	@"SHI_REGISTERS=255"
	.align	128
        .global         _ZN5flash44flash_bwd_dq_dk_dv_loop_seqk_parallel_kernelI23Flash_bwd_kernel_traitsILi256ELi64ELi64ELi8ELi4ELi2ELi2ELb0ELb1EN7cutlass10bfloat16_tE19Flash_kernel_traitsILi256ELi64ELi64ELi8ES3_EELb1ELb0ELb1ELb1ELb0ELb0ELb0EEEvNS_16Flash_bwd_paramsE
        .type           _ZN5flash44flash_bwd_dq_dk_dv_loop_seqk_parallel_kernelI23Flash_bwd_kernel_traitsILi256ELi64ELi64ELi8ELi4ELi2ELi2ELb0ELb1EN7cutlass10bfloat16_tE19Flash_kernel_traitsILi256ELi64ELi64ELi8ES3_EELb1ELb0ELb1ELb1ELb0ELb0ELb0EEEvNS_16Flash_bwd_paramsE,@function
        .size           _ZN5flash44flash_bwd_dq_dk_dv_loop_seqk_parallel_kernelI23Flash_bwd_kernel_traitsILi256ELi64ELi64ELi8ELi4ELi2ELi2ELb0ELb1EN7cutlass10bfloat16_tE19Flash_kernel_traitsILi256ELi64ELi64ELi8ES3_EELb1ELb0ELb1ELb1ELb0ELb0ELb0EEEvNS_16Flash_bwd_paramsE,(.L_x_2035 - _ZN5flash44flash_bwd_dq_dk_dv_loop_seqk_parallel_kernelI23Flash_bwd_kernel_traitsILi256ELi64ELi64ELi8ELi4ELi2ELi2ELb0ELb1EN7cutlass10bfloat16_tE19Flash_kernel_traitsILi256ELi64ELi64ELi8ES3_EELb1ELb0ELb1ELb1ELb0ELb0ELb0EEEvNS_16Flash_bwd_paramsE)
        .other          _ZN5flash44flash_bwd_dq_dk_dv_loop_seqk_parallel_kernelI23Flash_bwd_kernel_traitsILi256ELi64ELi64ELi8ELi4ELi2ELi2ELb0ELb1EN7cutlass10bfloat16_tE19Flash_kernel_traitsILi256ELi64ELi64ELi8ES3_EELb1ELb0ELb1ELb1ELb0ELb0ELb0EEEvNS_16Flash_bwd_paramsE,@"STO_CUDA_ENTRY STV_DEFAULT"
_ZN5flash44flash_bwd_dq_dk_dv_loop_seqk_parallel_kernelI23Flash_bwd_kernel_traitsILi256ELi64ELi64ELi8ELi4ELi2ELi2ELb0ELb1EN7cutlass10bfloat16_tE19Flash_kernel_traitsILi256ELi64ELi64ELi8ES3_EELb1ELb0ELb1ELb1ELb0ELb0ELb0EEEvNS_16Flash_bwd_paramsE:
.text._ZN5flash44flash_bwd_dq_dk_dv_loop_seqk_parallel_kernelI23Flash_bwd_kernel_traitsILi256ELi64ELi64ELi8ELi4ELi2ELi2ELb0ELb1EN7cutlass10bfloat16_tE19Flash_kernel_traitsILi256ELi64ELi64ELi8ES3_EELb1ELb0ELb1ELb1ELb0ELb0ELb0EEEvNS_16Flash_bwd_paramsE:
        /* <DEDUP_REMOVED lines=27> */
[----:B------:R-:W-:-:S02]  /*01b0*/  USHF.R.S32.HI UR8, URZ, 0x1f, UR15 ;  /* 0x0000001f3f087899 */ /* 0x000fc4000801140f */
[----:B--2---:R-:W-:Y:S01]  /*01c0*/  UIMAD.WIDE.U32 UR44, UR35, UR15, URZ ;  /* 0x0000000f232c72a5 */ /* 0x004fe2000f8e003f */
[CC--:B------:R-:W-:Y:S01]  /*01d0*/  LEA.HI R0, R5.reuse, R6.reuse, RZ, 0x5 ;  /* 0x0000000605007211 */ /* 0x0c0fe200078f28ff */
[----:B------:R-:W-:Y:S01]  /*01e0*/  UIMAD.WIDE UR38, UR48, UR38, URZ ;  /* 0x00000026302672a5 */ /* 0x000fe2000f8e023f */
[CC--:B------:R-:W-:Y:S01]  /*01f0*/  LEA.HI R10, R5.reuse, R6.reuse, RZ, 0x3 ;  /* 0x00000006050a7211 */ /* 0x0c0fe200078f18ff */
[----:B------:R-:W-:Y:S01]  /*0200*/  USHF.L.U32 UR15, UR35, 0x7, URZ ;  /* 0x00000007230f7899 */ /* 0x000fe2000800063f */
[CC--:B------:R-:W-:Y:S01]  /*0210*/  LEA.HI R3, R5.reuse, R6.reuse, RZ, 0x4 ;  /* 0x0000000605037211 */ /* 0x0c0fe200078f20ff */
[----:B---3--:R-:W-:Y:S01]  /*0220*/  UIMAD UR49, UR36, UR48, URZ ;  /* 0x00000030243172a4 */ /* 0x008fe2000f8e023f */
[CC--:B------:R-:W-:Y:S01]  /*0230*/  LEA.HI R13, R5.reuse, R6.reuse, RZ, 0x7 ;  /* 0x00000006050d7211 */ /* 0x0c0fe200078f38ff */
[----:B------:R-:W-:Y:S01]  /*0240*/  UIMAD UR58, UR7, UR6, UR58 ;  /* 0x00000006073a72a4 */ /* 0x000fe2000f8e023a */
[CC--:B------:R-:W-:Y:S01]  /*0250*/  LEA.HI R14, R5.reuse, R6.reuse, RZ, 0x6 ;  /* 0x00000006050e7211 */ /* 0x0c0fe200078f30ff */
[----:B------:R-:W-:Y:S01]  /*0260*/  USHF.R.S32.HI UR9, URZ, 0x1f, UR35 ;  /* 0x0000001f3f097899 */ /* 0x000fe20008011423 */
[----:B------:R-:W-:Y:S01]  /*0270*/  LEA.HI R5, R5, R6, RZ, 0x2 ;  /* 0x0000000605057211 */ /* 0x000fe200078f10ff */
[----:B------:R-:W-:Y:S01]  /*0280*/  UIMAD UR48, UR48, UR12, URZ ;  /* 0x0000000c303072a4 */ /* 0x000fe2000f8e023f */
[----:B------:R-:W-:Y:S01]  /*0290*/  LOP3.LUT R2, R0, 0xffffffe0, RZ, 0xc0, !PT ;  /* 0xffffffe000027812 */ /* 0x000fe200078ec0ff */
[----:B------:R-:W-:Y:S01]  /*02a0*/  UIMAD UR6, UR35, UR13, UR36 ;  /* 0x0000000d230672a4 */ /* 0x000fe2000f8e0224 */
[----:B------:R-:W-:Y:S01]  /*02b0*/  LOP3.LUT R4, R5, 0x7ffffffc, RZ, 0xc0, !PT ;  /* 0x7ffffffc05047812 */ /* 0x000fe200078ec0ff */
[----:B------:R-:W-:Y:S01]  /*02c0*/  ULDC UR14, c[0x0][0x1c0] ;  /* 0x00007000000e7ab9 */ /* 0x000fe20000000800 */
        /* <DEDUP_REMOVED lines=11> */
[----:B------:R-:W-:Y:S01]  /*0380*/  ULDC UR11, c[0x0][0x1c0] ;  /* 0x00007000000b7ab9 */ /* 0x000fe20000000800 */
[----:B------:R-:W-:Y:S01]  /*0390*/  LEA.HI R3, R3, R4, RZ, 0x1 ;  /* 0x0000000403037211 */ /* 0x000fe200078f08ff */
[----:B------:R-:W-:Y:S01]  /*03a0*/  UIMAD UR55, UR8, UR35, URZ ;  /* 0x00000023083772a4 */ /* 0x000fe2000f8e023f */
[----:B------:R-:W-:Y:S01]  /*03b0*/  LOP3.LUT R0, R0, 0xfffffffe, RZ, 0xc0, !PT ;  /* 0xfffffffe00007812 */ /* 0x000fe200078ec0ff */
[----:B------:R-:W-:Y:S01]  /*03c0*/  UIMAD UR7, UR35, UR11, UR36 ;  /* 0x0000000b230772a4 */ /* 0x000fe2000f8e0224 */
[----:B------:R-:W-:Y:S01]  /*03d0*/  LOP3.LUT R3, R3, 0xfffffffe, RZ, 0xc0, !PT ;  /* 0xfffffffe03037812 */ /* 0x000fe200078ec0ff */
[----:B------:R-:W-:Y:S01]  /*03e0*/  @!UP5 UIMAD UR8, UR35, UR14, UR36 ;  /* 0x0000000e2308d2a4 */ /* 0x000fe2000f8e0224 */
[----:B------:R-:W-:Y:S01]  /*03f0*/  LEA.HI R6, R6, R2, RZ, 0x2 ;  /* 0x0000000206067211 */ /* 0x000fe200078f10ff */
[----:B------:R-:W-:Y:S01]  /*0400*/  IMAD.IADD R216, R2, 0x1, -R0 ;  /* 0x0000000102d87824 */ /* 0x000fe200078e0a00 */
[----:B------:R-:W-:Y:S01]  /*0410*/  SHF.R.S32.HI R0, RZ, 0x1f, R5 ;  /* 0x0000001fff007819 */ /* 0x000fe20000011405 */
[----:B------:R-:W-:Y:S01]  /*0420*/  IMAD.IADD R11, R4, 0x1, -R3 ;  /* 0x00000001040b7824 */ /* 0x000fe200078e0a03 */
[----:B------:R-:W-:Y:S01]  /*0430*/  SHF.R.S32.HI R3, RZ, 0x2, R5 ;  /* 0x00000002ff037819 */ /* 0x000fe20000011405 */
[----:B------:R-:W-:Y:S01]  /*0440*/  USHF.L.U32 UR47, UR48, 0x6, URZ ;  /* 0x00000006302f7899 */ /* 0x000fe2000800063f */
[----:B------:R-:W-:Y:S01]  /*0450*/  LOP3.LUT R6, R6, 0xfffffffc, RZ, 0xc0, !PT ;  /* 0xfffffffc06067812 */ /* 0x000fe200078ec0ff */
[----:B------:R-:W-:Y:S01]  /*0460*/  IMAD.SHL.U32 R213, R11, 0x200, RZ ;  /* 0x000002000bd57824 */ /* 0x000fe200078e00ff */
[----:B------:R-:W-:Y:S01]  /*0470*/  LEA.HI R0, R0, R3, RZ, 0x3 ;  /* 0x0000000300007211 */ /* 0x000fe200078f18ff */
[----:B------:R-:W-:Y:S01]  /*0480*/  USHF.L.U32 UR46, UR6, 0x5, URZ ;  /* 0x00000005062e7899 */ /* 0x000fe2000800063f */
[----:B------:R-:W-:Y:S01]  /*0490*/  SHF.R.S32.HI R241, RZ, 0x3, R10 ;  /* 0x00000003fff17819 */ /* 0x000fe2000001140a */
[----:B------:R-:W-:Y:S01]  /*04a0*/  IMAD.IADD R249, R2, 0x1, -R6 ;  /* 0x0000000102f97824 */ /* 0x000fe200078e0a06 */
[----:B------:R-:W-:Y:S01]  /*04b0*/  LOP3.LUT R0, R0, 0xfffffff8, RZ, 0xc0, !PT ;  /* 0xfffffff800007812 */ /* 0x000fe200078ec0ff */
[----:B------:R-:W-:Y:S01]  /*04c0*/  ULDC UR52, c[0x0][0x214] ;  /* 0x0000850000347ab9 */ /* 0x000fe20000000800 */
[----:B------:R-:W-:Y:S01]  /*04d0*/  SHF.R.S32.HI R5, RZ, 0x1f, R8 ;  /* 0x0000001fff057819 */ /* 0x000fe20000011408 */
[----:B------:R-:W-:Y:S01]  /*04e0*/  IMAD.SHL.U32 R2, R241, 0x40, RZ ;  /* 0x00000040f1027824 */ /* 0x000fe200078e00ff */
[----:B------:R-:W-:Y:S01]  /*04f0*/  SHF.R.S32.HI R6, RZ, 0x7, R13 ;  /* 0x00000007ff067819 */ /* 0x000fe2000001140d */
[----:B------:R-:W-:Y:S01]  /*0500*/  IMAD.IADD R4, R3, 0x1, -R0 ;  /* 0x0000000103047824 */ /* 0x000fe200078e0a00 */
[----:B------:R-:W-:Y:S01]  /*0510*/  SHF.R.S32.HI R3, RZ, 0x1f, R9 ;  /* 0x0000001fff037819 */ /* 0x000fe20000011409 */
[----:B------:R-:W-:Y:S01]  /*0520*/  IMAD.U32 R252, RZ, RZ, UR15 ;  /* 0x0000000ffffc7e24 */ /* 0x000fe2000f8e00ff */
[----:B------:R-:W-:Y:S01]  /*0530*/  LOP3.LUT R0, R2, 0x1c0, RZ, 0xc0, !PT ;  /* 0x000001c002007812 */ /* 0x000fe200078ec0ff */
[----:B------:R-:W-:Y:S01]  /*0540*/  IMAD.U32 R251, RZ, RZ, UR9 ;  /* 0x00000009fffb7e24 */ /* 0x000fe2000f8e00ff */
[----:B------:R-:W-:Y:S01]  /*0550*/  LEA.HI R12, R5, R8, RZ, 0x3 ;  /* 0x00000008050c7211 */ /* 0x000fe200078f18ff */
[----:B------:R-:W-:Y:S01]  /*0560*/  ULDC UR59, c[0x0][0x1c8] ;  /* 0x00007200003b7ab9 */ /* 0x000fe20000000800 */
[----:B------:R-:W-:Y:S01]  /*0570*/  LOP3.LUT R2, R0, 0x38, R228, 0xf8, !PT ;  /* 0x0000003800027812 */ /* 0x000fe200078ef8e4 */
[----:B------:R-:W-:Y:S01]  /*0580*/  ULDC.U8 UR10, c[0x0][0x3d0] ;  /* 0x0000f400000a7ab9 */ /* 0x000fe20000000000 */
[----:B------:R-:W-:Y:S01]  /*0590*/  SHF.R.U32.HI R0, RZ, 0x3, R0 ;  /* 0x00000003ff007819 */ /* 0x000fe20000011600 */
[----:B------:R-:W-:Y:S01]  /*05a0*/  ULDC UR53, c[0x0][0x224] ;  /* 0x0000890000357ab9 */ /* 0x000fe20000000800 */
[----:B------:R-:W-:Y:S01]  /*05b0*/  LEA.HI R230, R3, R9, RZ, 0x2 ;  /* 0x0000000903e67211 */ /* 0x000fe200078f10ff */
[----:B------:R-:W-:Y:S01]  /*05c0*/  @UP5 UIMAD UR57, UR35, UR52, URZ ;  /* 0x00000034233952a4 */ /* 0x000fe2000f8e023f */
[----:B------:R-:W-:Y:S01]  /*05d0*/  LOP3.LUT R9, R2, R0, RZ, 0x3c, !PT ;  /* 0x0000000002097212 */ /* 0x000fe200078e3cff */
[----:B------:R-:W-:Y:S01]  /*05e0*/  IMAD.SHL.U32 R0, R7, 0x40, RZ ;  /* 0x0000004007007824 */ /* 0x000fe200078e00ff */
[----:B------:R-:W-:Y:S01]  /*05f0*/  LOP3.LUT R2, R12, 0xfffffff8, RZ, 0xc0, !PT ;  /* 0xfffffff80c027812 */ /* 0x000fe200078ec0ff */
[----:B------:R-:W-:Y:S01]  /*0600*/  UMOV UR40, URZ ;  /* 0x0000003f00287c82 */ /* 0x000fe20008000000 */
[----:B------:R-:W-:Y:S01]  /*0610*/  LOP3.LUT R3, R4, 0x1, RZ, 0xc0, !PT ;  /* 0x0000000104037812 */ /* 0x000fe200078ec0ff */
[----:B------:R-:W-:Y:S01]  /*0620*/  ULDC.64 UR4, c[0x0][0x118] ;  /* 0x0000460000047ab9 */ /* 0x000fe20000000a00 */
[----:B------:R-:W-:Y:S01]  /*0630*/  LOP3.LUT R0, R0, 0x1c0, RZ, 0xc0, !PT ;  /* 0x000001c000007812 */ /* 0x000fe200078ec0ff */
[----:B------:R-:W-:Y:S01]  /*0640*/  IMAD.IADD R8, R8, 0x1, -R2 ;  /* 0x0000000108087824 */ /* 0x000fe200078e0a02 */
[----:B------:R-:W-:Y:S01]  /*0650*/  ISETP.NE.U32.AND P0, PT, R3, 0x1, PT ;  /* 0x000000010300780c */ /* 0x000fe20003f05070 */
[----:B------:R-:W-:Y:S01]  /*0660*/  IMAD.SHL.U32 R2, R216, 0x10, RZ ;  /* 0x00000010d8027824 */ /* 0x000fe200078e00ff */
[----:B------:R-:W-:Y:S01]  /*0670*/  LOP3.LUT R208, R0, 0x8, R10, 0xf8, !PT ;  /* 0x0000000800d07812 */ /* 0x000fe200078ef80a */
[----:B------:R-:W-:Y:S01]  /*0680*/  IMAD.SHL.U32 R3, R4, 0x40, RZ ;  /* 0x0000004004037824 */ /* 0x000fe200078e00ff */
[----:B------:R-:W-:Y:S01]  /*0690*/  LOP3.LUT P4, RZ, R7, 0x4, RZ, 0xc0, !PT ;  /* 0x0000000407ff7812 */ /* 0x000fe2000788c0ff */
[----:B------:R-:W-:Y:S01]  /*06a0*/  ULOP3.LUT UR59, UR36, UR59, URZ, 0x3c, !UPT ;  /* 0x0000003b243b7292 */ /* 0x000fe2000f8e3c3f */
        /* <DEDUP_REMOVED lines=8> */
[----:B------:R-:W-:Y:S01]  /*0730*/  LOP3.LUT P3, RZ, R7, 0x2, RZ, 0xc0, !PT ;  /* 0x0000000207ff7812 */ /* 0x000fe2000786c0ff */
[----:B------:R-:W-:Y:S01]  /*0740*/  UIMAD.WIDE.U32 UR42, UR38, UR44, URZ ;  /* 0x0000002c262a72a5 */ /* 0x000fe2000f8e003f */
[----:B------:R-:W-:Y:S01]  /*0750*/  LOP3.LUT R213, R213, R5, R0, 0xf6, !PT ;  /* 0x00000005d5d57212 */ /* 0x000fe200078ef600 */
[----:B------:R-:W-:Y:S01]  /*0760*/  IMAD.IADD R208, R2, 0x1, R208 ;  /* 0x0000000102d07824 */ /* 0x000fe200078e02d0 */
[----:B------:R-:W-:Y:S01]  /*0770*/  SHF.R.S32.HI R2, RZ, 0x6, R14 ;  /* 0x00000006ff027819 */ /* 0x000fe2000001140e */
[----:B------:R-:W-:Y:S01]  /*0780*/  IMAD.SHL.U32 R5, R6, 0x20, RZ ;  /* 0x0000002006057824 */ /* 0x000fe200078e00ff */
[----:B------:R-:W-:Y:S01]  /*0790*/  LOP3.LUT R0, R3, 0x1c0, RZ, 0xc0, !PT ;  /* 0x000001c003007812 */ /* 0x000fe200078ec0ff */
[----:B------:R-:W-:Y:S01]  /*07a0*/  IMAD.SHL.U32 R209, R208, 0x2, RZ ;  /* 0x00000002d0d17824 */ /* 0x000fe200078e00ff */
[----:B------:R-:W-:Y:S01]  /*07b0*/  R2P PR, R4, 0x6 ;  /* 0x0000000604007804 */ /* 0x000fe20000000000 */
[C---:B------:R-:W-:Y:S01]  /*07c0*/  IMAD R9, R2.reuse, 0x200, R9 ;  /* 0x0000020002097824 */ /* 0x040fe200078e0209 */
[----:B------:R-:W-:Y:S01]  /*07d0*/  SHF.R.U32.HI R3, RZ, 0x3, R0 ;  /* 0x00000003ff037819 */ /* 0x000fe20000011600 */
[----:B------:R-:W-:Y:S01]  /*07e0*/  IMAD.SHL.U32 R2, R2, 0x8, RZ ;  /* 0x0000000802027824 */ /* 0x000fe200078e00ff */
[C---:B------:R-:W-:Y:S01]  /*07f0*/  LOP3.LUT P6, RZ, R8.reuse, 0x4, RZ, 0xc0, !PT ;  /* 0x0000000408ff7812 */ /* 0x040fe200078cc0ff */
[----:B------:R-:W-:Y:S01]  /*0800*/  IMAD.SHL.U32 R4, R11, 0x20, RZ ;  /* 0x000000200b047824 */ /* 0x000fe200078e00ff */
[----:B------:R-:W-:Y:S01]  /*0810*/  LOP3.LUT P5, RZ, R8, 0x2, RZ, 0xc0, !PT ;  /* 0x0000000208ff7812 */ /* 0x000fe200078ac0ff */
        /* <DEDUP_REMOVED lines=55> */
[----:B------:R-:W-:Y:S01]  /*0b90*/  USHF.R.S32.HI UR50, URZ, 0x1f, UR46 ;  /* 0x0000001f3f327899 */ /* 0x000fe2000801142e */
[----:B------:R-:W-:Y:S01]  /*0ba0*/  IMAD R212, R213, 0x2, R212 ;  /* 0x00000002d5d47824 */ /* 0x000fe200078e02d4 */
[----:B------:R-:W-:Y:S01]  /*0bb0*/  ULDC UR41, c[0x0][0x2e8] ;  /* 0x0000ba0000297ab9 */ /* 0x000fe20000000800 */
[----:B------:R-:W-:-:S02]  /*0bc0*/  IMAD.IADD R215, R210, 0x1, R214 ;  /* 0x00000001d2d77824 */ /* 0x000fc400078e02d6 */
[C---:B------:R-:W-:Y:S02]  /*0bd0*/  IMAD.IADD R219, R218.reuse, 0x1, R216 ;  /* 0x00000001dadb7824 */ /* 0x040fe400078e02d8 */
[----:B------:R-:W-:Y:S02]  /*0be0*/  IMAD.SHL.U32 R213, R213, 0x2, RZ ;  /* 0x00000002d5d57824 */ /* 0x000fe400078e00ff */
[----:B------:R-:W-:Y:S02]  /*0bf0*/  IMAD.IADD R233, R233, 0x1, R232 ;  /* 0x00000001e9e97824 */ /* 0x000fe400078e02e8 */
[----:B------:R-:W-:Y:S02]  /*0c00*/  IMAD.IADD R214, R211, 0x1, R214 ;  /* 0x00000001d3d67824 */ /* 0x000fe400078e02d6 */
[----:B------:R-:W-:Y:S02]  /*0c10*/  IMAD.IADD R218, R218, 0x1, R217 ;  /* 0x00000001dada7824 */ /* 0x000fe400078e02d9 */
.L_x_1358:
        /* <DEDUP_REMOVED lines=21> */
[----:B------:R1:W2:Y:S01]  /*0d70*/  @P2 LDG.E R9, [R4.64] ;  /* 0x0000000404092981 */ /* 0x0002a2000c1e1900 */
[----:B------:R-:W-:Y:S01]  /*0d80*/  UIADD3 UR8, UP0, UR13, UR8, URZ ;  /* 0x000000080d087290 */ /* 0x000fe2000ff1e03f */
[----:B------:R-:W-:Y:S02]  /*0d90*/  PLOP3.LUT P0, PT, PT, PT, UP3, 0x80, 0x0 ;  /* 0x000000000000781c */ /* 0x000fe40003f0f038 */
[----:B------:R1:W3:Y:S01]  /*0da0*/  @P2 LDG.E R8, [R4.64+0x4] ;  /* 0x0000040404082981 */ /* 0x0002e2000c1e1900 */
[----:B------:R-:W-:Y:S01]  /*0db0*/  PLOP3.LUT P1, PT, PT, PT, UP2, 0x80, 0x0 ;  /* 0x000000000000781c */ /* 0x000fe20003f2f028 */
[----:B------:R-:W-:Y:S01]  /*0dc0*/  UIADD3.X UR9, UR12, UR9, URZ, UP0, !UPT ;  /* 0x000000090c097290 */ /* 0x000fe200087fe43f */
[----:B------:R-:W-:-:S02]  /*0dd0*/  IMAD.U32 R6, RZ, RZ, UR6 ;  /* 0x00000006ff067e24 */ /* 0x000fc4000f8e00ff */
        /* <DEDUP_REMOVED lines=34> */
.L_x_1312:
        /* <DEDUP_REMOVED lines=25> */
[----:B------:R-:W-:Y:S02]  /*1190*/  UIMAD.WIDE.U32 UR6, UR35, UR12, URZ ;  /* 0x0000000c230672a5 */ /* 0x000fe4000f8e003f */
[----:B------:R-:W-:-:S02]  /*11a0*/  UIMAD UR14, UR35, UR13, UR9 ;  /* 0x0000000d230e72a4 */ /* 0x000fc4000f8e0209 */
[----:B------:R-:W-:Y:S02]  /*11b0*/  ULEA.HI UR11, UR11, UR8, URZ, 0x6 ;  /* 0x000000080b0b7291 */ /* 0x000fe4000f8f303f */
        /* <DEDUP_REMOVED lines=8> */
[----:B------:R-:W-:Y:S02]  /*1240*/  UISETP.NE.AND UP0, UPT, UR30, -0x1, UPT ;  /* 0xffffffff1e00788c */ /* 0x000fe4000bf05270 */
        /* <DEDUP_REMOVED lines=20> */
[----:B------:R-:W-:-:S04]  /*1390*/  UIMAD UR8, UR8, UR6, URZ ;  /* 0x00000006080872a4 */ /* 0x000fc8000f8e023f */
[----:B------:R-:W-:-:S03]  /*13a0*/  UIMAD UR11, UR24, UR7, UR8 ;  /* 0x00000007180b72a4 */ /* 0x000fc6000f8e0208 */
[----:B------:R-:W-:Y:S02]  /*13b0*/  ULDC.64 UR8, c[0x0][0x180] ;  /* 0x0000600000087ab9 */ /* 0x000fe40000000a00 */
[----:B------:R-:W-:-:S04]  /*13c0*/  UIMAD UR7, UR37, UR8, URZ ;  /* 0x00000008250772a4 */ /* 0x000fc8000f8e023f */
[----:B------:R-:W-:Y:S02]  /*13d0*/  UIMAD UR9, UR35, UR9, UR7 ;  /* 0x00000009230972a4 */ /* 0x000fe4000f8e0207 */
[----:B------:R-:W-:-:S04]  /*13e0*/  UIMAD.WIDE.U32 UR6, UR24, UR6, URZ ;  /* 0x00000006180672a5 */ /* 0x000fc8000f8e003f */
[----:B------:R-:W-:-:S04]  /*13f0*/  UIADD3 UR7, UR7, UR11, URZ ;  /* 0x0000000b07077290 */ /* 0x000fc8000fffe03f */
[----:B------:R-:W-:-:S04]  /*1400*/  UIMAD.WIDE.U32 UR6, UR35, UR8, UR6 ;  /* 0x00000008230672a5 */ /* 0x000fc8000f8e0006 */
[----:B------:R-:W-:-:S03]  /*1410*/  UIADD3 UR29, UR7, UR9, URZ ;  /* 0x00000009071d7290 */ /* 0x000fc6000fffe03f */
[----:B------:R-:W-:Y:S02]  /*1420*/  UMOV UR27, UR6 ;  /* 0x00000006001b7c82 */ /* 0x000fe40008000000 */
.L_x_1314:
        /* <DEDUP_REMOVED lines=43> */
.L_x_1315:
[----:B------:R-:W-:Y:S01]  /*16e0*/  ULDC.64 UR8, c[0x0][0x370] ;  /* 0x0000dc0000087ab9 */ /* 0x000fe20000000a00 */
[----:B------:R-:W-:Y:S01]  /*16f0*/  PLOP3.LUT P0, PT, PT, PT, UP5, 0x80, 0x0 ;  /* 0x000000000000781c */ /* 0x000fe20003f0f058 */
[----:B------:R-:W-:Y:S02]  /*1700*/  @UP3 UIMAD.WIDE.U32 UR6, UR16, UR8, URZ ;  /* 0x00000008100632a5 */ /* 0x000fe4000f8e003f */
[----:B------:R-:W-:Y:S02]  /*1710*/  ULDC UR12, c[0x0][0x224] ;  /* 0x00008900000c7ab9 */ /* 0x000fe40000000800 */
[----:B------:R-:W-:-:S03]  /*1720*/  @UP3 UIMAD UR22, UR16, UR9, UR7 ;  /* 0x00000009101632a4 */ /* 0x000fc6000f8e0207 */
[----:B------:R-:W-:Y:S02]  /*1730*/  @UP3 UMOV UR18, UR6 ;  /* 0x0000000600123c82 */ /* 0x000fe40008000000 */
[----:B------:R-:W-:Y:S02]  /*1740*/  ULDC.64 UR6, c[0x0][0x368] ;  /* 0x0000da0000067ab9 */ /* 0x000fe40000000a00 */
[----:B------:R-:W-:-:S04]  /*1750*/  @!UP3 UIMAD UR8, UR37, UR6, URZ ;  /* 0x000000062508b2a4 */ /* 0x000fc8000f8e023f */
[----:B------:R-:W-:Y:S02]  /*1760*/  @!UP3 UIMAD UR8, UR35, UR7, UR8 ;  /* 0x000000072308b2a4 */ /* 0x000fe4000f8e0208 */
[----:B------:R-:W-:-:S04]  /*1770*/  @!UP3 UIMAD.WIDE.U32 UR6, UR35, UR6, URZ ;  /* 0x000000062306b2a5 */ /* 0x000fc8000f8e003f */
[----:B------:R-:W-:-:S03]  /*1780*/  @!UP3 UIADD3 UR22, UR7, UR8, URZ ;  /* 0x000000080716b290 */ /* 0x000fc6000fffe03f */
[----:B------:R-:W-:Y:S02]  /*1790*/  ULDC.64 UR8, c[0x0][0x3d8] ;  /* 0x0000f60000087ab9 */ /* 0x000fe40000000a00 */
        /* <DEDUP_REMOVED lines=11> */
[----:B------:R-:W-:Y:S02]  /*1850*/  USHF.L.U32 UR12, UR35, 0x7, URZ ;  /* 0x00000007230c7899 */ /* 0x000fe4000800063f */
[----:B------:R-:W-:Y:S02]  /*1860*/  @UP3 UIADD3 UR13, UR9, UR7, URZ ;  /* 0x00000007090d3290 */ /* 0x000fe4000fffe03f */
[----:B------:R-:W-:-:S02]  /*1870*/  USEL UR7, UR6, URZ, UP1 ;  /* 0x0000003f06077287 */ /* 0x000fc40008800000 */
[----:B------:R-:W-:Y:S02]  /*1880*/  USEL UR6, UR12, URZ, UP1 ;  /* 0x0000003f0c067287 */ /* 0x000fe40008800000 */
[----:B------:R-:W-:Y:S02]  /*1890*/  USEL UR20, UR42, UR8, !UP3 ;  /* 0x000000082a147287 */ /* 0x000fe4000d800000 */
[----:B------:R-:W-:Y:S02]  /*18a0*/  UIADD3 UR6, UP1, UR17, UR6, URZ ;  /* 0x0000000611067290 */ /* 0x000fe4000ff3e03f */
[----:B------:R-:W-:Y:S02]  /*18b0*/  ULDC UR12, c[0x0][0x234] ;  /* 0x00008d00000c7ab9 */ /* 0x000fe40000000800 */
[----:B------:R-:W-:Y:S02]  /*18c0*/  UIADD3.X UR8, UR21, UR7, URZ, UP1, !UPT ;  /* 0x0000000715087290 */ /* 0x000fe40008ffe43f */
[----:B------:R-:W-:-:S02]  /*18d0*/  UIMAD UR7, UR39, UR6, URZ ;  /* 0x00000006270772a4 */ /* 0x000fc4000f8e023f */
[----:B------:R-:W-:Y:S02]  /*18e0*/  USEL UR11, UR11, URZ, UP6 ;  /* 0x0000003f0b0b7287 */ /* 0x000fe4000b000000 */
        /* <DEDUP_REMOVED lines=12> */
.L_x_1316:
[----:B------:R-:W-:-:S04]  /*19b0*/  UMOV UR12, UR53 ;  /* 0x00000035000c7c82 */ /* 0x000fc80008000000 */
.L_x_1317:
[----:B------:R-:W-:Y:S01]  /*19c0*/  UIADD3 UR6, UP4, UP3, UR6, UR47, UR49 ;  /* 0x0000002f06067290 */ /* 0x000fe2000fb9e031 */
[----:B------:R-:W1:Y:S01]  /*19d0*/  S2R R25, SR_TID.X ;  /* 0x0000000000197919 */ /* 0x000e620000002100 */
[----:B------:R-:W-:Y:S01]  /*19e0*/  IMAD.U32 R5, RZ, RZ, UR5 ;  /* 0x00000005ff057e24 */ /* 0x000fe2000f8e00ff */
[----:B------:R-:W-:Y:S01]  /*19f0*/  UIADD3 UR16, UR17, UR14, URZ ;  /* 0x0000000e11107290 */ /* 0x000fe2000fffe03f */
[----:B------:R-:W-:Y:S01]  /*1a00*/  IMAD.U32 R4, RZ, RZ, UR4 ;  /* 0x00000004ff047e24 */ /* 0x000fe2000f8e00ff */
[----:B------:R-:W-:Y:S01]  /*1a10*/  UIADD3 UR31, UP2, UP1, UR19, UR6, UR20 ;  /* 0x00000006131f7290 */ /* 0x000fe2000f95e014 */
[----:B------:R-:W-:Y:S01]  /*1a20*/  IADD3 R14, P0, R241, UR17, RZ ;  /* 0x00000011f10e7c10 */ /* 0x000fe2000ff1e0ff */
[----:B------:R-:W-:Y:S01]  /*1a30*/  UIADD3.X UR6, UR9, UR51, UR56, UP4, UP3 ;  /* 0x0000003309067290 */ /* 0x000fe2000a7e6438 */
[----:B------:R-:W-:Y:S01]  /*1a40*/  SHF.R.S32.HI R229, RZ, 0x1f, R228 ;  /* 0x0000001fffe57819 */ /* 0x000fe200000114e4 */
[----:B------:R-:W-:Y:S01]  /*1a50*/  ULDC.64 UR4, c[0x0][0x3c8] ;  /* 0x0000f20000047ab9 */ /* 0x000fe20000000a00 */
        /* <DEDUP_REMOVED lines=8> */
[----:B------:R-:W-:Y:S01]  /*1ae0*/  IMAD.U32 R12, RZ, RZ, UR36 ;  /* 0x00000024ff0c7e24 */ /* 0x000fe2000f8e00ff */
[----:B------:R-:W-:Y:S01]  /*1af0*/  BSSY B1, `(.L_x_1313) ;  /* 0x000097a000017945 */ /* 0x000fe20003800000 */
[----:B------:R-:W-:Y:S01]  /*1b00*/  IMAD R17, R14, c[0x0][0x194], R8 ;  /* 0x000065000e117a24 */ /* 0x000fe200078e0208 */
[----:B------:R-:W-:-:S03]  /*1b10*/  UIMAD UR9, UR36, UR7, UR6 ;  /* 0x00000007240972a4 */ /* 0x000fc6000f8e0206 */
[----:B------:R-:W-:Y:S01]  /*1b20*/  ULDC.64 UR6, c[0x0][0x370] ;  /* 0x0000dc0000067ab9 */ /* 0x000fe20000000a00 */
[----:B-1----:R-:W-:Y:S01]  /*1b30*/  SHF.R.S32.HI R26, RZ, 0x1f, R25 ;  /* 0x0000001fff1a7819 */ /* 0x002fe20000011419 */
[----:B------:R-:W-:-:S03]  /*1b40*/  UIMAD UR6, UR21, UR6, URZ ;  /* 0x00000006150672a4 */ /* 0x000fc6000f8e023f */
[----:B------:R-:W-:Y:S01]  /*1b50*/  LEA.HI R6, R26, R25, RZ, 0x5 ;  /* 0x000000191a067211 */ /* 0x000fe200078f28ff */
[----:B------:R-:W-:-:S03]  /*1b60*/  UIMAD UR11, UR17, UR7, UR6 ;  /* 0x00000007110b72a4 */ /* 0x000fc6000f8e0206 */
[----:B------:R-:W-:Y:S02]  /*1b70*/  ULDC.64 UR6, c[0x0][0x378] ;  /* 0x0000de0000067ab9 */ /* 0x000fe40000000a00 */
[----:B------:R-:W-:-:S04]  /*1b80*/  UIMAD UR6, UR60, UR6, URZ ;  /* 0x000000063c0672a4 */ /* 0x000fc8000f8e023f */
[----:B------:R-:W-:Y:S02]  /*1b90*/  UIMAD UR8, UR36, UR7, UR6 ;  /* 0x00000007240872a4 */ /* 0x000fe4000f8e0206 */
[----:B------:R-:W-:-:S03]  /*1ba0*/  UIADD3 UR6, UR17, UR12, URZ ;  /* 0x0000000c11067290 */ /* 0x000fc6000fffe03f */
[----:B------:R-:W-:Y:S02]  /*1bb0*/  ULDC UR12, c[0x0][0x2e8] ;  /* 0x0000ba00000c7ab9 */ /* 0x000fe40000000800 */
[----:B------:R-:W-:Y:S01]  /*1bc0*/  UIMAD.WIDE UR6, UR6, UR14, UR4 ;  /* 0x0000000e060672a5 */ /* 0x000fe2000f8e0204 */
[----:B------:R1:W2:Y:S06]  /*1bd0*/  R2UR UR4, R4 ;  /* 0x00000000040473c2 */ /* 0x0002ac00000e0000 */
[----:B------:R-:W-:Y:S02]  /*1be0*/  UMOV UR20, UR6 ;  /* 0x0000000600147c82 */ /* 0x000fe40008000000 */
[----:B------:R-:W-:Y:S01]  /*1bf0*/  UIADD3 UR6, -UR10, UR15, UR26 ;  /* 0x0000000f0a067290 */ /* 0x000fe2000fffe11a */
[----:B------:R3:W4:Y:S01]  /*1c00*/  R2UR UR5, R5 ;  /* 0x00000000050573c2 */ /* 0x00072200000e0000 */
[----:B------:R-:W-:-:S02]  /*1c10*/  UMOV UR19, UR7 ;  /* 0x0000000700137c82 */ /* 0x000fc40008000000 */
[----:B------:R-:W-:Y:S02]  /*1c20*/  UIADD3 UR6, UR6, -UR12, URZ ;  /* 0x8000000c06067290 */ /* 0x000fe4000fffe03f */
[----:B------:R-:W-:Y:S02]  /*1c30*/  UIADD3 UR12, UR34, -0x1, URZ ;  /* 0xffffffff220c7890 */ /* 0x000fe4000fffe03f */
[----:B------:R-:W-:-:S04]  /*1c40*/  USHF.R.S32.HI UR21, URZ, 0x1f, UR6 ;  /* 0x0000001f3f157899 */ /* 0x000fc80008011406 */
[----:B------:R-:W-:Y:S01]  /*1c50*/  ULEA.HI UR21, UR21, UR6, URZ, 0x6 ;  /* 0x0000000615157291 */ /* 0x000fe2000f8f303f */
[----:B-1----:R-:W-:-:S03]  /*1c60*/  LOP3.LUT R4, R6, 0xffffffe0, RZ, 0xc0, !PT ;  /* 0xffffffe006047812 */ /* 0x002fc600078ec0ff */
[----:B------:R-:W-:Y:S01]  /*1c70*/  USHF.R.S32.HI UR21, URZ, 0x6, UR21 ;  /* 0x000000063f157899 */ /* 0x000fe20008011415 */
[----:B------:R-:W-:Y:S01]  /*1c80*/  SHF.R.S32.HI R6, RZ, 0x5, R6 ;  /* 0x00000005ff067819 */ /* 0x000fe20000011406 */
[----:B------:R-:W-:Y:S01]  /*1c90*/  ULDC.64 UR6, c[0x0][0x200] ;  /* 0x0000800000067ab9 */ /* 0x000fe20000000a00 */
[----:B------:R-:W-:Y:S01]  /*1ca0*/  IMAD.IADD R21, R25, 0x1, -R4 ;  /* 0x0000000119157824 */ /* 0x000fe200078e0a04 */
[----:B------:R-:W-:Y:S01]  /*1cb0*/  IADD3 R4, P2, R228, UR18, RZ ;  /* 0x00000012e4047c10 */ /* 0x000fe2000ff5e0ff */
[----:B------:R-:W-:Y:S02]  /*1cc0*/  UISETP.LT.AND UP1, UPT, URZ, UR21, UPT ;  /* 0x000000153f00728c */ /* 0x000fe4000bf21270 */
[----:B------:R-:W-:Y:S01]  /*1cd0*/  IMAD R6, R6, UR48, R21 ;  /* 0x0000003006067c24 */ /* 0x000fe2000f8e0215 */
[----:B---3--:R-:W-:Y:S01]  /*1ce0*/  IADD3.X R5, R229, UR22, RZ, P2, !PT ;  /* 0x00000016e5057c10 */ /* 0x008fe200097fe4ff */
[----:B------:R-:W-:Y:S02]  /*1cf0*/  USEL UR21, URZ, UR21, !UP1 ;  /* 0x000000153f157287 */ /* 0x000fe4000c800000 */
[----:B------:R-:W-:Y:S01]  /*1d00*/  UIMAD.WIDE UR16, UR16, UR14, UR6 ;  /* 0x0000000e101072a5 */ /* 0x000fe2000f8e0206 */
[----:B------:R-:W-:Y:S01]  /*1d10*/  IADD3 R10, P0, R6, UR31, RZ ;  /* 0x0000001f060a7c10 */ /* 0x000fe2000ff1e0ff */
[----:B------:R-:W-:Y:S01]  /*1d20*/  IMAD.WIDE.U32 R4, R7, c[0x0][0x370], R4 ;  /* 0x0000dc0007047a25 */ /* 0x000fe200078e0004 */
[----:B------:R-:W-:-:S02]  /*1d30*/  UISETP.GT.AND UP1, UPT, UR34, UR21, UPT ;  /* 0x000000152200728c */ /* 0x000fc4000bf24270 */
[----:B------:R-:W-:Y:S01]  /*1d40*/  LEA.HI.X.SX32 R11, R6, UR13, 0x1, P0 ;  /* 0x0000000d060b7c11 */ /* 0x000fe200080f0eff */
[----:B------:R-:W-:Y:S01]  /*1d50*/  IMAD.WIDE.U32 R6, R14, c[0x0][0x190], R228 ;  /* 0x000064000e067a25 */ /* 0x000fe200078e00e4 */
[----:B------:R-:W-:-:S04]  /*1d60*/  IADD3 R5, R5, UR11, RZ ;  /* 0x0000000b05057c10 */ /* 0x000fc8000fffe0ff */
[----:B------:R-:W-:Y:S01]  /*1d70*/  IADD3 R8, P0, R6, UR33, RZ ;  /* 0x0000002106087c10 */ /* 0x000fe2000ff1e0ff */
[----:B------:R-:W-:-:S03]  /*1d80*/  IMAD.WIDE.U32 R4, R9, c[0x0][0x378], R4 ;  /* 0x0000de0009047a25 */ /* 0x000fc600078e0004 */
[----:B------:R-:W-:Y:S01]  /*1d90*/  IADD3.X R9, R7, UR32, R17, P0, !PT ;  /* 0x0000002007097c10 */ /* 0x000fe200087fe411 */
[----:B------:R-:W-:Y:S01]  /*1da0*/  IMAD.MOV.U32 R6, RZ, RZ, R4 ;  /* 0x000000ffff067224 */ /* 0x000fe200078e0004 */
[----:B------:R-:W-:Y:S02]  /*1db0*/  LEA R220, P0, R10, c[0x0][0x350], 0x2 ;  /* 0x0000d4000adc7a11 */ /* 0x000fe400078010ff */
[----:B------:R-:W-:Y:S01]  /*1dc0*/  IADD3 R7, R5, UR8, RZ ;  /* 0x0000000805077c10 */ /* 0x000fe2000fffe0ff */
[----:B------:R-:W-:Y:S01]  /*1dd0*/  IMAD R5, R24, c[0x0][0x370], RZ ;  /* 0x0000dc0018057a24 */ /* 0x000fe200078e02ff */
[----:B------:R-:W-:Y:S01]  /*1de0*/  LEA.HI.X R221, R10, c[0x0][0x354], R11, 0x2, P0 ;  /* 0x0000d5000add7a11 */ /* 0x000fe200000f140b */
[----:B------:R-:W-:Y:S01]  /*1df0*/  IMAD.WIDE.U32 R12, R12, c[0x0][0x1a8], R8 ;  /* 0x00006a000c0c7a25 */ /* 0x000fe200078e0008 */
[----:B------:R-:W-:-:S03]  /*1e00*/  PLOP3.LUT P0, PT, PT, PT, UP1, 0x80, 0x0 ;  /* 0x000000000000781c */ /* 0x000fc60003f0f018 */
[----:B------:R-:W-:Y:S01]  /*1e10*/  IMAD R4, R241, c[0x0][0x374], R5 ;  /* 0x0000dd00f1047a24 */ /* 0x000fe200078e0205 */
[----:B------:R-:W-:Y:S01]  /*1e20*/  IADD3 R18, R13, UR9, RZ ;  /* 0x000000090d127c10 */ /* 0x000fe2000fffe0ff */
[----:B------:R-:W-:Y:S01]  /*1e30*/  IMAD.WIDE.U32 R6, R241, c[0x0][0x370], R6 ;  /* 0x0000dc00f1067a25 */ /* 0x000fe200078e0006 */
[----:B------:R-:W-:-:S03]  /*1e40*/  LEA R225, P3, R12, c[0x0][0x160], 0x1 ;  /* 0x000058000ce17a11 */ /* 0x000fc600078608ff */
[----:B------:R-:W-:Y:S01]  /*1e50*/  IMAD.IADD R11, R7, 0x1, R4 ;  /* 0x00000001070b7824 */ /* 0x000fe200078e0204 */
[----:B------:R-:W-:Y:S02]  /*1e60*/  LEA R224, P2, R6, c[0x0][0x330], 0x1 ;  /* 0x0000cc0006e07a11 */ /* 0x000fe400078408ff */
[----:B------:R-:W-:Y:S02]  /*1e70*/  LEA.HI.X R226, R12, c[0x0][0x164], R18, 0x1, P3 ;  /* 0x000059000ce27a11 */ /* 0x000fe400018f0c12 */
        /* <DEDUP_REMOVED lines=20> */
.L_x_1319:
        /* <DEDUP_REMOVED lines=18> */
.L_x_1320:
        /* <DEDUP_REMOVED lines=8> */
[----:B------:R-:W-:Y:S02]  /*2160*/  IADD3 R6, P0, R4, UR14, RZ ;  /* 0x0000000e04067c10 */ /* 0x000fe4000ff1e0ff */
        /* <DEDUP_REMOVED lines=26> */
.L_x_1322:
[----:B------:R-:W-:Y:S05]  /*2310*/  BSYNC B0 ;  /* 0x0000000000007941 */ /* 0x000fea0003800000 */
.L_x_1321:
        /* <DEDUP_REMOVED lines=21> */
.L_x_1324:
[----:B------:R-:W-:Y:S05]  /*2470*/  BSYNC B0 ;  /* 0x0000000000007941 */ /* 0x000fea0003800000 */
.L_x_1323:
        /* <DEDUP_REMOVED lines=31> */
.L_x_1326:
[----:B------:R-:W-:Y:S05]  /*2670*/  BSYNC B0 ;  /* 0x0000000000007941 */ /* 0x000fea0003800000 */
.L_x_1325:
        /* <DEDUP_REMOVED lines=20> */
.L_x_1318:
        /* <DEDUP_REMOVED lines=50> */
.L_x_1329:
[----:B------:R-:W-:Y:S05]  /*2ae0*/  BSYNC B0 ;  /* 0x0000000000007941 */ /* 0x000fea0003800000 */
.L_x_1328:
        /* <DEDUP_REMOVED lines=48> */
.L_x_1331:
[----:B------:R-:W-:Y:S05]  /*2df0*/  BSYNC B0 ;  /* 0x0000000000007941 */ /* 0x000fea0003800000 */
.L_x_1330:
        /* <DEDUP_REMOVED lines=44> */
.L_x_1333:
[----:B------:R-:W-:Y:S05]  /*30c0*/  BSYNC B0 ;  /* 0x0000000000007941 */ /* 0x000fea0003800000 */
.L_x_1332:
        /* <DEDUP_REMOVED lines=45> */
.L_x_1335:
[----:B------:R-:W-:Y:S05]  /*33a0*/  BSYNC B0 ;  /* 0x0000000000007941 */ /* 0x000fea0003800000 */
.L_x_1334:
[C---:B--23--:R-:W-:Y:S01]  /*33b0*/  IADD3 R4, R230.reuse, 0x8, RZ ;  /* 0x00000008e6047810 */ /* 0x04cfe20007ffe0ff */
[----:B------:R-:W-:Y:S01]  /*33c0*/  USHF.R.S32.HI UR7, URZ, 0x1f, UR26 ;  /* 0x0000001f3f077899 */ /* 0x000fe2000801141a */
[----:B------:R-:W-:Y:S01]  /*33d0*/  ISETP.GE.AND P1, PT, R230, UR6, PT ;  /* 0x00000006e6007c0c */ /* 0x000fe2000bf26270 */
        /* <DEDUP_REMOVED lines=72> */
.L_x_1337:
[----:B---3--:R-:W-:Y:S05]  /*3860*/  BSYNC B0 ;  /* 0x0000000000007941 */ /* 0x008fea0003800000 */
.L_x_1336:
        /* <DEDUP_REMOVED lines=55> */
.L_x_1339:
[----:B------:R-:W-:Y:S05]  /*3be0*/  BSYNC B0 ;  /* 0x0000000000007941 */ /* 0x000fea0003800000 */
.L_x_1338:
        /* <DEDUP_REMOVED lines=62> */
.L_x_1341:
[----:B------:R-:W-:Y:S05]  /*3fd0*/  BSYNC B0 ;  /* 0x0000000000007941 */ /* 0x000fea0003800000 */
.L_x_1340:
        /* <DEDUP_REMOVED lines=53> */
.L_x_1343:
[----:B------:R-:W-:Y:S05]  /*4330*/  BSYNC B0 ;  /* 0x0000000000007941 */ /* 0x000fea0003800000 */
.L_x_1342:
[----:B------:R-:W-:Y:S01]  /*4340*/  ULDC.64 UR8, c[0x0][0x318] ;  /* 0x0000c60000087ab9 */ /* 0x000fe20000000a00 */
[----:B------:R-:W-:Y:S01]  /*4350*/  IMAD.MOV.U32 R10, RZ, RZ, c[0x0][0x308] ;  /* 0x0000c200ff0a7624 */ /* 0x000fe200078e00ff */
[----:B------:R-:W-:Y:S01]  /*4360*/  UISETP.NE.U32.AND UP1, UPT, URZ, UR8, UPT ;  /* 0x000000083f00728c */ /* 0x000fe2000bf25070 */
[----:B------:R-:W-:Y:S01]  /*4370*/  IMAD.MOV.U32 R11, RZ, RZ, c[0x0][0x30c] ;  /* 0x0000c300ff0b7624 */ /* 0x000fe200078e00ff */
[----:B------:R-:W-:Y:S01]  /*4380*/  ULDC.64 UR22, c[0x0][0x320] ;  /* 0x0000c80000167ab9 */ /* 0x000fe20000000a00 */
[----:B--2---:R-:W2:Y:S01]  /*4390*/  S2R R13, SR_TID.X ;  /* 0x00000000000d7919 */ /* 0x004ea20000002100 */
[----:B------:R-:W-:Y:S01]  /*43a0*/  UISETP.NE.AND.EX UP1, UPT, URZ, UR9, UPT, UP1 ;  /* 0x000000093f00728c */ /* 0x000fe2000bf25310 */
[----:B------:R-:W-:Y:S01]  /*43b0*/  LEA.HI R6, R26, R25, RZ, 0x7 ;  /* 0x000000191a067211 */ /* 0x000fe200078f38ff */
[----:B------:R-:W-:Y:S01]  /*43c0*/  IMAD.U32 R7, RZ, RZ, UR25 ;  /* 0x00000019ff077e24 */ /* 0x000fe2000f8e00ff */
[----:B------:R-:W0:Y:S03]  /*43d0*/  LDGDEPBAR ;  /* 0x00000000000079af */ /* 0x000e260000000000 */
        /* <DEDUP_REMOVED lines=11> */
[----:B---3--:R1:W3:Y:S04]  /*4490*/  @P0 LDG.E R8, [R4.64] ;  /* 0x0000000404080981 */ /* 0x0082e8000c1e1900 */
[----:B-1--4-:R1:W4:Y:S04]  /*44a0*/  LDG.E.64 R4, [R10.64+0x8] ;  /* 0x000008040a047981 */ /* 0x012328000c1e1b00 */
[----:B-1----:R-:W4:Y:S01]  /*44b0*/  LDG.E.64 R10, [R10.64] ;  /* 0x000000040a0a7981 */ /* 0x002f22000c1e1b00 */
[----:B------:R-:W3:Y:S01]  /*44c0*/  @P0 MUFU.RCP R12, c[0x0][0x238] ;  /* 0x00008e00000c0b08 */ /* 0x000ee20000001000 */
[----:B------:R-:W-:Y:S01]  /*44d0*/  SHF.R.S32.HI R6, RZ, 0x7, R6 ;  /* 0x00000007ff067819 */ /* 0x000fe20000011406 */
[----:B--2---:R-:W-:Y:S01]  /*44e0*/  IMAD.SHL.U32 R13, R13, 0x2, RZ ;  /* 0x000000020d0d7824 */ /* 0x004fe200078e00ff */
[----:B------:R-:W-:Y:S01]  /*44f0*/  UIADD3 UR7, UR26, UR15, URZ ;  /* 0x0000000f1a077290 */ /* 0x000fe2000fffe03f */
[----:B------:R-:W-:Y:S01]  /*4500*/  IMAD.U32 R223, RZ, RZ, UR25 ;  /* 0x00000019ffdf7e24 */ /* 0x000fe2000f8e00ff */
[----:B------:R-:W-:Y:S01]  /*4510*/  SHF.L.U32 R9, R6, 0x5, RZ ;  /* 0x0000000506097819 */ /* 0x000fe200000006ff */
[----:B------:R-:W-:Y:S01]  /*4520*/  CS2R R190, SRZ ;  /* 0x0000000000be7805 */ /* 0x000fe2000001ff00 */
[----:B------:R-:W-:Y:S01]  /*4530*/  UIADD3 UR7, -UR10, 0x40, UR7 ;  /* 0x000000400a077890 */ /* 0x000fe2000fffe107 */
[----:B------:R-:W-:Y:S01]  /*4540*/  CS2R R188, SRZ ;  /* 0x0000000000bc7805 */ /* 0x000fe2000001ff00 */
[----:B------:R-:W-:Y:S01]  /*4550*/  LOP3.LUT R9, R9, 0x6, R13, 0xf8, !PT ;  /* 0x0000000609097812 */ /* 0x000fe200078ef80d */
[----:B------:R-:W-:Y:S01]  /*4560*/  CS2R R194, SRZ ;  /* 0x0000000000c27805 */ /* 0x000fe2000001ff00 */
[----:B------:R-:W-:Y:S01]  /*4570*/  LEA R13, R7, R6, 0x1 ;  /* 0x00000006070d7211 */ /* 0x000fe200078e08ff */
[----:B------:R-:W-:Y:S01]  /*4580*/  CS2R R192, SRZ ;  /* 0x0000000000c07805 */ /* 0x000fe2000001ff00 */
[----:B------:R-:W-:Y:S01]  /*4590*/  SHF.R.S32.HI R7, RZ, 0x1f, R21 ;  /* 0x0000001fff077819 */ /* 0x000fe20000011415 */
[----:B------:R-:W-:Y:S01]  /*45a0*/  IMAD R223, R223, 0x40, R9 ;  /* 0x00000040dfdf7824 */ /* 0x000fe200078e0209 */
        /* <DEDUP_REMOVED lines=60> */
[----:B------:R-:W-:Y:S02]  /*4970*/  UMOV UR6, URZ ;  /* 0x0000003f00067c82 */ /* 0x000fe40008000000 */
[----:B------:R-:W-:Y:S02]  /*4980*/  UIADD3 UR22, UR7, -UR13, URZ ;  /* 0x8000000d07167290 */ /* 0x000fe4000fffe03f */
[----:B------:R-:W-:Y:S01]  /*4990*/  ULDC UR18, c[0x0][0x2e4] ;  /* 0x0000b90000127ab9 */ /* 0x000fe20000000800 */
        /* <DEDUP_REMOVED lines=9> */
[----:B------:R-:W1:Y:S08]  /*4a30*/  R2UR UR14, R11 ;  /* 0x000000000b0e73c2 */ /* 0x000e7000000e0000 */
[----:B------:R2:W3:Y:S01]  /*4a40*/  R2UR UR11, R10 ;  /* 0x000000000a0b73c2 */ /* 0x0004e200000e0000 */
[----:B-1----:R-:W-:-:S04]  /*4a50*/  LOP3.LUT R4, R13, UR14, RZ, 0x3c, !PT ;  /* 0x0000000e0d047c12 */ /* 0x002fc8000f8e3cff */
[----:B--23--:R-:W-:-:S03]  /*4a60*/  LOP3.LUT R246, R4, R245, RZ, 0x3c, !PT ;  /* 0x000000f504f67212 */ /* 0x00cfc600078e3cff */
.L_x_1348:
[----:B------:R-:W0:Y:S01]  /*4a70*/  LDGDEPBAR ;  /* 0x00000000000079af */ /* 0x000e220000000000 */
[----:B------:R-:W-:Y:S02]  /*4a80*/  USHF.L.U32 UR7, UR12, 0x6, URZ ;  /* 0x000000060c077899 */ /* 0x000fe4000800063f */
[----:B------:R-:W-:Y:S02]  /*4a90*/  ULDC UR8, c[0x0][0x2e4] ;  /* 0x0000b90000087ab9 */ /* 0x000fe40000000800 */
        /* <DEDUP_REMOVED lines=35> */
[C---:B------:R-:W-:Y:S07]  /*4cd0*/  HMMA.16816.F32.BF16 R12, R84.reuse, R112, R12 ;  /* 0x00000070540c723c */ /* 0x040fee000004180c */
[----:B------:R-:W-:Y:S01]  /*4ce0*/  IMAD.U32 R112, RZ, RZ, UR20 ;  /* 0x00000014ff707e24 */ /* 0x000fe2000f8e00ff */
[----:B------:R-:W-:Y:S01]  /*4cf0*/  HMMA.16816.F32.BF16 R16, R84, R114, R16 ;  /* 0x000000725410723c */ /* 0x000fe20000041810 */
[----:B------:R-:W-:Y:S03]  /*4d00*/  LDSM.16.M88.4 R84, [R215+0x2000] ;  /* 0x00200000d754783b */ /* 0x000fe60000000200 */
[----:B------:R-:W-:Y:S04]  /*4d10*/  IMAD.U32 R113, RZ, RZ, UR19 ;  /* 0x00000013ff717e24 */ /* 0x000fe8000f8e00ff */
        /* <DEDUP_REMOVED lines=11> */
[C---:B------:R-:W-:Y:S01]  /*4dd0*/  LEA R108, P0, R230.reuse, R112, 0x2 ;  /* 0x00000070e66c7211 */ /* 0x040fe200078010ff */
[----:B------:R-:W-:Y:S01]  /*4de0*/  HMMA.16816.F32.BF16 R16, R92, R110, R16 ;  /* 0x0000006e5c10723c */ /* 0x000fe20000041810 */
[----:B------:R-:W4:Y:S03]  /*4df0*/  LDSM.16.M88.4 R92, [R3+0x12800] ;  /* 0x01280000035c783b */ /* 0x000f260000000200 */
[----:B------:R-:W-:Y:S02]  /*4e00*/  LEA.HI.X.SX32 R109, R230, R113, 0x2, P0 ;  /* 0x00000071e66d7211 */ /* 0x000fe400000f16ff */
[----:B------:R-:W-:Y:S02]  /*4e10*/  LDSM.16.M88.4 R112, [R209+0x14000] ;  /* 0x01400000d170783b */ /* 0x000fe40000000200 */
[C---:B--2---:R-:W-:Y:S03]  /*4e20*/  HMMA.16816.F32.BF16 R4, R84.reuse, R96, R4 ;  /* 0x000000605404723c */ /* 0x044fe60000041804 */
[----:B-----5:R2:W5:Y:S05]  /*4e30*/  LDG.E R117, [R108.64] ;  /* 0x000000046c757981 */ /* 0x02056a000c1e1900 */
[C---:B------:R-:W-:Y:S01]  /*4e40*/  HMMA.16816.F32.BF16 R8, R84.reuse, R98, R8 ;  /* 0x000000625408723c */ /* 0x040fe20000041808 */
[----:B------:R2:W5:Y:S05]  /*4e50*/  LDG.E R116, [R108.64+0x20] ;  /* 0x000020046c747981 */ /* 0x00056a000c1e1900 */
[----:B------:R-:W-:Y:S02]  /*4e60*/  LDSM.16.M88.4 R96, [R2+0x14000] ;  /* 0x014000000260783b */ /* 0x000fe40000000200 */
[C---:B---3--:R-:W-:Y:S08]  /*4e70*/  HMMA.16816.F32.BF16 R12, R84.reuse, R88, R12 ;  /* 0x00000058540c723c */ /* 0x048ff0000004180c */
[----:B------:R-:W-:Y:S01]  /*4e80*/  HMMA.16816.F32.BF16 R16, R84, R90, R16 ;  /* 0x0000005a5410723c */ /* 0x000fe20000041810 */
[----:B------:R-:W-:Y:S05]  /*4e90*/  LDSM.16.M88.4 R84, [R209+0x14800] ;  /* 0x01480000d154783b */ /* 0x000fea0000000200 */
[----:B------:R-:W-:Y:S02]  /*4ea0*/  LDSM.16.M88.4 R88, [R211+0x4000] ;  /* 0x00400000d358783b */ /* 0x000fe40000000200 */
[C---:B-1----:R-:W-:Y:S03]  /*4eb0*/  HMMA.16816.F32.BF16 R4, R100.reuse, R104, R4 ;  /* 0x000000686404723c */ /* 0x042fe60000041804 */
[----:B--2---:R-:W1:Y:S05]  /*4ec0*/  LDSM.16.M88.4 R108, [R210+0x4000] ;  /* 0x00400000d26c783b */ /* 0x004e6a0000000200 */
[C---:B------:R-:W-:Y:S01]  /*4ed0*/  HMMA.16816.F32.BF16 R8, R100.reuse, R106, R8 ;  /* 0x0000006a6408723c */ /* 0x040fe20000041808 */
[----:B------:R-:W-:Y:S07]  /*4ee0*/  LDSM.16.M88.4 R104, [R208+0x14000] ;  /* 0x01400000d068783b */ /* 0x000fee0000000200 */
[C---:B----4-:R-:W-:Y:S08]  /*4ef0*/  HMMA.16816.F32.BF16 R12, R100.reuse, R92, R12 ;  /* 0x0000005c640c723c */ /* 0x050ff0000004180c */
[----:B------:R-:W-:Y:S01]  /*4f00*/  HMMA.16816.F32.BF16 R16, R100, R94, R16 ;  /* 0x0000005e6410723c */ /* 0x000fe20000041810 */
[----:B------:R-:W2:Y:S05]  /*4f10*/  LDSM.16.M88.4 R92, [R2+0x14800] ;  /* 0x01480000025c783b */ /* 0x000eaa0000000200 */
[----:B------:R-:W3:Y:S02]  /*4f20*/  LDSM.16.M88.4 R100, [R215+0x4000] ;  /* 0x00400000d764783b */ /* 0x000ee40000000200 */
[C---:B-1----:R-:W-:Y:S08]  /*4f30*/  HMMA.16816.F32.BF16 R4, R108.reuse, R112, R4 ;  /* 0x000000706c04723c */ /* 0x042ff00000041804 */
[C---:B------:R-:W-:Y:S01]  /*4f40*/  HMMA.16816.F32.BF16 R8, R108.reuse, R114, R8 ;  /* 0x000000726c08723c */ /* 0x040fe20000041808 */
[----:B------:R-:W-:Y:S07]  /*4f50*/  LDSM.16.M88.4 R112, [R3+0x14000] ;  /* 0x014000000370783b */ /* 0x000fee0000000200 */
[C---:B------:R-:W-:Y:S08]  /*4f60*/  HMMA.16816.F32.BF16 R12, R108.reuse, R84, R12 ;  /* 0x000000546c0c723c */ /* 0x040ff0000004180c */
        /* <DEDUP_REMOVED lines=18> */
[C---:B------:R-:W-:Y:S08]  /*5090*/  HMMA.16816.F32.BF16 R8, R108.reuse, R114, R8 ;  /* 0x000000726c08723c */ /* 0x040ff00000041808 */
[C---:B--2---:R-:W-:Y:S08]  /*50a0*/  HMMA.16816.F32.BF16 R12, R108.reuse, R88, R12 ;  /* 0x000000586c0c723c */ /* 0x044ff0000004180c */
[----:B------:R-:W-:Y:S01]  /*50b0*/  HMMA.16816.F32.BF16 R16, R108, R90, R16 ;  /* 0x0000005a6c10723c */ /* 0x000fe20000041810 */
[----:B------:R-:W2:Y:S07]  /*50c0*/  LDSM.16.M88.4 R88, [R2+0x16800] ;  /* 0x016800000258783b */ /* 0x000eae0000000200 */
[C---:B------:R-:W-:Y:S08]  /*50d0*/  HMMA.16816.F32.BF16 R4, R92.reuse, R96, R4 ;  /* 0x000000605c04723c */ /* 0x040ff00000041804 */
[C---:B------:R-:W-:Y:S01]  /*50e0*/  HMMA.16816.F32.BF16 R8, R92.reuse, R98, R8 ;  /* 0x000000625c08723c */ /* 0x040fe20000041808 */
[----:B------:R-:W-:Y:S07]  /*50f0*/  LDSM.16.M88.4 R96, [R208+0x16800] ;  /* 0x01680000d060783b */ /* 0x000fee0000000200 */
[C---:B-1----:R-:W-:Y:S08]  /*5100*/  HMMA.16816.F32.BF16 R12, R92.reuse, R84, R12 ;  /* 0x000000545c0c723c */ /* 0x042ff0000004180c */
[----:B------:R-:W-:Y:S01]  /*5110*/  HMMA.16816.F32.BF16 R16, R92, R86, R16 ;  /* 0x000000565c10723c */ /* 0x000fe20000041810 */
[----:B------:R-:W-:Y:S05]  /*5120*/  LDSM.16.M88.4 R84, [R215+0x6000] ;  /* 0x00600000d754783b */ /* 0x000fea0000000200 */
[----:B------:R-:W1:Y:S02]  /*5130*/  LDSM.16.M88.4 R92, [R208+0x16000] ;  /* 0x01600000d05c783b */ /* 0x000e640000000200 */
[C---:B---3--:R-:W-:Y:S07]  /*5140*/  HMMA.16816.F32.BF16 R4, R100.reuse, R104, R4 ;  /* 0x000000686404723c */ /* 0x048fee0000041804 */
[----:B------:R-:W-:Y:S01]  /*5150*/  IADD3 R104, R247, UR7, RZ ;  /* 0x00000007f7687c10 */ /* 0x000fe2000fffe0ff */
[C---:B------:R-:W-:Y:S04]  /*5160*/  HMMA.16816.F32.BF16 R8, R100.reuse, R106, R8 ;  /* 0x0000006a6408723c */ /* 0x040fe80000041808 */
[----:B------:R-:W-:Y:S02]  /*5170*/  IABS R105, R104 ;  /* 0x0000006800697213 */ /* 0x000fe40000000000 */
[----:B------:R-:W-:Y:S02]  /*5180*/  IADD3 R108, R104, 0x8, RZ ;  /* 0x00000008686c7810 */ /* 0x000fe40007ffe0ff */
[C---:B--2---:R-:W-:Y:S03]  /*5190*/  HMMA.16816.F32.BF16 R12, R100.reuse, R88, R12 ;  /* 0x00000058640c723c */ /* 0x044fe6000004180c */
[----:B------:R-:W-:Y:S02]  /*51a0*/  ISETP.GE.AND P1, PT, R108, RZ, PT ;  /* 0x000000ff6c00720c */ /* 0x000fe40003f26270 */
[C---:B------:R-:W-:Y:S02]  /*51b0*/  IADD3 R107, R104.reuse, -0x1, RZ ;  /* 0xffffffff686b7810 */ /* 0x040fe40007ffe0ff */
[----:B------:R-:W-:Y:S01]  /*51c0*/  IMAD.MOV.U32 R88, RZ, RZ, R105 ;  /* 0x000000ffff587224 */ /* 0x000fe200078e0069 */
[----:B------:R-:W-:Y:S01]  /*51d0*/  HMMA.16816.F32.BF16 R16, R100, R90, R16 ;  /* 0x0000005a6410723c */ /* 0x000fe20000041810 */
[----:B------:R-:W-:Y:S02]  /*51e0*/  LDSM.16.M88.4 R100, [R3+0x16000] ;  /* 0x016000000364783b */ /* 0x000fe40000000200 */
[----:B------:R2:W-:Y:S01]  /*51f0*/  I2F R110, R88 ;  /* 0x00000058006e7306 */ /* 0x0005e20000201400 */
[C---:B------:R-:W-:Y:S02]  /*5200*/  IADD3 R105, R104.reuse, 0x7, RZ ;  /* 0x0000000768697810 */ /* 0x040fe40007ffe0ff */
[C---:B------:R-:W-:Y:S02]  /*5210*/  IADD3 R106, R104.reuse, -0x8, RZ ;  /* 0xfffffff8686a7810 */ /* 0x040fe40007ffe0ff */
[----:B------:R-:W-:Y:S04]  /*5220*/  ISETP.GE.AND P0, PT, R105, RZ, PT ;  /* 0x000000ff6900720c */ /* 0x000fe80003f06270 */
[C---:B------:R-:W-:Y:S01]  /*5230*/  @!P1 IADD3 R108, -R104.reuse, -0x8, RZ ;  /* 0xfffffff8686c9810 */ /* 0x040fe20007ffe1ff */
[C---:B-1----:R-:W-:Y:S03]  /*5240*/  HMMA.16816.F32.BF16 R4, R84.reuse, R92, R4 ;  /* 0x0000005c5404723c */ /* 0x042fe60000041804 */
[----:B------:R-:W1:Y:S02]  /*5250*/  I2F R109, R108 ;  /* 0x0000006c006d7306 */ /* 0x000e640000201400 */
[----:B------:R-:W-:Y:S03]  /*5260*/  ISETP.GE.AND P1, PT, R107, RZ, PT ;  /* 0x000000ff6b00720c */ /* 0x000fe60003f26270 */
[----:B------:R-:W-:Y:S01]  /*5270*/  @!P0 IADD3 R105, -R104, -0x7, RZ ;  /* 0xfffffff968698810 */ /* 0x000fe20007ffe1ff */
[C---:B------:R-:W-:Y:S01]  /*5280*/  HMMA.16816.F32.BF16 R8, R84.reuse, R94, R8 ;  /* 0x0000005e5408723c */ /* 0x040fe20000041808 */
[----:B------:R-:W-:Y:S02]  /*5290*/  LDSM.16.M88.4 R92, [R3+0x16800] ;  /* 0x01680000035c783b */ /* 0x000fe40000000200 */
[----:B------:R-:W-:Y:S01]  /*52a0*/  ISETP.GE.AND P0, PT, R106, RZ, PT ;  /* 0x000000ff6a00720c */ /* 0x000fe20003f06270 */
[----:B------:R3:W4:Y:S02]  /*52b0*/  I2F R108, R105 ;  /* 0x00000069006c7306 */ /* 0x0007240000201400 */
[----:B--2---:R-:W2:Y:S02]  /*52c0*/  LDSM.16.M88.4 R88, [R214+0x6000] ;  /* 0x00600000d658783b */ /* 0x004ea40000000200 */
[C---:B------:R-:W-:Y:S04]  /*52d0*/  HMMA.16816.F32.BF16 R12, R84.reuse, R96, R12 ;  /* 0x00000060540c723c */ /* 0x040fe8000004180c */
[C---:B------:R-:W-:Y:S03]  /*52e0*/  @!P1 IADD3 R107, -R104.reuse, 0x1, RZ ;  /* 0x00000001686b9810 */ /* 0x040fe60007ffe1ff */
[C---:B------:R-:W-:Y:S01]  /*52f0*/  IADD3 R96, R104.reuse, -0x10, RZ ;  /* 0xfffffff068607810 */ /* 0x040fe20007ffe0ff */
[----:B------:R-:W-:Y:S02]  /*5300*/  HMMA.16816.F32.BF16 R16, R84, R98, R16 ;  /* 0x000000625410723c */ /* 0x000fe40000041810 */
[----:B------:R-:W1:Y:S02]  /*5310*/  I2F R107, R107 ;  /* 0x0000006b006b7306 */ /* 0x000e640000201400 */
[----:B------:R-:W-:Y:S02]  /*5320*/  @!P0 IADD3 R106, -R104, 0x8, RZ ;  /* 0x00000008686a8810 */ /* 0x000fe40007ffe1ff */
[----:B------:R-:W-:Y:S02]  /*5330*/  ISETP.GE.AND P0, PT, R96, RZ, PT ;  /* 0x000000ff6000720c */ /* 0x000fe40003f06270 */
[C---:B------:R-:W-:Y:S04]  /*5340*/  IADD3 R85, R104.reuse, -0x11, RZ ;  /* 0xffffffef68557810 */ /* 0x040fe80007ffe0ff */
[----:B------:R-:W1:Y:S01]  /*5350*/  I2F R106, R106 ;  /* 0x0000006a006a7306 */ /* 0x000e620000201400 */
[C---:B---3--:R-:W-:Y:S02]  /*5360*/  IADD3 R105, R104.reuse, -0x9, RZ ;  /* 0xfffffff768697810 */ /* 0x048fe40007ffe0ff */
[C---:B------:R-:W-:Y:S02]  /*5370*/  IADD3 R84, R104.reuse, -0x18, RZ ;  /* 0xffffffe868547810 */ /* 0x040fe40007ffe0ff */
[----:B------:R-:W-:Y:S02]  /*5380*/  ISETP.GE.AND P1, PT, R105, RZ, PT ;  /* 0x000000ff6900720c */ /* 0x000fe40003f26270 */
[C---:B------:R-:W-:Y:S02]  /*5390*/  IADD3 R86, R104.reuse, -0x19, RZ ;  /* 0xffffffe768567810 */ /* 0x040fe40007ffe0ff */
[----:B------:R-:W-:Y:S02]  /*53a0*/  ISETP.GE.AND P2, PT, R85, RZ, PT ;  /* 0x000000ff5500720c */ /* 0x000fe40003f46270 */
[----:B------:R-:W-:Y:S02]  /*53b0*/  @!P0 IADD3 R96, -R104, 0x10, RZ ;  /* 0x0000001068608810 */ /* 0x000fe40007ffe1ff */
[----:B------:R-:W-:Y:S04]  /*53c0*/  ISETP.GE.AND P0, PT, R86, RZ, PT ;  /* 0x000000ff5600720c */ /* 0x000fe80003f06270 */
[----:B------:R-:W-:Y:S01]  /*53d0*/  I2F R96, R96 ;  /* 0x0000006000607306 */ /* 0x000fe20000201400 */
[C---:B--2---:R-:W-:Y:S05]  /*53e0*/  HMMA.16816.F32.BF16 R4, R88.reuse, R100, R4 ;  /* 0x000000645804723c */ /* 0x044fea0000041804 */
[----:B------:R-:W-:Y:S02]  /*53f0*/  @!P1 IADD3 R105, -R104, 0x9, RZ ;  /* 0x0000000968699810 */ /* 0x000fe40007ffe1ff */
[----:B------:R-:W-:Y:S01]  /*5400*/  ISETP.GE.AND P1, PT, R84, RZ, PT ;  /* 0x000000ff5400720c */ /* 0x000fe20003f26270 */
[C---:B------:R-:W-:Y:S03]  /*5410*/  HMMA.16816.F32.BF16 R8, R88.reuse, R102, R8 ;  /* 0x000000665808723c */ /* 0x040fe60000041808 */
[----:B------:R-:W2:Y:S01]  /*5420*/  I2F R105, R105 ;  /* 0x0000006900697306 */ /* 0x000ea20000201400 */
[C---:B------:R-:W-:Y:S02]  /*5430*/  @!P2 IADD3 R85, -R104.reuse, 0x11, RZ ;  /* 0x000000116855a810 */ /* 0x040fe40007ffe1ff */
[C---:B------:R-:W-:Y:S02]  /*5440*/  @!P0 IADD3 R86, -R104.reuse, 0x19, RZ ;  /* 0x0000001968568810 */ /* 0x040fe40007ffe1ff */
[C---:B------:R-:W-:Y:S01]  /*5450*/  HMMA.16816.F32.BF16 R12, R88.reuse, R92, R12 ;  /* 0x0000005c580c723c */ /* 0x040fe2000004180c */
[----:B------:R-:W-:Y:S03]  /*5460*/  PLOP3.LUT P0, PT, PT, PT, UP0, 0x80, 0x0 ;  /* 0x000000000000781c */ /* 0x000fe60003f0f008 */
[----:B------:R-:W-:Y:S01]  /*5470*/  @!P1 IADD3 R84, -R104, 0x18, RZ ;  /* 0x0000001868549810 */ /* 0x000fe20007ffe1ff */
[----:B------:R-:W3:Y:S03]  /*5480*/  I2F R85, R85 ;  /* 0x0000005500557306 */ /* 0x000ee60000201400 */
[----:B-1----:R-:W-:Y:S01]  /*5490*/  FFMA.FTZ R6, R109, -UR6, R6 ;  /* 0x800000066d067c23 */ /* 0x002fe20008010006 */
[----:B------:R-:W-:Y:S03]  /*54a0*/  HMMA.16816.F32.BF16 R16, R88, R94, R16 ;  /* 0x0000005e5810723c */ /* 0x000fe60000041810 */
[----:B----4-:R-:W-:Y:S02]  /*54b0*/  FFMA.FTZ R7, R108, -UR6, R7 ;  /* 0x800000066c077c23 */ /* 0x010fe40008010007 */
[C---:B------:R-:W-:Y:S01]  /*54c0*/  FFMA.FTZ R5, R107.reuse, -UR6, R5 ;  /* 0x800000066b057c23 */ /* 0x040fe20008010005 */
[----:B------:R-:W1:Y:S01]  /*54d0*/  I2F R84, R84 ;  /* 0x0000005400547306 */ /* 0x000e620000201400 */
[C---:B------:R-:W-:Y:S02]  /*54e0*/  FFMA.FTZ R4, R110.reuse, -UR6, R4 ;  /* 0x800000066e047c23 */ /* 0x040fe40008010004 */
[----:B------:R-:W-:Y:S03]  /*54f0*/  FFMA.FTZ R11, R107, -UR6, R11 ;  /* 0x800000066b0b7c23 */ /* 0x000fe6000801000b */
[----:B------:R-:W-:Y:S02]  /*5500*/  FFMA.FTZ R10, R110, -UR6, R10 ;  /* 0x800000066e0a7c23 */ /* 0x000fe4000801000a */
[C---:B------:R-:W-:Y:S02]  /*5510*/  FFMA.FTZ R8, R106.reuse, -UR6, R8 ;  /* 0x800000066a087c23 */ /* 0x040fe40008010008 */
[C---:B--2---:R-:W-:Y:S01]  /*5520*/  FFMA.FTZ R9, R105.reuse, -UR6, R9 ;  /* 0x8000000669097c23 */ /* 0x044fe20008010009 */
[----:B------:R-:W2:Y:S01]  /*5530*/  I2F R86, R86 ;  /* 0x0000005600567306 */ /* 0x000ea20000201400 */
[----:B------:R-:W-:Y:S02]  /*5540*/  FFMA.FTZ R14, R106, -UR6, R14 ;  /* 0x800000066a0e7c23 */ /* 0x000fe4000801000e */
[----:B------:R-:W-:Y:S02]  /*5550*/  FFMA.FTZ R15, R105, -UR6, R15 ;  /* 0x80000006690f7c23 */ /* 0x000fe4000801000f */
[C---:B------:R-:W-:Y:S02]  /*5560*/  FFMA.FTZ R12, R96.reuse, -UR6, R12 ;  /* 0x80000006600c7c23 */ /* 0x040fe4000801000c */
[C---:B---3--:R-:W-:Y:S02]  /*5570*/  FFMA.FTZ R13, R85.reuse, -UR6, R13 ;  /* 0x80000006550d7c23 */ /* 0x048fe4000801000d */
[----:B------:R-:W-:Y:S02]  /*5580*/  FFMA.FTZ R18, R96, -UR6, R18 ;  /* 0x8000000660127c23 */ /* 0x000fe40008010012 */
[----:B------:R-:W-:Y:S02]  /*5590*/  FFMA.FTZ R19, R85, -UR6, R19 ;  /* 0x8000000655137c23 */ /* 0x000fe40008010013 */
[----:B-1----:R-:W-:Y:S02]  /*55a0*/  FFMA.FTZ R16, R84, -UR6, R16 ;  /* 0x8000000654107c23 */ /* 0x002fe40008010010 */
[----:B--2---:R-:W-:Y:S01]  /*55b0*/  FFMA.FTZ R17, R86, -UR6, R17 ;  /* 0x8000000656117c23 */ /* 0x004fe20008010011 */
        /* <DEDUP_REMOVED lines=13> */
.L_x_1344:
[----:B------:R-:W-:Y:S01]  /*5690*/  IADD3 R84, R230, UR7, RZ ;  /* 0x00000007e6547c10 */ /* 0x000fe2000fffe0ff */
[----:B------:R-:W-:Y:S01]  /*56a0*/  UIADD3 UR7, -UR8, UR10, -UR15 ;  /* 0x0000000a08077290 */ /* 0x000fe2000fffe90f */
[C---:B------:R-:W-:Y:S01]  /*56b0*/  IADD3 R93, R223.reuse, 0x1, RZ ;  /* 0x00000001df5d7810 */ /* 0x040fe20007ffe0ff */
[----:B------:R-:W-:Y:S01]  /*56c0*/  UMOV UR18, UR8 ;  /* 0x0000000800127c82 */ /* 0x000fe20008000000 */
[C---:B------:R-:W-:Y:S02]  /*56d0*/  IADD3 R85, R84.reuse, 0x8, RZ ;  /* 0x0000000854557810 */ /* 0x040fe40007ffe0ff */
[----:B------:R-:W-:Y:S02]  /*56e0*/  IADD3 R92, R223, 0x8, RZ ;  /* 0x00000008df5c7810 */ /* 0x000fe40007ffe0ff */
[C---:B------:R-:W-:Y:S02]  /*56f0*/  IADD3 R86, R84.reuse, UR7, RZ ;  /* 0x0000000754567c10 */ /* 0x040fe4000fffe0ff */
[----:B------:R-:W-:Y:S01]  /*5700*/  IADD3 R96, R85, UR7, RZ ;  /* 0x0000000755607c10 */ /* 0x000fe2000fffe0ff */
[----:B------:R-:W-:Y:S01]  /*5710*/  UIADD3 UR7, UR10, 0x1, -UR15 ;  /* 0x000000010a077890 */ /* 0x000fe2000fffe80f */
[C---:B------:R-:W-:Y:S02]  /*5720*/  IADD3 R91, R223.reuse, 0x9, RZ ;  /* 0x00000009df5b7810 */ /* 0x040fe40007ffe0ff */
[C---:B------:R-:W-:Y:S01]  /*5730*/  IADD3 R90, R223.reuse, 0x10, RZ ;  /* 0x00000010df5a7810 */ /* 0x040fe20007ffe0ff */
[----:B------:R-:W-:Y:S01]  /*5740*/  UIADD3 UR7, UR7, UR41, URZ ;  /* 0x0000002907077290 */ /* 0x000fe2000fffe03f */
[C---:B------:R-:W-:Y:S02]  /*5750*/  IADD3 R89, R223.reuse, 0x11, RZ ;  /* 0x00000011df597810 */ /* 0x040fe40007ffe0ff */
[C---:B------:R-:W-:Y:S02]  /*5760*/  IADD3 R88, R223.reuse, 0x18, RZ ;  /* 0x00000018df587810 */ /* 0x040fe40007ffe0ff */
[C---:B------:R-:W-:Y:S02]  /*5770*/  IADD3 R87, R223.reuse, 0x19, RZ ;  /* 0x00000019df577810 */ /* 0x040fe40007ffe0ff */
[----:B------:R-:W-:Y:S02]  /*5780*/  IADD3 R94, R84, UR7, RZ ;  /* 0x00000007545e7c10 */ /* 0x000fe4000fffe0ff */
[----:B------:R-:W-:Y:S02]  /*5790*/  IMNMX R84, RZ, R86, !PT ;  /* 0x00000056ff547217 */ /* 0x000fe40007800200 */
[----:B------:R-:W-:Y:S02]  /*57a0*/  IMNMX R86, R94, UR10, PT ;  /* 0x0000000a5e567c17 */ /* 0x000fe4000b800200 */
[-C--:B------:R-:W-:Y:S02]  /*57b0*/  ISETP.GE.AND P0, PT, R223, R84.reuse, PT ;  /* 0x00000054df00720c */ /* 0x080fe40003f06270 */
[----:B------:R-:W-:Y:S02]  /*57c0*/  ISETP.GE.AND P6, PT, R93, R84, PT ;  /* 0x000000545d00720c */ /* 0x000fe40003fc6270 */
[----:B------:R-:W-:Y:S02]  /*57d0*/  IADD3 R95, R85, UR7, RZ ;  /* 0x00000007555f7c10 */ /* 0x000fe4000fffe0ff */
        /* <DEDUP_REMOVED lines=48> */
.L_x_1345:
[----:B------:R-:W-:Y:S01]  /*5ae0*/  IMAD.U32 R84, RZ, RZ, UR12 ;  /* 0x0000000cff547e24 */ /* 0x000fe2000f8e00ff */
[----:B------:R-:W-:Y:S01]  /*5af0*/  UIADD3 UR7, UR11, -0x61c88647, URZ ;  /* 0x9e3779b90b077890 */ /* 0x000fe2000fffe03f */
[----:B------:R-:W-:Y:S01]  /*5b00*/  IMAD.WIDE.U32 R86, R246, -0x326172a9, RZ ;  /* 0xcd9e8d57f6567825 */ /* 0x000fe200078e00ff */
[----:B------:R-:W-:Y:S01]  /*5b10*/  FSETP.NEU.FTZ.AND P0, PT, R235, -INF , PT ;  /* 0xff800000eb00780b */ /* 0x000fe20003f1d000 */
[----:B------:R-:W-:Y:S02]  /*5b20*/  UISETP.GT.AND UP1, UPT, UR12, UR21, UPT ;  /* 0x000000150c00728c */ /* 0x000fe4000bf24270 */
[----:B------:R-:W-:Y:S02]  /*5b30*/  IMAD R84, R84, 0x4, R249 ;  /* 0x0000000454547824 */ /* 0x000fe400078e02f9 */
[----:B------:R-:W-:Y:S02]  /*5b40*/  IMAD.MOV.U32 R240, RZ, RZ, c[0x0][0x22c] ;  /* 0x00008b00fff07624 */ /* 0x000fe400078e00ff */
[----:B------:R-:W-:Y:S04]  /*5b50*/  IMAD.WIDE.U32 R84, R84, -0x326172a9, RZ ;  /* 0xcd9e8d5754547825 */ /* 0x000fe800078e00ff */
[----:B------:R-:W-:Y:S01]  /*5b60*/  IMAD R240, R240, c[0x0][0x1c0], RZ ;  /* 0x00007000f0f07a24 */ /* 0x000fe200078e02ff */
[----:B------:R-:W-:Y:S01]  /*5b70*/  LOP3.LUT R90, R87, UR7, R84, 0x96, !PT ;  /* 0x00000007575a7c12 */ /* 0x000fe2000f8e9654 */
[----:B------:R-:W-:Y:S01]  /*5b80*/  UIADD3 UR7, UR14, -0x4498517b, URZ ;  /* 0xbb67ae850e077890 */ /* 0x000fe2000fffe03f */
[----:B------:R-:W-:Y:S03]  /*5b90*/  LOP3.LUT R84, R85, UR11, R248, 0x96, !PT ;  /* 0x0000000b55547c12 */ /* 0x000fe6000f8e96f8 */
[----:B------:R-:W-:Y:S04]  /*5ba0*/  IMAD.WIDE.U32 R90, R90, -0x2daee0ad, RZ ;  /* 0xd2511f535a5a7825 */ /* 0x000fe800078e00ff */
[----:B------:R-:W-:Y:S05]  /*5bb0*/  IMAD.WIDE.U32 R84, R84, -0x2daee0ad, RZ ;  /* 0xd2511f5354547825 */ /* 0x000fea00078e00ff */
[----:B------:R-:W-:Y:S01]  /*5bc0*/  LOP3.LUT R85, R85, UR7, R244, 0x96, !PT ;  /* 0x0000000755557c12 */ /* 0x000fe2000f8e96f4 */
[----:B------:R-:W-:Y:S06]  /*5bd0*/  UIADD3 UR7, UR14, 0x76cf5d0a, URZ ;  /* 0x76cf5d0a0e077890 */ /* 0x000fec000fffe03f */
[----:B------:R-:W-:Y:S01]  /*5be0*/  LOP3.LUT R88, R91, UR7, R84, 0x96, !PT ;  /* 0x000000075b587c12 */ /* 0x000fe2000f8e9654 */
[----:B------:R-:W-:Y:S01]  /*5bf0*/  UIADD3 UR7, UR11, 0x3c6ef372, URZ ;  /* 0x3c6ef3720b077890 */ /* 0x000fe2000fffe03f */
[----:B------:R-:W-:Y:S04]  /*5c00*/  IMAD.WIDE.U32 R84, R85, -0x326172a9, RZ ;  /* 0xcd9e8d5755547825 */ /* 0x000fe800078e00ff */
[----:B------:R-:W-:Y:S01]  /*5c10*/  IMAD.WIDE.U32 R88, R88, -0x326172a9, RZ ;  /* 0xcd9e8d5758587825 */ /* 0x000fe200078e00ff */
[----:B------:R-:W-:Y:S01]  /*5c20*/  LOP3.LUT R85, R85, UR7, R86, 0x96, !PT ;  /* 0x0000000755557c12 */ /* 0x000fe2000f8e9656 */
[----:B------:R-:W-:Y:S06]  /*5c30*/  UIADD3 UR7, UR11, -0x255992d5, URZ ;  /* 0xdaa66d2b0b077890 */ /* 0x000fec000fffe03f */
        /* <DEDUP_REMOVED lines=11> */
[----:B------:R-:W-:Y:S06]  /*5cf0*/  UIADD3 UR7, UR11, 0x1715609d, URZ ;  /* 0x1715609d0b077890 */ /* 0x000fec000fffe03f */
[----:B------:R-:W-:Y:S01]  /*5d00*/  LOP3.LUT R88, R91, UR7, R84, 0x96, !PT ;  /* 0x000000075b587c12 */ /* 0x000fe2000f8e9654 */
[----:B------:R-:W-:Y:S01]  /*5d10*/  UIADD3 UR7, UR14, -0x56f99767, URZ ;  /* 0xa90668990e077890 */ /* 0x000fe2000fffe03f */
[----:B------:R-:W-:Y:S04]  /*5d20*/  IMAD.WIDE.U32 R84, R85, -0x2daee0ad, RZ ;  /* 0xd2511f5355547825 */ /* 0x000fe800078e00ff */
[----:B------:R-:W-:Y:S01]  /*5d30*/  IMAD.WIDE.U32 R88, R88, -0x2daee0ad, RZ ;  /* 0xd2511f5358587825 */ /* 0x000fe200078e00ff */
[----:B------:R-:W-:Y:S01]  /*5d40*/  LOP3.LUT R86, R85, UR7, R86, 0x96, !PT ;  /* 0x0000000755567c12 */ /* 0x000fe2000f8e9656 */
[----:B------:R-:W-:Y:S02]  /*5d50*/  UIADD3 UR7, UR14, 0x646e171e, URZ ;  /* 0x646e171e0e077890 */ /* 0x000fe4000fffe03f */
[----:B------:R-:W-:Y:S02]  /*5d60*/  FMUL.FTZ R91, R236, 1.4426950216293334961 ;  /* 0x3fb8aa3bec5b7820 */ /* 0x000fe40000410000 */
[----:B------:R-:W-:Y:S02]  /*5d70*/  IMAD.WIDE.U32 R86, R86, -0x326172a9, RZ ;  /* 0xcd9e8d5756567825 */ /* 0x000fe400078e00ff */
[----:B------:R-:W-:Y:S01]  /*5d80*/  LOP3.LUT R85, R89, UR7, R84, 0x96, !PT ;  /* 0x0000000759557c12 */ /* 0x000fe2000f8e9654 */
[----:B------:R-:W-:Y:S01]  /*5d90*/  UIADD3 UR7, UR11, -0x4ab325aa, URZ ;  /* 0xb54cda560b077890 */ /* 0x000fe2000fffe03f */
[----:B------:R-:W-:Y:S05]  /*5da0*/  FMUL.FTZ R84, R235, 1.4426950216293334961 ;  /* 0x3fb8aa3beb547820 */ /* 0x000fea0000410000 */
[----:B------:R-:W-:Y:S02]  /*5db0*/  FSEL R84, R84, RZ, P0 ;  /* 0x000000ff54547208 */ /* 0x000fe40000000000 */
[----:B------:R-:W-:Y:S02]  /*5dc0*/  FSETP.NEU.FTZ.AND P0, PT, R236, -INF , PT ;  /* 0xff800000ec00780b */ /* 0x000fe40003f1d000 */
[----:B------:R-:W-:Y:S01]  /*5dd0*/  LOP3.LUT R90, R87, UR7, R90, 0x96, !PT ;  /* 0x00000007575a7c12 */ /* 0x000fe2000f8e965a */
[--C-:B------:R-:W-:Y:S01]  /*5de0*/  FFMA.FTZ R16, R16, c[0x0][0x23c], -R84.reuse ;  /* 0x00008f0010107a23 */ /* 0x100fe20000010854 */
[----:B------:R-:W-:Y:S01]  /*5df0*/  ULDC.U8 UR7, c[0x0][0x2d8] ;  /* 0x0000b60000077ab9 */ /* 0x000fe20000000000 */
[--C-:B------:R-:W-:Y:S02]  /*5e00*/  FFMA.FTZ R8, R8, c[0x0][0x23c], -R84.reuse ;  /* 0x00008f0008087a23 */ /* 0x100fe40000010854 */
[----:B------:R1:W-:Y:S01]  /*5e10*/  MUFU.EX2 R129, R16 ;  /* 0x0000001000817308 */ /* 0x0003e20000000800 */
[--C-:B------:R-:W-:Y:S02]  /*5e20*/  FFMA.FTZ R12, R12, c[0x0][0x23c], -R84.reuse ;  /* 0x00008f000c0c7a23 */ /* 0x100fe40000010854 */
[--C-:B------:R-:W-:Y:S02]  /*5e30*/  FFMA.FTZ R4, R4, c[0x0][0x23c], -R84.reuse ;  /* 0x00008f0004047a23 */ /* 0x100fe40000010854 */
[--C-:B------:R-:W-:Y:S02]  /*5e40*/  FFMA.FTZ R5, R5, c[0x0][0x23c], -R84.reuse ;  /* 0x00008f0005057a23 */ /* 0x100fe40000010854 */
[--C-:B------:R-:W-:Y:S02]  /*5e50*/  FFMA.FTZ R9, R9, c[0x0][0x23c], -R84.reuse ;  /* 0x00008f0009097a23 */ /* 0x100fe40000010854 */
[--C-:B------:R-:W-:Y:S01]  /*5e60*/  FFMA.FTZ R13, R13, c[0x0][0x23c], -R84.reuse ;  /* 0x00008f000d0d7a23 */ /* 0x100fe20000010854 */
[----:B------:R2:W-:Y:S01]  /*5e70*/  MUFU.EX2 R126, R8 ;  /* 0x00000008007e7308 */ /* 0x0005e20000000800 */
[----:B------:R-:W-:Y:S09]  /*5e80*/  FFMA.FTZ R84, R17, c[0x0][0x23c], -R84 ;  /* 0x00008f0011547a23 */ /* 0x000ff20000010854 */
[----:B------:R3:W-:Y:S01]  /*5e90*/  MUFU.EX2 R127, R12 ;  /* 0x0000000c007f7308 */ /* 0x0007e20000000800 */
[----:B-1----:R-:W-:Y:S05]  /*5ea0*/  FSEL R16, R91, RZ, P0 ;  /* 0x000000ff5b107208 */ /* 0x002fea0000000000 */
[--C-:B------:R-:W-:Y:S04]  /*5eb0*/  FFMA.FTZ R7, R7, c[0x0][0x23c], -R16.reuse ;  /* 0x00008f0007077a23 */ /* 0x100fe80000010810 */
[----:B------:R1:W-:Y:S01]  /*5ec0*/  MUFU.EX2 R124, R4 ;  /* 0x00000004007c7308 */ /* 0x0003e20000000800 */
[--C-:B------:R-:W-:Y:S02]  /*5ed0*/  FFMA.FTZ R6, R6, c[0x0][0x23c], -R16.reuse ;  /* 0x00008f0006067a23 */ /* 0x100fe40000010810 */
[--C-:B------:R-:W-:Y:S01]  /*5ee0*/  FFMA.FTZ R19, R19, c[0x0][0x23c], -R16.reuse ;  /* 0x00008f0013137a23 */ /* 0x100fe20000010810 */
[----:B--2---:R-:W-:Y:S01]  /*5ef0*/  LOP3.LUT R8, R88, 0xff, RZ, 0xc0, !PT ;  /* 0x000000ff58087812 */ /* 0x004fe200078ec0ff */
[--C-:B------:R-:W-:Y:S02]  /*5f00*/  FFMA.FTZ R11, R11, c[0x0][0x23c], -R16.reuse ;  /* 0x00008f000b0b7a23 */ /* 0x100fe40000010810 */
[--C-:B------:R-:W-:Y:S01]  /*5f10*/  FFMA.FTZ R10, R10, c[0x0][0x23c], -R16.reuse ;  /* 0x00008f000a0a7a23 */ /* 0x100fe20000010810 */
[----:B------:R-:W-:Y:S01]  /*5f20*/  ISETP.LE.U32.AND P6, PT, R8, UR7, PT ;  /* 0x0000000708007c0c */ /* 0x000fe2000bfc3070 */
[--C-:B------:R-:W-:Y:S01]  /*5f30*/  FFMA.FTZ R15, R15, c[0x0][0x23c], -R16.reuse ;  /* 0x00008f000f0f7a23 */ /* 0x100fe20000010810 */
[----:B------:R2:W-:Y:S01]  /*5f40*/  MUFU.EX2 R125, R7 ;  /* 0x00000007007d7308 */ /* 0x0005e20000000800 */
[----:B------:R-:W-:Y:S01]  /*5f50*/  LOP3.LUT R8, R86, 0xff, RZ, 0xc0, !PT ;  /* 0x000000ff56087812 */ /* 0x000fe200078ec0ff */
[----:B------:R-:W-:Y:S01]  /*5f60*/  FFMA.FTZ R14, R14, c[0x0][0x23c], -R16 ;  /* 0x00008f000e0e7a23 */ /* 0x000fe20000010810 */
[----:B---3--:R-:W-:Y:S01]  /*5f70*/  SHF.R.U32.HI R12, RZ, 0x10, R88 ;  /* 0x00000010ff0c7819 */ /* 0x008fe20000011658 */
[----:B------:R-:W-:Y:S01]  /*5f80*/  FFMA.FTZ R16, R18, c[0x0][0x23c], -R16 ;  /* 0x00008f0012107a23 */ /* 0x000fe20000010810 */
[----:B------:R-:W-:Y:S05]  /*5f90*/  ISETP.LE.U32.AND P5, PT, R8, UR7, PT ;  /* 0x0000000708007c0c */ /* 0x000fea000bfa3070 */
[----:B------:R3:W-:Y:S01]  /*5fa0*/  MUFU.EX2 R122, R6 ;  /* 0x00000006007a7308 */ /* 0x0007e20000000800 */
[----:B-1----:R-:W-:Y:S04]  /*5fb0*/  LOP3.LUT R4, R85, 0xff, RZ, 0xc0, !PT ;  /* 0x000000ff55047812 */ /* 0x002fe800078ec0ff */
[----:B------:R-:W-:Y:S05]  /*5fc0*/  ISETP.LE.U32.AND P3, PT, R4, UR7, PT ;  /* 0x0000000704007c0c */ /* 0x000fea000bf63070 */
[----:B------:R-:W-:Y:S01]  /*5fd0*/  MUFU.EX2 R120, R5 ;  /* 0x0000000500787308 */ /* 0x000fe20000000800 */
[----:B------:R-:W-:Y:S02]  /*5fe0*/  LOP3.LUT R4, R12, 0xff, RZ, 0xc0, !PT ;  /* 0x000000ff0c047812 */ /* 0x000fe400078ec0ff */
[----:B------:R-:W-:Y:S02]  /*5ff0*/  LOP3.LUT R12, R86, 0xffff, RZ, 0xc0, !PT ;  /* 0x0000ffff560c7812 */ /* 0x000fe400078ec0ff */
[----:B--2---:R-:W-:Y:S02]  /*6000*/  SHF.R.U32.HI R7, RZ, 0x18, R88 ;  /* 0x00000018ff077819 */ /* 0x004fe40000011658 */
[----:B------:R-:W-:Y:S02]  /*6010*/  ISETP.LE.U32.AND P1, PT, R4, UR7, PT ;  /* 0x0000000704007c0c */ /* 0x000fe4000bf23070 */
[----:B------:R-:W-:Y:S01]  /*6020*/  SHF.R.U32.HI R4, RZ, 0x18, R90 ;  /* 0x00000018ff047819 */ /* 0x000fe2000001165a */
[----:B------:R-:W-:Y:S01]  /*6030*/  MUFU.EX2 R128, R19 ;  /* 0x0000001300807308 */ /* 0x000fe20000000800 */
[----:B------:R-:W-:Y:S02]  /*6040*/  ISETP.LE.U32.AND P0, PT, R7, UR7, PT ;  /* 0x0000000707007c0c */ /* 0x000fe4000bf03070 */
[----:B------:R-:W-:Y:S02]  /*6050*/  LOP3.LUT R88, R88, 0xffff, RZ, 0xc0, !PT ;  /* 0x0000ffff58587812 */ /* 0x000fe400078ec0ff */
[--C-:B---3--:R-:W-:Y:S02]  /*6060*/  SHF.R.U32.HI R6, RZ, 0x18, R85.reuse ;  /* 0x00000018ff067819 */ /* 0x108fe40000011655 */
[--C-:B------:R-:W-:Y:S02]  /*6070*/  SHF.R.U32.HI R7, RZ, 0x18, R86.reuse ;  /* 0x00000018ff077819 */ /* 0x100fe40000011656 */
[----:B------:R-:W-:Y:S01]  /*6080*/  ISETP.LE.U32.AND P2, PT, R6, UR7, PT ;  /* 0x0000000706007c0c */ /* 0x000fe2000bf43070 */
[----:B------:R-:W-:Y:S01]  /*6090*/  MUFU.EX2 R123, R9 ;  /* 0x00000009007b7308 */ /* 0x000fe20000000800 */
[----:B------:R-:W-:Y:S02]  /*60a0*/  LOP3.LUT R6, R90, 0xff, RZ, 0xc0, !PT ;  /* 0x000000ff5a067812 */ /* 0x000fe400078ec0ff */
[----:B------:R-:W-:Y:S02]  /*60b0*/  SHF.R.U32.HI R86, RZ, 0x10, R86 ;  /* 0x00000010ff567819 */ /* 0x000fe40000011656 */
[----:B------:R-:W-:Y:S05]  /*60c0*/  ISETP.LE.U32.AND P4, PT, R7, UR7, PT ;  /* 0x0000000707007c0c */ /* 0x000fea000bf83070 */
[----:B------:R-:W-:Y:S10]  /*60d0*/  MUFU.EX2 R113, R11 ;  /* 0x0000000b00717308 */ /* 0x000ff40000000800 */
[----:B------:R-:W-:Y:S10]  /*60e0*/  MUFU.EX2 R112, R10 ;  /* 0x0000000a00707308 */ /* 0x000ff40000000800 */
[----:B------:R-:W-:Y:S10]  /*60f0*/  MUFU.EX2 R121, R15 ;  /* 0x0000000f00797308 */ /* 0x000ff40000000800 */
[----:B------:R-:W-:Y:S10]  /*6100*/  MUFU.EX2 R115, R13 ;  /* 0x0000000d00737308 */ /* 0x000ff40000000800 */
[----:B------:R-:W-:Y:S10]  /*6110*/  MUFU.EX2 R114, R14 ;  /* 0x0000000e00727308 */ /* 0x000ff40000000800 */
[----:B------:R-:W-:Y:S10]  /*6120*/  MUFU.EX2 R119, R84 ;  /* 0x0000005400777308 */ /* 0x000ff40000000800 */
[----:B------:R-:W1:Y:S02]  /*6130*/  MUFU.EX2 R118, R16 ;  /* 0x0000001000767308 */ /* 0x000e640000000800 */
[----:B-1----:R-:W-:Y:S02]  /*6140*/  @!P1 FADD.FTZ R118, -R118, -RZ ;  /* 0x800000ff76769221 */ /* 0x002fe40000010100 */
[----:B------:R-:W-:Y:S01]  /*6150*/  @!P6 FADD.FTZ R129, -R129, -RZ ;  /* 0x800000ff8181e221 */ /* 0x000fe20000010100 */
[----:B------:R-:W-:Y:S01]  /*6160*/  ISETP.LE.U32.AND P6, PT, R4, UR7, PT ;  /* 0x0000000704007c0c */ /* 0x000fe2000bfc3070 */
[----:B------:R-:W-:Y:S01]  /*6170*/  @!P3 FADD.FTZ R127, -R127, -RZ ;  /* 0x800000ff7f7fb221 */ /* 0x000fe20000010100 */
[----:B------:R-:W-:Y:S01]  /*6180*/  SHF.R.U32.HI R4, RZ, 0x10, R90 ;  /* 0x00000010ff047819 */ /* 0x000fe2000001165a */
[----:B------:R-:W-:Y:S01]  /*6190*/  @!P0 FADD.FTZ R128, -R128, -RZ ;  /* 0x800000ff80808221 */ /* 0x000fe20000010100 */
[----:B------:R-:W-:Y:S01]  /*61a0*/  LOP3.LUT R90, R90, 0xffff, RZ, 0xc0, !PT ;  /* 0x0000ffff5a5a7812 */ /* 0x000fe200078ec0ff */
[----:B------:R-:W-:Y:S01]  /*61b0*/  @!P5 FADD.FTZ R126, -R126, -RZ ;  /* 0x800000ff7e7ed221 */ /* 0x000fe20000010100 */
[----:B------:R-:W-:Y:S01]  /*61c0*/  LOP3.LUT R5, R4, 0xff, RZ, 0xc0, !PT ;  /* 0x000000ff04057812 */ /* 0x000fe200078ec0ff */
[----:B------:R-:W-:Y:S01]  /*61d0*/  @!P4 FADD.FTZ R113, -R113, -RZ ;  /* 0x800000ff7171c221 */ /* 0x000fe20000010100 */
[----:B------:R-:W-:Y:S01]  /*61e0*/  SHF.R.U32.HI R90, RZ, 0x8, R90 ;  /* 0x00000008ff5a7819 */ /* 0x000fe2000001165a */
[----:B------:R-:W-:Y:S01]  /*61f0*/  @!P2 FADD.FTZ R121, -R121, -RZ ;  /* 0x800000ff7979a221 */ /* 0x000fe20000010100 */
[----:B------:R-:W-:Y:S02]  /*6200*/  SHF.R.U32.HI R4, RZ, 0x8, R12 ;  /* 0x00000008ff047819 */ /* 0x000fe4000001160c */
[----:B------:R-:W-:Y:S01]  /*6210*/  ISETP.LE.U32.AND P3, PT, R5, UR7, PT ;  /* 0x0000000705007c0c */ /* 0x000fe2000bf63070 */
[----:B------:R-:W-:Y:S01]  /*6220*/  @!P6 FADD.FTZ R125, -R125, -RZ ;  /* 0x800000ff7d7de221 */ /* 0x000fe20000010100 */
[----:B------:R-:W-:Y:S02]  /*6230*/  LOP3.LUT R5, R90, 0xffff, RZ, 0xc0, !PT ;  /* 0x0000ffff5a057812 */ /* 0x000fe400078ec0ff */
[----:B------:R-:W-:Y:S02]  /*6240*/  ISETP.LE.U32.AND P0, PT, R6, UR7, PT ;  /* 0x0000000706007c0c */ /* 0x000fe4000bf03070 */
[----:B------:R-:W-:Y:S02]  /*6250*/  ISETP.LE.U32.AND P6, PT, R5, UR7, PT ;  /* 0x0000000705007c0c */ /* 0x000fe4000bfc3070 */
[----:B------:R-:W-:Y:S02]  /*6260*/  LOP3.LUT R4, R4, 0xffff, RZ, 0xc0, !PT ;  /* 0x0000ffff04047812 */ /* 0x000fe400078ec0ff */
[----:B------:R-:W-:Y:S02]  /*6270*/  SHF.R.U32.HI R6, RZ, 0x10, R85 ;  /* 0x00000010ff067819 */ /* 0x000fe40000011655 */
[----:B------:R-:W-:Y:S01]  /*6280*/  ISETP.LE.U32.AND P5, PT, R4, UR7, PT ;  /* 0x0000000704007c0c */ /* 0x000fe2000bfa3070 */
[----:B------:R-:W-:Y:S01]  /*6290*/  @!P3 FADD.FTZ R122, -R122, -RZ ;  /* 0x800000ff7a7ab221 */ /* 0x000fe20000010100 */
[----:B------:R-:W-:Y:S02]  /*62a0*/  SHF.R.U32.HI R5, RZ, 0x8, R88 ;  /* 0x00000008ff057819 */ /* 0x000fe40000011658 */
[----:B------:R-:W-:Y:S01]  /*62b0*/  LOP3.LUT R85, R85, 0xffff, RZ, 0xc0, !PT ;  /* 0x0000ffff55557812 */ /* 0x000fe200078ec0ff */
[----:B------:R-:W-:Y:S01]  /*62c0*/  @!P0 FADD.FTZ R124, -R124, -RZ ;  /* 0x800000ff7c7c8221 */ /* 0x000fe20000010100 */
[----:B------:R-:W-:Y:S01]  /*62d0*/  LOP3.LUT R4, R6, 0xff, RZ, 0xc0, !PT ;  /* 0x000000ff06047812 */ /* 0x000fe200078ec0ff */
[----:B------:R-:W-:Y:S01]  /*62e0*/  @!P6 FADD.FTZ R120, -R120, -RZ ;  /* 0x800000ff7878e221 */ /* 0x000fe20000010100 */
[----:B------:R-:W-:Y:S02]  /*62f0*/  LOP3.LUT R6, R86, 0xff, RZ, 0xc0, !PT ;  /* 0x000000ff56067812 */ /* 0x000fe400078ec0ff */
[----:B------:R-:W-:Y:S02]  /*6300*/  ISETP.LE.U32.AND P0, PT, R4, UR7, PT ;  /* 0x0000000704007c0c */ /* 0x000fe4000bf03070 */
[----:B------:R-:W-:Y:S01]  /*6310*/  SHF.R.U32.HI R4, RZ, 0x8, R85 ;  /* 0x00000008ff047819 */ /* 0x000fe20000011655 */
[----:B------:R-:W-:Y:S01]  /*6320*/  @!P5 FADD.FTZ R123, -R123, -RZ ;  /* 0x800000ff7b7bd221 */ /* 0x000fe20000010100 */
[----:B------:R-:W-:Y:S02]  /*6330*/  LOP3.LUT R5, R5, 0xffff, RZ, 0xc0, !PT ;  /* 0x0000ffff05057812 */ /* 0x000fe400078ec0ff */
[----:B------:R-:W-:Y:S02]  /*6340*/  LOP3.LUT R4, R4, 0xffff, RZ, 0xc0, !PT ;  /* 0x0000ffff04047812 */ /* 0x000fe400078ec0ff */
[----:B------:R-:W-:Y:S02]  /*6350*/  ISETP.LE.U32.AND P3, PT, R5, UR7, PT ;  /* 0x0000000705007c0c */ /* 0x000fe4000bf63070 */
[----:B------:R-:W-:Y:S02]  /*6360*/  F2FP.RELU.BF16.PACK_AB R5, R125, R122 ;  /* 0x0000007a7d05723e */ /* 0x000fe400000018ff */
[----:B------:R-:W-:Y:S01]  /*6370*/  ISETP.LE.U32.AND P5, PT, R6, UR7, PT ;  /* 0x0000000706007c0c */ /* 0x000fe2000bfa3070 */
[----:B------:R-:W-:Y:S01]  /*6380*/  @!P0 FADD.FTZ R114, -R114, -RZ ;  /* 0x800000ff72728221 */ /* 0x000fe20000010100 */
[----:B------:R-:W-:Y:S01]  /*6390*/  F2FP.RELU.BF16.PACK_AB R6, R120, R124 ;  /* 0x0000007c7806723e */ /* 0x000fe200000018ff */
[----:B------:R1:W-:Y:S01]  /*63a0*/  STS [R231+0x22400], R5 ;  /* 0x02240005e7007388 */ /* 0x0003e20000000800 */
[----:B------:R-:W-:Y:S02]  /*63b0*/  ISETP.LE.U32.AND P6, PT, R4, UR7, PT ;  /* 0x0000000704007c0c */ /* 0x000fe4000bfc3070 */
[----:B------:R-:W-:Y:S01]  /*63c0*/  F2FP.RELU.BF16.PACK_AB R4, R123, R126 ;  /* 0x0000007e7b04723e */ /* 0x000fe200000018ff */
[----:B------:R2:W-:Y:S01]  /*63d0*/  STS [R231+0x22000], R6 ;  /* 0x02200006e7007388 */ /* 0x0005e20000000800 */
[----:B------:R-:W-:Y:S01]  /*63e0*/  FSETP.GE.FTZ.AND P2, PT, R120, RZ, PT ;  /* 0x000000ff7800720b */ /* 0x000fe20003f56000 */
[----:B------:R-:W-:Y:S01]  /*63f0*/  @!P3 FADD.FTZ R119, -R119, -RZ ;  /* 0x800000ff7777b221 */ /* 0x000fe20000010100 */
[----:B------:R-:W-:Y:S01]  /*6400*/  FSETP.GE.FTZ.AND P3, PT, R124, RZ, PT ;  /* 0x000000ff7c00720b */ /* 0x000fe20003f76000 */
[----:B------:R3:W-:Y:S01]  /*6410*/  STS [R234+0x22000], R4 ;  /* 0x02200004ea007388 */ /* 0x0007e20000000800 */
[----:B------:R-:W-:Y:S01]  /*6420*/  FSETP.GE.FTZ.AND P1, PT, R122, RZ, PT ;  /* 0x000000ff7a00720b */ /* 0x000fe20003f36000 */
[----:B------:R-:W-:Y:S01]  /*6430*/  @!P5 FADD.FTZ R112, -R112, -RZ ;  /* 0x800000ff7070d221 */ /* 0x000fe20000010100 */
[----:B------:R-:W-:Y:S03]  /*6440*/  FSETP.GE.FTZ.AND P0, PT, R125, RZ, PT ;  /* 0x000000ff7d00720b */ /* 0x000fe60003f16000 */
[----:B------:R-:W-:Y:S01]  /*6450*/  @!P6 FADD.FTZ R115, -R115, -RZ ;  /* 0x800000ff7373e221 */ /* 0x000fe20000010100 */
[----:B------:R-:W-:Y:S04]  /*6460*/  F2FP.RELU.BF16.PACK_AB R8, R113, R112 ;  /* 0x000000707108723e */ /* 0x000fe800000018ff */
[----:B------:R-:W-:Y:S01]  /*6470*/  F2FP.RELU.BF16.PACK_AB R7, R115, R127 ;  /* 0x0000007f7307723e */ /* 0x000fe200000018ff */
[----:B------:R-:W-:Y:S04]  /*6480*/  STS [R234+0x22400], R8 ;  /* 0x02240008ea007388 */ /* 0x000fe80000000800 */
[----:B------:R-:W-:Y:S01]  /*6490*/  STS [R232+0x22000], R7 ;  /* 0x02200007e8007388 */ /* 0x000fe20000000800 */
[----:B-1----:R-:W-:Y:S02]  /*64a0*/  F2FP.RELU.BF16.PACK_AB R5, R119, R129 ;  /* 0x000000817705723e */ /* 0x002fe400000018ff */
        /* <DEDUP_REMOVED lines=134> */
[----:B------:R-:W-:Y:S01]  /*6d10*/  FADD.FTZ R8, -R117, R9 ;  /* 0x0000000975087221 */ /* 0x000fe20000010100 */
        /* <DEDUP_REMOVED lines=216> */
.L_x_1346:
        /* <DEDUP_REMOVED lines=101> */
[C---:B------:R-:W-:Y:S02]  /*80f0*/  IMAD R201, R240.reuse, 0x18, RZ ;  /* 0x00000018f0c97824 */ /* 0x040fe400078e02ff */
[CC--:B------:R-:W-:Y:S03]  /*8100*/  LEA R198, P2, R205.reuse, R220.reuse, 0x2 ;  /* 0x000000dccdc67211 */ /* 0x0c0fe600078410ff */
[C---:B------:R-:W-:Y:S01]  /*8110*/  IMAD.SHL.U32 R203, R240.reuse, 0x20, RZ ;  /* 0x00000020f0cb7824 */ /* 0x040fe200078e00ff */
[-C--:B------:R-:W-:Y:S01]  /*8120*/  LEA.HI.X.SX32 R199, R205, R221.reuse, 0x2, P2 ;  /* 0x000000ddcdc77211 */ /* 0x080fe200010f16ff */
[C---:B------:R-:W-:Y:S02]  /*8130*/  IMAD R206, R240.reuse, 0x28, RZ ;  /* 0x00000028f0ce7824 */ /* 0x040fe400078e02ff */
[C---:B------:R-:W-:Y:S01]  /*8140*/  IMAD R202, R240.reuse, 0x30, RZ ;  /* 0x00000030f0ca7824 */ /* 0x040fe200078e02ff */
[-C--:B------:R-:W-:Y:S01]  /*8150*/  LEA R200, P2, R203, R220.reuse, 0x2 ;  /* 0x000000dccbc87211 */ /* 0x080fe200078410ff */
[----:B------:R-:W-:Y:S01]  /*8160*/  IMAD R240, R240, 0x38, RZ ;  /* 0x00000038f0f07824 */ /* 0x000fe200078e02ff */
        /* <DEDUP_REMOVED lines=10> */
[-C--:B------:R-:W-:Y:S02]  /*8210*/  LEA.HI.X.SX32 R199, R206, R221.reuse, 0x2, P0 ;  /* 0x000000ddcec77211 */ /* 0x080fe400000f16ff */
[-C--:B------:R-:W-:Y:S03]  /*8220*/  LEA R6, P0, R240, R220.reuse, 0x2 ;  /* 0x000000dcf0067211 */ /* 0x080fe600078010ff */
        /* <DEDUP_REMOVED lines=343> */
.L_x_1347:
[----:B------:R-:W-:Y:S02]  /*97a0*/  UISETP.GT.AND UP0, UPT, UR12, UR21, UPT ;  /* 0x000000150c00728c */ /* 0x000fe4000bf04270 */
[----:B------:R-:W-:Y:S04]  /*97b0*/  UIADD3 UR7, UR12, -0x1, URZ ;  /* 0xffffffff0c077890 */ /* 0x000fe8000fffe03f */
[----:B------:R-:W-:Y:S03]  /*97c0*/  PLOP3.LUT P0, PT, PT, PT, UP0, 0x80, 0x0 ;  /* 0x000000000000781c */ /* 0x000fe60003f0f008 */
[----:B------:R-:W-:Y:S10]  /*97d0*/  UMOV UR12, UR7 ;  /* 0x00000007000c7c82 */ /* 0x000ff40008000000 */
[----:B------:R-:W-:-:S05]  /*97e0*/  @P0 BRA `(.L_x_1348) ;  /* 0xffffb28000000947 */ /* 0x000fca000383ffff */
[----:B------:R-:W-:Y:S01]  /*97f0*/  BAR.SYNC.DEFER_BLOCKING 0x0 ;  /* 0x0000000000007b1d */ /* 0x000fe20000010000 */
[----:B------:R-:W-:Y:S01]  /*9800*/  FMUL.FTZ R84, R64, c[0x0][0x2dc] ;  /* 0x0000b70040547a20 */ /* 0x000fe20000410000 */
[----:B------:R-:W-:Y:S01]  /*9810*/  UISETP.NE.AND UP0, UPT, UR30, -0x1, UPT ;  /* 0xffffffff1e00788c */ /* 0x000fe2000bf05270 */
[----:B------:R-:W-:-:S02]  /*9820*/  FMUL.FTZ R64, R62, c[0x0][0x2dc] ;  /* 0x0000b7003e407a20 */ /* 0x000fc40000410000 */
[----:B-1----:R-:W-:Y:S01]  /*9830*/  FMUL.FTZ R12, R63, c[0x0][0x2dc] ;  /* 0x0000b7003f0c7a20 */ /* 0x002fe20000410000 */
[----:B------:R-:W-:Y:S01]  /*9840*/  ULDC.64 UR12, c[0x0][0x3a0] ;  /* 0x0000e800000c7ab9 */ /* 0x000fe20000000a00 */
[----:B------:R-:W-:Y:S01]  /*9850*/  FMUL.FTZ R85, R58, c[0x0][0x2dc] ;  /* 0x0000b7003a557a20 */ /* 0x000fe20000410000 */
[----:B------:R-:W-:Y:S01]  /*9860*/  PLOP3.LUT P0, PT, PT, PT, UP0, 0x80, 0x0 ;  /* 0x000000000000781c */ /* 0x000fe20003f0f008 */
[----:B------:R-:W-:Y:S01]  /*9870*/  FMUL.FTZ R16, R59, c[0x0][0x2dc] ;  /* 0x0000b7003b107a20 */ /* 0x000fe20000410000 */
[----:B------:R-:W-:Y:S01]  /*9880*/  F2FP.BF16.PACK_AB R12, R12, R64 ;  /* 0x000000400c0c723e */ /* 0x000fe200000010ff */
[----:B------:R-:W-:Y:S02]  /*9890*/  FMUL.FTZ R15, R65, c[0x0][0x2dc] ;  /* 0x0000b700410f7a20 */ /* 0x000fe40000410000 */
        /* <DEDUP_REMOVED lines=267> */
.L_x_1349:
        /* <DEDUP_REMOVED lines=19> */
.L_x_1350:
        /* <DEDUP_REMOVED lines=56> */
.L_x_1352:
[----:B--23--:R-:W-:Y:S05]  /*ae00*/  BSYNC B0 ;  /* 0x0000000000007941 */ /* 0x00cfea0003800000 */
.L_x_1351:
        /* <DEDUP_REMOVED lines=21> */
.L_x_1354:
[----:B------:R-:W-:Y:S05]  /*af60*/  BSYNC B0 ;  /* 0x0000000000007941 */ /* 0x000fea0003800000 */
.L_x_1353:
        /* <DEDUP_REMOVED lines=31> */
.L_x_1356:
[----:B------:R-:W-:Y:S05]  /*b160*/  BSYNC B0 ;  /* 0x0000000000007941 */ /* 0x000fea0003800000 */
.L_x_1355:
        /* <DEDUP_REMOVED lines=18> */
.L_x_1327:
[----:B------:R-:W-:Y:S05]  /*b290*/  BSYNC B1 ;  /* 0x0000000000017941 */ /* 0x000fea0003800000 */
.L_x_1313:
        /* <DEDUP_REMOVED lines=12> */
.L_x_1357:
[----:B------:R-:W-:Y:S05]  /*b360*/  EXIT ;  /* 0x000000000000794d */ /* 0x000fea0003800000 */
.L_x_1359:
        /* <DEDUP_REMOVED lines=9> */
.L_x_2035:


//--------------------- .text._ZN5flash44flash_bwd_dq_dk_dv_loop_seqk_parallel_kernelI23Flash_bwd_kernel_traitsILi256ELi64ELi64ELi8ELi4ELi2ELi2ELb0ELb1EN7cutlass10bfloat16_tE19Flash_kernel_traitsILi256ELi64ELi64ELi8ES3_EELb0ELb0ELb1ELb1ELb0ELb0ELb1EEEvNS_16Flash_bwd_paramsE --------------------------
	.section	.text._ZN5flash44flash_bwd_dq_dk_dv_loop_seqk_parallel_kernelI23Flash_bwd_kernel_traitsILi256ELi64ELi64ELi8ELi4ELi2ELi2ELb0ELb1EN7cutlass10bfloat16_tE19Flash_kernel_traitsILi256ELi64ELi64ELi8ES3_EELb0ELb0ELb1ELb1ELb0ELb0ELb1EEEvNS_16Flash_bwd_paramsE,"ax",@progbits
	.sectioninfo	@"SHI_REGISTERS=255"
	.align	128
        .global         _ZN5flash44flash_bwd_dq_dk_dv_loop_seqk_parallel_kernelI23Flash_bwd_kernel_traitsILi256ELi64ELi64ELi8ELi4ELi2ELi2ELb0ELb1EN7cutlass10bfloat16_tE19Flash_kernel_traitsILi256ELi64ELi64ELi8ES3_EELb0ELb0ELb1ELb1ELb0ELb0ELb1EEEvNS_16Flash_bwd_paramsE
        .type           _ZN5flash44flash_bwd_dq_dk_dv_loop_seqk_parallel_kernelI23Flash_bwd_kernel_traitsILi256ELi64ELi64ELi8ELi4ELi2ELi2ELb0ELb1EN7cutlass10bfloat16_tE19Flash_kernel_traitsILi256ELi64ELi64ELi8ES3_EELb0ELb0ELb1ELb1ELb0ELb0ELb1EEEvNS_16Flash_bwd_paramsE,@function
        .size           _ZN5flash44flash_bwd_dq_dk_dv_loop_seqk_parallel_kernelI23Flash_bwd_kernel_traitsILi256ELi64ELi64ELi8ELi4ELi2ELi2ELb0ELb1EN7cutlass10bfloat16_tE19Flash_kernel_traitsILi256ELi64ELi64ELi8ES3_EELb0ELb0ELb1ELb1ELb0ELb0ELb1EEEvNS_16Flash_bwd_paramsE,(.L_x_2036 - _ZN5flash44flash_bwd_dq_dk_dv_loop_seqk_parallel_kernelI23Flash_bwd_kernel_traitsILi256ELi64ELi64ELi8ELi4ELi2ELi2ELb0ELb1EN7cutlass10bfloat16_tE19Flash_kernel_traitsILi256ELi64ELi64ELi8ES3_EELb0ELb0ELb1ELb1ELb0ELb0ELb1EEEvNS_16Flash_bwd_paramsE)
        .other          _ZN5flash44flash_bwd_dq_dk_dv_loop_seqk_parallel_kernelI23Flash_bwd_kernel_traitsILi256ELi64ELi64ELi8ELi4ELi2ELi2ELb0ELb1EN7cutlass10bfloat16_tE19Flash_kernel_traitsILi256ELi64ELi64ELi8ES3_EELb0ELb0ELb1ELb1ELb0ELb0ELb1EEEvNS_16Flash_bwd_paramsE,@"STO_CUDA_ENTRY STV_DEFAULT"
_ZN5flash44flash_bwd_dq_dk_dv_loop_seqk_parallel_kernelI23Flash_bwd_kernel_traitsILi256ELi64ELi64ELi8ELi4ELi2ELi2ELb0ELb1EN7cutlass10bfloat16_tE19Flash_kernel_traitsILi256ELi64ELi64ELi8ES3_EELb0ELb0ELb1ELb1ELb0ELb0ELb1EEEvNS_16Flash_bwd_paramsE:
.text._ZN5flash44flash_bwd_dq_dk_dv_loop_seqk_parallel_kernelI23Flash_bwd_kernel_traitsILi256ELi64ELi64ELi8ELi4ELi2ELi2ELb0ELb1EN7cutlass10bfloat16_tE19Flash_kernel_traitsILi256ELi64ELi64ELi8ES3_EELb0ELb0ELb1ELb1ELb0ELb0ELb1EEEvNS_16Flash_bwd_paramsE:
        /* <DEDUP_REMOVED lines=191> */
.L_x_1406:
        /* <DEDUP_REMOVED lines=62> */
.L_x_1360:
        /* <DEDUP_REMOVED lines=67> */
.L_x_1362:
        /* <DEDUP_REMOVED lines=41> */
.L_x_1363:
        /* <DEDUP_REMOVED lines=45> */
.L_x_1364:
[----:B------:R-:W-:Y:S02]  /*1960*/  UMOV UR13, UR52 ;  /* 0x00000034000d7c82 */ /* 0x000fe40008000000 */
.L_x_1365:
        /* <DEDUP_REMOVED lines=97> */
.L_x_1367:
        /* <DEDUP_REMOVED lines=18> */
.L_x_1368:
        /* <DEDUP_REMOVED lines=34> */
.L_x_1370:
[----:B------:R-:W-:Y:S05]  /*22c0*/  BSYNC B0 ;  /* 0x0000000000007941 */ /* 0x000fea0003800000 */
.L_x_1369:
        /* <DEDUP_REMOVED lines=21> */
.L_x_1372:
[----:B------:R-:W-:Y:S05]  /*2420*/  BSYNC B0 ;  /* 0x0000000000007941 */ /* 0x000fea0003800000 */
.L_x_1371:
        /* <DEDUP_REMOVED lines=31> */
.L_x_1374:
[----:B------:R-:W-:Y:S05]  /*2620*/  BSYNC B0 ;  /* 0x0000000000007941 */ /* 0x000fea0003800000 */
.L_x_1373:
        /* <DEDUP_REMOVED lines=20> */
.L_x_1366:
        /* <DEDUP_REMOVED lines=49> */
.L_x_1377:
[----:B------:R-:W-:Y:S05]  /*2a80*/  BSYNC B0 ;  /* 0x0000000000007941 */ /* 0x000fea0003800000 */
.L_x_1376:
        /* <DEDUP_REMOVED lines=48> */
.L_x_1379:
[----:B------:R-:W-:Y:S05]  /*2d90*/  BSYNC B0 ;  /* 0x0000000000007941 */ /* 0x000fea0003800000 */
.L_x_1378:
        /* <DEDUP_REMOVED lines=43> */
.L_x_1381:
[----:B------:R-:W-:Y:S05]  /*3050*/  BSYNC B0 ;  /* 0x0000000000007941 */ /* 0x000fea0003800000 */
.L_x_1380:
        /* <DEDUP_REMOVED lines=45> */
.L_x_1383:
[----:B------:R-:W-:Y:S05]  /*3330*/  BSYNC B0 ;  /* 0x0000000000007941 */ /* 0x000fea0003800000 */
.L_x_1382:
        /* <DEDUP_REMOVED lines=79> */
.L_x_1385:
[----:B------:R-:W-:Y:S05]  /*3830*/  BSYNC B0 ;  /* 0x0000000000007941 */ /* 0x000fea0003800000 */
.L_x_1384:
        /* <DEDUP_REMOVED lines=55> */
.L_x_1387:
[----:B------:R-:W-:Y:S05]  /*3bb0*/  BSYNC B0 ;  /* 0x0000000000007941 */ /* 0x000fea0003800000 */
.L_x_1386:
        /* <DEDUP_REMOVED lines=62> */
.L_x_1389:
[----:B------:R-:W-:Y:S05]  /*3fa0*/  BSYNC B0 ;  /* 0x0000000000007941 */ /* 0x000fea0003800000 */
.L_x_1388:
        /* <DEDUP_REMOVED lines=54> */
.L_x_1391:
[----:B------:R-:W-:Y:S05]  /*4310*/  BSYNC B0 ;  /* 0x0000000000007941 */ /* 0x000fea0003800000 */
.L_x_1390:
        /* <DEDUP_REMOVED lines=95> */
.L_x_1396:
[----:B------:R-:W0:Y:S01]  /*4910*/  LDGDEPBAR ;  /* 0x00000000000079af */ /* 0x000e220000000000 */
[----:B------:R-:W-:Y:S01]  /*4920*/  IADD3 R112, P0, R247, UR18, RZ ;  /* 0x00000012f7707c10 */ /* 0x000fe2000ff1e0ff */
[----:B------:R-:W-:Y:S02]  /*4930*/  USHF.L.U32 UR9, UR8, 0x6, URZ ;  /* 0x0000000608097899 */ /* 0x000fe4000800063f */
[----:B------:R-:W-:Y:S01]  /*4940*/  ULDC UR10, c[0x0][0x2e4] ;  /* 0x0000b900000a7ab9 */ /* 0x000fe20000000800 */
[----:B------:R-:W-:Y:S01]  /*4950*/  IADD3.X R113, R246, UR17, RZ, P0, !PT ;  /* 0x00000011f6717c10 */ /* 0x000fe200087fe4ff */
[----:B------:R-:W-:Y:S01]  /*4960*/  UISETP.GE.AND UP0, UPT, UR9, UR21, UPT ;  /* 0x000000150900728c */ /* 0x000fe2000bf06270 */
[----:B------:R-:W-:Y:S04]  /*4970*/  DEPBAR.LE SB0, 0x0 ;  /* 0x000080000000791a */ /* 0x000fe80000000000 */
[----:B------:R-:W-:Y:S08]  /*4980*/  BAR.SYNC.DEFER_BLOCKING 0x0 ;  /* 0x0000000000007b1d */ /* 0x000ff00000010000 */
[----:B------:R-:W-:Y:S08]  /*4990*/  LDSM.16.M88.4 R84, [R223] ;  /* 0x00000000df54783b */ /* 0x000ff00000000200 */
[----:B-1----:R-:W1:Y:S08]  /*49a0*/  LDSM.16.M88.4 R88, [R222+0x10000] ;  /* 0x01000000de58783b */ /* 0x002e700000000200 */
[----:B------:R-:W2:Y:S08]  /*49b0*/  LDSM.16.M88.4 R92, [R222+0x10800] ;  /* 0x01080000de5c783b */ /* 0x000eb00000000200 */
[----:B------:R-:W-:Y:S08]  /*49c0*/  LDSM.16.M88.4 R96, [R221] ;  /* 0x00000000dd60783b */ /* 0x000ff00000000200 */
[----:B------:R-:W3:Y:S08]  /*49d0*/  LDSM.16.M88.4 R100, [R212+0x10000] ;  /* 0x01000000d464783b */ /* 0x000ef00000000200 */
[----:B------:R-:W4:Y:S01]  /*49e0*/  LDSM.16.M88.4 R104, [R212+0x10800] ;  /* 0x01080000d468783b */ /* 0x000f220000000200 */
[C---:B-1----:R-:W-:Y:S07]  /*49f0*/  HMMA.16816.F32.BF16 R4, R84.reuse, R88, RZ ;  /* 0x000000585404723c */ /* 0x042fee00000418ff */
[----:B------:R-:W-:Y:S01]  /*4a00*/  LDSM.16.M88.4 R108, [R3+0x10000] ;  /* 0x01000000036c783b */ /* 0x000fe20000000200 */
[C---:B------:R-:W-:Y:S07]  /*4a10*/  HMMA.16816.F32.BF16 R8, R84.reuse, R90, RZ ;  /* 0x0000005a5408723c */ /* 0x040fee00000418ff */
[----:B------:R-:W1:Y:S01]  /*4a20*/  LDSM.16.M88.4 R88, [R220] ;  /* 0x00000000dc58783b */ /* 0x000e620000000200 */
[C---:B--2---:R-:W-:Y:S07]  /*4a30*/  HMMA.16816.F32.BF16 R12, R84.reuse, R92, RZ ;  /* 0x0000005c540c723c */ /* 0x044fee00000418ff */
[----:B-----5:R2:W5:Y:S04]  /*4a40*/  LDG.E R117, [R112.64] ;  /* 0x0000000470757981 */ /* 0x020568000c1e1900 */
[----:B------:R2:W5:Y:S01]  /*4a50*/  LDG.E R116, [R112.64+0x20] ;  /* 0x0000200470747981 */ /* 0x000562000c1e1900 */
[----:B------:R-:W-:Y:S03]  /*4a60*/  HMMA.16816.F32.BF16 R16, R84, R94, RZ ;  /* 0x0000005e5410723c */ /* 0x000fe600000418ff */
[----:B------:R-:W1:Y:S05]  /*4a70*/  LDSM.16.M88.4 R84, [R3+0x10800] ;  /* 0x010800000354783b */ /* 0x000e6a0000000200 */
[C---:B---3--:R-:W-:Y:S03]  /*4a80*/  HMMA.16816.F32.BF16 R4, R96.reuse, R100, R4 ;  /* 0x000000646004723c */ /* 0x048fe60000041804 */
[----:B------:R-:W-:Y:S05]  /*4a90*/  LDSM.16.M88.4 R92, [R219] ;  /* 0x00000000db5c783b */ /* 0x000fea0000000200 */
[C---:B------:R-:W-:Y:S03]  /*4aa0*/  HMMA.16816.F32.BF16 R8, R96.reuse, R102, R8 ;  /* 0x000000666008723c */ /* 0x040fe60000041808 */
[----:B------:R-:W3:Y:S01]  /*4ab0*/  LDSM.16.M88.4 R100, [R2+0x10000] ;  /* 0x010000000264783b */ /* 0x000ee20000000200 */
[----:B--2---:R-:W-:Y:S04]  /*4ac0*/  IADD3 R113, R240, UR9, RZ ;  /* 0x00000009f0717c10 */ /* 0x004fe8000fffe0ff */
[C---:B----4-:R-:W-:Y:S04]  /*4ad0*/  HMMA.16816.F32.BF16 R12, R96.reuse, R104, R12 ;  /* 0x00000068600c723c */ /* 0x050fe8000004180c */
[C---:B------:R-:W-:Y:S02]  /*4ae0*/  IADD3 R115, R113.reuse, 0x7, RZ ;  /* 0x0000000771737810 */ /* 0x040fe40007ffe0ff */
[----:B------:R-:W-:Y:S02]  /*4af0*/  IADD3 R114, R113, 0x8, RZ ;  /* 0x0000000871727810 */ /* 0x000fe40007ffe0ff */
[----:B------:R-:W-:Y:S01]  /*4b00*/  HMMA.16816.F32.BF16 R16, R96, R106, R16 ;  /* 0x0000006a6010723c */ /* 0x000fe20000041810 */
[----:B------:R-:W2:Y:S02]  /*4b10*/  LDSM.16.M88.4 R96, [R2+0x10800] ;  /* 0x010800000260783b */ /* 0x000ea40000000200 */
[----:B------:R-:W-:Y:S02]  /*4b20*/  ISETP.GE.AND P0, PT, R115, RZ, PT ;  /* 0x000000ff7300720c */ /* 0x000fe40003f06270 */
[----:B------:R-:W-:Y:S02]  /*4b30*/  ISETP.GE.AND P1, PT, R114, RZ, PT ;  /* 0x000000ff7200720c */ /* 0x000fe40003f26270 */
[C---:B------:R-:W-:Y:S01]  /*4b40*/  IADD3 R119, R113.reuse, -0x8, RZ ;  /* 0xfffffff871777810 */ /* 0x040fe20007ffe0ff */
[C---:B-1----:R-:W-:Y:S01]  /*4b50*/  HMMA.16816.F32.BF16 R4, R88.reuse, R108, R4 ;  /* 0x0000006c5804723c */ /* 0x042fe20000041804 */
[----:B------:R-:W-:Y:S04]  /*4b60*/  LDSM.16.M88.4 R104, [R223+0x2000] ;  /* 0x00200000df68783b */ /* 0x000fe80000000200 */
[C---:B------:R-:W-:Y:S02]  /*4b70*/  IADD3 R118, R113.reuse, -0x1, RZ ;  /* 0xffffffff71767810 */ /* 0x040fe40007ffe0ff */
[C---:B------:R-:W-:Y:S01]  /*4b80*/  IADD3 R121, R113.reuse, -0x10, RZ ;  /* 0xfffffff071797810 */ /* 0x040fe20007ffe0ff */
[C---:B------:R-:W-:Y:S01]  /*4b90*/  HMMA.16816.F32.BF16 R8, R88.reuse, R110, R8 ;  /* 0x0000006e5808723c */ /* 0x040fe20000041808 */
[----:B------:R-:W1:Y:S03]  /*4ba0*/  LDSM.16.M88.4 R108, [R222+0x12000] ;  /* 0x01200000de6c783b */ /* 0x000e660000000200 */
[----:B------:R-:W-:Y:S02]  /*4bb0*/  @!P0 IADD3 R115, -R113, -0x7, RZ ;  /* 0xfffffff971738810 */ /* 0x000fe40007ffe1ff */
[----:B------:R-:W-:Y:S02]  /*4bc0*/  ISETP.GE.AND P0, PT, R119, RZ, PT ;  /* 0x000000ff7700720c */ /* 0x000fe40003f06270 */
[C---:B------:R-:W-:Y:S02]  /*4bd0*/  HMMA.16816.F32.BF16 R12, R88.reuse, R84, R12 ;  /* 0x00000054580c723c */ /* 0x040fe4000004180c */
[----:B------:R-:W-:Y:S02]  /*4be0*/  I2F R115, R115 ;  /* 0x0000007300737306 */ /* 0x000fe40000201400 */
[C---:B------:R-:W-:Y:S02]  /*4bf0*/  @!P1 IADD3 R114, -R113.reuse, -0x8, RZ ;  /* 0xfffffff871729810 */ /* 0x040fe40007ffe1ff */
[----:B------:R-:W-:Y:S02]  /*4c00*/  ISETP.GE.AND P1, PT, R118, RZ, PT ;  /* 0x000000ff7600720c */ /* 0x000fe40003f26270 */
[----:B------:R-:W-:Y:S01]  /*4c10*/  HMMA.16816.F32.BF16 R16, R88, R86, R16 ;  /* 0x000000565810723c */ /* 0x000fe20000041810 */
[----:B------:R-:W4:Y:S03]  /*4c20*/  LDSM.16.M88.4 R84, [R222+0x12800] ;  /* 0x01280000de54783b */ /* 0x000f260000000200 */
[C---:B------:R-:W-:Y:S01]  /*4c30*/  IADD3 R120, R113.reuse, -0x9, RZ ;  /* 0xfffffff771787810 */ /* 0x040fe20007ffe0ff */
[----:B------:R-:W-:Y:S01]  /*4c40*/  I2F R114, R114 ;  /* 0x0000007200727306 */ /* 0x000fe20000201400 */
[----:B------:R-:W-:Y:S02]  /*4c50*/  @!P0 IADD3 R119, -R113, 0x8, RZ ;  /* 0x0000000871778810 */ /* 0x000fe40007ffe1ff */
[C---:B---3--:R-:W-:Y:S01]  /*4c60*/  HMMA.16816.F32.BF16 R4, R92.reuse, R100, R4 ;  /* 0x000000645c04723c */ /* 0x048fe20000041804 */
[----:B------:R-:W-:Y:S04]  /*4c70*/  LDSM.16.M88.4 R88, [R221+0x2000] ;  /* 0x00200000dd58783b */ /* 0x000fe80000000200 */
[----:B------:R-:W-:Y:S02]  /*4c80*/  ISETP.GE.AND P0, PT, R121, RZ, PT ;  /* 0x000000ff7900720c */ /* 0x000fe40003f06270 */
[C---:B------:R-:W-:Y:S01]  /*4c90*/  @!P1 IADD3 R118, -R113.reuse, 0x1, RZ ;  /* 0x0000000171769810 */ /* 0x040fe20007ffe1ff */
[C---:B------:R-:W-:Y:S01]  /*4ca0*/  HMMA.16816.F32.BF16 R8, R92.reuse, R102, R8 ;  /* 0x000000665c08723c */ /* 0x040fe20000041808 */
[----:B------:R-:W3:Y:S01]  /*4cb0*/  LDSM.16.M88.4 R100, [R212+0x12000] ;  /* 0x01200000d464783b */ /* 0x000ee20000000200 */
[----:B------:R-:W-:Y:S01]  /*4cc0*/  I2F R119, R119 ;  /* 0x0000007700777306 */ /* 0x000fe20000201400 */
[----:B------:R-:W-:Y:S02]  /*4cd0*/  ISETP.GE.AND P1, PT, R120, RZ, PT ;  /* 0x000000ff7800720c */ /* 0x000fe40003f26270 */
[C---:B------:R-:W-:Y:S02]  /*4ce0*/  IADD3 R126, R113.reuse, -0x19, RZ ;  /* 0xffffffe7717e7810 */ /* 0x040fe40007ffe0ff */
[----:B------:R-:W-:Y:S01]  /*4cf0*/  IADD3 R123, R113, -0x11, RZ ;  /* 0xffffffef717b7810 */ /* 0x000fe20007ffe0ff */
[C---:B--2---:R-:W-:Y:S03]  /*4d00*/  HMMA.16816.F32.BF16 R12, R92.reuse, R96, R12 ;  /* 0x000000605c0c723c */ /* 0x044fe6000004180c */
[----:B------:R-:W-:Y:S01]  /*4d10*/  ISETP.GE.AND P2, PT, R123, RZ, PT ;  /* 0x000000ff7b00720c */ /* 0x000fe20003f46270 */
[----:B------:R-:W-:Y:S01]  /*4d20*/  I2F R118, R118 ;  /* 0x0000007600767306 */ /* 0x000fe20000201400 */
[C---:B------:R-:W-:Y:S02]  /*4d30*/  IADD3 R122, R113.reuse, -0x18, RZ ;  /* 0xffffffe8717a7810 */ /* 0x040fe40007ffe0ff */
[C---:B------:R-:W-:Y:S01]  /*4d40*/  @!P0 IADD3 R121, -R113.reuse, 0x10, RZ ;  /* 0x0000001071798810 */ /* 0x040fe20007ffe1ff */
[----:B------:R-:W-:Y:S01]  /*4d50*/  HMMA.16816.F32.BF16 R16, R92, R98, R16 ;  /* 0x000000625c10723c */ /* 0x000fe20000041810 */
[----:B------:R-:W2:Y:S02]  /*4d60*/  LDSM.16.M88.4 R92, [R212+0x12800] ;  /* 0x01280000d45c783b */ /* 0x000ea40000000200 */
[----:B------:R-:W-:Y:S02]  /*4d70*/  ISETP.GE.AND P0, PT, R126, RZ, PT ;  /* 0x000000ff7e00720c */ /* 0x000fe40003f06270 */
[C---:B------:R-:W-:Y:S01]  /*4d80*/  @!P1 IADD3 R120, -R113.reuse, 0x9, RZ ;  /* 0x0000000971789810 */ /* 0x040fe20007ffe1ff */
[----:B------:R-:W-:Y:S01]  /*4d90*/  I2F R121, R121 ;  /* 0x0000007900797306 */ /* 0x000fe20000201400 */
[----:B------:R-:W-:Y:S01]  /*4da0*/  ISETP.GE.AND P1, PT, R122, RZ, PT ;  /* 0x000000ff7a00720c */ /* 0x000fe20003f26270 */
[C---:B-1----:R-:W-:Y:S01]  /*4db0*/  HMMA.16816.F32.BF16 R4, R104.reuse, R108, R4 ;  /* 0x0000006c6804723c */ /* 0x042fe20000041804 */
[----:B------:R-:W-:Y:S04]  /*4dc0*/  LDSM.16.M88.4 R96, [R220+0x2000] ;  /* 0x00200000dc60783b */ /* 0x000fe80000000200 */
[----:B------:R-:W-:Y:S02]  /*4dd0*/  IABS R112, R113 ;  /* 0x0000007100707213 */ /* 0x000fe40000000000 */
[C---:B------:R-:W-:Y:S01]  /*4de0*/  @!P2 IADD3 R123, -R113.reuse, 0x11, RZ ;  /* 0x00000011717ba810 */ /* 0x040fe20007ffe1ff */
[C---:B------:R-:W-:Y:S01]  /*4df0*/  HMMA.16816.F32.BF16 R8, R104.reuse, R110, R8 ;  /* 0x0000006e6808723c */ /* 0x040fe20000041808 */
[----:B------:R-:W1:Y:S01]  /*4e00*/  LDSM.16.M88.4 R108, [R3+0x12000] ;  /* 0x01200000036c783b */ /* 0x000e620000000200 */
[----:B------:R-:W-:Y:S02]  /*4e10*/  I2F R120, R120 ;  /* 0x0000007800787306 */ /* 0x000fe40000201400 */
[C---:B------:R-:W-:Y:S02]  /*4e20*/  @!P0 IADD3 R126, -R113.reuse, 0x19, RZ ;  /* 0x00000019717e8810 */ /* 0x040fe40007ffe1ff */
[----:B------:R-:W-:Y:S02]  /*4e30*/  @!P1 IADD3 R122, -R113, 0x18, RZ ;  /* 0x00000018717a9810 */ /* 0x000fe40007ffe1ff */
[C---:B----4-:R-:W-:Y:S01]  /*4e40*/  HMMA.16816.F32.BF16 R12, R104.reuse, R84, R12 ;  /* 0x00000054680c723c */ /* 0x050fe2000004180c */
[----:B------:R-:W-:Y:S03]  /*4e50*/  PLOP3.LUT P0, PT, PT, PT, UP0, 0x80, 0x0 ;  /* 0x000000000000781c */ /* 0x000fe60003f0f008 */
[----:B------:R4:W-:Y:S04]  /*4e60*/  I2F R113, R126 ;  /* 0x0000007e00717306 */ /* 0x0009e80000201400 */
[----:B------:R-:W-:Y:S01]  /*4e70*/  HMMA.16816.F32.BF16 R16, R104, R86, R16 ;  /* 0x000000566810723c */ /* 0x000fe20000041810 */
[----:B------:R-:W4:Y:S05]  /*4e80*/  LDSM.16.M88.4 R84, [R3+0x12800] ;  /* 0x012800000354783b */ /* 0x000f2a0000000200 */
[----:B------:R-:W-:Y:S02]  /*4e90*/  I2F R112, R112 ;  /* 0x0000007000707306 */ /* 0x000fe40000201400 */
[C---:B---3--:R-:W-:Y:S01]  /*4ea0*/  HMMA.16816.F32.BF16 R4, R88.reuse, R100, R4 ;  /* 0x000000645804723c */ /* 0x048fe20000041804 */
[----:B------:R-:W-:Y:S07]  /*4eb0*/  LDSM.16.M88.4 R104, [R2+0x12000] ;  /* 0x012000000268783b */ /* 0x000fee0000000200 */
[C---:B------:R-:W-:Y:S01]  /*4ec0*/  HMMA.16816.F32.BF16 R8, R88.reuse, R102, R8 ;  /* 0x000000665808723c */ /* 0x040fe20000041808 */
[----:B------:R-:W3:Y:S01]  /*4ed0*/  LDSM.16.M88.4 R100, [R219+0x2000] ;  /* 0x00200000db64783b */ /* 0x000ee20000000200 */
[----:B------:R-:W-:Y:S06]  /*4ee0*/  I2F R122, R122 ;  /* 0x0000007a007a7306 */ /* 0x000fec0000201400 */
[C---:B--2---:R-:W-:Y:S04]  /*4ef0*/  HMMA.16816.F32.BF16 R12, R88.reuse, R92, R12 ;  /* 0x0000005c580c723c */ /* 0x044fe8000004180c */
[----:B------:R-:W-:Y:S04]  /*4f00*/  I2F R123, R123 ;  /* 0x0000007b007b7306 */ /* 0x000fe80000201400 */
[----:B------:R-:W-:Y:S01]  /*4f10*/  HMMA.16816.F32.BF16 R16, R88, R94, R16 ;  /* 0x0000005e5810723c */ /* 0x000fe20000041810 */
[----:B------:R-:W2:Y:S07]  /*4f20*/  LDSM.16.M88.4 R88, [R2+0x12800] ;  /* 0x012800000258783b */ /* 0x000eae0000000200 */
[C---:B-1----:R-:W-:Y:S01]  /*4f30*/  HMMA.16816.F32.BF16 R4, R96.reuse, R108, R4 ;  /* 0x0000006c6004723c */ /* 0x042fe20000041804 */
[----:B------:R-:W-:Y:S07]  /*4f40*/  LDSM.16.M88.4 R92, [R223+0x4000] ;  /* 0x00400000df5c783b */ /* 0x000fee0000000200 */
[C---:B------:R-:W-:Y:S01]  /*4f50*/  HMMA.16816.F32.BF16 R8, R96.reuse, R110, R8 ;  /* 0x0000006e6008723c */ /* 0x040fe20000041808 */
[----:B------:R-:W1:Y:S07]  /*4f60*/  LDSM.16.M88.4 R108, [R222+0x14000] ;  /* 0x01400000de6c783b */ /* 0x000e6e0000000200 */
[C---:B----4-:R-:W-:Y:S08]  /*4f70*/  HMMA.16816.F32.BF16 R12, R96.reuse, R84, R12 ;  /* 0x00000054600c723c */ /* 0x050ff0000004180c */
[----:B------:R-:W-:Y:S01]  /*4f80*/  HMMA.16816.F32.BF16 R16, R96, R86, R16 ;  /* 0x000000566010723c */ /* 0x000fe20000041810 */
[----:B------:R-:W4:Y:S07]  /*4f90*/  LDSM.16.M88.4 R84, [R222+0x14800] ;  /* 0x01480000de54783b */ /* 0x000f2e0000000200 */
[C---:B---3--:R-:W-:Y:S01]  /*4fa0*/  HMMA.16816.F32.BF16 R4, R100.reuse, R104, R4 ;  /* 0x000000686404723c */ /* 0x048fe20000041804 */
[----:B------:R-:W-:Y:S07]  /*4fb0*/  LDSM.16.M88.4 R96, [R221+0x4000] ;  /* 0x00400000dd60783b */ /* 0x000fee0000000200 */
[C---:B------:R-:W-:Y:S01]  /*4fc0*/  HMMA.16816.F32.BF16 R8, R100.reuse, R106, R8 ;  /* 0x0000006a6408723c */ /* 0x040fe20000041808 */
[----:B------:R-:W3:Y:S07]  /*4fd0*/  LDSM.16.M88.4 R104, [R212+0x14000] ;  /* 0x01400000d468783b */ /* 0x000eee0000000200 */
[C---:B--2---:R-:W-:Y:S08]  /*4fe0*/  HMMA.16816.F32.BF16 R12, R100.reuse, R88, R12 ;  /* 0x00000058640c723c */ /* 0x044ff0000004180c */
        /* <DEDUP_REMOVED lines=32> */
[C---:B------:R-:W-:Y:S08]  /*51f0*/  HMMA.16816.F32.BF16 R8, R96.reuse, R110, R8 ;  /* 0x0000006e6008723c */ /* 0x040ff00000041808 */
[C---:B----4-:R-:W-:Y:S08]  /*5200*/  HMMA.16816.F32.BF16 R12, R96.reuse, R84, R12 ;  /* 0x00000054600c723c */ /* 0x050ff0000004180c */
[----:B------:R-:W-:Y:S01]  /*5210*/  HMMA.16816.F32.BF16 R16, R96, R86, R16 ;  /* 0x000000566010723c */ /* 0x000fe20000041810 */
[----:B------:R-:W1:Y:S07]  /*5220*/  LDSM.16.M88.4 R84, [R220+0x6000] ;  /* 0x00600000dc54783b */ /* 0x000e6e0000000200 */
[C---:B---3--:R-:W-:Y:S01]  /*5230*/  HMMA.16816.F32.BF16 R4, R100.reuse, R104, R4 ;  /* 0x000000686404723c */ /* 0x048fe20000041804 */
[----:B------:R-:W3:Y:S07]  /*5240*/  LDSM.16.M88.4 R96, [R3+0x16800] ;  /* 0x016800000360783b */ /* 0x000eee0000000200 */
[C---:B------:R-:W-:Y:S08]  /*5250*/  HMMA.16816.F32.BF16 R8, R100.reuse, R106, R8 ;  /* 0x0000006a6408723c */ /* 0x040ff00000041808 */
[C---:B--2---:R-:W-:Y:S08]  /*5260*/  HMMA.16816.F32.BF16 R12, R100.reuse, R88, R12 ;  /* 0x00000058640c723c */ /* 0x044ff0000004180c */
[----:B------:R-:W-:Y:S01]  /*5270*/  HMMA.16816.F32.BF16 R16, R100, R90, R16 ;  /* 0x0000005a6410723c */ /* 0x000fe20000041810 */
[----:B------:R-:W-:Y:S08]  /*5280*/  LDSM.16.M88.4 R88, [R219+0x6000] ;  /* 0x00600000db58783b */ /* 0x000ff00000000200 */
[----:B------:R-:W2:Y:S01]  /*5290*/  LDSM.16.M88.4 R100, [R2+0x16000] ;  /* 0x016000000264783b */ /* 0x000ea20000000200 */
[C---:B-1----:R-:W-:Y:S08]  /*52a0*/  HMMA.16816.F32.BF16 R4, R84.reuse, R92, R4 ;  /* 0x0000005c5404723c */ /* 0x042ff00000041804 */
[C---:B------:R-:W-:Y:S08]  /*52b0*/  HMMA.16816.F32.BF16 R8, R84.reuse, R94, R8 ;  /* 0x0000005e5408723c */ /* 0x040ff00000041808 */
[C---:B---3--:R-:W-:Y:S08]  /*52c0*/  HMMA.16816.F32.BF16 R12, R84.reuse, R96, R12 ;  /* 0x00000060540c723c */ /* 0x048ff0000004180c */
[----:B------:R-:W-:Y:S01]  /*52d0*/  HMMA.16816.F32.BF16 R16, R84, R98, R16 ;  /* 0x000000625410723c */ /* 0x000fe20000041810 */
[----:B------:R-:W1:Y:S07]  /*52e0*/  LDSM.16.M88.4 R84, [R2+0x16800] ;  /* 0x016800000254783b */ /* 0x000e6e0000000200 */
[C---:B--2---:R-:W-:Y:S08]  /*52f0*/  HMMA.16816.F32.BF16 R4, R88.reuse, R100, R4 ;  /* 0x000000645804723c */ /* 0x044ff00000041804 */
[C---:B------:R-:W-:Y:S11]  /*5300*/  HMMA.16816.F32.BF16 R8, R88.reuse, R102, R8 ;  /* 0x000000665808723c */ /* 0x040ff60000041808 */
[----:B------:R-:W-:Y:S05]  /*5310*/  @!UPT UIADD3 URZ, URZ, URZ, URZ ;  /* 0x0000003f3f3ff290 */ /* 0x000fea000fffe03f */
[----:B------:R-:W-:Y:S01]  /*5320*/  FMUL.FTZ R124, R7, c[0x0][0x2ec] ;  /* 0x0000bb00077c7a20 */ /* 0x000fe20000410000 */
[C---:B-1----:R-:W-:Y:S03]  /*5330*/  HMMA.16816.F32.BF16 R12, R88.reuse, R84, R12 ;  /* 0x00000054580c723c */ /* 0x042fe6000004180c */
[----:B------:R-:W-:Y:S02]  /*5340*/  FMUL.FTZ R125, R6, c[0x0][0x2ec] ;  /* 0x0000bb00067d7a20 */ /* 0x000fe40000410000 */
[----:B------:R-:W1:Y:S01]  /*5350*/  MUFU.TANH R124, R124 ;  /* 0x0000007c007c7308 */ /* 0x000e620000002400 */
[----:B------:R-:W-:Y:S02]  /*5360*/  FMUL.FTZ R127, R4, c[0x0][0x2ec] ;  /* 0x0000bb00047f7a20 */ /* 0x000fe40000410000 */
[----:B------:R-:W-:Y:S01]  /*5370*/  FMUL.FTZ R129, R5, c[0x0][0x2ec] ;  /* 0x0000bb0005817a20 */ /* 0x000fe20000410000 */
[----:B------:R-:W-:Y:S03]  /*5380*/  HMMA.16816.F32.BF16 R16, R88, R86, R16 ;  /* 0x000000565810723c */ /* 0x000fe60000041810 */
[----:B------:R-:W-:Y:S03]  /*5390*/  FMUL.FTZ R131, R10, c[0x0][0x2ec] ;  /* 0x0000bb000a837a20 */ /* 0x000fe60000410000 */
[----:B------:R-:W2:Y:S01]  /*53a0*/  MUFU.TANH R125, R125 ;  /* 0x0000007d007d7308 */ /* 0x000ea20000002400 */
[----:B------:R-:W-:Y:S02]  /*53b0*/  FMUL.FTZ R199, R11, c[0x0][0x2ec] ;  /* 0x0000bb000bc77a20 */ /* 0x000fe40000410000 */
[----:B------:R-:W-:Y:S03]  /*53c0*/  FMUL.FTZ R126, R8, c[0x0][0x2ec] ;  /* 0x0000bb00087e7a20 */ /* 0x000fe60000410000 */
[----:B------:R-:W-:Y:S04]  /*53d0*/  FMUL.FTZ R197, R9, c[0x0][0x2ec] ;  /* 0x0000bb0009c57a20 */ /* 0x000fe80000410000 */
[----:B------:R-:W3:Y:S01]  /*53e0*/  MUFU.TANH R127, R127 ;  /* 0x0000007f007f7308 */ /* 0x000ee20000002400 */
[----:B------:R-:W-:Y:S02]  /*53f0*/  FMUL.FTZ R198, R14, c[0x0][0x2ec] ;  /* 0x0000bb000ec67a20 */ /* 0x000fe40000410000 */
[----:B------:R-:W-:Y:S02]  /*5400*/  FMUL.FTZ R203, R15, c[0x0][0x2ec] ;  /* 0x0000bb000fcb7a20 */ /* 0x000fe40000410000 */
[----:B------:R-:W-:Y:S02]  /*5410*/  FMUL.FTZ R202, R12, c[0x0][0x2ec] ;  /* 0x0000bb000cca7a20 */ /* 0x000fe40000410000 */
[----:B------:R-:W-:Y:S02]  /*5420*/  FMUL.FTZ R128, R13, c[0x0][0x2ec] ;  /* 0x0000bb000d807a20 */ /* 0x000fe40000410000 */
[----:B------:R-:W-:Y:S01]  /*5430*/  FMUL.FTZ R201, R16, c[0x0][0x2ec] ;  /* 0x0000bb0010c97a20 */ /* 0x000fe20000410000 */
[----:B------:R-:W4:Y:S01]  /*5440*/  MUFU.TANH R129, R129 ;  /* 0x0000008100817308 */ /* 0x000f220000002400 */
[----:B------:R-:W-:Y:S02]  /*5450*/  FMUL.FTZ R196, R18, c[0x0][0x2ec] ;  /* 0x0000bb0012c47a20 */ /* 0x000fe40000410000 */
[----:B------:R-:W-:Y:S02]  /*5460*/  FMUL.FTZ R200, R19, c[0x0][0x2ec] ;  /* 0x0000bb0013c87a20 */ /* 0x000fe40000410000 */
[----:B------:R-:W-:Y:S02]  /*5470*/  FMUL.FTZ R130, R17, c[0x0][0x2ec] ;  /* 0x0000bb0011827a20 */ /* 0x000fe40000410000 */
[----:B-1----:R-:W-:Y:S02]  /*5480*/  FFMA.FTZ R115, R115, -UR6, R124 ;  /* 0x8000000673737c23 */ /* 0x002fe4000801007c */
[----:B------:R-:W-:Y:S01]  /*5490*/  FFMA.FTZ R210, -R124, R124, 1 ;  /* 0x3f8000007cd27423 */ /* 0x000fe2000001017c */
[----:B------:R-:W1:Y:S01]  /*54a0*/  MUFU.TANH R131, R131 ;  /* 0x0000008300837308 */ /* 0x000e620000002400 */
[----:B--2---:R-:W-:Y:S02]  /*54b0*/  FFMA.FTZ R243, -R125, R125, 1 ;  /* 0x3f8000007df37423 */ /* 0x004fe4000001017d */
[----:B------:R-:W-:Y:S02]  /*54c0*/  FFMA.FTZ R114, R114, -UR6, R125 ;  /* 0x8000000672727c23 */ /* 0x000fe4000801007d */
[----:B---3--:R-:W-:Y:S02]  /*54d0*/  FFMA.FTZ R252, -R127, R127, 1 ;  /* 0x3f8000007ffc7423 */ /* 0x008fe4000001017f */
[----:B------:R-:W-:Y:S02]  /*54e0*/  FFMA.FTZ R127, R112, -UR6, R127 ;  /* 0x80000006707f7c23 */ /* 0x000fe4000801007f */
[----:B------:R-:W-:Y:S01]  /*54f0*/  FMUL.FTZ R243, R243, c[0x0][0x2ec] ;  /* 0x0000bb00f3f37a20 */ /* 0x000fe20000410000 */
[----:B------:R-:W2:Y:S01]  /*5500*/  MUFU.TANH R199, R199 ;  /* 0x000000c700c77308 */ /* 0x000ea20000002400 */
[----:B------:R-:W-:Y:S02]  /*5510*/  FMUL.FTZ R210, R210, c[0x0][0x2ec] ;  /* 0x0000bb00d2d27a20 */ /* 0x000fe40000410000 */
[----:B------:R-:W-:Y:S02]  /*5520*/  FMUL.FTZ R252, R252, c[0x0][0x2ec] ;  /* 0x0000bb00fcfc7a20 */ /* 0x000fe40000410000 */
[----:B----4-:R-:W-:Y:S02]  /*5530*/  FFMA.FTZ R211, -R129, R129, 1 ;  /* 0x3f80000081d37423 */ /* 0x010fe40000010181 */
[----:B------:R-:W-:Y:S02]  /*5540*/  FFMA.FTZ R129, R118, -UR6, R129 ;  /* 0x8000000676817c23 */ /* 0x000fe40008010081 */
[----:B------:R-:W-:Y:S01]  /*5550*/  FMUL.FTZ R211, R211, c[0x0][0x2ec] ;  /* 0x0000bb00d3d37a20 */ /* 0x000fe20000410000 */
[----:B------:R-:W3:Y:S01]  /*5560*/  MUFU.TANH R126, R126 ;  /* 0x0000007e007e7308 */ /* 0x000ee20000002400 */
[----:B-1----:R-:W-:Y:S04]  /*5570*/  FFMA.FTZ R208, -R131, R131, 1 ;  /* 0x3f80000083d07423 */ /* 0x002fe80000010183 */
[----:B------:R-:W-:Y:S05]  /*5580*/  FMUL.FTZ R208, R208, c[0x0][0x2ec] ;  /* 0x0000bb00d0d07a20 */ /* 0x000fea0000410000 */
[----:B------:R-:W1:Y:S01]  /*5590*/  MUFU.TANH R197, R197 ;  /* 0x000000c500c57308 */ /* 0x000e620000002400 */
[----:B--2---:R-:W-:Y:S02]  /*55a0*/  FFMA.FTZ R102, R118, -UR6, R199 ;  /* 0x8000000676667c23 */ /* 0x004fe400080100c7 */
[----:B------:R-:W-:Y:S07]  /*55b0*/  FFMA.FTZ R206, -R199, R199, 1 ;  /* 0x3f800000c7ce7423 */ /* 0x000fee00000101c7 */
[----:B------:R-:W2:Y:S01]  /*55c0*/  MUFU.TANH R198, R198 ;  /* 0x000000c600c67308 */ /* 0x000ea20000002400 */
[----:B------:R-:W-:Y:S02]  /*55d0*/  FMUL.FTZ R206, R206, c[0x0][0x2ec] ;  /* 0x0000bb00cece7a20 */ /* 0x000fe40000410000 */
[----:B---3--:R-:W-:Y:S02]  /*55e0*/  FFMA.FTZ R209, -R126, R126, 1 ;  /* 0x3f8000007ed17423 */ /* 0x008fe4000001017e */
[----:B------:R-:W-:Y:S02]  /*55f0*/  FFMA.FTZ R126, R119, -UR6, R126 ;  /* 0x80000006777e7c23 */ /* 0x000fe4000801007e */
[----:B------:R-:W-:Y:S03]  /*5600*/  FMUL.FTZ R209, R209, c[0x0][0x2ec] ;  /* 0x0000bb00d1d17a20 */ /* 0x000fe60000410000 */
[----:B------:R-:W3:Y:S01]  /*5610*/  MUFU.TANH R203, R203 ;  /* 0x000000cb00cb7308 */ /* 0x000ee20000002400 */
[----:B-1----:R-:W-:Y:S04]  /*5620*/  FFMA.FTZ R207, -R197, R197, 1 ;  /* 0x3f800000c5cf7423 */ /* 0x002fe800000101c5 */
[----:B------:R-:W-:Y:S05]  /*5630*/  FMUL.FTZ R207, R207, c[0x0][0x2ec] ;  /* 0x0000bb00cfcf7a20 */ /* 0x000fea0000410000 */
[----:B------:R3:W1:Y:S01]  /*5640*/  MUFU.TANH R109, R202 ;  /* 0x000000ca006d7308 */ /* 0x0006620000002400 */
[----:B--2---:R-:W-:Y:S02]  /*5650*/  FFMA.FTZ R119, R119, -UR6, R198 ;  /* 0x8000000677777c23 */ /* 0x004fe400080100c6 */
[----:B------:R-:W-:Y:S07]  /*5660*/  FFMA.FTZ R204, -R198, R198, 1 ;  /* 0x3f800000c6cc7423 */ /* 0x000fee00000101c6 */
[----:B------:R2:W-:Y:S01]  /*5670*/  MUFU.TANH R103, R128 ;  /* 0x0000008000677308 */ /* 0x0005e20000002400 */
[----:B------:R-:W-:Y:S09]  /*5680*/  FMUL.FTZ R204, R204, c[0x0][0x2ec] ;  /* 0x0000bb00cccc7a20 */ /* 0x000ff20000410000 */
[----:B------:R-:W4:Y:S01]  /*5690*/  MUFU.TANH R201, R201 ;  /* 0x000000c900c97308 */ /* 0x000f220000002400 */
[----:B---3--:R-:W-:Y:S02]  /*56a0*/  FFMA.FTZ R202, -R203, R203, 1 ;  /* 0x3f800000cbca7423 */ /* 0x008fe400000101cb */
[----:B-1----:R-:W-:Y:S02]  /*56b0*/  FFMA.FTZ R205, -R109, R109, 1 ;  /* 0x3f8000006dcd7423 */ /* 0x002fe4000001016d */
[----:B------:R-:W-:Y:S02]  /*56c0*/  FFMA.FTZ R109, R121, -UR6, R109 ;  /* 0x80000006796d7c23 */ /* 0x000fe4000801006d */
[----:B------:R-:W-:Y:S03]  /*56d0*/  FMUL.FTZ R202, R202, c[0x0][0x2ec] ;  /* 0x0000bb00caca7a20 */ /* 0x000fe60000410000 */
[----:B------:R-:W1:Y:S01]  /*56e0*/  MUFU.TANH R196, R196 ;  /* 0x000000c400c47308 */ /* 0x000e620000002400 */
[----:B------:R-:W-:Y:S02]  /*56f0*/  FMUL.FTZ R205, R205, c[0x0][0x2ec] ;  /* 0x0000bb00cdcd7a20 */ /* 0x000fe40000410000 */
[----:B--2---:R-:W-:Y:S07]  /*5700*/  FFMA.FTZ R128, R112, -UR6, R131 ;  /* 0x8000000670807c23 */ /* 0x004fee0008010083 */
[----:B------:R2:W3:Y:S01]  /*5710*/  MUFU.TANH R124, R130 ;  /* 0x00000082007c7308 */ /* 0x0004e20000002400 */
[----:B----4-:R-:W-:Y:S02]  /*5720*/  FFMA.FTZ R101, R122, -UR6, R201 ;  /* 0x800000067a657c23 */ /* 0x010fe400080100c9 */
[----:B------:R-:W-:Y:S04]  /*5730*/  FFMA.FTZ R201, -R201, R201, 1 ;  /* 0x3f800000c9c97423 */ /* 0x000fe800000101c9 */
[----:B------:R-:W-:Y:S03]  /*5740*/  FMUL.FTZ R201, R201, c[0x0][0x2ec] ;  /* 0x0000bb00c9c97a20 */ /* 0x000fe60000410000 */
[----:B------:R-:W4:Y:S01]  /*5750*/  MUFU.TANH R200, R200 ;  /* 0x000000c800c87308 */ /* 0x000f220000002400 */
[----:B-1----:R-:W-:Y:S02]  /*5760*/  FFMA.FTZ R112, R121, -UR6, R196 ;  /* 0x8000000679707c23 */ /* 0x002fe400080100c4 */
[----:B------:R-:W-:Y:S02]  /*5770*/  FFMA.FTZ R196, -R196, R196, 1 ;  /* 0x3f800000c4c47423 */ /* 0x000fe400000101c4 */
[C---:B--2---:R-:W-:Y:S02]  /*5780*/  FFMA.FTZ R130, R120.reuse, -UR6, R197 ;  /* 0x8000000678827c23 */ /* 0x044fe400080100c5 */
[----:B------:R-:W-:Y:S02]  /*5790*/  FFMA.FTZ R120, R120, -UR6, R203 ;  /* 0x8000000678787c23 */ /* 0x000fe400080100cb */
[----:B------:R-:W-:Y:S02]  /*57a0*/  FFMA.FTZ R203, -R103, R103, 1 ;  /* 0x3f80000067cb7423 */ /* 0x000fe40000010167 */
[----:B---3--:R-:W-:Y:S02]  /*57b0*/  FFMA.FTZ R199, -R124, R124, 1 ;  /* 0x3f8000007cc77423 */ /* 0x008fe4000001017c */
[----:B------:R-:W-:Y:S02]  /*57c0*/  FFMA.FTZ R103, R123, -UR6, R103 ;  /* 0x800000067b677c23 */ /* 0x000fe40008010067 */
[----:B----4-:R-:W-:Y:S02]  /*57d0*/  FFMA.FTZ R198, -R200, R200, 1 ;  /* 0x3f800000c8c67423 */ /* 0x010fe400000101c8 */
[----:B------:R-:W-:Y:S02]  /*57e0*/  FFMA.FTZ R113, R113, -UR6, R124 ;  /* 0x8000000671717c23 */ /* 0x000fe4000801007c */
[----:B------:R-:W-:Y:S02]  /*57f0*/  FFMA.FTZ R118, R123, -UR6, R200 ;  /* 0x800000067b767c23 */ /* 0x000fe400080100c8 */
[----:B------:R-:W-:Y:S02]  /*5800*/  FMUL.FTZ R203, R203, c[0x0][0x2ec] ;  /* 0x0000bb00cbcb7a20 */ /* 0x000fe40000410000 */
[----:B------:R-:W-:Y:S02]  /*5810*/  FMUL.FTZ R200, R196, c[0x0][0x2ec] ;  /* 0x0000bb00c4c87a20 */ /* 0x000fe40000410000 */
[----:B------:R-:W-:Y:S02]  /*5820*/  FMUL.FTZ R199, R199, c[0x0][0x2ec] ;  /* 0x0000bb00c7c77a20 */ /* 0x000fe40000410000 */
[----:B------:R-:W-:Y:S01]  /*5830*/  FMUL.FTZ R198, R198, c[0x0][0x2ec] ;  /* 0x0000bb00c6c67a20 */ /* 0x000fe20000410000 */
        /* <DEDUP_REMOVED lines=13> */
.L_x_1392:
        /* <DEDUP_REMOVED lines=71> */
.L_x_1393:
[C---:B------:R-:W-:Y:S01]  /*5d80*/  FMUL.FTZ R4, R248.reuse, 1.4426950216293334961 ;  /* 0x3fb8aa3bf8047820 */ /* 0x040fe20000410000 */
[----:B------:R-:W-:Y:S01]  /*5d90*/  FSETP.NEU.FTZ.AND P0, PT, R248, -INF , PT ;  /* 0xff800000f800780b */ /* 0x000fe20003f1d000 */
[C---:B------:R-:W-:Y:S01]  /*5da0*/  FMUL.FTZ R5, R249.reuse, 1.4426950216293334961 ;  /* 0x3fb8aa3bf9057820 */ /* 0x040fe20000410000 */
[----:B------:R-:W-:Y:S02]  /*5db0*/  UISETP.GT.AND UP0, UPT, UR8, UR20, UPT ;  /* 0x000000140800728c */ /* 0x000fe4000bf04270 */
[----:B------:R-:W-:Y:S02]  /*5dc0*/  FSEL R4, R4, RZ, P0 ;  /* 0x000000ff04047208 */ /* 0x000fe40000000000 */
[----:B------:R-:W-:Y:S02]  /*5dd0*/  FSETP.NEU.FTZ.AND P0, PT, R249, -INF , PT ;  /* 0xff800000f900780b */ /* 0x000fe40003f1d000 */
[----:B------:R-:W-:Y:S01]  /*5de0*/  PLOP3.LUT P1, PT, PT, PT, UP0, 0x80, 0x0 ;  /* 0x000000000000781c */ /* 0x000fe20003f2f008 */
[--C-:B------:R-:W-:Y:S01]  /*5df0*/  FFMA.FTZ R197, R127, c[0x0][0x23c], -R4.reuse ;  /* 0x00008f007fc57a23 */ /* 0x100fe20000010804 */
[----:B------:R-:W-:Y:S01]  /*5e00*/  FSEL R5, R5, RZ, P0 ;  /* 0x000000ff05057208 */ /* 0x000fe20000000000 */
[--C-:B------:R-:W-:Y:S02]  /*5e10*/  FFMA.FTZ R196, R129, c[0x0][0x23c], -R4.reuse ;  /* 0x00008f0081c47a23 */ /* 0x100fe40000010804 */
[--C-:B------:R-:W-:Y:S02]  /*5e20*/  FFMA.FTZ R131, R126, c[0x0][0x23c], -R4.reuse ;  /* 0x00008f007e837a23 */ /* 0x100fe40000010804 */
[--C-:B------:R-:W-:Y:S01]  /*5e30*/  FFMA.FTZ R125, R114, c[0x0][0x23c], -R5.reuse ;  /* 0x00008f00727d7a23 */ /* 0x100fe20000010805 */
[----:B------:R-:W-:Y:S01]  /*5e40*/  MUFU.EX2 R197, R197 ;  /* 0x000000c500c57308 */ /* 0x000fe20000000800 */
[--C-:B------:R-:W-:Y:S02]  /*5e50*/  FFMA.FTZ R124, R115, c[0x0][0x23c], -R5.reuse ;  /* 0x00008f00737c7a23 */ /* 0x100fe40000010805 */
[--C-:B------:R-:W-:Y:S02]  /*5e60*/  FFMA.FTZ R122, R102, c[0x0][0x23c], -R5.reuse ;  /* 0x00008f00667a7a23 */ /* 0x100fe40000010805 */
        /* <DEDUP_REMOVED lines=147> */
[C---:B-1----:R-:W-:Y:S08]  /*67a0*/  HMMA.16816.F32.BF16 R12, R100.reuse, R84, R12 ;  /* 0x00000054640c723c */ /* 0x042ff0000004180c */
[----:B------:R-:W-:Y:S08]  /*67b0*/  HMMA.16816.F32.BF16 R16, R100, R86, R16 ;  /* 0x000000566410723c */ /* 0x000ff00000041810 */
[C---:B------:R-:W-:Y:S08]  /*67c0*/  HMMA.16816.F32.BF16 R4, R108.reuse, R112, R4 ;  /* 0x000000706c04723c */ /* 0x040ff00000041804 */
        /* <DEDUP_REMOVED lines=14> */
[----:B------:R-:W-:Y:S02]  /*68b0*/  FADD.FTZ R8, -R117, R8 ;  /* 0x0000000875087221 */ /* 0x000fe40000010100 */
[----:B------:R-:W-:Y:S02]  /*68c0*/  FMUL.FTZ R7, R210, R7 ;  /* 0x00000007d2077220 */ /* 0x000fe40000410000 */
[----:B------:R-:W-:Y:S01]  /*68d0*/  FMUL.FTZ R6, R243, R6 ;  /* 0x00000006f3067220 */ /* 0x000fe20000410000 */
[----:B------:R-:W-:Y:S01]  /*68e0*/  MOV R243, c[0x0][0x22c] ;  /* 0x00008b0000f37a02 */ /* 0x000fe20000000f00 */
        /* <DEDUP_REMOVED lines=10> */
[C---:B------:R-:W-:Y:S01]  /*6990*/  FADD.FTZ R14, -R116.reuse, R14 ;  /* 0x0000000e740e7221 */ /* 0x040fe20000010100 */
[----:B------:R-:W-:Y:S01]  /*69a0*/  STS [R235+0x20000], R196 ;  /* 0x020000c4eb007388 */ /* 0x000fe20000000800 */
[----:B------:R-:W-:Y:S02]  /*69b0*/  FADD.FTZ R15, -R116, R15 ;  /* 0x0000000f740f7221 */ /* 0x000fe40000010100 */
        /* <DEDUP_REMOVED lines=13> */
[C---:B------:R-:W-:Y:S02]  /*6a90*/  FADD.FTZ R18, -R116.reuse, R18 ;  /* 0x0000001274127221 */ /* 0x040fe40000010100 */
[----:B------:R-:W-:Y:S01]  /*6aa0*/  FADD.FTZ R19, -R116, R19 ;  /* 0x0000001374137221 */ /* 0x000fe20000010100 */
        /* <DEDUP_REMOVED lines=13> */
[----:B------:R-:W-:Y:S02]  /*6b80*/  FMUL.FTZ R198, R198, R19 ;  /* 0x00000013c6c67220 */ /* 0x000fe40000410000 */
[----:B------:R-:W-:Y:S02]  /*6b90*/  FMUL.FTZ R16, R201, R16 ;  /* 0x00000010c9107220 */ /* 0x000fe40000410000 */
[----:B------:R-:W-:Y:S01]  /*6ba0*/  FMUL.FTZ R199, R199, R126 ;  /* 0x0000007ec7c77220 */ /* 0x000fe20000410000 */
[----:B------:R-:W-:Y:S01]  /*6bb0*/  STS [R237+0x20400], R202 ;  /* 0x020400caed007388 */ /* 0x000fe20000000800 */
[----:B------:R-:W-:Y:S02]  /*6bc0*/  FMUL.FTZ R119, R200, R119 ;  /* 0x00000077c8777220 */ /* 0x000fe40000410000 */
[----:B------:R-:W-:Y:S01]  /*6bd0*/  IMAD R243, R243, c[0x0][0x1c0], RZ ;  /* 0x00007000f3f37a24 */ /* 0x000fe200078e02ff */
[----:B------:R-:W-:Y:S02]  /*6be0*/  F2FP.BF16.PACK_AB R94, R199, R16 ;  /* 0x00000010c75e723e */ /* 0x000fe400000010ff */
[----:B------:R-:W-:Y:S03]  /*6bf0*/  F2FP.BF16.PACK_AB R96, R198, R119 ;  /* 0x00000077c660723e */ /* 0x000fe600000010ff */
        /* <DEDUP_REMOVED lines=159> */
.L_x_1394:
        /* <DEDUP_REMOVED lines=463> */
.L_x_1395:
        /* <DEDUP_REMOVED lines=218> */
.L_x_1397:
        /* <DEDUP_REMOVED lines=18> */
.L_x_1398:
        /* <DEDUP_REMOVED lines=55> */
.L_x_1400:
[----:B---34-:R-:W-:Y:S05]  /*a510*/  BSYNC B0 ;  /* 0x0000000000007941 */ /* 0x018fea0003800000 */
.L_x_1399:
        /* <DEDUP_REMOVED lines=21> */
.L_x_1402:
[----:B------:R-:W-:Y:S05]  /*a670*/  BSYNC B0 ;  /* 0x0000000000007941 */ /* 0x000fea0003800000 */
.L_x_1401:
        /* <DEDUP_REMOVED lines=30> */
.L_x_1404:
[----:B------:R-:W-:Y:S05]  /*a860*/  BSYNC B0 ;  /* 0x0000000000007941 */ /* 0x000fea0003800000 */
.L_x_1403:
        /* <DEDUP_REMOVED lines=18> */
.L_x_1375:
[----:B------:R-:W-:Y:S05]  /*a990*/  BSYNC B1 ;  /* 0x0000000000017941 */ /* 0x000fea0003800000 */
.L_x_1361:
        /* <DEDUP_REMOVED lines=12> */
.L_x_1405:
[----:B------:R-:W-:Y:S05]  /*aa60*/  EXIT ;  /* 0x000000000000794d */ /* 0x000fea0003800000 */
.L_x_1407:
        /* <DEDUP_REMOVED lines=9> */
.L_x_2036:


//--------------------- .text._ZN5flash25flash_bwd_dot_do_o_kernelILb0E23Flash_bwd_kernel_traitsILi256ELi64ELi64ELi8ELi4ELi2ELi2ELb0ELb1EN7cutlass10bfloat16_tE19Flash_kernel_traitsILi256ELi64ELi64ELi8ES3_EEEEvNS_16Flash_bwd_paramsE --------------------------
	.section	.text._ZN5flash25flash_bwd_dot_do_o_kernelILb0E23Flash_bwd_kernel_traitsILi256ELi64ELi64ELi8ELi4ELi2ELi2ELb0ELb1EN7cutlass10bfloat16_tE19Flash_kernel_traitsILi256ELi64ELi64ELi8ES3_EEEEvNS_16Flash_bwd_paramsE,"ax",@progbits
	.sectioninfo	@"SHI_REGISTERS=79"
	.align	128
        .global         _ZN5flash25flash_bwd_dot_do_o_kernelILb0E23Flash_bwd_kernel_traitsILi256ELi64ELi64ELi8ELi4ELi2ELi2ELb0ELb1EN7cutlass10bfloat16_tE19Flash_kernel_traitsILi256ELi64ELi64ELi8ES3_EEEEvNS_16Flash_bwd_paramsE
        .type           _ZN5flash25flash_bwd_dot_do_o_kernelILb0E23Flash_bwd_kernel_traitsILi256ELi64ELi64ELi8ELi4ELi2ELi2ELb0ELb1EN7cutlass10bfloat16_tE19Flash_kernel_traitsILi256ELi64ELi64ELi8ES3_EEEEvNS_16Flash_bwd_paramsE,@function
        .size           _ZN5flash25flash_bwd_dot_do_o_kernelILb0E23Flash_bwd_kernel_traitsILi256ELi64ELi64ELi8ELi4ELi2ELi2ELb0ELb1EN7cutlass10bfloat16_tE19Flash_kernel_traitsILi256ELi64ELi64ELi8ES3_EEEEvNS_16Flash_bwd_paramsE,(.L_x_2037 - _ZN5flash25flash_bwd_dot_do_o_kernelILb0E23Flash_bwd_kernel_traitsILi256ELi64ELi64ELi8ELi4ELi2ELi2ELb0ELb1EN7cutlass10bfloat16_tE19Flash_kernel_traitsILi256ELi64ELi64ELi8ES3_EEEEvNS_16Flash_bwd_paramsE)
        .other          _ZN5flash25flash_bwd_dot_do_o_kernelILb0E23Flash_bwd_kernel_traitsILi256ELi64ELi64ELi8ELi4ELi2ELi2ELb0ELb1EN7cutlass10bfloat16_tE19Flash_kernel_traitsILi256ELi64ELi64ELi8ES3_EEEEvNS_16Flash_bwd_paramsE,@"STO_CUDA_ENTRY STV_DEFAULT"
_ZN5flash25flash_bwd_dot_do_o_kernelILb0E23Flash_bwd_kernel_traitsILi256ELi64ELi64ELi8ELi4ELi2ELi2ELb0ELb1EN7cutlass10bfloat16_tE19Flash_kernel_traitsILi256ELi64ELi64ELi8ES3_EEEEvNS_16Flash_bwd_paramsE:
.text._ZN5flash25flash_bwd_dot_do_o_kernelILb0E23Flash_bwd_kernel_traitsILi256ELi64ELi64ELi8ELi4ELi2ELi2ELb0ELb1EN7cutlass10bfloat16_tE19Flash_kernel_traitsILi256ELi64ELi64ELi8ES3_EEEEvNS_16Flash_bwd_paramsE:
        /* <DEDUP_REMOVED lines=50> */
.L_x_1408:
[----:B01----:R-:W-:-:S04]  /*0320*/  IMAD R0, R0, c[0x0][0x1c0], R11 ;  /* 0x0000700000007a24 */ /* 0x003fc800078e020b */
[----:B------:R-:W-:Y:S02]  /*0330*/  IMAD R0, R0, c[0x0][0x224], RZ ;  /* 0x0000890000007a24 */ /* 0x000fe400078e02ff */
.L_x_1409:
        /* <DEDUP_REMOVED lines=68> */
.L_x_1411:
[----:B------:R-:W-:Y:S05]  /*0780*/  BSYNC B0 ;  /* 0x0000000000007941 */ /* 0x000fea0003800000 */
.L_x_1410:
        /* <DEDUP_REMOVED lines=21> */
.L_x_1413:
[----:B------:R-:W-:Y:S05]  /*08e0*/  BSYNC B0 ;  /* 0x0000000000007941 */ /* 0x000fea0003800000 */
.L_x_1412:
        /* <DEDUP_REMOVED lines=28> */
.L_x_1415:
[----:B------:R-:W-:Y:S05]  /*0ab0*/  BSYNC B0 ;  /* 0x0000000000007941 */ /* 0x000fea0003800000 */
.L_x_1414:
        /* <DEDUP_REMOVED lines=29> */
.L_x_1417:
[----:B------:R-:W-:Y:S05]  /*0c90*/  BSYNC B0 ;  /* 0x0000000000007941 */ /* 0x000fea0003800000 */
.L_x_1416:
        /* <DEDUP_REMOVED lines=216> */
.L_x_1418:
        /* <DEDUP_REMOVED lines=14> */
.L_x_2037:


//--------------------- .text._ZN5flash25flash_bwd_dot_do_o_kernelILb1E23Flash_bwd_kernel_traitsILi256ELi64ELi64ELi8ELi4ELi2ELi2ELb0ELb1EN7cutlass10bfloat16_tE19Flash_kernel_traitsILi256ELi64ELi64ELi8ES3_EEEEvNS_16Flash_bwd_paramsE --------------------------
	.section	.text._ZN5flash25flash_bwd_dot_do_o_kernelILb1E23Flash_bwd_kernel_traitsILi256ELi64ELi64ELi8ELi4ELi2ELi2ELb0ELb1EN7cutlass10bfloat16_tE19Flash_kernel_traitsILi256ELi64ELi64ELi8ES3_EEEEvNS_16Flash_bwd_paramsE,"ax",@progbits
	.sectioninfo	@"SHI_REGISTERS=81"
	.align	128
        .global         _ZN5flash25flash_bwd_dot_do_o_kernelILb1E23Flash_bwd_kernel_traitsILi256ELi64ELi64ELi8ELi4ELi2ELi2ELb0ELb1EN7cutlass10bfloat16_tE19Flash_kernel_traitsILi256ELi64ELi64ELi8ES3_EEEEvNS_16Flash_bwd_paramsE
        .type           _ZN5flash25flash_bwd_dot_do_o_kernelILb1E23Flash_bwd_kernel_traitsILi256ELi64ELi64ELi8ELi4ELi2ELi2ELb0ELb1EN7cutlass10bfloat16_tE19Flash_kernel_traitsILi256ELi64ELi64ELi8ES3_EEEEvNS_16Flash_bwd_paramsE,@function
        .size           _ZN5flash25flash_bwd_dot_do_o_kernelILb1E23Flash_bwd_kernel_traitsILi256ELi64ELi64ELi8ELi4ELi2ELi2ELb0ELb1EN7cutlass10bfloat16_tE19Flash_kernel_traitsILi256ELi64ELi64ELi8ES3_EEEEvNS_16Flash_bwd_paramsE,(.L_x_2038 - _ZN5flash25flash_bwd_dot_do_o_kernelILb1E23Flash_bwd_kernel_traitsILi256ELi64ELi64ELi8ELi4ELi2ELi2ELb0ELb1EN7cutlass10bfloat16_tE19Flash_kernel_traitsILi256ELi64ELi64ELi8ES3_EEEEvNS_16Flash_bwd_paramsE)
        .other          _ZN5flash25flash_bwd_dot_do_o_kernelILb1E23Flash_bwd_kernel_traitsILi256ELi64ELi64ELi8ELi4ELi2ELi2ELb0ELb1EN7cutlass10bfloat16_tE19Flash_kernel_traitsILi256ELi64ELi64ELi8ES3_EEEEvNS_16Flash_bwd_paramsE,@"STO_CUDA_ENTRY STV_DEFAULT"
_ZN5flash25flash_bwd_dot_do_o_kernelILb1E23Flash_bwd_kernel_traitsILi256ELi64ELi64ELi8ELi4ELi2ELi2ELb0ELb1EN7cutlass10bfloat16_tE19Flash_kernel_traitsILi256ELi64ELi64ELi8ES3_EEEEvNS_16Flash_bwd_paramsE:
.text._ZN5flash25flash_bwd_dot_do_o_kernelILb1E23Flash_bwd_kernel_traitsILi256ELi64ELi64ELi8ELi4ELi2ELi2ELb0ELb1EN7cutlass10bfloat16_tE19Flash_kernel_traitsILi256ELi64ELi64ELi8ES3_EEEEvNS_16Flash_bwd_paramsE:
        /* <DEDUP_REMOVED lines=85> */
.L_x_1419:
[----:B-1----:R-:W-:-:S04]  /*0550*/  IMAD R0, R17, c[0x0][0x1c0], R74 ;  /* 0x0000700011007a24 */ /* 0x002fc800078e024a */
[----:B------:R-:W-:Y:S02]  /*0560*/  IMAD R0, R0, c[0x0][0x224], RZ ;  /* 0x0000890000007a24 */ /* 0x000fe400078e02ff */
.L_x_1420:
        /* <DEDUP_REMOVED lines=79> */
.L_x_1422:
[----:B------:R-:W-:Y:S05]  /*0a60*/  BSYNC B0 ;  /* 0x0000000000007941 */ /* 0x000fea0003800000 */
.L_x_1421:
        /* <DEDUP_REMOVED lines=22> */
.L_x_1424:
[----:B------:R-:W-:Y:S05]  /*0bd0*/  BSYNC B0 ;  /* 0x0000000000007941 */ /* 0x000fea0003800000 */
.L_x_1423:
        /* <DEDUP_REMOVED lines=28> */
.L_x_1426:
[----:B------:R-:W-:Y:S05]  /*0da0*/  BSYNC B0 ;  /* 0x0000000000007941 */ /* 0x000fea0003800000 */
.L_x_1425:
        /* <DEDUP_REMOVED lines=30> */
.L_x_1428:
[----:B------:R-:W-:Y:S05]  /*0f90*/  BSYNC B0 ;  /* 0x0000000000007941 */ /* 0x000fea0003800000 */
.L_x_1427:
        /* <DEDUP_REMOVED lines=238> */
.L_x_1429:
        /* <DEDUP_REMOVED lines=16> */
.L_x_2038:


//--------------------- .text._ZN5flash27flash_bwd_convert_dq_kernelI23Flash_bwd_kernel_traitsILi256ELi64ELi64ELi8ELi4ELi2ELi2ELb0ELb0EN7cutlass10bfloat16_tE19Flash_kernel_traitsILi256ELi64ELi64ELi8ES3_EEEEvNS_16Flash_bwd_paramsEi --------------------------
	.section	.text._ZN5flash27flash_bwd_convert_dq_kernelI23Flash_bwd_kernel_traitsILi256ELi64ELi64ELi8ELi4ELi2ELi2ELb0ELb0EN7cutlass10bfloat16_tE19Flash_kernel_traitsILi256ELi64ELi64ELi8ES3_EEEEvNS_16Flash_bwd_paramsEi,"ax",@progbits
	.sectioninfo	@"SHI_REGISTERS=96"
	.align	128
        .global         _ZN5flash27flash_bwd_convert_dq_kernelI23Flash_bwd_kernel_traitsILi256ELi64ELi64ELi8ELi4ELi2ELi2ELb0ELb0EN7cutlass10bfloat16_tE19Flash_kernel_traitsILi256ELi64ELi64ELi8ES3_EEEEvNS_16Flash_bwd_paramsEi
        .type           _ZN5flash27flash_bwd_convert_dq_kernelI23Flash_bwd_kernel_traitsILi256ELi64ELi64ELi8ELi4ELi2ELi2ELb0ELb0EN7cutlass10bfloat16_tE19Flash_kernel_traitsILi256ELi64ELi64ELi8ES3_EEEEvNS_16Flash_bwd_paramsEi,@function
        .size           _ZN5flash27flash_bwd_convert_dq_kernelI23Flash_bwd_kernel_traitsILi256ELi64ELi64ELi8ELi4ELi2ELi2ELb0ELb0EN7cutlass10bfloat16_tE19Flash_kernel_traitsILi256ELi64ELi64ELi8ES3_EEEEvNS_16Flash_bwd_paramsEi,(.L_x_2039 - _ZN5flash27flash_bwd_convert_dq_kernelI23Flash_bwd_kernel_traitsILi256ELi64ELi64ELi8ELi4ELi2ELi2ELb0ELb0EN7cutlass10bfloat16_tE19Flash_kernel_traitsILi256ELi64ELi64ELi8ES3_EEEEvNS_16Flash_bwd_paramsEi)
        .other          _ZN5flash27flash_bwd_convert_dq_kernelI23Flash_bwd_kernel_traitsILi256ELi64ELi64ELi8ELi4ELi2ELi2ELb0ELb0EN7cutlass10bfloat16_tE19Flash_kernel_traitsILi256ELi64ELi64ELi8ES3_EEEEvNS_16Flash_bwd_paramsEi,@"STO_CUDA_ENTRY STV_DEFAULT"
_ZN5flash27flash_bwd_convert_dq_kernelI23Flash_bwd_kernel_traitsILi256ELi64ELi64ELi8ELi4ELi2ELi2ELb0ELb0EN7cutlass10bfloat16_tE19Flash_kernel_traitsILi256ELi64ELi64ELi8ES3_EEEEvNS_16Flash_bwd_paramsEi:
.text._ZN5flash27flash_bwd_convert_dq_kernelI23Flash_bwd_kernel_traitsILi256ELi64ELi64ELi8ELi4ELi2ELi2ELb0ELb0EN7cutlass10bfloat16_tE19Flash_kernel_traitsILi256ELi64ELi64ELi8ES3_EEEEvNS_16Flash_bwd_paramsEi:
        /* <DEDUP_REMOVED lines=185> */
.L_x_1431:
        /* <DEDUP_REMOVED lines=171> */
.L_x_1430:
        /* <DEDUP_REMOVED lines=181> */
.L_x_1433:
[----:B------:R-:W-:Y:S05]  /*2190*/  BSYNC B0 ;  /* 0x0000000000007941 */ /* 0x000fea0003800000 */
.L_x_1432:
        /* <DEDUP_REMOVED lines=22> */
.L_x_1434:
        /* <DEDUP_REMOVED lines=16> */
.L_x_2039:


//--------------------- .text._ZN5flash44flash_bwd_dq_dk_dv_loop_seqk_parallel_kernelI23Flash_bwd_kernel_traitsILi256ELi64ELi64ELi8ELi4ELi2ELi2ELb0ELb0EN7cutlass10bfloat16_tE19Flash_kernel_traitsILi256ELi64ELi64ELi8ES3_EELb1ELb0ELb0ELb0ELb0ELb0ELb0EEEvNS_16Flash_bwd_paramsE --------------------------
	.section	.text._ZN5flash44flash_bwd_dq_dk_dv_loop_seqk_parallel_kernelI23Flash_bwd_kernel_traitsILi256ELi64ELi64ELi8ELi4ELi2ELi2ELb0ELb0EN7cutlass10bfloat16_tE19Flash_kernel_traitsILi256ELi64ELi64ELi8ES3_EELb1ELb0ELb0ELb0ELb0ELb0ELb0EEEvNS_16Flash_bwd_paramsE,"ax",@progbits
	.sectioninfo	@"SHI_REGISTERS=255"
	.align	128
        .global         _ZN5flash44flash_bwd_dq_dk_dv_loop_seqk_parallel_kernelI23Flash_bwd_kernel_traitsILi256ELi64ELi64ELi8ELi4ELi2ELi2ELb0ELb0EN7cutlass10bfloat16_tE19Flash_kernel_traitsILi256ELi64ELi64ELi8ES3_EELb1ELb0ELb0ELb0ELb0ELb0ELb0EEEvNS_16Flash_bwd_paramsE
        .type           _ZN5flash44flash_bwd_dq_dk_dv_loop_seqk_parallel_kernelI23Flash_bwd_kernel_traitsILi256ELi64ELi64ELi8ELi4ELi2ELi2ELb0ELb0EN7cutlass10bfloat16_tE19Flash_kernel_traitsILi256ELi64ELi64ELi8ES3_EELb1ELb0ELb0ELb0ELb0ELb0ELb0EEEvNS_16Flash_bwd_paramsE,@function
        .size           _ZN5flash44flash_bwd_dq_dk_dv_loop_seqk_parallel_kernelI23Flash_bwd_kernel_traitsILi256ELi64ELi64ELi8ELi4ELi2ELi2ELb0ELb0EN7cutlass10bfloat16_tE19Flash_kernel_traitsILi256ELi64ELi64ELi8ES3_EELb1ELb0ELb0ELb0ELb0ELb0ELb0EEEvNS_16Flash_bwd_paramsE,(.L_x_2040 - _ZN5flash44flash_bwd_dq_dk_dv_loop_seqk_parallel_kernelI23Flash_bwd_kernel_traitsILi256ELi64ELi64ELi8ELi4ELi2ELi2ELb0ELb0EN7cutlass10bfloat16_tE19Flash_kernel_traitsILi256ELi64ELi64ELi8ES3_EELb1ELb0ELb0ELb0ELb0ELb0ELb0EEEvNS_16Flash_bwd_paramsE)
        .other          _ZN5flash44flash_bwd_dq_dk_dv_loop_seqk_parallel_kernelI23Flash_bwd_kernel_traitsILi256ELi64ELi64ELi8ELi4ELi2ELi2ELb0ELb0EN7cutlass10bfloat16_tE19Flash_kernel_traitsILi256ELi64ELi64ELi8ES3_EELb1ELb0ELb0ELb0ELb0ELb0ELb0EEEvNS_16Flash_bwd_paramsE,@"STO_CUDA_ENTRY STV_DEFAULT"
_ZN5flash44flash_bwd_dq_dk_dv_loop_seqk_parallel_kernelI23Flash_bwd_kernel_traitsILi256ELi64ELi64ELi8ELi4ELi2ELi2ELb0ELb0EN7cutlass10bfloat16_tE19Flash_kernel_traitsILi256ELi64ELi64ELi8ES3_EELb1ELb0ELb0ELb0ELb0ELb0ELb0EEEvNS_16Flash_bwd_paramsE:
.text._ZN5flash44flash_bwd_dq_dk_dv_loop_seqk_parallel_kernelI23Flash_bwd_kernel_traitsILi256ELi64ELi64ELi8ELi4ELi2ELi2ELb0ELb0EN7cutlass10bfloat16_tE19Flash_kernel_traitsILi256ELi64ELi64ELi8ES3_EELb1ELb0ELb0ELb0ELb0ELb0ELb0EEEvNS_16Flash_bwd_paramsE:
        /* <DEDUP_REMOVED lines=16> */
[----:B------:R-:W-:Y:S01]  /*0100*/  IMAD.MOV.U32 R248, RZ, RZ, -0x10 ;  /* 0xfffffff0fff87424 */ /* 0x000fe200078e00ff */
[----:B------:R-:W-:Y:S02]  /*0110*/  ULDC.U8 UR10, c[0x0][0x3d0] ;  /* 0x0000f400000a7ab9 */ /* 0x000fe40000000000 */
[----:B------:R-:W-:Y:S01]  /*0120*/  ULDC.U8 UR9, c[0x0][0x328] ;  /* 0x0000ca0000097ab9 */ /* 0x000fe20000000000 */
[----:B------:R-:W3:Y:S01]  /*0130*/  S2UR UR36, SR_CTAID.Z ;  /* 0x00000000002479c3 */ /* 0x000ee20000002700 */
[----:B------:R-:W-:-:S02]  /*0140*/  UISETP.NE.AND UP2, UPT, UR10, URZ, UPT ;  /* 0x0000003f0a00728c */ /* 0x000fc4000bf45270 */
[----:B------:R-:W-:Y:S02]  /*0150*/  UISETP.NE.AND UP1, UPT, UR9, URZ, UPT ;  /* 0x0000003f0900728c */ /* 0x000fe4000bf25270 */
[----:B------:R-:W-:Y:S02]  /*0160*/  UMOV UR7, 0x80 ;  /* 0x0000008000077882 */ /* 0x000fe40000000000 */
[----:B------:R-:W-:Y:S02]  /*0170*/  ULDC UR6, c[0x0][0x210] ;  /* 0x0000840000067ab9 */ /* 0x000fe40000000800 */
[----:B------:R-:W-:Y:S02]  /*0180*/  ULDC UR58, c[0x0][0x234] ;  /* 0x00008d00003a7ab9 */ /* 0x000fe40000000800 */
[----:B------:R-:W-:Y:S02]  /*0190*/  UIMAD UR58, UR7, UR6, UR58 ;  /* 0x00000006073a72a4 */ /* 0x000fe4000f8e023a */
[----:B------:R-:W-:Y:S01]  /*01a0*/  ULDC UR48, c[0x0][0x22c] ;  /* 0x00008b0000307ab9 */ /* 0x000fe20000000800 */
[----:B-1----:R-:W-:Y:S01]  /*01b0*/  SHF.R.S32.HI R5, RZ, 0x1f, R11 ;  /* 0x0000001fff057819 */ /* 0x002fe2000001140b */
[----:B--2---:R-:W-:-:S02]  /*01c0*/  UIMAD.WIDE.U32 UR44, UR35, UR15, URZ ;  /* 0x0000000f232c72a5 */ /* 0x004fc4000f8e003f */
[----:B------:R-:W-:Y:S01]  /*01d0*/  USHF.L.U32 UR15, UR35, 0x7, URZ ;  /* 0x00000007230f7899 */ /* 0x000fe2000800063f */
[CC--:B------:R-:W-:Y:S01]  /*01e0*/  LEA.HI R0, R5.reuse, R11.reuse, RZ, 0x5 ;  /* 0x0000000b05007211 */ /* 0x0c0fe200078f28ff */
[----:B------:R-:W-:Y:S01]  /*01f0*/  USHF.R.S32.HI UR10, URZ, 0x1f, UR35 ;  /* 0x0000001f3f0a7899 */ /* 0x000fe20008011423 */
[CC--:B------:R-:W-:Y:S01]  /*0200*/  LEA.HI R10, R5.reuse, R11.reuse, RZ, 0x3 ;  /* 0x0000000b050a7211 */ /* 0x0c0fe200078f18ff */
[----:B------:R-:W-:Y:S01]  /*0210*/  ULDC UR38, c[0x0][0x1c0] ;  /* 0x0000700000267ab9 */ /* 0x000fe20000000800 */
[CC--:B------:R-:W-:Y:S01]  /*0220*/  LEA.HI R3, R5.reuse, R11.reuse, RZ, 0x4 ;  /* 0x0000000b05037211 */ /* 0x0c0fe200078f20ff */
[----:B---3--:R-:W-:Y:S01]  /*0230*/  USHF.R.S32.HI UR9, URZ, 0x1f, UR36 ;  /* 0x0000001f3f097899 */ /* 0x008fe20008011424 */
[CC--:B------:R-:W-:Y:S01]  /*0240*/  LEA.HI R12, R5.reuse, R11.reuse, RZ, 0x7 ;  /* 0x0000000b050c7211 */ /* 0x0c0fe200078f38ff */
[----:B------:R-:W-:Y:S01]  /*0250*/  USHF.R.S32.HI UR6, URZ, 0x1f, UR36 ;  /* 0x0000001f3f067899 */ /* 0x000fe20008011424 */
[CC--:B------:R-:W-:Y:S01]  /*0260*/  LEA.HI R13, R5.reuse, R11.reuse, RZ, 0x6 ;  /* 0x0000000b050d7211 */ /* 0x0c0fe200078f30ff */
[----:B------:R-:W-:Y:S01]  /*0270*/  ULDC UR12, c[0x0][0x1c0] ;  /* 0x00007000000c7ab9 */ /* 0x000fe20000000800 */
[----:B------:R-:W-:Y:S01]  /*0280*/  LEA.HI R5, R5, R11, RZ, 0x2 ;  /* 0x0000000b05057211 */ /* 0x000fe200078f10ff */
[----:B------:R-:W-:Y:S01]  /*0290*/  ULDC UR13, c[0x0][0x1c0] ;  /* 0x00007000000d7ab9 */ /* 0x000fe20000000800 */
[----:B------:R-:W-:Y:S01]  /*02a0*/  LOP3.LUT R2, R0, 0xffffffe0, RZ, 0xc0, !PT ;  /* 0xffffffe000027812 */ /* 0x000fe200078ec0ff */
[----:B------:R-:W-:Y:S01]  /*02b0*/  UIMAD.WIDE UR38, UR48, UR38, URZ ;  /* 0x00000026302672a5 */ /* 0x000fe2000f8e023f */
[----:B------:R-:W-:Y:S01]  /*02c0*/  LOP3.LUT R4, R10, 0xfffffff8, RZ, 0xc0, !PT ;  /* 0xfffffff80a047812 */ /* 0x000fe200078ec0ff */
[----:B------:R-:W-:Y:S01]  /*02d0*/  UIMAD UR49, UR36, UR48, URZ ;  /* 0x00000030243172a4 */ /* 0x000fe2000f8e023f */
[----:B------:R-:W-:Y:S01]  /*02e0*/  LOP3.LUT R6, R5, 0x7ffffffc, RZ, 0xc0, !PT ;  /* 0x7ffffffc05067812 */ /* 0x000fe200078ec0ff */
[C---:B------:R-:W-:Y:S01]  /*02f0*/  IMAD.IADD R9, R11.reuse, 0x1, -R2 ;  /* 0x000000010b097824 */ /* 0x040fe200078e0a02 */
[----:B------:R-:W-:Y:S01]  /*0300*/  SHF.R.S32.HI R2, RZ, 0x5, R0 ;  /* 0x00000005ff027819 */ /* 0x000fe20000011400 */
[C---:B------:R-:W-:Y:S01]  /*0310*/  IMAD.IADD R7, R11.reuse, 0x1, -R4 ;  /* 0x000000010b077824 */ /* 0x040fe200078e0a04 */
[----:B------:R-:W-:Y:S01]  /*0320*/  SHF.R.S32.HI R4, RZ, 0x4, R3 ;  /* 0x00000004ff047819 */ /* 0x000fe20000011403 */
[----:B------:R-:W-:Y:S01]  /*0330*/  IMAD.IADD R15, R11, 0x1, -R6 ;  /* 0x000000010b0f7824 */ /* 0x000fe200078e0a06 */
[----:B------:R-:W-:Y:S01]  /*0340*/  LOP3.LUT R8, R3, 0xfffffff0, RZ, 0xc0, !PT ;  /* 0xfffffff003087812 */ /* 0x000fe200078ec0ff */
[----:B------:R-:W-:Y:S01]  /*0350*/  IMAD.SHL.U32 R244, R7, 0x8, RZ ;  /* 0x0000000807f47824 */ /* 0x000fe200078e00ff */
[----:B------:R-:W-:Y:S01]  /*0360*/  SHF.R.S32.HI R6, RZ, 0x1f, R0 ;  /* 0x0000001fff067819 */ /* 0x000fe20000011400 */
[----:B------:R-:W-:Y:S01]  /*0370*/  UIMAD UR48, UR48, UR12, URZ ;  /* 0x0000000c303072a4 */ /* 0x000fe2000f8e023f */
[----:B------:R-:W-:Y:S01]  /*0380*/  LEA.HI R0, R0, R2, RZ, 0x1 ;  /* 0x0000000200007211 */ /* 0x000fe200078f08ff */
[----:B------:R-:W-:Y:S01]  /*0390*/  IMAD.IADD R8, R11, 0x1, -R8 ;  /* 0x000000010b087824 */ /* 0x000fe200078e0a08 */
[----:B------:R-:W-:Y:S01]  /*03a0*/  LEA.HI R3, R3, R4, RZ, 0x1 ;  /* 0x0000000403037211 */ /* 0x000fe200078f08ff */
[----:B------:R-:W-:Y:S01]  /*03b0*/  ULDC UR14, c[0x0][0x1c0] ;  /* 0x00007000000e7ab9 */ /* 0x000fe20000000800 */
[----:B------:R-:W-:Y:S01]  /*03c0*/  LEA.HI R6, R6, R2, RZ, 0x2 ;  /* 0x0000000206067211 */ /* 0x000fe200078f10ff */
[----:B------:R-:W-:Y:S01]  /*03d0*/  ULDC UR11, c[0x0][0x1c0] ;  /* 0x00007000000b7ab9 */ /* 0x000fe20000000800 */
[----:B------:R-:W-:Y:S01]  /*03e0*/  LOP3.LUT R0, R0, 0xfffffffe, RZ, 0xc0, !PT ;  /* 0xfffffffe00007812 */ /* 0x000fe200078ec0ff */
[----:B------:R-:W-:Y:S01]  /*03f0*/  UIMAD UR55, UR8, UR35, URZ ;  /* 0x00000023083772a4 */ /* 0x000fe2000f8e023f */
[----:B------:R-:W-:Y:S01]  /*0400*/  LOP3.LUT R3, R3, 0xfffffffe, RZ, 0xc0, !PT ;  /* 0xfffffffe03037812 */ /* 0x000fe200078ec0ff */
[----:B------:R-:W-:Y:S01]  /*0410*/  UIMAD UR7, UR35, UR11, UR36 ;  /* 0x0000000b230772a4 */ /* 0x000fe2000f8e0224 */
[----:B------:R-:W-:Y:S01]  /*0420*/  LOP3.LUT R6, R6, 0xfffffffc, RZ, 0xc0, !PT ;  /* 0xfffffffc06067812 */ /* 0x000fe200078ec0ff */
[----:B------:R-:W-:Y:S01]  /*0430*/  IMAD.IADD R227, R2, 0x1, -R0 ;  /* 0x0000000102e37824 */ /* 0x000fe200078e0a00 */
[----:B------:R-:W-:Y:S01]  /*0440*/  SHF.R.S32.HI R0, RZ, 0x1f, R5 ;  /* 0x0000001fff007819 */ /* 0x000fe20000011405 */
[----:B------:R-:W-:Y:S01]  /*0450*/  IMAD.IADD R11, R4, 0x1, -R3 ;  /* 0x00000001040b7824 */ /* 0x000fe200078e0a03 */
[----:B------:R-:W-:Y:S01]  /*0460*/  SHF.R.S32.HI R3, RZ, 0x2, R5 ;  /* 0x00000002ff037819 */ /* 0x000fe20000011405 */
[----:B------:R-:W-:Y:S01]  /*0470*/  IMAD.IADD R16, R2, 0x1, -R6 ;  /* 0x0000000102107824 */ /* 0x000fe200078e0a06 */
[----:B------:R-:W-:Y:S01]  /*0480*/  SHF.R.S32.HI R2, RZ, 0x3, R10 ;  /* 0x00000003ff027819 */ /* 0x000fe2000001140a */
[----:B------:R-:W-:Y:S01]  /*0490*/  IMAD.SHL.U32 R221, R11, 0x200, RZ ;  /* 0x000002000bdd7824 */ /* 0x000fe200078e00ff */
[----:B------:R-:W-:Y:S01]  /*04a0*/  LEA.HI R0, R0, R3, RZ, 0x3 ;  /* 0x0000000300007211 */ /* 0x000fe200078f18ff */
[----:B------:R-:W-:Y:S01]  /*04b0*/  @!UP1 UIMAD UR8, UR35, UR14, UR36 ;  /* 0x0000000e230892a4 */ /* 0x000fe2000f8e0224 */
[----:B------:R-:W-:Y:S01]  /*04c0*/  SHF.R.S32.HI R5, RZ, 0x1f, R8 ;  /* 0x0000001fff057819 */ /* 0x000fe20000011408 */
[----:B------:R-:W-:Y:S01]  /*04d0*/  IMAD.SHL.U32 R2, R2, 0x40, RZ ;  /* 0x0000004002027824 */ /* 0x000fe200078e00ff */
[----:B------:R-:W-:Y:S01]  /*04e0*/  LOP3.LUT R0, R0, 0xfffffff8, RZ, 0xc0, !PT ;  /* 0xfffffff800007812 */ /* 0x000fe200078ec0ff */
[----:B------:R-:W-:Y:S01]  /*04f0*/  STL [R1+0x58], R16 ;  /* 0x0000581001007387 */ /* 0x000fe20000100800 */
[C---:B------:R-:W-:Y:S01]  /*0500*/  LOP3.LUT P4, RZ, R7.reuse, 0x4, RZ, 0xc0, !PT ;  /* 0x0000000407ff7812 */ /* 0x040fe2000788c0ff */
[----:B------:R-:W-:Y:S01]  /*0510*/  USHF.L.U32 UR47, UR48, 0x6, URZ ;  /* 0x00000006302f7899 */ /* 0x000fe2000800063f */
[----:B------:R-:W-:Y:S01]  /*0520*/  LOP3.LUT P3, RZ, R7, 0x2, RZ, 0xc0, !PT ;  /* 0x0000000207ff7812 */ /* 0x000fe2000786c0ff */
[----:B------:R-:W-:Y:S01]  /*0530*/  IMAD.IADD R4, R3, 0x1, -R0 ;  /* 0x0000000103047824 */ /* 0x000fe200078e0a00 */
[----:B------:R-:W-:Y:S01]  /*0540*/  LOP3.LUT R0, R2, 0x1c0, RZ, 0xc0, !PT ;  /* 0x000001c002007812 */ /* 0x000fe200078ec0ff */
[----:B------:R-:W-:Y:S01]  /*0550*/  ULDC UR52, c[0x0][0x214] ;  /* 0x0000850000347ab9 */ /* 0x000fe20000000800 */
[----:B------:R-:W-:Y:S01]  /*0560*/  SHF.R.S32.HI R3, RZ, 0x1f, R9 ;  /* 0x0000001fff037819 */ /* 0x000fe20000011409 */
[----:B------:R-:W-:Y:S01]  /*0570*/  ULDC UR59, c[0x0][0x1c8] ;  /* 0x00007200003b7ab9 */ /* 0x000fe20000000800 */
[----:B------:R-:W-:Y:S01]  /*0580*/  SHF.R.U32.HI R2, RZ, 0x3, R0 ;  /* 0x00000003ff027819 */ /* 0x000fe20000011600 */
[----:B------:R-:W-:Y:S01]  /*0590*/  ULDC UR53, c[0x0][0x224] ;  /* 0x0000890000357ab9 */ /* 0x000fe20000000800 */
[----:B------:R-:W-:Y:S01]  /*05a0*/  LOP3.LUT R0, R0, 0x38, R244, 0xf8, !PT ;  /* 0x0000003800007812 */ /* 0x000fe200078ef8f4 */
        /* <DEDUP_REMOVED lines=9> */
[----:B------:R-:W-:Y:S01]  /*0640*/  SHF.R.S32.HI R7, RZ, 0x7, R12 ;  /* 0x00000007ff077819 */ /* 0x000fe2000001140c */
[----:B------:R-:W-:Y:S01]  /*0650*/  ULDC.U8 UR29, c[0x0][0x2d8] ;  /* 0x0000b600001d7ab9 */ /* 0x000fe20000000000 */
[----:B------:R-:W-:Y:S01]  /*0660*/  LOP3.LUT R0, R0, 0x1c0, RZ, 0xc0, !PT ;  /* 0x000001c000007812 */ /* 0x000fe200078ec0ff */
[----:B------:R-:W-:Y:S01]  /*0670*/  IMAD.IADD R8, R8, 0x1, -R2 ;  /* 0x0000000108087824 */ /* 0x000fe200078e0a02 */
[----:B------:R-:W-:Y:S01]  /*0680*/  LOP3.LUT R3, R4, 0x1, RZ, 0xc0, !PT ;  /* 0x0000000104037812 */ /* 0x000fe200078ec0ff */
[----:B------:R-:W-:Y:S01]  /*0690*/  IMAD.SHL.U32 R2, R227, 0x10, RZ ;  /* 0x00000010e3027824 */ /* 0x000fe200078e00ff */
[----:B------:R-:W-:Y:S01]  /*06a0*/  LOP3.LUT R217, R0, 0x8, R10, 0xf8, !PT ;  /* 0x0000000800d97812 */ /* 0x000fe200078ef80a */
[----:B------:R-:W-:Y:S01]  /*06b0*/  ULOP3.LUT UR59, UR36, UR59, URZ, 0x3c, !UPT ;  /* 0x0000003b243b7292 */ /* 0x000fe2000f8e3c3f */
[----:B------:R-:W-:Y:S01]  /*06c0*/  ISETP.NE.U32.AND P0, PT, R3, 0x1, PT ;  /* 0x000000010300780c */ /* 0x000fe20003f05070 */
[----:B------:R-:W-:Y:S01]  /*06d0*/  IMAD.SHL.U32 R3, R4, 0x40, RZ ;  /* 0x0000004004037824 */ /* 0x000fe200078e00ff */
[----:B------:R-:W-:Y:S01]  /*06e0*/  LOP3.LUT R5, R0, 0x10, R2, 0xf8, !PT ;  /* 0x0000001000057812 */ /* 0x000fe200078ef802 */
[----:B------:R-:W-:Y:S01]  /*06f0*/  IMAD R2, R7, 0x800, R221 ;  /* 0x0000080007027824 */ /* 0x000fe200078e02dd */
[----:B------:R-:W-:Y:S01]  /*0700*/  SHF.R.U32.HI R0, RZ, 0x3, R0 ;  /* 0x00000003ff007819 */ /* 0x000fe20000011600 */
[----:B------:R-:W-:Y:S01]  /*0710*/  USHF.R.S32.HI UR61, URZ, 0x1f, UR35 ;  /* 0x0000001f3f3d7899 */ /* 0x000fe20008011423 */
[----:B------:R-:W-:Y:S01]  /*0720*/  R2P PR, R4, 0x6 ;  /* 0x0000000604007804 */ /* 0x000fe20000000000 */
[----:B------:R-:W-:Y:S01]  /*0730*/  USHF.R.S32.HI UR60, URZ, 0x1f, UR36 ;  /* 0x0000001f3f3c7899 */ /* 0x000fe20008011424 */
[----:B------:R-:W-:Y:S01]  /*0740*/  LOP3.LUT R217, R217, R0, RZ, 0x3c, !PT ;  /* 0x00000000d9d97212 */ /* 0x000fe200078e3cff */
[----:B------:R-:W-:Y:S01]  /*0750*/  UIMAD.WIDE.U32 UR42, UR38, UR44, URZ ;  /* 0x0000002c262a72a5 */ /* 0x000fe2000f8e003f */
[----:B------:R-:W-:Y:S01]  /*0760*/  LOP3.LUT R5, R5, 0x8, R10, 0xf8, !PT ;  /* 0x0000000805057812 */ /* 0x000fe200078ef80a */
[----:B------:R-:W-:Y:S01]  /*0770*/  IMAD.U32 R10, RZ, RZ, UR6 ;  /* 0x00000006ff0a7e24 */ /* 0x000fe2000f8e00ff */
[----:B------:R-:W-:Y:S01]  /*0780*/  SEL R220, R220, 0xffffffc0, !P4 ;  /* 0xffffffc0dcdc7807 */ /* 0x000fe20006000000 */
[----:B------:R-:W-:Y:S01]  /*0790*/  IMAD.IADD R217, R2, 0x1, R217 ;  /* 0x0000000102d97824 */ /* 0x000fe200078e02d9 */
[----:B------:R-:W-:Y:S01]  /*07a0*/  SHF.R.S32.HI R2, RZ, 0x6, R13 ;  /* 0x00000006ff027819 */ /* 0x000fe2000001140d */
[----:B------:R-:W-:Y:S01]  /*07b0*/  UIMAD UR6, UR35, UR13, UR36 ;  /* 0x0000000d230672a4 */ /* 0x000fe2000f8e0224 */
[----:B------:R-:W-:Y:S01]  /*07c0*/  LOP3.LUT R221, R221, R5, R0, 0xf6, !PT ;  /* 0x00000005dddd7212 */ /* 0x000fe200078ef600 */
[----:B------:R-:W-:Y:S01]  /*07d0*/  IMAD.SHL.U32 R5, R7, 0x20, RZ ;  /* 0x0000002007057824 */ /* 0x000fe200078e00ff */
[----:B------:R-:W-:Y:S01]  /*07e0*/  LOP3.LUT R0, R3, 0x1c0, RZ, 0xc0, !PT ;  /* 0x000001c003007812 */ /* 0x000fe200078ec0ff */
[----:B------:R-:W-:Y:S01]  /*07f0*/  IMAD R4, R2, 0x200, R6 ;  /* 0x0000020002047824 */ /* 0x000fe200078e0206 */
[----:B------:R-:W-:Y:S01]  /*0800*/  SEL R248, R248, 0x10, !P0 ;  /* 0x00000010f8f87807 */ /* 0x000fe20004000000 */
[----:B------:R-:W-:Y:S01]  /*0810*/  IMAD.SHL.U32 R2, R2, 0x8, RZ ;  /* 0x0000000802027824 */ /* 0x000fe200078e00ff */
[----:B------:R-:W-:Y:S01]  /*0820*/  SHF.R.U32.HI R3, RZ, 0x3, R0 ;  /* 0x00000003ff037819 */ /* 0x000fe20000011600 */
[----:B------:R-:W-:Y:S01]  /*0830*/  IMAD.SHL.U32 R218, R217, 0x2, RZ ;  /* 0x00000002d9da7824 */ /* 0x000fe200078e00ff */
[----:B------:R1:W-:Y:S01]  /*0840*/  STL [R1+0x5c], R4 ;  /* 0x00005c0401007387 */ /* 0x0003e20000100800 */
[----:B------:R-:W-:Y:S01]  /*0850*/  USHF.L.U32 UR46, UR6, 0x5, URZ ;  /* 0x00000005062e7899 */ /* 0x000fe2000800063f */
[----:B------:R-:W-:Y:S01]  /*0860*/  LOP3.LUT R2, R2, 0x18, RZ, 0xc0, !PT ;  /* 0x0000001802027812 */ /* 0x000fe200078ec0ff */
[----:B------:R-:W-:-:S02]  /*0870*/  UIMAD UR54, UR39, UR44, URZ ;  /* 0x0000002c273672a4 */ /* 0x000fc4000f8e023f */
[----:B------:R-:W-:Y:S02]  /*0880*/  USHF.R.S32.HI UR56, URZ, 0x1f, UR49 ;  /* 0x0000001f3f387899 */ /* 0x000fe40008011431 */
[----:B------:R-:W-:Y:S02]  /*0890*/  UIMAD UR53, UR7, UR53, URZ ;  /* 0x00000035073572a4 */ /* 0x000fe4000f8e023f */
[----:B------:R-:W-:Y:S02]  /*08a0*/  @!UP1 UIMAD UR52, UR8, UR52, URZ ;  /* 0x00000034083492a4 */ /* 0x000fe4000f8e023f */
[----:B------:R-:W-:Y:S02]  /*08b0*/  USHF.R.S32.HI UR51, URZ, 0x1f, UR47 ;  /* 0x0000001f3f337899 */ /* 0x000fe4000801142f */
[----:B------:R-:W-:Y:S02]  /*08c0*/  USHF.R.S32.HI UR50, URZ, 0x1f, UR46 ;  /* 0x0000001f3f327899 */ /* 0x000fe4000801142e */
[----:B------:R-:W-:Y:S01]  /*08d0*/  UMOV UR41, 0xffff8000 ;  /* 0xffff800000297882 */ /* 0x000fe20000000000 */
[----:B-1----:R-:W-:-:S05]  /*08e0*/  IMAD.SHL.U32 R4, R11, 0x20, RZ ;  /* 0x000000200b047824 */ /* 0x002fca00078e00ff */
[----:B------:R-:W-:Y:S02]  /*08f0*/  LOP3.LUT R6, R2, 0x20, R4, 0xf8, !PT ;  /* 0x0000002002067812 */ /* 0x000fe400078ef804 */
[----:B------:R-:W-:Y:S02]  /*0900*/  LOP3.LUT R4, R0, 0x20, R5, 0xf8, !PT ;  /* 0x0000002000047812 */ /* 0x000fe400078ef805 */
[----:B------:R-:W-:Y:S01]  /*0910*/  LOP3.LUT R5, R3, R0, R2, 0x1e, !PT ;  /* 0x0000000003057212 */ /* 0x000fe200078e1e02 */
[----:B------:R-:W-:Y:S01]  /*0920*/  IMAD.SHL.U32 R0, R15, 0x2, RZ ;  /* 0x000000020f007824 */ /* 0x000fe200078e00ff */
[----:B------:R-:W-:Y:S01]  /*0930*/  LOP3.LUT R3, R4, R3, RZ, 0x3c, !PT ;  /* 0x0000000304037212 */ /* 0x000fe200078e3cff */
[----:B------:R-:W-:Y:S02]  /*0940*/  IMAD.U32 R2, RZ, RZ, UR10 ;  /* 0x0000000aff027e24 */ /* 0x000fe4000f8e00ff */
[----:B------:R-:W-:Y:S02]  /*0950*/  IMAD.U32 R4, RZ, RZ, UR9 ;  /* 0x00000009ff047e24 */ /* 0x000fe4000f8e00ff */
[----:B------:R-:W-:-:S02]  /*0960*/  IMAD R2, R16, 0x400, R0 ;  /* 0x0000040010027824 */ /* 0x000fc400078e0200 */
[----:B------:R-:W-:Y:S02]  /*0970*/  IMAD.SHL.U32 R4, R8, 0x40, RZ ;  /* 0x0000004008047824 */ /* 0x000fe400078e00ff */
[----:B------:R-:W-:Y:S02]  /*0980*/  IMAD R0, R227, 0x400, R0 ;  /* 0x00000400e3007824 */ /* 0x000fe400078e0200 */
[----:B------:R-:W-:Y:S01]  /*0990*/  IMAD.IADD R246, R2, 0x1, R3 ;  /* 0x0000000102f67824 */ /* 0x000fe200078e0203 */
[----:B------:R-:W-:Y:S01]  /*09a0*/  LOP3.LUT R2, R4, 0x1c0, RZ, 0xc0, !PT ;  /* 0x000001c004027812 */ /* 0x000fe200078ec0ff */
[----:B------:R-:W-:Y:S02]  /*09b0*/  IMAD.IADD R7, R0, 0x1, R5 ;  /* 0x0000000100077824 */ /* 0x000fe400078e0205 */
[----:B------:R-:W-:Y:S01]  /*09c0*/  IMAD.SHL.U32 R0, R11, 0x8, RZ ;  /* 0x000000080b007824 */ /* 0x000fe200078e00ff */
[----:B------:R-:W-:Y:S01]  /*09d0*/  SHF.R.U32.HI R3, RZ, 0x3, R2 ;  /* 0x00000003ff037819 */ /* 0x000fe20000011602 */
[----:B------:R-:W-:-:S02]  /*09e0*/  IMAD.SHL.U32 R4, R9, 0x40, RZ ;  /* 0x0000004009047824 */ /* 0x000fc400078e00ff */
[----:B------:R-:W-:Y:S01]  /*09f0*/  IMAD.SHL.U32 R246, R246, 0x2, RZ ;  /* 0x00000002f6f67824 */ /* 0x000fe200078e00ff */
[----:B------:R-:W-:Y:S02]  /*0a00*/  LOP3.LUT R5, R2, 0x8, R0, 0xf8, !PT ;  /* 0x0000000802057812 */ /* 0x000fe400078ef800 */
[----:B------:R-:W-:Y:S01]  /*0a10*/  LOP3.LUT R0, R4, 0xfffffe00, RZ, 0xc0, !PT ;  /* 0xfffffe0004007812 */ /* 0x000fe200078ec0ff */
[----:B------:R-:W-:Y:S01]  /*0a20*/  IMAD.IADD R249, R246, 0x1, R248 ;  /* 0x00000001f6f97824 */ /* 0x000fe200078e02f8 */
[----:B------:R-:W-:Y:S02]  /*0a30*/  LOP3.LUT R2, R3, R6, R2, 0x1e, !PT ;  /* 0x0000000603027212 */ /* 0x000fe400078e1e02 */
[----:B------:R-:W-:Y:S01]  /*0a40*/  LOP3.LUT R3, R5, R3, RZ, 0x3c, !PT ;  /* 0x0000000305037212 */ /* 0x000fe200078e3cff */
[--C-:B------:R-:W-:Y:S01]  /*0a50*/  IMAD R233, R16, 0x400, R0.reuse ;  /* 0x0000040010e97824 */ /* 0x100fe200078e0200 */
[----:B------:R-:W-:Y:S01]  /*0a60*/  LOP3.LUT R232, R2, R0, RZ, 0xfc, !PT ;  /* 0x0000000002e87212 */ /* 0x000fe200078efcff */
[----:B------:R-:W-:Y:S01]  /*0a70*/  IMAD R227, R227, 0x400, R0 ;  /* 0x00000400e3e37824 */ /* 0x000fe200078e0200 */
[----:B------:R-:W-:Y:S01]  /*0a80*/  SHF.R.S32.HI R0, RZ, 0x2, R14 ;  /* 0x00000002ff007819 */ /* 0x000fe2000001140e */
[----:B------:R-:W-:Y:S01]  /*0a90*/  IMAD.IADD R233, R233, 0x1, R3 ;  /* 0x00000001e9e97824 */ /* 0x000fe200078e0203 */
[----:B------:R-:W-:Y:S01]  /*0aa0*/  LEA R2, R7, 0x18000, 0x1 ;  /* 0x0001800007027811 */ /* 0x000fe200078e08ff */
[----:B------:R-:W-:Y:S01]  /*0ab0*/  IMAD.IADD R227, R3, 0x1, R227 ;  /* 0x0000000103e37824 */ /* 0x000fe200078e02e3 */
[----:B------:R-:W-:Y:S01]  /*0ac0*/  IADD3 R247, R246, 0x20, RZ ;  /* 0x00000020f6f77810 */ /* 0x000fe20007ffe0ff */
[----:B------:R-:W-:Y:S01]  /*0ad0*/  IMAD R0, R16, 0x10, R0 ;  /* 0x0000001010007824 */ /* 0x000fe200078e0200 */
[----:B------:R-:W-:Y:S01]  /*0ae0*/  @P1 IADD3 R247, R246, -0x20, RZ ;  /* 0xffffffe0f6f71810 */ /* 0x000fe20007ffe0ff */
[----:B------:R-:W-:Y:S01]  /*0af0*/  IMAD.MOV.U32 R3, RZ, RZ, 0x20 ;  /* 0x00000020ff037424 */ /* 0x000fe200078e00ff */
[----:B------:R-:W-:-:S02]  /*0b00*/  LEA R227, R227, 0x28000, 0x1 ;  /* 0x00028000e3e37811 */ /* 0x000fc400078e08ff */
[----:B------:R1:W-:Y:S01]  /*0b10*/  STL [R1+0x8], R0 ;  /* 0x0000080001007387 */ /* 0x0003e20000100800 */
[----:B------:R-:W-:Y:S01]  /*0b20*/  IMAD.IADD R248, R248, 0x1, R247 ;  /* 0x00000001f8f87824 */ /* 0x000fe200078e02f7 */
[----:B------:R-:W-:Y:S02]  /*0b30*/  SEL R3, R3, 0xffffffe0, !P3 ;  /* 0xffffffe003037807 */ /* 0x000fe40005800000 */
[----:B------:R2:W-:Y:S03]  /*0b40*/  STL [R1+0x4c], R2 ;  /* 0x00004c0201007387 */ /* 0x0005e60000100800 */
[C---:B------:R-:W-:Y:S02]  /*0b50*/  IMAD R3, R217.reuse, 0x2, R3 ;  /* 0x00000002d9037824 */ /* 0x040fe400078e0203 */
[----:B------:R-:W-:Y:S02]  /*0b60*/  IMAD R217, R217, 0x2, R220 ;  /* 0x00000002d9d97824 */ /* 0x000fe400078e02dc */
[----:B------:R-:W-:-:S02]  /*0b70*/  IMAD.IADD R216, R220, 0x1, R3 ;  /* 0x00000001dcd87824 */ /* 0x000fc400078e0203 */
[C---:B------:R-:W-:Y:S02]  /*0b80*/  IMAD R220, R221.reuse, 0x2, R220 ;  /* 0x00000002dddc7824 */ /* 0x040fe400078e02dc */
[----:B------:R-:W-:Y:S01]  /*0b90*/  IMAD.SHL.U32 R221, R221, 0x2, RZ ;  /* 0x00000002dddd7824 */ /* 0x000fe200078e00ff */
[C---:B-1----:R-:W-:Y:S02]  /*0ba0*/  IADD3 R0, R2.reuse, 0x40, RZ ;  /* 0x0000004002007810 */ /* 0x042fe40007ffe0ff */
[----:B------:R-:W-:-:S05]  /*0bb0*/  @P2 IADD3 R0, R2, -0x40, RZ ;  /* 0xffffffc002002810 */ /* 0x000fca0007ffe0ff */
[----:B------:R2:W-:Y:S02]  /*0bc0*/  STL [R1+0x50], R0 ;  /* 0x0000500001007387 */ /* 0x0005e40000100800 */
.L_x_1481:
        /* <DEDUP_REMOVED lines=24> */
[----:B--2---:R1:W2:Y:S01]  /*0d50*/  @P2 LDG.E R2, [R4.64+0x4] ;  /* 0x0000040404022981 */ /* 0x0042a2000c1e1900 */
[----:B------:R-:W-:Y:S01]  /*0d60*/  UIADD3.X UR9, UR12, UR9, URZ, UP0, !UPT ;  /* 0x000000090c097290 */ /* 0x000fe200087fe43f */
[----:B------:R-:W-:Y:S01]  /*0d70*/  PLOP3.LUT P0, PT, PT, PT, UP3, 0x80, 0x0 ;  /* 0x000000000000781c */ /* 0x000fe20003f0f038 */
[----:B------:R-:W-:Y:S02]  /*0d80*/  IMAD.U32 R6, RZ, RZ, UR6 ;  /* 0x00000006ff067e24 */ /* 0x000fe4000f8e00ff */
[----:B------:R-:W-:-:S10]  /*0d90*/  IMAD.U32 R7, RZ, RZ, UR7 ;  /* 0x00000007ff077e24 */ /* 0x000fd4000f8e00ff */
[----:B----4-:R-:W4:Y:S01]  /*0da0*/  @P0 LDG.E R6, [R6.64] ;  /* 0x0000000406060981 */ /* 0x010f22000c1e1900 */
[----:B-1----:R-:W-:Y:S02]  /*0db0*/  IMAD.U32 R4, RZ, RZ, UR8 ;  /* 0x00000008ff047e24 */ /* 0x002fe4000f8e00ff */
[----:B------:R-:W-:-:S05]  /*0dc0*/  IMAD.U32 R5, RZ, RZ, UR9 ;  /* 0x00000009ff057e24 */ /* 0x000fca000f8e00ff */
[----:B-----5:R-:W5:Y:S01]  /*0dd0*/  @!P1 LDG.E R0, [R4.64] ;  /* 0x0000000404009981 */ /* 0x020f62000c1e1900 */
        /* <DEDUP_REMOVED lines=12> */
[----:B--2---:R-:W1:Y:S08]  /*0ea0*/  @P2 R2UR UR7, R2 ;  /* 0x00000000020723c2 */ /* 0x004e7000000e0000 */
[----:B----4-:R2:W3:Y:S08]  /*0eb0*/  @P0 R2UR UR30, R6 ;  /* 0x00000000061e03c2 */ /* 0x0104f000000e0000 */
[----:B-----5:R4:W2:Y:S01]  /*0ec0*/  @!P1 R2UR UR31, R0 ;  /* 0x00000000001f93c2 */ /* 0x0208a200000e0000 */
[----:B------:R-:W-:-:S04]  /*0ed0*/  ISETP.NE.U32.AND P1, PT, RZ, c[0x0][0x248], PT ;  /* 0x00009200ff007a0c */ /* 0x000fc80003f25070 */
[----:B------:R-:W-:Y:S01]  /*0ee0*/  ISETP.NE.AND.EX P1, PT, RZ, c[0x0][0x24c], PT, P1 ;  /* 0x00009300ff007a0c */ /* 0x000fe20003f25310 */
[----:B-1----:R-:W-:-:S07]  /*0ef0*/  @UP5 UIADD3 UR32, UR7, -UR14, URZ ;  /* 0x8000000e07205290 */ /* 0x002fce000fffe03f */
[----:B------:R-:W-:Y:S01]  /*0f00*/  @!UP5 ULDC UR32, c[0x0][0x214] ;  /* 0x000085000020dab9 */ /* 0x000fe20000000800 */
[----:B----4-:R-:W-:-:S04]  /*0f10*/  LEA.HI R0, R25, R26, RZ, 0x3 ;  /* 0x0000001a19007211 */ /* 0x010fc800078f18ff */
[----:B------:R-:W-:Y:S01]  /*0f20*/  SHF.R.S32.HI R14, RZ, 0x3, R0 ;  /* 0x00000003ff0e7819 */ /* 0x000fe20000011400 */
[----:B------:R-:W-:-:S03]  /*0f30*/  IMAD.U32 R0, RZ, RZ, UR6 ;  /* 0x00000006ff007e24 */ /* 0x000fc6000f8e00ff */
[----:B------:R-:W-:Y:S02]  /*0f40*/  IADD3 R19, P0, R14, UR6, RZ ;  /* 0x000000060e137c10 */ /* 0x000fe4000ff1e0ff */
[----:B------:R-:W-:-:S04]  /*0f50*/  SHF.R.S32.HI R23, RZ, 0x1f, R14 ;  /* 0x0000001fff177819 */ /* 0x000fc8000001140e */
[----:B------:R-:W-:Y:S01]  /*0f60*/  LEA.HI.X.SX32 R20, R0, R23, 0x1, P0 ;  /* 0x0000001700147211 */ /* 0x000fe200000f0eff */
[----:B------:R-:W-:Y:S05]  /*0f70*/  @!P1 BRA `(.L_x_1435) ;  /* 0x0000007000009947 */ /* 0x000fea0003800000 */
[----:B--23--:R-:W-:-:S13]  /*0f80*/  PLOP3.LUT P0, PT, PT, PT, UP4, 0x80, 0x0 ;  /* 0x000000000000781c */ /* 0x00cfda0003f0f048 */
[----:B------:R-:W2:Y:S04]  /*0f90*/  @P0 LDG.E R0, [R4.64+0x4] ;  /* 0x0000040404000981 */ /* 0x000ea8000c1e1900 */
[----:B------:R-:W3:Y:S01]  /*0fa0*/  @!P0 LDG.E R4, [R4.64] ;  /* 0x0000000404048981 */ /* 0x000ee2000c1e1900 */
[----:B--2---:R-:W1:Y:S02]  /*0fb0*/  @P0 R2UR UR6, R0 ;  /* 0x00000000000603c2 */ /* 0x004e6400000e0000 */
[----:B-1----:R-:W-:-:S11]  /*0fc0*/  @UP4 UIADD3 UR8, UR6, -UR31, URZ ;  /* 0x8000001f06084290 */ /* 0x002fd6000fffe03f */
[----:B---3--:R1:W2:Y:S01]  /*0fd0*/  @!P0 R2UR UR8, R4 ;  /* 0x00000000040883c2 */ /* 0x0082a200000e0000 */
[----:B------:R-:W-:-:S07]  /*0fe0*/  DEPBAR.LE SB1, 0x0, {2} ;  /* 0x000090040000791a */ /* 0x000fce0000000000 */
.L_x_1435:
[----:B--23--:R-:W-:Y:S02]  /*0ff0*/  ULDC.64 UR6, c[0x0][0x258] ;  /* 0x0000960000067ab9 */ /* 0x00cfe40000000a00 */
        /* <DEDUP_REMOVED lines=21> */
[----:B------:R-:W-:Y:S02]  /*1150*/  UIMAD UR7, UR37, UR8, URZ ;  /* 0x00000008250772a4 */ /* 0x000fe4000f8e023f */
[----:B------:R-:W-:Y:S02]  /*1160*/  UISETP.NE.AND UP0, UPT, UR31, -0x1, UPT ;  /* 0xffffffff1f00788c */ /* 0x000fe4000bf05270 */
[----:B------:R-:W-:Y:S02]  /*1170*/  UISETP.NE.AND UP3, UPT, UR14, -0x1, UPT ;  /* 0xffffffff0e00788c */ /* 0x000fe4000bf65270 */
[----:B------:R-:W-:Y:S02]  /*1180*/  ULDC.64 UR12, c[0x0][0x190] ;  /* 0x00006400000c7ab9 */ /* 0x000fe40000000a00 */
[----:B------:R-:W-:Y:S01]  /*1190*/  UIMAD.WIDE.U32 UR10, UR35, UR8, URZ ;  /* 0x00000008230a72a5 */ /* 0x000fe2000f8e003f */
[----:B------:R-:W-:Y:S01]  /*11a0*/  PLOP3.LUT P0, PT, PT, PT, UP0, 0x80, 0x0 ;  /* 0x000000000000781c */ /* 0x000fe20003f0f008 */
[----:B------:R-:W-:-:S02]  /*11b0*/  UIMAD UR7, UR35, UR9, UR7 ;  /* 0x00000009230772a4 */ /* 0x000fc4000f8e0207 */
[----:B------:R-:W-:Y:S02]  /*11c0*/  UIMAD.WIDE.U32 UR8, UR14, UR12, URZ ;  /* 0x0000000c0e0872a5 */ /* 0x000fe4000f8e003f */
[----:B------:R-:W-:Y:S02]  /*11d0*/  UIADD3 UR12, UR32, 0x3f, URZ ;  /* 0x0000003f200c7890 */ /* 0x000fe4000fffe03f */
[----:B------:R-:W-:Y:S02]  /*11e0*/  USEL UR27, UR10, UR8, !UP3 ;  /* 0x000000080a1b7287 */ /* 0x000fe4000d800000 */
[----:B------:R-:W-:Y:S02]  /*11f0*/  UIMAD UR13, UR14, UR13, URZ ;  /* 0x0000000d0e0d72a4 */ /* 0x000fe4000f8e023f */
[----:B------:R-:W-:Y:S02]  /*1200*/  UIADD3 UR26, UR11, UR7, URZ ;  /* 0x000000070b1a7290 */ /* 0x000fe4000fffe03f */
[----:B------:R-:W-:-:S02]  /*1210*/  USHF.R.S32.HI UR8, URZ, 0x1f, UR12 ;  /* 0x0000001f3f087899 */ /* 0x000fc4000801140c */
[----:B------:R-:W-:Y:S02]  /*1220*/  @UP0 UIADD3 UR7, UR30, UR31, URZ ;  /* 0x0000001f1e070290 */ /* 0x000fe4000fffe03f */
[----:B------:R-:W-:Y:S02]  /*1230*/  ULDC.64 UR10, c[0x0][0x198] ;  /* 0x00006600000a7ab9 */ /* 0x000fe40000000a00 */
[----:B------:R-:W-:Y:S02]  /*1240*/  @UP3 UIADD3 UR26, UR9, UR13, URZ ;  /* 0x0000000d091a3290 */ /* 0x000fe4000fffe03f */
[----:B------:R-:W-:Y:S02]  /*1250*/  ULEA.HI UR34, UR8, UR12, URZ, 0x6 ;  /* 0x0000000c08227291 */ /* 0x000fe4000f8f303f */
[----:B------:R-:W-:-:S04]  /*1260*/  @UP0 UIMAD.WIDE.U32 UR8, UR7, UR10, URZ ;  /* 0x0000000a070802a5 */ /* 0x000fc8000f8e003f */
[----:B------:R-:W-:Y:S02]  /*1270*/  @UP0 UIMAD UR24, UR7, UR11, UR9 ;  /* 0x0000000b071802a4 */ /* 0x000fe4000f8e0209 */
[----:B------:R-:W-:Y:S02]  /*1280*/  ULOP3.LUT UR7, UR34, 0xffffffc0, URZ, 0xc0, !UPT ;  /* 0xffffffc022077892 */ /* 0x000fe4000f8ec03f */
[----:B------:R-:W-:Y:S02]  /*1290*/  @UP0 UMOV UR21, UR8 ;  /* 0x0000000800150c82 */ /* 0x000fe40008000000 */
[----:B------:R-:W-:-:S04]  /*12a0*/  UIADD3 UR16, UR7, -0x40, URZ ;  /* 0xffffffc007107890 */ /* 0x000fc8000fffe03f */
[----:B------:R-:W-:Y:S01]  /*12b0*/  USHF.R.S32.HI UR33, URZ, 0x1f, UR16 ;  /* 0x0000001f3f217899 */ /* 0x000fe20008011410 */
        /* <DEDUP_REMOVED lines=13> */
.L_x_1437:
        /* <DEDUP_REMOVED lines=42> */
.L_x_1438:
        /* <DEDUP_REMOVED lines=45> */
.L_x_1439:
[----:B------:R-:W-:-:S03]  /*1900*/  UMOV UR11, UR53 ;  /* 0x00000035000b7c82 */ /* 0x000fc60008000000 */
.L_x_1440:
[----:B------:R-:W-:Y:S01]  /*1910*/  LEA.HI R0, R25, R26, RZ, 0x5 ;  /* 0x0000001a19007211 */ /* 0x000fe200078f28ff */
[----:B------:R-:W-:Y:S01]  /*1920*/  UIADD3 UR8, UP5, UP4, UR8, UR47, UR49 ;  /* 0x0000002f08087290 */ /* 0x000fe2000fcbe031 */
[----:B------:R-:W-:Y:S01]  /*1930*/  IADD3 R12, P0, R14, UR16, RZ ;  /* 0x000000100e0c7c10 */ /* 0x000fe2000ff1e0ff */
[----:B------:R-:W-:Y:S01]  /*1940*/  IMAD.U32 R6, RZ, RZ, UR16 ;  /* 0x00000010ff067e24 */ /* 0x000fe2000f8e00ff */
[----:B------:R-:W-:Y:S01]  /*1950*/  LOP3.LUT R2, R0, 0xffffffe0, RZ, 0xc0, !PT ;  /* 0xffffffe000027812 */ /* 0x000fe200078ec0ff */
[----:B------:R-:W-:Y:S01]  /*1960*/  UIADD3 UR17, UP3, UP0, UR17, UR8, UR25 ;  /* 0x0000000811117290 */ /* 0x000fe2000f87e019 */
[----:B------:R-:W-:Y:S01]  /*1970*/  SHF.R.S32.HI R0, RZ, 0x5, R0 ;  /* 0x00000005ff007819 */ /* 0x000fe20000011400 */
[----:B------:R-:W-:Y:S01]  /*1980*/  UIADD3.X UR7, UR10, UR51, UR56, UP5, UP4 ;  /* 0x000000330a077290 */ /* 0x000fe2000afe8438 */
[----:B------:R-:W-:Y:S01]  /*1990*/  IADD3.X R13, R23, UR33, RZ, P0, !PT ;  /* 0x00000021170d7c10 */ /* 0x000fe200087fe4ff */
[----:B------:R-:W-:Y:S01]  /*19a0*/  IMAD.IADD R21, R26, 0x1, -R2 ;  /* 0x000000011a157824 */ /* 0x000fe200078e0a02 */
[----:B------:R-:W-:Y:S01]  /*19b0*/  SHF.R.S32.HI R245, RZ, 0x1f, R244 ;  /* 0x0000001ffff57819 */ /* 0x000fe200000114f4 */
[----:B------:R-:W-:Y:S01]  /*19c0*/  UIADD3.X UR12, UR12, UR7, UR15, UP3, UP0 ;  /* 0x000000070c0c7290 */ /* 0x000fe20009fe040f */
[----:B------:R-:W-:Y:S01]  /*19d0*/  IADD3 R4, P1, R244, UR18, RZ ;  /* 0x00000012f4047c10 */ /* 0x000fe2000ff3e0ff */
[----:B------:R-:W-:Y:S01]  /*19e0*/  IMAD R0, R0, UR48, R21 ;  /* 0x0000003000007c24 */ /* 0x000fe2000f8e0215 */
[----:B------:R-:W-:Y:S01]  /*19f0*/  ULDC.64 UR8, c[0x0][0x370] ;  /* 0x0000dc0000087ab9 */ /* 0x000fe20000000a00 */
[----:B------:R-:W-:Y:S01]  /*1a00*/  IMAD.U32 R8, RZ, RZ, UR36 ;  /* 0x00000024ff087e24 */ /* 0x000fe2000f8e00ff */
[----:B------:R-:W-:Y:S01]  /*1a10*/  UISETP.GE.AND UP0, UPT, UR32, 0x1, UPT ;  /* 0x000000012000788c */ /* 0x000fe2000bf06270 */
[----:B------:R-:W-:Y:S01]  /*1a20*/  IADD3.X R5, R245, UR19, RZ, P1, !PT ;  /* 0x00000013f5057c10 */ /* 0x000fe20008ffe4ff */
[----:B------:R-:W-:Y:S01]  /*1a30*/  UIMAD UR7, UR33, UR8, URZ ;  /* 0x00000008210772a4 */ /* 0x000fe2000f8e023f */
[C---:B------:R-:W-:Y:S01]  /*1a40*/  IADD3 R2, P0, R0.reuse, UR17, RZ ;  /* 0x0000001100027c10 */ /* 0x040fe2000ff1e0ff */
[----:B------:R-:W-:Y:S01]  /*1a50*/  USHF.R.S32.HI UR14, URZ, 0x1f, UR36 ;  /* 0x0000001f3f0e7899 */ /* 0x000fe20008011424 */
[----:B------:R-:W-:Y:S01]  /*1a60*/  BSSY B1, `(.L_x_1436) ;  /* 0x0000a4a000017945 */ /* 0x000fe20003800000 */
[----:B------:R-:W-:Y:S01]  /*1a70*/  UIMAD UR10, UR16, UR9, UR7 ;  /* 0x00000009100a72a4 */ /* 0x000fe2000f8e0207 */
[----:B------:R-:W-:Y:S01]  /*1a80*/  LEA.HI.X.SX32 R10, R0, UR12, 0x1, P0 ;  /* 0x0000000c000a7c11 */ /* 0x000fe200080f0eff */
[----:B------:R-:W-:Y:S01]  /*1a90*/  IMAD.WIDE.U32 R4, R6, c[0x0][0x370], R4 ;  /* 0x0000dc0006047a25 */ /* 0x000fe200078e0004 */
[----:B------:R-:W-:Y:S01]  /*1aa0*/  LEA R234, P0, R2, c[0x0][0x350], 0x2 ;  /* 0x0000d40002ea7a11 */ /* 0x000fe200078010ff */
[----:B------:R-:W-:-:S02]  /*1ab0*/  ULDC.64 UR8, c[0x0][0x378] ;  /* 0x0000de0000087ab9 */ /* 0x000fc40000000a00 */
[----:B------:R-:W-:Y:S01]  /*1ac0*/  UIMAD UR7, UR14, UR8, URZ ;  /* 0x000000080e0772a4 */ /* 0x000fe2000f8e023f */
[----:B------:R-:W-:Y:S01]  /*1ad0*/  LEA.HI.X R235, R2, c[0x0][0x354], R10, 0x2, P0 ;  /* 0x0000d50002eb7a11 */ /* 0x000fe200000f140a */
[----:B------:R-:W-:Y:S01]  /*1ae0*/  IMAD R0, R13, c[0x0][0x190], RZ ;  /* 0x000064000d007a24 */ /* 0x000fe200078e02ff */
[----:B------:R-:W-:Y:S01]  /*1af0*/  PLOP3.LUT P0, PT, PT, PT, UP0, 0x80, 0x0 ;  /* 0x000000000000781c */ /* 0x000fe20003f0f008 */
[C---:B------:R-:W-:Y:S01]  /*1b00*/  IMAD.WIDE.U32 R6, R12.reuse, c[0x0][0x190], R244 ;  /* 0x000064000c067a25 */ /* 0x040fe200078e00f4 */
[----:B------:R-:W-:Y:S01]  /*1b10*/  IADD3 R5, R5, UR10, RZ ;  /* 0x0000000a05057c10 */ /* 0x000fe2000fffe0ff */
[----:B------:R-:W-:Y:S02]  /*1b20*/  UIMAD UR14, UR36, UR9, UR7 ;  /* 0x00000009240e72a4 */ /* 0x000fe4000f8e0207 */
[----:B------:R-:W-:Y:S01]  /*1b30*/  UIADD3 UR8, UR16, UR11, URZ ;  /* 0x0000000b10087290 */ /* 0x000fe2000fffe03f */
[----:B------:R-:W-:Y:S01]  /*1b40*/  IMAD R15, R12, c[0x0][0x194], R0 ;  /* 0x000065000c0f7a24 */ /* 0x000fe200078e0200 */
[----:B------:R-:W-:Y:S01]  /*1b50*/  UIADD3 UR7, UR16, UR13, URZ ;  /* 0x0000000d10077290 */ /* 0x000fe2000fffe03f */
[----:B------:R-:W-:Y:S01]  /*1b60*/  IMAD.WIDE.U32 R4, R8, c[0x0][0x378], R4 ;  /* 0x0000de0008047a25 */ /* 0x000fe200078e0004 */
[----:B------:R-:W-:Y:S01]  /*1b70*/  UMOV UR15, 0x4 ;  /* 0x00000004000f7882 */ /* 0x000fe20000000000 */
[----:B------:R-:W-:Y:S01]  /*1b80*/  IADD3 R8, P1, R6, UR27, RZ ;  /* 0x0000001b06087c10 */ /* 0x000fe2000ff3e0ff */
[----:B------:R-:W-:-:S02]  /*1b90*/  ULDC.64 UR12, c[0x0][0x3c8] ;  /* 0x0000f200000c7ab9 */ /* 0x000fc40000000a00 */
        /* <DEDUP_REMOVED lines=9> */
[----:B------:R-:W-:Y:S01]  /*1c30*/  USHF.R.S32.HI UR7, URZ, 0x1f, UR36 ;  /* 0x0000001f3f077899 */ /* 0x000fe20008011424 */
[C---:B------:R-:W-:Y:S01]  /*1c40*/  IADD3 R28, R244.reuse, 0x40, RZ ;  /* 0x00000040f41c7810 */ /* 0x040fe20007ffe0ff */
[----:B------:R-:W-:Y:S01]  /*1c50*/  UMOV UR12, UR8 ;  /* 0x00000008000c7c82 */ /* 0x000fe20008000000 */
[----:B------:R-:W-:Y:S01]  /*1c60*/  IADD3 R27, R244, 0xc0, RZ ;  /* 0x000000c0f41b7810 */ /* 0x000fe20007ffe0ff */
[----:B------:R-:W-:Y:S01]  /*1c70*/  UMOV UR11, UR9 ;  /* 0x00000009000b7c82 */ /* 0x000fe20008000000 */
[----:B------:R-:W-:Y:S01]  /*1c80*/  IMAD.U32 R10, RZ, RZ, UR36 ;  /* 0x00000024ff0a7e24 */ /* 0x000fe2000f8e00ff */
[----:B------:R-:W-:Y:S01]  /*1c90*/  ULDC.64 UR8, c[0x0][0x1a8] ;  /* 0x00006a0000087ab9 */ /* 0x000fe20000000a00 */
[----:B------:R1:W-:Y:S01]  /*1ca0*/  STL [R1], R28 ;  /* 0x0000001c01007387 */ /* 0x0003e20000100800 */
[----:B------:R-:W-:Y:S01]  /*1cb0*/  UIMAD UR13, UR7, UR8, URZ ;  /* 0x00000008070d72a4 */ /* 0x000fe2000f8e023f */
[----:B------:R-:W-:Y:S01]  /*1cc0*/  IMAD R0, R23, c[0x0][0x370], RZ ;  /* 0x0000dc0017007a24 */ /* 0x000fe200078e02ff */
[----:B------:R-:W-:Y:S01]  /*1cd0*/  BSSY B0, `(.L_x_1442) ;  /* 0x0000045000007945 */ /* 0x000fe20003800000 */
[----:B------:R-:W-:Y:S01]  /*1ce0*/  UMOV UR7, UR10 ;  /* 0x0000000a00077c82 */ /* 0x000fe20008000000 */
[----:B------:R1:W-:Y:S01]  /*1cf0*/  STL [R1+0x4], R27 ;  /* 0x0000041b01007387 */ /* 0x0003e20000100800 */
[----:B------:R-:W-:Y:S01]  /*1d00*/  UIMAD UR10, UR7, -0x40, UR32 ;  /* 0xffffffc0070a78a4 */ /* 0x000fe2000f8e0220 */
[----:B------:R-:W-:Y:S01]  /*1d10*/  IMAD.WIDE.U32 R6, R14, c[0x0][0x370], R4 ;  /* 0x0000dc000e067a25 */ /* 0x000fe200078e0004 */
[----:B------:R-:W-:Y:S01]  /*1d20*/  ULEA.HI UR8, UR7, UR7, URZ, 0x1 ;  /* 0x0000000707087291 */ /* 0x000fe2000f8f083f */
[----:B------:R-:W-:Y:S01]  /*1d30*/  @P0 BAR.SYNC.DEFER_BLOCKING 0x0 ;  /* 0x0000000000000b1d */ /* 0x000fe20000010000 */
[----:B------:R-:W-:Y:S01]  /*1d40*/  UIMAD UR13, UR36, UR9, UR13 ;  /* 0x00000009240d72a4 */ /* 0x000fe2000f8e020d */
[----:B------:R-:W-:Y:S01]  /*1d50*/  IMAD.WIDE.U32 R10, R10, c[0x0][0x1a8], R8 ;  /* 0x00006a000a0a7a25 */ /* 0x000fe200078e0008 */
[----:B------:R-:W-:Y:S01]  /*1d60*/  ISETP.GE.AND P6, PT, R14, UR10, PT ;  /* 0x0000000a0e007c0c */ /* 0x000fe2000bfc6270 */
[----:B------:R-:W-:Y:S01]  /*1d70*/  ULOP3.LUT UR8, UR8, 0xfffffffe, URZ, 0xc0, !UPT ;  /* 0xfffffffe08087892 */ /* 0x000fe2000f8ec03f */
[----:B------:R-:W-:Y:S01]  /*1d80*/  LEA R240, P0, R6, c[0x0][0x330], 0x1 ;  /* 0x0000cc0006f07a11 */ /* 0x000fe200078008ff */
[----:B------:R-:W-:Y:S01]  /*1d90*/  IMAD R0, R14, c[0x0][0x374], R0 ;  /* 0x0000dd000e007a24 */ /* 0x000fe200078e0200 */
[----:B------:R-:W-:Y:S01]  /*1da0*/  LEA R241, P1, R10, c[0x0][0x160], 0x1 ;  /* 0x000058000af17a11 */ /* 0x000fe200078208ff */
[----:B------:R-:W-:Y:S01]  /*1db0*/  UIADD3 UR8, UR7, -UR8, URZ ;  /* 0x8000000807087290 */ /* 0x000fe2000fffe03f */
[----:B------:R-:W-:Y:S01]  /*1dc0*/  IADD3 R17, R11, UR13, RZ ;  /* 0x0000000d0b117c10 */ /* 0x000fe2000fffe0ff */
[----:B------:R-:W-:Y:S01]  /*1dd0*/  IMAD.IADD R2, R7, 0x1, R0 ;  /* 0x0000000107027824 */ /* 0x000fe200078e0200 */
[----:B------:R-:W-:Y:S01]  /*1de0*/  UMOV UR9, UR17 ;  /* 0x0000001100097c82 */ /* 0x000fe20008000000 */
[----:B------:R-:W-:Y:S01]  /*1df0*/  IADD3 R252, R244, 0x80, RZ ;  /* 0x00000080f4fc7810 */ /* 0x000fe20007ffe0ff */
[----:B------:R-:W-:Y:S01]  /*1e00*/  UISETP.NE.AND UP0, UPT, UR8, 0x1, UPT ;  /* 0x000000010800788c */ /* 0x000fe2000bf05270 */
[----:B------:R-:W-:-:S02]  /*1e10*/  LEA.HI.X R242, R10, c[0x0][0x164], R17, 0x1, P1 ;  /* 0x000059000af27a11 */ /* 0x000fc400008f0c11 */
[----:B------:R-:W-:Y:S01]  /*1e20*/  UMOV UR8, UR16 ;  /* 0x0000001000087c82 */ /* 0x000fe20008000000 */
        /* <DEDUP_REMOVED lines=12> */
[----:B------:R-:W-:Y:S01]  /*1ef0*/  IMAD R0, R12, c[0x0][0x374], R0 ;  /* 0x0000dd000c007a24 */ /* 0x000fe200078e0200 */
        /* <DEDUP_REMOVED lines=34> */
.L_x_1443:
[----:B------:R-:W-:Y:S05]  /*2120*/  BSYNC B0 ;  /* 0x0000000000007941 */ /* 0x000fea0003800000 */
.L_x_1442:
        /* <DEDUP_REMOVED lines=48> */
.L_x_1445:
[----:B------:R-:W-:Y:S05]  /*2430*/  BSYNC B0 ;  /* 0x0000000000007941 */ /* 0x000fea0003800000 */
.L_x_1444:
        /* <DEDUP_REMOVED lines=23> */
.L_x_1447:
        /* <DEDUP_REMOVED lines=50> */
.L_x_1448:
[----:B------:R-:W-:Y:S05]  /*28d0*/  BSYNC B0 ;  /* 0x0000000000007941 */ /* 0x000fea0003800000 */
.L_x_1446:
        /* <DEDUP_REMOVED lines=21> */
.L_x_1450:
        /* <DEDUP_REMOVED lines=49> */
.L_x_1451:
[----:B------:R-:W-:Y:S05]  /*2d40*/  BSYNC B0 ;  /* 0x0000000000007941 */ /* 0x000fea0003800000 */
.L_x_1449:
[----:B--2---:R-:W2:Y:S01]  /*2d50*/  LDL R2, [R1+0x8] ;  /* 0x0000080001027983 */ /* 0x004ea20000100800 */
[----:B------:R-:W-:Y:S01]  /*2d60*/  USHF.R.S32.HI UR13, URZ, 0x1f, UR23 ;  /* 0x0000001f3f0d7899 */ /* 0x000fe20008011417 */
[----:B---3--:R-:W-:Y:S01]  /*2d70*/  IMAD.MOV.U32 R4, RZ, RZ, 0x4 ;  /* 0x00000004ff047424 */ /* 0x008fe200078e00ff */
[----:B------:R-:W-:Y:S01]  /*2d80*/  ULDC.64 UR14, c[0x0][0x198] ;  /* 0x00006600000e7ab9 */ /* 0x000fe20000000a00 */
[----:B------:R-:W-:Y:S01]  /*2d90*/  IMAD.MOV.U32 R250, RZ, RZ, 0x7f800000 ;  /* 0x7f800000fffa7424 */ /* 0x000fe200078e00ff */
[----:B------:R-:W-:Y:S02]  /*2da0*/  MOV R251, 0x7f800000 ;  /* 0x7f80000000fb7802 */ /* 0x000fe40000000f00 */
[----:B------:R-:W-:Y:S01]  /*2db0*/  MOV R18, UR23 ;  /* 0x0000001700127c02 */ /* 0x000fe20008000f00 */
[----:B------:R-:W-:Y:S01]  /*2dc0*/  BSSY B0, `(.L_x_1452) ;  /* 0x0000045000007945 */ /* 0x000fe20003800000 */
[C---:B--2---:R-:W-:Y:S01]  /*2dd0*/  IADD3 R0, R2.reuse, 0x8, RZ ;  /* 0x0000000802007810 */ /* 0x044fe20007ffe0ff */
[C---:B------:R-:W-:Y:S01]  /*2de0*/  IMAD.WIDE R4, R2.reuse, R4, UR8 ;  /* 0x0000000802047e25 */ /* 0x040fe2000f8e0204 */
[----:B------:R-:W-:-:S02]  /*2df0*/  ISETP.GE.AND P2, PT, R2, UR10, PT ;  /* 0x0000000a02007c0c */ /* 0x000fc4000bf46270 */
[----:B------:R-:W-:Y:S01]  /*2e00*/  ISETP.GE.AND P1, PT, R0, UR10, PT ;  /* 0x0000000a00007c0c */ /* 0x000fe2000bf26270 */
[----:B------:R-:W-:-:S04]  /*2e10*/  UIMAD UR10, UR13, UR14, URZ ;  /* 0x0000000e0d0a72a4 */ /* 0x000fc8000f8e023f */
[----:B------:R-:W-:-:S06]  /*2e20*/  UIMAD UR10, UR23, UR15, UR10 ;  /* 0x0000000f170a72a4 */ /* 0x000fcc000f8e020a */
[----:B------:R-:W-:Y:S01]  /*2e30*/  IMAD.U32 R0, RZ, RZ, UR10 ;  /* 0x0000000aff007e24 */ /* 0x000fe2000f8e00ff */
[----:B------:R-:W-:Y:S01]  /*2e40*/  UIADD3 UR10, -UR23, UR6, URZ ;  /* 0x00000006170a7290 */ /* 0x000fe2000fffe13f */
[----:B------:R2:W5:Y:S04]  /*2e50*/  @!P2 LDG.E R250, [R4.64] ;  /* 0x0000000404faa981 */ /* 0x000568000c1e1900 */
[----:B------:R2:W5:Y:S01]  /*2e60*/  @!P1 LDG.E R251, [R4.64+0x20] ;  /* 0x0000200404fb9981 */ /* 0x000562000c1e1900 */
[----:B------:R-:W-:-:S13]  /*2e70*/  ISETP.GE.AND P6, PT, R14, UR10, PT ;  /* 0x0000000a0e007c0c */ /* 0x000fda000bfc6270 */
[----:B------:R3:W-:Y:S04]  /*2e80*/  @P6 STS.128 [R237+0x18000], RZ ;  /* 0x018000ffed006388 */ /* 0x0007e80000000c00 */
[----:B------:R3:W-:Y:S04]  /*2e90*/  @P6 STS.128 [R237+0x1a000], RZ ;  /* 0x01a000ffed006388 */ /* 0x0007e80000000c00 */
[----:B------:R3:W-:Y:S01]  /*2ea0*/  @P6 STS.128 [R237+0x1c000], RZ ;  /* 0x01c000ffed006388 */ /* 0x0007e20000000c00 */
[----:B--2---:R-:W-:-:S03]  /*2eb0*/  IMAD.WIDE.U32 R4, R18, c[0x0][0x198], R244 ;  /* 0x0000660012047a25 */ /* 0x004fc600078e00f4 */
[----:B------:R3:W-:Y:S02]  /*2ec0*/  @P6 STS.128 [R237+0x1e000], RZ ;  /* 0x01e000ffed006388 */ /* 0x0007e40000000c00 */
[----:B------:R-:W-:-:S04]  /*2ed0*/  IADD3 R4, P1, R4, UR21, RZ ;  /* 0x0000001504047c10 */ /* 0x000fc8000ff3e0ff */
        /* <DEDUP_REMOVED lines=51> */
.L_x_1453:
[----:B------:R-:W-:Y:S05]  /*3210*/  BSYNC B0 ;  /* 0x0000000000007941 */ /* 0x000fea0003800000 */
.L_x_1452:
        /* <DEDUP_REMOVED lines=8> */
[----:B-12---:R-:W-:Y:S01]  /*32a0*/  IMAD.U32 R5, RZ, RZ, UR24 ;  /* 0x00000018ff057e24 */ /* 0x006fe2000f8e00ff */
        /* <DEDUP_REMOVED lines=46> */
.L_x_1455:
[----:B------:R-:W-:Y:S05]  /*3590*/  BSYNC B0 ;  /* 0x0000000000007941 */ /* 0x000fea0003800000 */
.L_x_1454:
        /* <DEDUP_REMOVED lines=62> */
.L_x_1457:
[----:B------:R-:W-:Y:S05]  /*3980*/  BSYNC B0 ;  /* 0x0000000000007941 */ /* 0x000fea0003800000 */
.L_x_1456:
        /* <DEDUP_REMOVED lines=53> */
.L_x_1459:
[----:B------:R-:W-:Y:S05]  /*3ce0*/  BSYNC B0 ;  /* 0x0000000000007941 */ /* 0x000fea0003800000 */
.L_x_1458:
[----:B------:R-:W-:Y:S02]  /*3cf0*/  IMAD.MOV.U32 R6, RZ, RZ, c[0x0][0x308] ;  /* 0x0000c200ff067624 */ /* 0x000fe400078e00ff */
[----:B------:R-:W-:Y:S01]  /*3d00*/  IMAD.MOV.U32 R7, RZ, RZ, c[0x0][0x30c] ;  /* 0x0000c300ff077624 */ /* 0x000fe200078e00ff */
[----:B------:R-:W-:Y:S01]  /*3d10*/  LEA.HI R0, R25, R26, RZ, 0x4 ;  /* 0x0000001a19007211 */ /* 0x000fe200078f20ff */
[----:B------:R-:W0:Y:S04]  /*3d20*/  LDGDEPBAR ;  /* 0x00000000000079af */ /* 0x000e280000000000 */
[----:B-12---:R1:W2:Y:S04]  /*3d30*/  LDG.E.64 R4, [R6.64+0x8] ;  /* 0x0000080406047981 */ /* 0x0062a8000c1e1b00 */
[----:B-1-3--:R-:W3:Y:S01]  /*3d40*/  LDG.E.64 R6, [R6.64] ;  /* 0x0000000406067981 */ /* 0x00aee2000c1e1b00 */
[----:B------:R-:W-:Y:S01]  /*3d50*/  LOP3.LUT R0, R0, 0xfffffff0, RZ, 0xc0, !PT ;  /* 0xfffffff000007812 */ /* 0x000fe200078ec0ff */
[----:B------:R-:W-:Y:S01]  /*3d60*/  IMAD.MOV.U32 R226, RZ, RZ, 0x40 ;  /* 0x00000040ffe27424 */ /* 0x000fe200078e00ff */
[--C-:B------:R-:W-:Y:S01]  /*3d70*/  SHF.R.S32.HI R8, RZ, 0x1f, R21.reuse ;  /* 0x0000001fff087819 */ /* 0x100fe20000011415 */
[----:B------:R-:W1:Y:S01]  /*3d80*/  S2R R9, SR_TID.X ;  /* 0x0000000000097919 */ /* 0x000e620000002100 */
[----:B------:R-:W-:Y:S01]  /*3d90*/  SHF.L.U32 R222, R233, 0x1, RZ ;  /* 0x00000001e9de7819 */ /* 0x000fe200000006ff */
[----:B------:R-:W-:Y:S01]  /*3da0*/  IMAD.IADD R0, R26, 0x1, -R0 ;  /* 0x000000011a007824 */ /* 0x000fe200078e0a00 */
[----:B------:R-:W-:Y:S01]  /*3db0*/  UIADD3 UR10, UR23, 0x40, URZ ;  /* 0x00000040170a7890 */ /* 0x000fe2000fffe03f */
[----:B------:R-:W-:Y:S01]  /*3dc0*/  IMAD.MOV.U32 R238, RZ, RZ, R236 ;  /* 0x000000ffffee7224 */ /* 0x000fe200078e00ec */
        /* <DEDUP_REMOVED lines=14> */
[----:B------:R-:W-:Y:S01]  /*3eb0*/  IADD3 R0, R0, -R2, RZ ;  /* 0x8000000200007210 */ /* 0x000fe20007ffe0ff */
        /* <DEDUP_REMOVED lines=52> */
[----:B------:R-:W-:Y:S01]  /*4200*/  UISETP.GE.AND UP3, UPT, UR10, UR6, UPT ;  /* 0x000000060a00728c */ /* 0x000fe2000bf66270 */
[----:B--2---:R-:W-:-:S02]  /*4210*/  IADD3 R4, P2, P1, R4, UR46, R21 ;  /* 0x0000002e04047c10 */ /* 0x004fc4000f95e015 */
[----:B------:R-:W-:Y:S02]  /*4220*/  CS2R R20, SRZ ;  /* 0x0000000000147805 */ /* 0x000fe4000001ff00 */
[----:B------:R-:W-:Y:S01]  /*4230*/  IADD3.X R2, R5, UR50, R8, P2, P1 ;  /* 0x0000003205027c10 */ /* 0x000fe200097e2408 */
[----:B------:R-:W-:Y:S01]  /*4240*/  IMAD.WIDE.U32 R4, R4, -0x2daee0ad, RZ ;  /* 0xd2511f5304047825 */ /* 0x000fe200078e00ff */
[----:B------:R-:W-:Y:S02]  /*4250*/  R2P PR, R0, 0x6 ;  /* 0x0000000600007804 */ /* 0x000fe40000000000 */
[----:B------:R-:W-:Y:S01]  /*4260*/  IADD3 R0, R232, 0x4000, RZ ;  /* 0x00004000e8007810 */ /* 0x000fe20007ffe0ff */
[----:B------:R2:W-:Y:S02]  /*4270*/  STL [R1+0x54], R2 ;  /* 0x0000540201007387 */ /* 0x0005e40000100800 */
[----:B------:R-:W-:Y:S02]  /*4280*/  SEL R231, R231, 0xffffffe0, !P1 ;  /* 0xffffffe0e7e77807 */ /* 0x000fe40004800000 */
[----:B------:R-:W-:-:S02]  /*4290*/  SEL R0, R0, R232, !P0 ;  /* 0x000000e800007207 */ /* 0x000fc40004000000 */
[----:B------:R-:W-:Y:S01]  /*42a0*/  SEL R226, R226, 0xffffffc0, !P2 ;  /* 0xffffffc0e2e27807 */ /* 0x000fe20005000000 */
[----:B------:R-:W-:Y:S01]  /*42b0*/  IMAD.IADD R228, R227, 0x1, R231 ;  /* 0x00000001e3e47824 */ /* 0x000fe200078e02e7 */
[----:B------:R-:W-:-:S03]  /*42c0*/  IADD3 R223, R231, R222, RZ ;  /* 0x000000dee7df7210 */ /* 0x000fc60007ffe0ff */
[----:B------:R-:W-:Y:S02]  /*42d0*/  IMAD.IADD R229, R227, 0x1, R226 ;  /* 0x00000001e3e57824 */ /* 0x000fe400078e02e2 */
[C---:B------:R-:W-:Y:S02]  /*42e0*/  IMAD.IADD R225, R226.reuse, 0x1, R222 ;  /* 0x00000001e2e17824 */ /* 0x040fe400078e02de */
[C---:B------:R-:W-:Y:S01]  /*42f0*/  IMAD.IADD R230, R226.reuse, 0x1, R228 ;  /* 0x00000001e2e67824 */ /* 0x040fe200078e02e4 */
[----:B---3--:R3:W4:Y:S01]  /*4300*/  R2UR UR14, R7 ;  /* 0x00000000070e73c2 */ /* 0x00872200000e0000 */
[----:B------:R-:W-:-:S07]  /*4310*/  IMAD.IADD R224, R226, 0x1, R223 ;  /* 0x00000001e2e07824 */ /* 0x000fce00078e02df */
[----:B------:R-:W1:Y:S01]  /*4320*/  R2UR UR15, R6 ;  /* 0x00000000060f73c2 */ /* 0x000e6200000e0000 */
[----:B--2---:R-:W-:-:S04]  /*4330*/  IADD3 R2, R233, 0x4000, RZ ;  /* 0x00004000e9027810 */ /* 0x004fc80007ffe0ff */
[----:B------:R-:W-:-:S05]  /*4340*/  SEL R2, R2, R233, !P0 ;  /* 0x000000e902027207 */ /* 0x000fca0004000000 */
[----:B------:R-:W-:Y:S01]  /*4350*/  IMAD.SHL.U32 R219, R2, 0x2, RZ ;  /* 0x0000000202db7824 */ /* 0x000fe200078e00ff */
[----:B------:R-:W-:Y:S01]  /*4360*/  SHF.L.U32 R2, R0, 0x1, RZ ;  /* 0x0000000100027819 */ /* 0x000fe200000006ff */
[----:B------:R-:W-:Y:S01]  /*4370*/  IMAD.MOV.U32 R0, RZ, RZ, c[0x0][0x22c] ;  /* 0x00008b00ff007624 */ /* 0x000fe200078e00ff */
[----:B---3--:R-:W2:Y:S03]  /*4380*/  S2R R7, SR_TID.X ;  /* 0x0000000000077919 */ /* 0x008ea60000002100 */
[----:B------:R-:W-:Y:S01]  /*4390*/  IMAD R0, R0, c[0x0][0x1c0], RZ ;  /* 0x0000700000007a24 */ /* 0x000fe200078e02ff */
[----:B----4-:R-:W-:Y:S02]  /*43a0*/  UIADD3 UR26, UR14, -0x4498517b, URZ ;  /* 0xbb67ae850e1a7890 */ /* 0x010fe4000fffe03f */
[----:B------:R-:W-:Y:S01]  /*43b0*/  UIADD3 UR24, UR14, 0x76cf5d0a, URZ ;  /* 0x76cf5d0a0e187890 */ /* 0x000fe2000fffe03f */
[C---:B------:R-:W-:Y:S01]  /*43c0*/  IMAD.SHL.U32 R10, R0.reuse, 0x10, RZ ;  /* 0x00000010000a7824 */ /* 0x040fe200078e00ff */
[----:B------:R-:W-:Y:S01]  /*43d0*/  SHF.L.U32 R239, R0, 0x3, RZ ;  /* 0x0000000300ef7819 */ /* 0x000fe200000006ff */
[----:B------:R-:W-:-:S02]  /*43e0*/  UIADD3 UR22, UR14, 0x32370b8f, URZ ;  /* 0x32370b8f0e167890 */ /* 0x000fc4000fffe03f */
[----:B-1----:R-:W-:Y:S01]  /*43f0*/  UIADD3 UR27, UR15, -0x61c88647, URZ ;  /* 0x9e3779b90f1b7890 */ /* 0x002fe2000fffe03f */
[C---:B------:R-:W-:Y:S01]  /*4400*/  IADD3 R8, R10.reuse, 0x40, RZ ;  /* 0x000000400a087810 */ /* 0x040fe20007ffe0ff */
[----:B------:R-:W-:Y:S01]  /*4410*/  UIADD3 UR25, UR15, 0x3c6ef372, URZ ;  /* 0x3c6ef3720f197890 */ /* 0x000fe2000fffe03f */
[----:B------:R-:W-:Y:S01]  /*4420*/  IADD3 R0, R10, 0xe0, RZ ;  /* 0x000000e00a007810 */ /* 0x000fe20007ffe0ff */
[----:B------:R-:W-:Y:S02]  /*4430*/  UIADD3 UR23, UR15, -0x255992d5, URZ ;  /* 0xdaa66d2b0f177890 */ /* 0x000fe4000fffe03f */
[C---:B------:R-:W-:Y:S01]  /*4440*/  IMAD.IADD R8, R239.reuse, 0x1, R8 ;  /* 0x00000001ef087824 */ /* 0x040fe200078e0208 */
[C---:B------:R-:W-:Y:S01]  /*4450*/  IADD3 R0, R239.reuse, R0, RZ ;  /* 0x00000000ef007210 */ /* 0x040fe20007ffe0ff */
[----:B------:R-:W-:Y:S02]  /*4460*/  UIADD3 UR21, UR15, 0x78dde6e4, URZ ;  /* 0x78dde6e40f157890 */ /* 0x000fe4000fffe03f */
[C---:B------:R-:W-:Y:S01]  /*4470*/  IMAD.IADD R8, R239.reuse, 0x1, R8 ;  /* 0x00000001ef087824 */ /* 0x040fe200078e0208 */
[----:B------:R-:W-:Y:S01]  /*4480*/  UIADD3 UR20, UR14, -0x126145ec, URZ ;  /* 0xed9eba140e147890 */ /* 0x000fe2000fffe03f */
[----:B------:R-:W-:Y:S01]  /*4490*/  IMAD.IADD R0, R239, 0x1, R0 ;  /* 0x00000001ef007824 */ /* 0x000fe200078e0200 */
[----:B------:R-:W-:Y:S01]  /*44a0*/  UIADD3 UR19, UR15, 0x1715609d, URZ ;  /* 0x1715609d0f137890 */ /* 0x000fe2000fffe03f */
[----:B--2---:R-:W-:-:S02]  /*44b0*/  SHF.R.S32.HI R7, RZ, 0x1f, R7 ;  /* 0x0000001fff077819 */ /* 0x004fc40000011407 */
[C---:B------:R-:W-:Y:S01]  /*44c0*/  IMAD.IADD R0, R239.reuse, 0x1, R0 ;  /* 0x00000001ef007824 */ /* 0x040fe200078e0200 */
[----:B------:R-:W-:Y:S01]  /*44d0*/  IADD3 R8, R239, R8, RZ ;  /* 0x00000008ef087210 */ /* 0x000fe20007ffe0ff */
[----:B------:R-:W-:Y:S01]  /*44e0*/  UIADD3 UR18, UR14, -0x56f99767, URZ ;  /* 0xa90668990e127890 */ /* 0x000fe2000fffe03f */
[----:B------:R-:W-:Y:S01]  /*44f0*/  LEA.HI R7, R7, R9, RZ, 0x7 ;  /* 0x0000000907077211 */ /* 0x000fe200078f38ff */
[----:B------:R-:W-:Y:S01]  /*4500*/  UIADD3 UR17, UR15, -0x4ab325aa, URZ ;  /* 0xb54cda560f117890 */ /* 0x000fe2000fffe03f */
[C---:B------:R-:W-:Y:S01]  /*4510*/  IADD3 R9, R10.reuse, 0x20, RZ ;  /* 0x000000200a097810 */ /* 0x040fe20007ffe0ff */
[C---:B------:R-:W-:Y:S01]  /*4520*/  IMAD.IADD R8, R239.reuse, 0x1, R8 ;  /* 0x00000001ef087824 */ /* 0x040fe200078e0208 */
[----:B------:R-:W-:Y:S01]  /*4530*/  SHF.R.S32.HI R7, RZ, 0x7, R7 ;  /* 0x00000007ff077819 */ /* 0x000fe20000011407 */
[----:B------:R-:W-:Y:S01]  /*4540*/  UIADD3 UR16, UR14, 0x646e171e, URZ ;  /* 0x646e171e0e107890 */ /* 0x000fe2000fffe03f */
[C---:B------:R-:W-:Y:S02]  /*4550*/  IADD3 R9, R239.reuse, R9, RZ ;  /* 0x00000009ef097210 */ /* 0x040fe40007ffe0ff */
[----:B------:R-:W-:Y:S01]  /*4560*/  IADD3 R0, R239, R0, RZ ;  /* 0x00000000ef007210 */ /* 0x000fe20007ffe0ff */
[----:B------:R-:W-:Y:S01]  /*4570*/  IMAD.SHL.U32 R6, R7, 0x20, RZ ;  /* 0x0000002007067824 */ /* 0x000fe200078e00ff */
[----:B------:R-:W-:Y:S01]  /*4580*/  IADD3 R7, R10, 0x60, RZ ;  /* 0x000000600a077810 */ /* 0x000fe20007ffe0ff */
[----:B------:R-:W-:-:S03]  /*4590*/  IMAD.IADD R9, R239, 0x1, R9 ;  /* 0x00000001ef097824 */ /* 0x000fc600078e0209 */
[----:B------:R1:W-:Y:S01]  /*45a0*/  STL [R1+0x60], R6 ;  /* 0x0000600601007387 */ /* 0x0003e20000100800 */
[C---:B------:R-:W-:Y:S02]  /*45b0*/  IMAD.IADD R7, R239.reuse, 0x1, R7 ;  /* 0x00000001ef077824 */ /* 0x040fe400078e0207 */
[C---:B------:R-:W-:Y:S01]  /*45c0*/  IMAD.IADD R9, R239.reuse, 0x1, R9 ;  /* 0x00000001ef097824 */ /* 0x040fe200078e0209 */
[----:B------:R2:W-:Y:S02]  /*45d0*/  STL.64 [R1+0x10], R4 ;  /* 0x0000100401007387 */ /* 0x0005e40000100a00 */
[C---:B------:R-:W-:Y:S02]  /*45e0*/  IADD3 R7, R239.reuse, R7, RZ ;  /* 0x00000007ef077210 */ /* 0x040fe40007ffe0ff */
[----:B------:R-:W-:-:S03]  /*45f0*/  IADD3 R9, R239, R9, RZ ;  /* 0x00000009ef097210 */ /* 0x000fc60007ffe0ff */
[C---:B------:R-:W-:Y:S02]  /*4600*/  IMAD.IADD R7, R239.reuse, 0x1, R7 ;  /* 0x00000001ef077824 */ /* 0x040fe400078e0207 */
[----:B------:R3:W-:Y:S02]  /*4610*/  STL [R1+0x2c], R9 ;  /* 0x00002c0901007387 */ /* 0x0007e40000100800 */
[----:B------:R-:W-:Y:S02]  /*4620*/  IMAD.IADD R7, R239, 0x1, R7 ;  /* 0x00000001ef077824 */ /* 0x000fe400078e0207 */
[----:B------:R4:W-:Y:S04]  /*4630*/  STL [R1+0x28], R8 ;  /* 0x0000280801007387 */ /* 0x0009e80000100800 */
[----:B------:R4:W-:Y:S01]  /*4640*/  STL [R1+0x24], R7 ;  /* 0x0000240701007387 */ /* 0x0009e20000100800 */
[----:B-1----:R-:W-:-:S04]  /*4650*/  IADD3 R6, R10, 0x80, RZ ;  /* 0x000000800a067810 */ /* 0x002fc80007ffe0ff */
[C---:B------:R-:W-:Y:S02]  /*4660*/  IADD3 R6, R239.reuse, R6, RZ ;  /* 0x00000006ef067210 */ /* 0x040fe40007ffe0ff */
[C---:B--2---:R-:W-:Y:S02]  /*4670*/  IADD3 R5, R10.reuse, 0xa0, RZ ;  /* 0x000000a00a057810 */ /* 0x044fe40007ffe0ff */
[----:B------:R-:W-:Y:S01]  /*4680*/  IADD3 R4, R10, 0xc0, RZ ;  /* 0x000000c00a047810 */ /* 0x000fe20007ffe0ff */
[C---:B------:R-:W-:Y:S02]  /*4690*/  IMAD.IADD R6, R239.reuse, 0x1, R6 ;  /* 0x00000001ef067824 */ /* 0x040fe400078e0206 */
[C---:B------:R-:W-:Y:S02]  /*46a0*/  IMAD.IADD R5, R239.reuse, 0x1, R5 ;  /* 0x00000001ef057824 */ /* 0x040fe400078e0205 */
[C---:B------:R-:W-:Y:S02]  /*46b0*/  IMAD.IADD R4, R239.reuse, 0x1, R4 ;  /* 0x00000001ef047824 */ /* 0x040fe400078e0204 */
[----:B------:R-:W-:-:S02]  /*46c0*/  IMAD.IADD R5, R239, 0x1, R5 ;  /* 0x00000001ef057824 */ /* 0x000fc400078e0205 */
[C---:B------:R-:W-:Y:S01]  /*46d0*/  IMAD.IADD R6, R239.reuse, 0x1, R6 ;  /* 0x00000001ef067824 */ /* 0x040fe200078e0206 */
[C---:B------:R-:W-:Y:S01]  /*46e0*/  IADD3 R4, R239.reuse, R4, RZ ;  /* 0x00000004ef047210 */ /* 0x040fe20007ffe0ff */
[C---:B---3--:R-:W-:Y:S01]  /*46f0*/  IMAD.IADD R9, R239.reuse, 0x1, R9 ;  /* 0x00000001ef097824 */ /* 0x048fe200078e0209 */
[C---:B------:R-:W-:Y:S01]  /*4700*/  IADD3 R5, R239.reuse, R5, RZ ;  /* 0x00000005ef057210 */ /* 0x040fe20007ffe0ff */
[C---:B----4-:R-:W-:Y:S01]  /*4710*/  IMAD.IADD R8, R239.reuse, 0x1, R8 ;  /* 0x00000001ef087824 */ /* 0x050fe200078e0208 */
[C---:B------:R-:W-:Y:S01]  /*4720*/  IADD3 R6, R239.reuse, R6, RZ ;  /* 0x00000006ef067210 */ /* 0x040fe20007ffe0ff */
[C---:B------:R-:W-:Y:S01]  /*4730*/  IMAD.IADD R4, R239.reuse, 0x1, R4 ;  /* 0x00000001ef047824 */ /* 0x040fe200078e0204 */
[C---:B------:R-:W-:Y:S01]  /*4740*/  IADD3 R7, R239.reuse, R7, RZ ;  /* 0x00000007ef077210 */ /* 0x040fe20007ffe0ff */
[C---:B------:R-:W-:Y:S02]  /*4750*/  IMAD.IADD R5, R239.reuse, 0x1, R5 ;  /* 0x00000001ef057824 */ /* 0x040fe400078e0205 */
[C---:B------:R-:W-:Y:S01]  /*4760*/  IMAD.IADD R4, R239.reuse, 0x1, R4 ;  /* 0x00000001ef047824 */ /* 0x040fe200078e0204 */
[----:B------:R1:W-:Y:S04]  /*4770*/  STL [R1+0x20], R6 ;  /* 0x0000200601007387 */ /* 0x0003e80000100800 */
[----:B------:R2:W-:Y:S04]  /*4780*/  STL [R1+0x1c], R5 ;  /* 0x00001c0501007387 */ /* 0x0005e80000100800 */
[----:B------:R-:W-:Y:S04]  /*4790*/  STL [R1+0x48], R9 ;  /* 0x0000480901007387 */ /* 0x000fe80000100800 */
[----:B------:R3:W-:Y:S04]  /*47a0*/  STL [R1+0x18], R4 ;  /* 0x0000180401007387 */ /* 0x0007e80000100800 */
[----:B------:R-:W-:Y:S04]  /*47b0*/  STL [R1+0x44], R8 ;  /* 0x0000440801007387 */ /* 0x000fe80000100800 */
[----:B------:R4:W-:Y:S04]  /*47c0*/  STL [R1+0xc], R0 ;  /* 0x00000c0001007387 */ /* 0x0009e80000100800 */
[----:B------:R4:W-:Y:S01]  /*47d0*/  STL [R1+0x40], R7 ;  /* 0x0000400701007387 */ /* 0x0009e20000100800 */
[----:B-1----:R-:W-:-:S02]  /*47e0*/  IMAD.IADD R6, R239, 0x1, R6 ;  /* 0x00000001ef067824 */ /* 0x002fc400078e0206 */
[----:B--2---:R-:W-:-:S03]  /*47f0*/  IMAD.IADD R5, R239, 0x1, R5 ;  /* 0x00000001ef057824 */ /* 0x004fc600078e0205 */
[----:B------:R1:W-:Y:S04]  /*4800*/  STL [R1+0x3c], R6 ;  /* 0x00003c0601007387 */ /* 0x0003e80000100800 */
[----:B------:R1:W-:Y:S01]  /*4810*/  STL [R1+0x38], R5 ;  /* 0x0000380501007387 */ /* 0x0003e20000100800 */
[C---:B---3--:R-:W-:Y:S01]  /*4820*/  IADD3 R4, R239.reuse, R4, RZ ;  /* 0x00000004ef047210 */ /* 0x048fe20007ffe0ff */
[----:B----4-:R-:W-:-:S05]  /*4830*/  IMAD.IADD R0, R239, 0x1, R0 ;  /* 0x00000001ef007824 */ /* 0x010fca00078e0200 */
[----:B------:R1:W-:Y:S04]  /*4840*/  STL [R1+0x30], R0 ;  /* 0x0000300001007387 */ /* 0x0003e80000100800 */
[----:B------:R1:W-:Y:S02]  /*4850*/  STL [R1+0x34], R4 ;  /* 0x0000340401007387 */ /* 0x0003e40000100800 */
.L_x_1462:
[----:B------:R-:W0:Y:S01]  /*4860*/  LDGDEPBAR ;  /* 0x00000000000079af */ /* 0x000e220000000000 */
[C---:B------:R-:W-:Y:S01]  /*4870*/  IMAD.IADD R105, R219.reuse, 0x1, R231 ;  /* 0x00000001db697824 */ /* 0x040fe200078e02e7 */
[----:B------:R-:W-:Y:S01]  /*4880*/  PLOP3.LUT P0, PT, PT, PT, UP3, 0x80, 0x0 ;  /* 0x000000000000781c */ /* 0x000fe20003f0f038 */
[--C-:B------:R-:W-:Y:S01]  /*4890*/  IMAD.IADD R104, R219, 0x1, R226.reuse ;  /* 0x00000001db687824 */ /* 0x100fe200078e02e2 */
[----:B------:R-:W-:Y:S01]  /*48a0*/  PLOP3.LUT P2, PT, PT, PT, UP3, 0x80, 0x0 ;  /* 0x000000000000781c */ /* 0x000fe20003f4f038 */
[----:B-1----:R-:W-:Y:S01]  /*48b0*/  IMAD.IADD R0, R105, 0x1, R226 ;  /* 0x0000000169007824 */ /* 0x002fe200078e02e2 */
[----:B------:R-:W2:Y:S01]  /*48c0*/  LDL R112, [R1+0x60] ;  /* 0x0000600001707983 */ /* 0x000ea20000100800 */
[----:B------:R-:W-:Y:S01]  /*48d0*/  PLOP3.LUT P1, PT, PT, PT, UP3, 0x80, 0x0 ;  /* 0x000000000000781c */ /* 0x000fe20003f2f038 */
[----:B------:R-:W-:Y:S01]  /*48e0*/  UISETP.GE.AND UP4, UPT, UR7, 0x1, UPT ;  /* 0x000000010700788c */ /* 0x000fe2000bf86270 */
[----:B------:R-:W-:Y:S02]  /*48f0*/  PLOP3.LUT P3, PT, PT, PT, UP3, 0x80, 0x0 ;  /* 0x000000000000781c */ /* 0x000fe40003f6f038 */
[----:B------:R-:W-:Y:S01]  /*4900*/  PLOP3.LUT P6, PT, PT, PT, UP3, 0x80, 0x0 ;  /* 0x000000000000781c */ /* 0x000fe20003fcf038 */
[----:B------:R-:W3:Y:S01]  /*4910*/  LDL.64 R110, [R1+0x10] ;  /* 0x00001000016e7983 */ /* 0x000ee20000100a00 */
[----:B------:R-:W-:Y:S02]  /*4920*/  PLOP3.LUT P5, PT, PT, PT, UP3, 0x80, 0x0 ;  /* 0x000000000000781c */ /* 0x000fe40003faf038 */
[----:B-----5:R-:W-:Y:S03]  /*4930*/  FSETP.NEU.FTZ.AND P4, PT, R250, -INF , PT ;  /* 0xff800000fa00780b */ /* 0x020fe60003f9d000 */
[----:B------:R-:W4:Y:S06]  /*4940*/  LDL R109, [R1+0x58] ;  /* 0x00005800016d7983 */ /* 0x000f2c0000100800 */
[----:B------:R-:W2:Y:S06]  /*4950*/  LDL R108, [R1+0x54] ;  /* 0x00005400016c7983 */ /* 0x000eac0000100800 */
[----:B------:R-:W1:Y:S01]  /*4960*/  S2R R113, SR_TID.X ;  /* 0x0000000000717919 */ /* 0x000e620000002100 */
[----:B------:R-:W-:Y:S05]  /*4970*/  DEPBAR.LE SB0, 0x0 ;  /* 0x000080000000791a */ /* 0x000fea0000000000 */
[----:B------:R-:W-:Y:S06]  /*4980*/  BAR.SYNC.DEFER_BLOCKING 0x0 ;  /* 0x0000000000007b1d */ /* 0x000fec0000010000 */
[----:B------:R-:W-:Y:S06]  /*4990*/  LDSM.16.M88.4 R16, [R219] ;  /* 0x00000000db10783b */ /* 0x000fec0000000200 */
[----:B------:R-:W1:Y:S06]  /*49a0*/  LDSM.16.M88.4 R8, [R218+0x18000] ;  /* 0x01800000da08783b */ /* 0x000e6c0000000200 */
[----:B------:R-:W1:Y:S06]  /*49b0*/  LDSM.16.M88.4 R84, [R218+0x18800] ;  /* 0x01880000da54783b */ /* 0x000e6c0000000200 */
[----:B------:R-:W-:Y:S06]  /*49c0*/  LDSM.16.M88.4 R88, [R105] ;  /* 0x000000006958783b */ /* 0x000fec0000000200 */
[----:B------:R-:W1:Y:S06]  /*49d0*/  LDSM.16.M88.4 R92, [R3+0x18000] ;  /* 0x01800000035c783b */ /* 0x000e6c0000000200 */
[----:B------:R-:W1:Y:S06]  /*49e0*/  LDSM.16.M88.4 R96, [R3+0x18800] ;  /* 0x018800000360783b */ /* 0x000e6c0000000200 */
[----:B------:R-:W-:Y:S01]  /*49f0*/  LDSM.16.M88.4 R100, [R217+0x18000] ;  /* 0x01800000d964783b */ /* 0x000fe20000000200 */
[C---:B-1----:R-:W-:Y:S08]  /*4a00*/  HMMA.16816.F32.BF16 R4, R16.reuse, R8, RZ ;  /* 0x000000081004723c */ /* 0x042ff000000418ff */
[C---:B------:R-:W-:Y:S08]  /*4a10*/  HMMA.16816.F32.BF16 R8, R16.reuse, R10, RZ ;  /* 0x0000000a1008723c */ /* 0x040ff000000418ff */
[C---:B------:R-:W-:Y:S08]  /*4a20*/  HMMA.16816.F32.BF16 R12, R16.reuse, R84, RZ ;  /* 0x00000054100c723c */ /* 0x040ff000000418ff */
[----:B------:R-:W-:Y:S01]  /*4a30*/  HMMA.16816.F32.BF16 R16, R16, R86, RZ ;  /* 0x000000561010723c */ /* 0x000fe200000418ff */
[----:B------:R-:W1:Y:S07]  /*4a40*/  LDSM.16.M88.4 R84, [R104] ;  /* 0x000000006854783b */ /* 0x000e6e0000000200 */
[C---:B------:R-:W-:Y:S08]  /*4a50*/  HMMA.16816.F32.BF16 R4, R88.reuse, R92, R4 ;  /* 0x0000005c5804723c */ /* 0x040ff00000041804 */
[C---:B------:R-:W-:Y:S01]  /*4a60*/  HMMA.16816.F32.BF16 R8, R88.reuse, R94, R8 ;  /* 0x0000005e5808723c */ /* 0x040fe20000041808 */
[----:B------:R-:W-:Y:S07]  /*4a70*/  LDSM.16.M88.4 R92, [R0] ;  /* 0x00000000005c783b */ /* 0x000fee0000000200 */
[C---:B------:R-:W-:Y:S08]  /*4a80*/  HMMA.16816.F32.BF16 R12, R88.reuse, R96, R12 ;  /* 0x00000060580c723c */ /* 0x040ff0000004180c */
[----:B------:R-:W-:Y:S01]  /*4a90*/  HMMA.16816.F32.BF16 R16, R88, R98, R16 ;  /* 0x000000625810723c */ /* 0x000fe20000041810 */
[----:B------:R-:W1:Y:S06]  /*4aa0*/  LDSM.16.M88.4 R88, [R217+0x18800] ;  /* 0x01880000d958783b */ /* 0x000e6c0000000200 */
[----:B------:R-:W1:Y:S02]  /*4ab0*/  LDSM.16.M88.4 R96, [R216+0x18000] ;  /* 0x01800000d860783b */ /* 0x000e640000000200 */
[C---:B-1----:R-:W-:Y:S08]  /*4ac0*/  HMMA.16816.F32.BF16 R4, R84.reuse, R100, R4 ;  /* 0x000000645404723c */ /* 0x042ff00000041804 */
[C---:B------:R-:W-:Y:S01]  /*4ad0*/  HMMA.16816.F32.BF16 R8, R84.reuse, R102, R8 ;  /* 0x000000665408723c */ /* 0x040fe20000041808 */
[----:B------:R-:W1:Y:S07]  /*4ae0*/  LDSM.16.M88.4 R100, [R216+0x18800] ;  /* 0x01880000d864783b */ /* 0x000e6e0000000200 */
[C---:B------:R-:W-:Y:S08]  /*4af0*/  HMMA.16816.F32.BF16 R12, R84.reuse, R88, R12 ;  /* 0x00000058540c723c */ /* 0x040ff0000004180c */
[----:B------:R-:W-:Y:S01]  /*4b00*/  HMMA.16816.F32.BF16 R16, R84, R90, R16 ;  /* 0x0000005a5410723c */ /* 0x000fe20000041810 */
[----:B------:R-:W-:Y:S06]  /*4b10*/  LDSM.16.M88.4 R84, [R219+0x2000] ;  /* 0x00200000db54783b */ /* 0x000fec0000000200 */
[----:B------:R-:W1:Y:S01]  /*4b20*/  LDSM.16.M88.4 R88, [R218+0x1a000] ;  /* 0x01a00000da58783b */ /* 0x000e620000000200 */
[C---:B------:R-:W-:Y:S08]  /*4b30*/  HMMA.16816.F32.BF16 R4, R92.reuse, R96, R4 ;  /* 0x000000605c04723c */ /* 0x040ff00000041804 */
[C---:B------:R-:W-:Y:S01]  /*4b40*/  HMMA.16816.F32.BF16 R8, R92.reuse, R98, R8 ;  /* 0x000000625c08723c */ /* 0x040fe20000041808 */
[----:B------:R-:W1:Y:S07]  /*4b50*/  LDSM.16.M88.4 R96, [R218+0x1a800] ;  /* 0x01a80000da60783b */ /* 0x000e6e0000000200 */
[C---:B-1----:R-:W-:Y:S08]  /*4b60*/  HMMA.16816.F32.BF16 R12, R92.reuse, R100, R12 ;  /* 0x000000645c0c723c */ /* 0x042ff0000004180c */
[----:B------:R-:W-:Y:S01]  /*4b70*/  HMMA.16816.F32.BF16 R16, R92, R102, R16 ;  /* 0x000000665c10723c */ /* 0x000fe20000041810 */
[----:B------:R-:W-:Y:S06]  /*4b80*/  LDSM.16.M88.4 R92, [R105+0x2000] ;  /* 0x00200000695c783b */ /* 0x000fec0000000200 */
[----:B------:R-:W1:Y:S01]  /*4b90*/  LDSM.16.M88.4 R100, [R3+0x1a000] ;  /* 0x01a000000364783b */ /* 0x000e620000000200 */
[C---:B------:R-:W-:Y:S08]  /*4ba0*/  HMMA.16816.F32.BF16 R4, R84.reuse, R88, R4 ;  /* 0x000000585404723c */ /* 0x040ff00000041804 */
[C---:B------:R-:W-:Y:S01]  /*4bb0*/  HMMA.16816.F32.BF16 R8, R84.reuse, R90, R8 ;  /* 0x0000005a5408723c */ /* 0x040fe20000041808 */
[----:B------:R-:W-:Y:S07]  /*4bc0*/  LDSM.16.M88.4 R88, [R104+0x2000] ;  /* 0x002000006858783b */ /* 0x000fee0000000200 */
[C---:B------:R-:W-:Y:S08]  /*4bd0*/  HMMA.16816.F32.BF16 R12, R84.reuse, R96, R12 ;  /* 0x00000060540c723c */ /* 0x040ff0000004180c */
[----:B------:R-:W-:Y:S01]  /*4be0*/  HMMA.16816.F32.BF16 R16, R84, R98, R16 ;  /* 0x000000625410723c */ /* 0x000fe20000041810 */
[----:B------:R-:W3:Y:S06]  /*4bf0*/  LDSM.16.M88.4 R84, [R3+0x1a800] ;  /* 0x01a800000354783b */ /* 0x000eec0000000200 */
[----:B------:R-:W2:Y:S01]  /*4c00*/  LDSM.16.M88.4 R96, [R217+0x1a000] ;  /* 0x01a00000d960783b */ /* 0x000ea20000000200 */
[C---:B-1----:R-:W-:Y:S08]  /*4c10*/  HMMA.16816.F32.BF16 R4, R92.reuse, R100, R4 ;  /* 0x000000645c04723c */ /* 0x042ff00000041804 */
[C---:B------:R-:W-:Y:S01]  /*4c20*/  HMMA.16816.F32.BF16 R8, R92.reuse, R102, R8 ;  /* 0x000000665c08723c */ /* 0x040fe20000041808 */
[----:B------:R-:W1:Y:S07]  /*4c30*/  LDSM.16.M88.4 R100, [R217+0x1a800] ;  /* 0x01a80000d964783b */ /* 0x000e6e0000000200 */
[C---:B---3--:R-:W-:Y:S08]  /*4c40*/  HMMA.16816.F32.BF16 R12, R92.reuse, R84, R12 ;  /* 0x000000545c0c723c */ /* 0x048ff0000004180c */
[----:B------:R-:W-:Y:S01]  /*4c50*/  HMMA.16816.F32.BF16 R16, R92, R86, R16 ;  /* 0x000000565c10723c */ /* 0x000fe20000041810 */
[----:B------:R-:W-:Y:S06]  /*4c60*/  LDSM.16.M88.4 R84, [R0+0x2000] ;  /* 0x002000000054783b */ /* 0x000fec0000000200 */
[----:B------:R-:W3:Y:S01]  /*4c70*/  LDSM.16.M88.4 R92, [R216+0x1a000] ;  /* 0x01a00000d85c783b */ /* 0x000ee20000000200 */
[C---:B--2---:R-:W-:Y:S08]  /*4c80*/  HMMA.16816.F32.BF16 R4, R88.reuse, R96, R4 ;  /* 0x000000605804723c */ /* 0x044ff00000041804 */
[C---:B------:R-:W-:Y:S01]  /*4c90*/  HMMA.16816.F32.BF16 R8, R88.reuse, R98, R8 ;  /* 0x000000625808723c */ /* 0x040fe20000041808 */
[----:B------:R-:W2:Y:S07]  /*4ca0*/  LDSM.16.M88.4 R96, [R216+0x1a800] ;  /* 0x01a80000d860783b */ /* 0x000eae0000000200 */
[C---:B-1----:R-:W-:Y:S08]  /*4cb0*/  HMMA.16816.F32.BF16 R12, R88.reuse, R100, R12 ;  /* 0x00000064580c723c */ /* 0x042ff0000004180c */
[----:B------:R-:W-:Y:S01]  /*4cc0*/  HMMA.16816.F32.BF16 R16, R88, R102, R16 ;  /* 0x000000665810723c */ /* 0x000fe20000041810 */
[----:B------:R-:W-:Y:S06]  /*4cd0*/  LDSM.16.M88.4 R88, [R219+0x4000] ;  /* 0x00400000db58783b */ /* 0x000fec0000000200 */
        /* <DEDUP_REMOVED lines=8> */
[C---:B-1----:R-:W-:Y:S08]  /*4d60*/  HMMA.16816.F32.BF16 R4, R88.reuse, R100, R4 ;  /* 0x000000645804723c */ /* 0x042ff00000041804 */
[C---:B------:R-:W-:Y:S01]  /*4d70*/  HMMA.16816.F32.BF16 R8, R88.reuse, R102, R8 ;  /* 0x000000665808723c */ /* 0x040fe20000041808 */
[----:B------:R-:W1:Y:S07]  /*4d80*/  LDSM.16.M88.4 R100, [R3+0x1c800] ;  /* 0x01c800000364783b */ /* 0x000e6e0000000200 */
[C---:B--2---:R-:W-:Y:S08]  /*4d90*/  HMMA.16816.F32.BF16 R12, R88.reuse, R84, R12 ;  /* 0x00000054580c723c */ /* 0x044ff0000004180c */
[----:B------:R-:W-:Y:S01]  /*4da0*/  HMMA.16816.F32.BF16 R16, R88, R86, R16 ;  /* 0x000000565810723c */ /* 0x000fe20000041810 */
[----:B------:R-:W-:Y:S06]  /*4db0*/  LDSM.16.M88.4 R84, [R104+0x4000] ;  /* 0x004000006854783b */ /* 0x000fec0000000200 */
[----:B------:R-:W2:Y:S01]  /*4dc0*/  LDSM.16.M88.4 R88, [R217+0x1c000] ;  /* 0x01c00000d958783b */ /* 0x000ea20000000200 */
[C---:B---3--:R-:W-:Y:S08]  /*4dd0*/  HMMA.16816.F32.BF16 R4, R92.reuse, R96, R4 ;  /* 0x000000605c04723c */ /* 0x048ff00000041804 */
[C---:B------:R-:W-:Y:S01]  /*4de0*/  HMMA.16816.F32.BF16 R8, R92.reuse, R98, R8 ;  /* 0x000000625c08723c */ /* 0x040fe20000041808 */
[----:B------:R-:W3:Y:S07]  /*4df0*/  LDSM.16.M88.4 R96, [R217+0x1c800] ;  /* 0x01c80000d960783b */ /* 0x000eee0000000200 */
[C---:B-1----:R-:W-:Y:S08]  /*4e00*/  HMMA.16816.F32.BF16 R12, R92.reuse, R100, R12 ;  /* 0x000000645c0c723c */ /* 0x042ff0000004180c */
[----:B------:R-:W-:Y:S01]  /*4e10*/  HMMA.16816.F32.BF16 R16, R92, R102, R16 ;  /* 0x000000665c10723c */ /* 0x000fe20000041810 */
[----:B------:R-:W-:Y:S06]  /*4e20*/  LDSM.16.M88.4 R92, [R0+0x4000] ;  /* 0x00400000005c783b */ /* 0x000fec0000000200 */
        /* <DEDUP_REMOVED lines=21> */
[----:B------:R-:W1:Y:S06]  /*4f80*/  LDSM.16.M88.4 R100, [R217+0x1e000] ;  /* 0x01e00000d964783b */ /* 0x000e6c0000000200 */
[----:B------:R-:W4:Y:S01]  /*4f90*/  LDSM.16.M88.4 R104, [R217+0x1e800] ;  /* 0x01e80000d968783b */ /* 0x000f220000000200 */
[C---:B--2---:R-:W-:Y:S08]  /*4fa0*/  HMMA.16816.F32.BF16 R4, R84.reuse, R92, R4 ;  /* 0x0000005c5404723c */ /* 0x044ff00000041804 */
[C---:B------:R-:W-:Y:S01]  /*4fb0*/  HMMA.16816.F32.BF16 R8, R84.reuse, R94, R8 ;  /* 0x0000005e5408723c */ /* 0x040fe20000041808 */
[----:B------:R-:W-:Y:S07]  /*4fc0*/  LDSM.16.M88.4 R92, [R216+0x1e000] ;  /* 0x01e00000d85c783b */ /* 0x000fee0000000200 */
[C---:B---3--:R-:W-:Y:S08]  /*4fd0*/  HMMA.16816.F32.BF16 R12, R84.reuse, R96, R12 ;  /* 0x00000060540c723c */ /* 0x048ff0000004180c */
[----:B------:R-:W-:Y:S01]  /*4fe0*/  HMMA.16816.F32.BF16 R16, R84, R98, R16 ;  /* 0x000000625410723c */ /* 0x000fe20000041810 */
[----:B------:R2:W3:Y:S07]  /*4ff0*/  LDSM.16.M88.4 R84, [R0+0x6000] ;  /* 0x006000000054783b */ /* 0x0004ee0000000200 */
[C---:B-1----:R-:W-:Y:S08]  /*5000*/  HMMA.16816.F32.BF16 R4, R88.reuse, R100, R4 ;  /* 0x000000645804723c */ /* 0x042ff00000041804 */
[C---:B------:R-:W-:Y:S08]  /*5010*/  HMMA.16816.F32.BF16 R8, R88.reuse, R102, R8 ;  /* 0x000000665808723c */ /* 0x040ff00000041808 */
[C---:B----4-:R-:W-:Y:S01]  /*5020*/  HMMA.16816.F32.BF16 R12, R88.reuse, R104, R12 ;  /* 0x00000068580c723c */ /* 0x050fe2000004180c */
[----:B--2---:R-:W1:Y:S01]  /*5030*/  @P0 S2R R0, SR_TID.X ;  /* 0x0000000000000919 */ /* 0x004e620000002100 */
[----:B------:R-:W-:Y:S06]  /*5040*/  PLOP3.LUT P0, PT, PT, PT, UP3, 0x80, 0x0 ;  /* 0x000000000000781c */ /* 0x000fec0003f0f038 */
[----:B------:R-:W-:Y:S07]  /*5050*/  HMMA.16816.F32.BF16 R16, R88, R106, R16 ;  /* 0x0000006a5810723c */ /* 0x000fee0000041810 */
[----:B------:R-:W-:Y:S01]  /*5060*/  IMAD.U32 R88, RZ, RZ, UR7 ;  /* 0x00000007ff587e24 */ /* 0x000fe2000f8e00ff */
[C---:B---3--:R-:W-:Y:S05]  /*5070*/  HMMA.16816.F32.BF16 R4, R84.reuse, R92, R4 ;  /* 0x0000005c5404723c */ /* 0x048fea0000041804 */
[----:B------:R-:W-:Y:S02]  /*5080*/  IMAD R88, R88, 0x4, R109 ;  /* 0x0000000458587824 */ /* 0x000fe400078e026d */
[----:B------:R-:W-:Y:S01]  /*5090*/  IMAD.U32 R92, RZ, RZ, UR28 ;  /* 0x0000001cff5c7e24 */ /* 0x000fe2000f8e00ff */
[C---:B------:R-:W-:Y:S01]  /*50a0*/  HMMA.16816.F32.BF16 R8, R84.reuse, R94, R8 ;  /* 0x0000005e5408723c */ /* 0x040fe20000041808 */
[----:B------:R-:W2:Y:S03]  /*50b0*/  LDL R109, [R1+0x8] ;  /* 0x00000800016d7983 */ /* 0x000ea60000100800 */
[----:B-1----:R-:W-:Y:S01]  /*50c0*/  @P2 IMAD.SHL.U32 R0, R0, 0x2, RZ ;  /* 0x0000000200002824 */ /* 0x002fe200078e00ff */
[----:B------:R-:W-:Y:S01]  /*50d0*/  PLOP3.LUT P2, PT, PT, PT, UP3, 0x80, 0x0 ;  /* 0x000000000000781c */ /* 0x000fe20003f4f038 */
[----:B------:R-:W-:Y:S03]  /*50e0*/  FMUL.FTZ R93, R250, 1.4426950216293334961 ;  /* 0x3fb8aa3bfa5d7820 */ /* 0x000fe60000410000 */
[----:B------:R-:W-:Y:S02]  /*50f0*/  @P1 LOP3.LUT R0, R112, 0x6, R0, 0xf8, !PT ;  /* 0x0000000670001812 */ /* 0x000fe400078ef800 */
[----:B------:R-:W1:Y:S01]  /*5100*/  S2R R112, SR_TID.X ;  /* 0x0000000000707919 */ /* 0x000e620000002100 */
[----:B------:R-:W-:Y:S02]  /*5110*/  PLOP3.LUT P1, PT, PT, PT, UP3, 0x80, 0x0 ;  /* 0x000000000000781c */ /* 0x000fe40003f2f038 */
[----:B------:R-:W-:Y:S01]  /*5120*/  @P0 IMAD R92, R92, 0x40, R0 ;  /* 0x000000405c5c0824 */ /* 0x000fe200078e0200 */
[----:B------:R-:W-:Y:S01]  /*5130*/  PLOP3.LUT P0, PT, PT, PT, UP3, 0x80, 0x0 ;  /* 0x000000000000781c */ /* 0x000fe20003f0f038 */
[----:B------:R-:W-:Y:S01]  /*5140*/  IMAD.U32 R0, RZ, RZ, UR28 ;  /* 0x0000001cff007e24 */ /* 0x000fe2000f8e00ff */
[----:B------:R-:W-:Y:S02]  /*5150*/  FSEL R93, R93, RZ, P4 ;  /* 0x000000ff5d5d7208 */ /* 0x000fe40002000000 */
[C---:B------:R-:W-:Y:S02]  /*5160*/  @P3 ISETP.GE.AND P3, PT, R92.reuse, UR6, PT ;  /* 0x000000065c003c0c */ /* 0x040fe4000bf66270 */
[----:B------:R-:W-:Y:S04]  /*5170*/  FSETP.NEU.FTZ.AND P4, PT, R251, -INF , PT ;  /* 0xff800000fb00780b */ /* 0x000fe80003f9d000 */
[----:B------:R-:W-:Y:S02]  /*5180*/  @P1 IADD3 R89, R92, 0x1, RZ ;  /* 0x000000015c591810 */ /* 0x000fe40007ffe0ff */
[----:B------:R-:W-:Y:S02]  /*5190*/  PLOP3.LUT P1, PT, PT, PT, UP3, 0x80, 0x0 ;  /* 0x000000000000781c */ /* 0x000fe40003f2f038 */
[----:B------:R-:W-:Y:S01]  /*51a0*/  @P6 ISETP.GE.AND P6, PT, R89, UR6, PT ;  /* 0x0000000659006c0c */ /* 0x000fe2000bfc6270 */
[----:B------:R-:W-:Y:S02]  /*51b0*/  IMAD.WIDE.U32 R88, R88, -0x326172a9, RZ ;  /* 0xcd9e8d5758587825 */ /* 0x000fe400078e00ff */
[----:B------:R-:W-:Y:S02]  /*51c0*/  @P0 FSEL R4, R4, -INF , !P3 ;  /* 0xff80000004040808 */ /* 0x000fe40005800000 */
[----:B------:R-:W-:Y:S02]  /*51d0*/  PLOP3.LUT P0, PT, PT, PT, UP3, 0x80, 0x0 ;  /* 0x000000000000781c */ /* 0x000fe40003f0f038 */
[----:B-1----:R-:W-:Y:S01]  /*51e0*/  SHF.R.S32.HI R112, RZ, 0x1f, R112 ;  /* 0x0000001fff707819 */ /* 0x002fe20000011470 */
[--C-:B------:R-:W-:Y:S01]  /*51f0*/  FFMA.FTZ R4, R4, c[0x0][0x23c], -R93.reuse ;  /* 0x00008f0004047a23 */ /* 0x100fe2000001085d */
[----:B------:R-:W-:Y:S02]  /*5200*/  LOP3.LUT R98, R89, UR15, R108, 0x96, !PT ;  /* 0x0000000f59627c12 */ /* 0x000fe4000f8e966c */
[----:B------:R-:W-:Y:S01]  /*5210*/  LEA.HI R112, R112, R113, RZ, 0x7 ;  /* 0x0000007170707211 */ /* 0x000fe200078f38ff */
[----:B------:R-:W1:Y:S01]  /*5220*/  MUFU.EX2 R106, R4 ;  /* 0x00000004006a7308 */ /* 0x000e620000000800 */
[----:B------:R-:W-:Y:S02]  /*5230*/  @P1 FSEL R5, R5, -INF , !P6 ;  /* 0xff80000005051808 */ /* 0x000fe40007000000 */
[----:B------:R-:W-:Y:S02]  /*5240*/  SHF.R.S32.HI R112, RZ, 0x7, R112 ;  /* 0x00000007ff707819 */ /* 0x000fe40000011470 */
[----:B------:R-:W-:Y:S01]  /*5250*/  PLOP3.LUT P1, PT, PT, PT, UP3, 0x80, 0x0 ;  /* 0x000000000000781c */ /* 0x000fe20003f2f038 */
[--C-:B------:R-:W-:Y:S01]  /*5260*/  FFMA.FTZ R5, R5, c[0x0][0x23c], -R93.reuse ;  /* 0x00008f0005057a23 */ /* 0x100fe2000001085d */
[----:B------:R-:W-:Y:S01]  /*5270*/  @P0 FSEL R6, R6, -INF , !P3 ;  /* 0xff80000006060808 */ /* 0x000fe20005800000 */
[----:B------:R-:W-:Y:S01]  /*5280*/  IMAD R0, R0, 0x2, R112 ;  /* 0x0000000200007824 */ /* 0x000fe200078e0270 */
[----:B------:R-:W-:Y:S01]  /*5290*/  PLOP3.LUT P0, PT, PT, PT, UP3, 0x80, 0x0 ;  /* 0x000000000000781c */ /* 0x000fe20003f0f038 */
[----:B------:R3:W4:Y:S01]  /*52a0*/  MUFU.EX2 R104, R5 ;  /* 0x0000000500687308 */ /* 0x0007220000000800 */
[----:B------:R-:W-:Y:S02]  /*52b0*/  PLOP3.LUT P3, PT, PT, PT, UP3, 0x80, 0x0 ;  /* 0x000000000000781c */ /* 0x000fe40003f6f038 */
[----:B------:R-:W-:Y:S05]  /*52c0*/  LOP3.LUT R0, R111, UR14, R0, 0x96, !PT ;  /* 0x0000000e6f007c12 */ /* 0x000fea000f8e9600 */
[----:B------:R-:W-:Y:S01]  /*52d0*/  IMAD.WIDE.U32 R96, R0, -0x326172a9, RZ ;  /* 0xcd9e8d5700607825 */ /* 0x000fe200078e00ff */
[----:B------:R-:W-:Y:S02]  /*52e0*/  @P2 IADD3 R0, R92, 0x8, RZ ;  /* 0x000000085c002810 */ /* 0x000fe40007ffe0ff */
[----:B------:R-:W-:Y:S02]  /*52f0*/  PLOP3.LUT P2, PT, PT, PT, UP3, 0x80, 0x0 ;  /* 0x000000000000781c */ /* 0x000fe40003f4f038 */
[----:B------:R-:W-:Y:S02]  /*5300*/  LOP3.LUT R97, R97, UR27, R88, 0x96, !PT ;  /* 0x0000001b61617c12 */ /* 0x000fe4000f8e9658 */
[----:B------:R-:W1:Y:S01]  /*5310*/  LDSM.16.M88.4 R88, [R216+0x1e800] ;  /* 0x01e80000d858783b */ /* 0x000e620000000200 */
[----:B------:R-:W-:Y:S01]  /*5320*/  @P5 ISETP.GE.AND P5, PT, R0, UR6, PT ;  /* 0x0000000600005c0c */ /* 0x000fe2000bfa6270 */
[----:B------:R-:W-:Y:S02]  /*5330*/  FMUL.FTZ R0, R251, 1.4426950216293334961 ;  /* 0x3fb8aa3bfb007820 */ /* 0x000fe40000410000 */
[----:B------:R-:W-:Y:S01]  /*5340*/  IMAD.WIDE.U32 R94, R97, -0x2daee0ad, RZ ;  /* 0xd2511f53615e7825 */ /* 0x000fe200078e00ff */
[----:B------:R-:W-:Y:S02]  /*5350*/  @P1 IADD3 R97, R92, 0x9, RZ ;  /* 0x000000095c611810 */ /* 0x000fe40007ffe0ff */
[----:B------:R-:W-:Y:S02]  /*5360*/  FSEL R0, R0, RZ, P4 ;  /* 0x000000ff00007208 */ /* 0x000fe40002000000 */
[----:B------:R-:W-:Y:S01]  /*5370*/  PLOP3.LUT P4, PT, PT, PT, UP3, 0x80, 0x0 ;  /* 0x000000000000781c */ /* 0x000fe20003f8f038 */
[----:B---3--:R-:W-:Y:S01]  /*5380*/  IMAD.WIDE.U32 R4, R98, -0x2daee0ad, RZ ;  /* 0xd2511f5362047825 */ /* 0x008fe200078e00ff */
[----:B------:R-:W-:Y:S02]  /*5390*/  PLOP3.LUT P1, PT, PT, PT, UP3, 0x80, 0x0 ;  /* 0x000000000000781c */ /* 0x000fe40003f2f038 */
[----:B------:R-:W-:Y:S01]  /*53a0*/  @P2 FSEL R7, R7, -INF , !P6 ;  /* 0xff80000007072808 */ /* 0x000fe20007000000 */
[----:B------:R-:W-:Y:S01]  /*53b0*/  FFMA.FTZ R6, R6, c[0x0][0x23c], -R0 ;  /* 0x00008f0006067a23 */ /* 0x000fe20000010800 */
[----:B------:R-:W-:Y:S02]  /*53c0*/  PLOP3.LUT P6, PT, PT, PT, UP3, 0x80, 0x0 ;  /* 0x000000000000781c */ /* 0x000fe40003fcf038 */
[----:B------:R-:W-:Y:S01]  /*53d0*/  LOP3.LUT R5, R5, UR26, R110, 0x96, !PT ;  /* 0x0000001a05057c12 */ /* 0x000fe2000f8e966e */
[----:B------:R3:W3:Y:S04]  /*53e0*/  MUFU.EX2 R108, R6 ;  /* 0x00000006006c7308 */ /* 0x0006e80000000800 */
[----:B------:R-:W-:Y:S02]  /*53f0*/  @P4 ISETP.GE.AND P2, PT, R97, UR6, PT ;  /* 0x0000000661004c0c */ /* 0x000fe4000bf46270 */
[----:B------:R-:W-:Y:S02]  /*5400*/  @P0 IADD3 R97, R92, 0x10, RZ ;  /* 0x000000105c610810 */ /* 0x000fe40007ffe0ff */
[----:B------:R-:W-:Y:S02]  /*5410*/  PLOP3.LUT P0, PT, PT, PT, UP3, 0x80, 0x0 ;  /* 0x000000000000781c */ /* 0x000fe40003f0f038 */
[----:B------:R-:W-:Y:S02]  /*5420*/  @P1 FSEL R8, R8, -INF , !P5 ;  /* 0xff80000008081808 */ /* 0x000fe40006800000 */
[----:B------:R-:W-:Y:S02]  /*5430*/  PLOP3.LUT P1, PT, PT, PT, UP3, 0x80, 0x0 ;  /* 0x000000000000781c */ /* 0x000fe40003f2f038 */
[----:B------:R-:W-:Y:S01]  /*5440*/  @P3 ISETP.GE.AND P3, PT, R97, UR6, PT ;  /* 0x0000000661003c0c */ /* 0x000fe2000bf66270 */
[--C-:B------:R-:W-:Y:S01]  /*5450*/  FFMA.FTZ R8, R8, c[0x0][0x23c], -R93.reuse ;  /* 0x00008f0008087a23 */ /* 0x100fe2000001085d */
[----:B------:R-:W-:Y:S03]  /*5460*/  PLOP3.LUT P4, PT, PT, PT, UP3, 0x80, 0x0 ;  /* 0x000000000000781c */ /* 0x000fe60003f8f038 */
[----:B------:R4:W-:Y:S02]  /*5470*/  MUFU.EX2 R101, R8 ;  /* 0x0000000800657308 */ /* 0x0009e40000000800 */
[----:B------:R-:W-:Y:S01]  /*5480*/  @P0 FSEL R9, R9, -INF , !P2 ;  /* 0xff80000009090808 */ /* 0x000fe20005000000 */
[C---:B-1----:R-:W-:Y:S01]  /*5490*/  HMMA.16816.F32.BF16 R12, R84.reuse, R88, R12 ;  /* 0x00000058540c723c */ /* 0x042fe2000004180c */
[----:B------:R-:W-:Y:S02]  /*54a0*/  PLOP3.LUT P0, PT, PT, PT, UP3, 0x80, 0x0 ;  /* 0x000000000000781c */ /* 0x000fe40003f0f038 */
[----:B---3--:R-:W-:Y:S01]  /*54b0*/  LOP3.LUT R6, R95, UR24, R4, 0x96, !PT ;  /* 0x000000185f067c12 */ /* 0x008fe2000f8e9604 */
[----:B------:R-:W-:Y:S01]  /*54c0*/  IMAD.WIDE.U32 R4, R5, -0x326172a9, RZ ;  /* 0xcd9e8d5705047825 */ /* 0x000fe200078e00ff */
[----:B------:R-:W-:Y:S02]  /*54d0*/  @P1 FSEL R11, R11, -INF , !P2 ;  /* 0xff8000000b0b1808 */ /* 0x000fe40005000000 */
[----:B------:R-:W-:Y:S01]  /*54e0*/  PLOP3.LUT P1, PT, PT, PT, UP3, 0x80, 0x0 ;  /* 0x000000000000781c */ /* 0x000fe20003f2f038 */
[----:B------:R-:W-:Y:S01]  /*54f0*/  HMMA.16816.F32.BF16 R16, R84, R90, R16 ;  /* 0x0000005a5410723c */ /* 0x000fe20000041810 */
[----:B------:R-:W-:Y:S03]  /*5500*/  PLOP3.LUT P2, PT, PT, PT, UP3, 0x80, 0x0 ;  /* 0x000000000000781c */ /* 0x000fe60003f4f038 */
[--C-:B------:R-:W-:Y:S01]  /*5510*/  FFMA.FTZ R9, R9, c[0x0][0x23c], -R93.reuse ;  /* 0x00008f0009097a23 */ /* 0x100fe2000001085d */
[----:B------:R-:W-:Y:S01]  /*5520*/  LOP3.LUT R5, R5, UR25, R96, 0x96, !PT ;  /* 0x0000001905057c12 */ /* 0x000fe2000f8e9660 */
[--C-:B------:R-:W-:Y:S01]  /*5530*/  FFMA.FTZ R95, R7, c[0x0][0x23c], -R0.reuse ;  /* 0x00008f00075f7a23 */ /* 0x100fe20000010800 */
[----:B------:R-:W-:Y:S01]  /*5540*/  @P4 FSEL R10, R10, -INF , !P5 ;  /* 0xff8000000a0a4808 */ /* 0x000fe20006800000 */
[----:B------:R-:W-:Y:S01]  /*5550*/  IMAD.WIDE.U32 R6, R6, -0x326172a9, RZ ;  /* 0xcd9e8d5706067825 */ /* 0x000fe200078e00ff */
[----:B------:R1:W-:Y:S01]  /*5560*/  MUFU.EX2 R102, R9 ;  /* 0x0000000900667308 */ /* 0x0003e20000000800 */
[----:B------:R-:W-:Y:S02]  /*5570*/  PLOP3.LUT P4, PT, PT, PT, UP3, 0x80, 0x0 ;  /* 0x000000000000781c */ /* 0x000fe40003f8f038 */
[----:B------:R-:W-:Y:S01]  /*5580*/  FFMA.FTZ R10, R10, c[0x0][0x23c], -R0 ;  /* 0x00008f000a0a7a23 */ /* 0x000fe20000010800 */
[----:B------:R-:W-:Y:S01]  /*5590*/  LOP3.LUT R96, R7, UR23, R4, 0x96, !PT ;  /* 0x0000001707607c12 */ /* 0x000fe2000f8e9604 */
[----:B------:R-:W-:Y:S01]  /*55a0*/  IMAD.WIDE.U32 R4, R5, -0x2daee0ad, RZ ;  /* 0xd2511f5305047825 */ /* 0x000fe200078e00ff */
[----:B----4-:R-:W-:Y:S02]  /*55b0*/  @P6 IADD3 R8, R92, 0x11, RZ ;  /* 0x000000115c086810 */ /* 0x010fe40007ffe0ff */
[----:B------:R-:W-:Y:S01]  /*55c0*/  @P1 FSEL R12, R12, -INF , !P3 ;  /* 0xff8000000c0c1808 */ /* 0x000fe20005800000 */
[----:B------:R-:W-:Y:S01]  /*55d0*/  IMAD.WIDE.U32 R96, R96, -0x2daee0ad, RZ ;  /* 0xd2511f5360607825 */ /* 0x000fe200078e00ff */
[----:B------:R-:W-:Y:S01]  /*55e0*/  LOP3.LUT R5, R5, UR22, R94, 0x96, !PT ;  /* 0x0000001605057c12 */ /* 0x000fe2000f8e965e */
[----:B------:R-:W-:Y:S01]  /*55f0*/  MUFU.EX2 R105, R10 ;  /* 0x0000000a00697308 */ /* 0x000fe20000000800 */
[----:B------:R-:W-:Y:S01]  /*5600*/  @P0 IADD3 R7, R92, 0x18, RZ ;  /* 0x000000185c070810 */ /* 0x000fe20007ffe0ff */
[----:B------:R-:W-:Y:S01]  /*5610*/  FFMA.FTZ R11, R11, c[0x0][0x23c], -R0 ;  /* 0x00008f000b0b7a23 */ /* 0x000fe20000010800 */
[----:B------:R-:W-:Y:S01]  /*5620*/  LOP3.LUT R94, R97, UR20, R4, 0x96, !PT ;  /* 0x00000014615e7c12 */ /* 0x000fe2000f8e9604 */
[----:B------:R-:W-:Y:S01]  /*5630*/  IMAD.WIDE.U32 R4, R5, -0x326172a9, RZ ;  /* 0xcd9e8d5705047825 */ /* 0x000fe200078e00ff */
[----:B------:R-:W-:Y:S02]  /*5640*/  @P4 ISETP.GE.AND P4, PT, R8, UR6, PT ;  /* 0x0000000608004c0c */ /* 0x000fe4000bf86270 */
[----:B------:R-:W-:Y:S01]  /*5650*/  PLOP3.LUT P0, PT, PT, PT, UP3, 0x80, 0x0 ;  /* 0x000000000000781c */ /* 0x000fe20003f0f038 */
[--C-:B------:R-:W-:Y:S01]  /*5660*/  FFMA.FTZ R12, R12, c[0x0][0x23c], -R93.reuse ;  /* 0x00008f000c0c7a23 */ /* 0x100fe2000001085d */
[----:B------:R-:W-:Y:S01]  /*5670*/  LOP3.LUT R8, R5, UR21, R6, 0x96, !PT ;  /* 0x0000001505087c12 */ /* 0x000fe2000f8e9606 */
[----:B------:R3:W-:Y:S01]  /*5680*/  MUFU.EX2 R103, R11 ;  /* 0x0000000b00677308 */ /* 0x0007e20000000800 */
[----:B------:R-:W-:Y:S01]  /*5690*/  PLOP3.LUT P5, PT, PT, PT, UP3, 0x80, 0x0 ;  /* 0x000000000000781c */ /* 0x000fe20003faf038 */
[----:B------:R-:W-:Y:S01]  /*56a0*/  IMAD.WIDE.U32 R88, R94, -0x326172a9, RZ ;  /* 0xcd9e8d575e587825 */ /* 0x000fe200078e00ff */
[----:B------:R-:W-:Y:S02]  /*56b0*/  @P2 IADD3 R92, R92, 0x19, RZ ;  /* 0x000000195c5c2810 */ /* 0x000fe40007ffe0ff */
[----:B------:R-:W-:Y:S01]  /*56c0*/  PLOP3.LUT P6, PT, PT, PT, UP3, 0x80, 0x0 ;  /* 0x000000000000781c */ /* 0x000fe20003fcf038 */
[----:B-1----:R-:W-:Y:S01]  /*56d0*/  IMAD.WIDE.U32 R8, R8, -0x2daee0ad, RZ ;  /* 0xd2511f5308087825 */ /* 0x002fe200078e00ff */
[----:B------:R-:W-:Y:S02]  /*56e0*/  PLOP3.LUT P2, PT, PT, PT, UP3, 0x80, 0x0 ;  /* 0x000000000000781c */ /* 0x000fe40003f4f038 */
[----:B------:R-:W-:Y:S01]  /*56f0*/  LOP3.LUT R6, R89, UR19, R4, 0x96, !PT ;  /* 0x0000001359067c12 */ /* 0x000fe2000f8e9604 */
[----:B------:R1:W-:Y:S01]  /*5700*/  MUFU.EX2 R98, R12 ;  /* 0x0000000c00627308 */ /* 0x0003e20000000800 */
[----:B------:R-:W-:Y:S02]  /*5710*/  LOP3.LUT R4, R9, UR18, R96, 0x96, !PT ;  /* 0x0000001209047c12 */ /* 0x000fe4000f8e9660 */
[----:B------:R-:W-:Y:S02]  /*5720*/  PLOP3.LUT P1, PT, PT, PT, UP3, 0x80, 0x0 ;  /* 0x000000000000781c */ /* 0x000fe40003f2f038 */
[----:B------:R-:W-:Y:S01]  /*5730*/  @P0 FSEL R13, R13, -INF , !P4 ;  /* 0xff8000000d0d0808 */ /* 0x000fe20006000000 */
[----:B------:R-:W-:Y:S01]  /*5740*/  IMAD.WIDE.U32 R4, R4, -0x326172a9, RZ ;  /* 0xcd9e8d5704047825 */ /* 0x000fe200078e00ff */
[----:B------:R-:W-:Y:S02]  /*5750*/  @P5 ISETP.GE.AND P5, PT, R7, UR6, PT ;  /* 0x0000000607005c0c */ /* 0x000fe4000bfa6270 */
[----:B------:R-:W-:Y:S01]  /*5760*/  PLOP3.LUT P0, PT, PT, PT, UP3, 0x80, 0x0 ;  /* 0x000000000000781c */ /* 0x000fe20003f0f038 */
[----:B------:R-:W-:Y:S01]  /*5770*/  IMAD.WIDE.U32 R6, R6, -0x2daee0ad, RZ ;  /* 0xd2511f5306067825 */ /* 0x000fe200078e00ff */
[----:B------:R-:W-:Y:S01]  /*5780*/  @P6 ISETP.GE.AND P6, PT, R92, UR6, PT ;  /* 0x000000065c006c0c */ /* 0x000fe2000bfc6270 */
[----:B------:R-:W4:Y:S01]  /*5790*/  MUFU.EX2 R107, R95 ;  /* 0x0000005f006b7308 */ /* 0x000f220000000800 */
[----:B------:R-:W-:Y:S01]  /*57a0*/  @P2 FSEL R14, R14, -INF , !P3 ;  /* 0xff8000000e0e2808 */ /* 0x000fe20005800000 */
[--C-:B------:R-:W-:Y:S01]  /*57b0*/  FFMA.FTZ R13, R13, c[0x0][0x23c], -R93.reuse ;  /* 0x00008f000d0d7a23 */ /* 0x100fe2000001085d */
[----:B------:R-:W-:Y:S02]  /*57c0*/  PLOP3.LUT P3, PT, PT, PT, UP3, 0x80, 0x0 ;  /* 0x000000000000781c */ /* 0x000fe40003f6f038 */
[----:B------:R-:W-:Y:S01]  /*57d0*/  PLOP3.LUT P2, PT, PT, PT, UP3, 0x80, 0x0 ;  /* 0x000000000000781c */ /* 0x000fe20003f4f038 */
[----:B------:R-:W-:Y:S01]  /*57e0*/  FFMA.FTZ R14, R14, c[0x0][0x23c], -R0 ;  /* 0x00008f000e0e7a23 */ /* 0x000fe20000010800 */
[C---:B------:R-:W-:Y:S02]  /*57f0*/  LOP3.LUT R9, R6.reuse, 0xff, RZ, 0xc0, !PT ;  /* 0x000000ff06097812 */ /* 0x040fe400078ec0ff */
[--C-:B------:R-:W-:Y:S01]  /*5800*/  SHF.R.U32.HI R84, RZ, 0x18, R6.reuse ;  /* 0x00000018ff547819 */ /* 0x100fe20000011606 */
[----:B------:R-:W-:Y:S01]  /*5810*/  MUFU.EX2 R97, R13 ;  /* 0x0000000d00617308 */ /* 0x000fe20000000800 */
[----:B------:R-:W-:Y:S02]  /*5820*/  LOP3.LUT R86, R6, 0xffff, RZ, 0xc0, !PT ;  /* 0x0000ffff06567812 */ /* 0x000fe400078ec0ff */
[----:B------:R-:W-:Y:S02]  /*5830*/  SHF.R.U32.HI R85, RZ, 0x10, R6 ;  /* 0x00000010ff557819 */ /* 0x000fe40000011606 */
[----:B------:R-:W-:Y:S02]  /*5840*/  LOP3.LUT R6, R5, UR17, R88, 0x96, !PT ;  /* 0x0000001105067c12 */ /* 0x000fe4000f8e9658 */
[----:B------:R-:W-:Y:S02]  /*5850*/  @P1 FSEL R15, R15, -INF , !P4 ;  /* 0xff8000000f0f1808 */ /* 0x000fe40006000000 */
[----:B------:R-:W-:Y:S01]  /*5860*/  PLOP3.LUT P1, PT, PT, PT, UP3, 0x80, 0x0 ;  /* 0x000000000000781c */ /* 0x000fe20003f2f038 */
[----:B------:R-:W-:Y:S01]  /*5870*/  MUFU.EX2 R100, R14 ;  /* 0x0000000e00647308 */ /* 0x000fe20000000800 */
[C---:B---3--:R-:W-:Y:S01]  /*5880*/  LOP3.LUT R11, R4.reuse, 0xff, RZ, 0xc0, !PT ;  /* 0x000000ff040b7812 */ /* 0x048fe200078ec0ff */
[----:B------:R-:W-:Y:S01]  /*5890*/  FFMA.FTZ R15, R15, c[0x0][0x23c], -R0 ;  /* 0x00008f000f0f7a23 */ /* 0x000fe20000010800 */
[----:B------:R-:W-:Y:S02]  /*58a0*/  SHF.R.U32.HI R10, RZ, 0x18, R4 ;  /* 0x00000018ff0a7819 */ /* 0x000fe40000011604 */
[----:B------:R-:W-:Y:S02]  /*58b0*/  LOP3.LUT R8, R7, UR16, R8, 0x96, !PT ;  /* 0x0000001007087c12 */ /* 0x000fe4000f8e9608 */
[----:B------:R-:W-:Y:S02]  /*58c0*/  LOP3.LUT R7, R4, 0xffff, RZ, 0xc0, !PT ;  /* 0x0000ffff04077812 */ /* 0x000fe400078ec0ff */
[----:B-1----:R-:W-:Y:S01]  /*58d0*/  SHF.R.U32.HI R12, RZ, 0x10, R4 ;  /* 0x00000010ff0c7819 */ /* 0x002fe20000011604 */
[----:B------:R-:W1:Y:S01]  /*58e0*/  MUFU.EX2 R99, R15 ;  /* 0x0000000f00637308 */ /* 0x000e620000000800 */
[C---:B------:R-:W-:Y:S02]  /*58f0*/  LOP3.LUT R4, R6.reuse, 0xffff, RZ, 0xc0, !PT ;  /* 0x0000ffff06047812 */ /* 0x040fe400078ec0ff */
[----:B------:R-:W-:Y:S02]  /*5900*/  LOP3.LUT R5, R6, 0xff, RZ, 0xc0, !PT ;  /* 0x000000ff06057812 */ /* 0x000fe400078ec0ff */
[----:B------:R-:W-:Y:S02]  /*5910*/  @P0 FSEL R16, R16, -INF , !P5 ;  /* 0xff80000010100808 */ /* 0x000fe40006800000 */
[----:B------:R-:W-:Y:S02]  /*5920*/  ISETP.LE.U32.AND P0, PT, R5, UR29, PT ;  /* 0x0000001d05007c0c */ /* 0x000fe4000bf03070 */
[----:B------:R-:W-:Y:S01]  /*5930*/  SHF.R.U32.HI R5, RZ, 0x10, R6 ;  /* 0x00000010ff057819 */ /* 0x000fe20000011606 */
[--C-:B------:R-:W-:Y:S01]  /*5940*/  FFMA.FTZ R16, R16, c[0x0][0x23c], -R93.reuse ;  /* 0x00008f0010107a23 */ /* 0x100fe2000001085d */
        /* <DEDUP_REMOVED lines=9> */
[----:B------:R-:W-:Y:S01]  /*59e0*/  SHF.R.U32.HI R6, RZ, 0x18, R6 ;  /* 0x00000018ff067819 */ /* 0x000fe20000011606 */
[----:B------:R-:W-:Y:S01]  /*59f0*/  @!P0 FADD.FTZ R106, -R106, -RZ ;  /* 0x800000ff6a6a8221 */ /* 0x000fe20000010100 */
[----:B------:R-:W-:Y:S01]  /*5a00*/  ISETP.LE.U32.AND P5, PT, R4, UR29, PT ;  /* 0x0000001d04007c0c */ /* 0x000fe2000bfa3070 */
[----:B------:R3:W-:Y:S01]  /*5a10*/  MUFU.EX2 R94, R0 ;  /* 0x00000000005e7308 */ /* 0x0007e20000000800 */
[----:B------:R-:W-:Y:S01]  /*5a20*/  ISETP.LE.U32.AND P1, PT, R5, UR29, PT ;  /* 0x0000001d05007c0c */ /* 0x000fe2000bf23070 */
[----:B------:R-:W-:Y:S01]  /*5a30*/  FFMA.FTZ R93, R17, c[0x0][0x23c], -R93 ;  /* 0x00008f00115d7a23 */ /* 0x000fe2000001085d */
[----:B------:R-:W-:Y:S02]  /*5a40*/  ISETP.LE.U32.AND P6, PT, R6, UR29, PT ;  /* 0x0000001d06007c0c */ /* 0x000fe4000bfc3070 */
[----:B------:R-:W-:Y:S02]  /*5a50*/  SHF.R.U32.HI R5, RZ, 0x8, R7 ;  /* 0x00000008ff057819 */ /* 0x000fe40000011607 */
[----:B------:R-:W-:Y:S02]  /*5a60*/  ISETP.LE.U32.AND P2, PT, R11, UR29, PT ;  /* 0x0000001d0b007c0c */ /* 0x000fe4000bf43070 */
[----:B------:R-:W-:Y:S01]  /*5a70*/  LOP3.LUT R4, R8, 0xff, RZ, 0xc0, !PT ;  /* 0x000000ff08047812 */ /* 0x000fe200078ec0ff */
[----:B------:R-:W1:Y:S01]  /*5a80*/  MUFU.EX2 R96, R18 ;  /* 0x0000001200607308 */ /* 0x000e620000000800 */
[----:B------:R-:W-:Y:S01]  /*5a90*/  LOP3.LUT R5, R5, 0xffff, RZ, 0xc0, !PT ;  /* 0x0000ffff05057812 */ /* 0x000fe200078ec0ff */
[----:B------:R-:W-:Y:S01]  /*5aa0*/  @!P5 FADD.FTZ R104, -R104, -RZ ;  /* 0x800000ff6868d221 */ /* 0x000fe20000010100 */
[----:B------:R-:W-:Y:S01]  /*5ab0*/  ISETP.LE.U32.AND P5, PT, R4, UR29, PT ;  /* 0x0000001d04007c0c */ /* 0x000fe2000bfa3070 */
[----:B------:R-:W-:Y:S01]  /*5ac0*/  @!P1 FADD.FTZ R108, -R108, -RZ ;  /* 0x800000ff6c6c9221 */ /* 0x000fe20000010100 */
[----:B------:R-:W-:Y:S01]  /*5ad0*/  LOP3.LUT R4, R12, 0xff, RZ, 0xc0, !PT ;  /* 0x000000ff0c047812 */ /* 0x000fe200078ec0ff */
[----:B----4-:R-:W-:Y:S01]  /*5ae0*/  @!P6 FADD.FTZ R107, -R107, -RZ ;  /* 0x800000ff6b6be221 */ /* 0x010fe20000010100 */
[----:B------:R-:W-:Y:S02]  /*5af0*/  ISETP.LE.U32.AND P1, PT, R5, UR29, PT ;  /* 0x0000001d05007c0c */ /* 0x000fe4000bf23070 */
[----:B------:R-:W-:Y:S01]  /*5b00*/  ISETP.LE.U32.AND P0, PT, R10, UR29, PT ;  /* 0x0000001d0a007c0c */ /* 0x000fe2000bf03070 */
[----:B------:R-:W-:Y:S01]  /*5b10*/  @!P2 FADD.FTZ R101, -R101, -RZ ;  /* 0x800000ff6565a221 */ /* 0x000fe20000010100 */
[----:B------:R-:W-:Y:S01]  /*5b20*/  ISETP.LE.U32.AND P6, PT, R4, UR29, PT ;  /* 0x0000001d04007c0c */ /* 0x000fe2000bfc3070 */
[----:B------:R-:W4:Y:S01]  /*5b30*/  MUFU.EX2 R93, R93 ;  /* 0x0000005d005d7308 */ /* 0x000f220000000800 */
[--C-:B------:R-:W-:Y:S02]  /*5b40*/  SHF.R.U32.HI R4, RZ, 0x18, R8.reuse ;  /* 0x00000018ff047819 */ /* 0x100fe40000011608 */
[----:B------:R-:W-:Y:S01]  /*5b50*/  SHF.R.U32.HI R5, RZ, 0x10, R8 ;  /* 0x00000010ff057819 */ /* 0x000fe20000011608 */
[----:B------:R-:W-:Y:S01]  /*5b60*/  @!P5 FADD.FTZ R98, -R98, -RZ ;  /* 0x800000ff6262d221 */ /* 0x000fe20000010100 */
[----:B------:R-:W-:Y:S02]  /*5b70*/  LOP3.LUT R8, R8, 0xffff, RZ, 0xc0, !PT ;  /* 0x0000ffff08087812 */ /* 0x000fe400078ec0ff */
[----:B------:R-:W-:Y:S01]  /*5b80*/  ISETP.LE.U32.AND P2, PT, R4, UR29, PT ;  /* 0x0000001d04007c0c */ /* 0x000fe2000bf43070 */
[----:B------:R-:W-:Y:S01]  /*5b90*/  @!P1 FADD.FTZ R102, -R102, -RZ ;  /* 0x800000ff66669221 */ /* 0x000fe20000010100 */
[----:B------:R-:W-:Y:S01]  /*5ba0*/  SHF.R.U32.HI R4, RZ, 0x8, R8 ;  /* 0x00000008ff047819 */ /* 0x000fe20000011608 */
[----:B------:R-:W-:Y:S01]  /*5bb0*/  @!P0 FADD.FTZ R103, -R103, -RZ ;  /* 0x800000ff67678221 */ /* 0x000fe20000010100 */
[----:B------:R-:W-:Y:S01]  /*5bc0*/  LOP3.LUT R5, R5, 0xff, RZ, 0xc0, !PT ;  /* 0x000000ff05057812 */ /* 0x000fe200078ec0ff */
[----:B------:R-:W-:Y:S01]  /*5bd0*/  @!P6 FADD.FTZ R105, -R105, -RZ ;  /* 0x800000ff6969e221 */ /* 0x000fe20000010100 */
[----:B------:R-:W-:Y:S02]  /*5be0*/  LOP3.LUT R4, R4, 0xffff, RZ, 0xc0, !PT ;  /* 0x0000ffff04047812 */ /* 0x000fe400078ec0ff */
[----:B------:R-:W-:Y:S02]  /*5bf0*/  ISETP.LE.U32.AND P1, PT, R5, UR29, PT ;  /* 0x0000001d05007c0c */ /* 0x000fe4000bf23070 */
[----:B------:R-:W-:Y:S02]  /*5c00*/  LOP3.LUT R5, R85, 0xff, RZ, 0xc0, !PT ;  /* 0x000000ff55057812 */ /* 0x000fe400078ec0ff */
[----:B---3--:R-:W-:Y:S01]  /*5c10*/  SHF.R.U32.HI R0, RZ, 0x8, R86 ;  /* 0x00000008ff007819 */ /* 0x008fe20000011656 */
        /* <DEDUP_REMOVED lines=12> */
[----:B------:R-:W-:Y:S01]  /*5ce0*/  @!P0 FADD.FTZ R96, -R96, -RZ ;  /* 0x800000ff60608221 */ /* 0x000fe20000010100 */
        /* <DEDUP_REMOVED lines=9> */
[----:B----4-:R-:W-:Y:S01]  /*5d80*/  @!P5 FADD.FTZ R93, -R93, -RZ ;  /* 0x800000ff5d5dd221 */ /* 0x010fe20000010100 */
[----:B------:R-:W-:Y:S02]  /*5d90*/  FSETP.GE.FTZ.AND P5, PT, R102, RZ, PT ;  /* 0x000000ff6600720b */ /* 0x000fe40003fb6000 */
[----:B------:R-:W-:Y:S01]  /*5da0*/  @!P3 FADD.FTZ R94, -R94, -RZ ;  /* 0x800000ff5e5eb221 */ /* 0x000fe20000010100 */
[----:B------:R-:W-:Y:S01]  /*5db0*/  FSETP.GE.FTZ.AND P3, PT, R97, RZ, PT ;  /* 0x000000ff6100720b */ /* 0x000fe20003f76000 */
[----:B------:R-:W-:Y:S01]  /*5dc0*/  STS [R247+0x2a000], R6 ;  /* 0x02a00006f7007388 */ /* 0x000fe20000000800 */
[----:B-1----:R-:W-:Y:S02]  /*5dd0*/  F2FP.RELU.BF16.PACK_AB R5, R99, R100 ;  /* 0x000000646305723e */ /* 0x002fe400000018ff */
[----:B------:R-:W-:Y:S03]  /*5de0*/  FSETP.GE.FTZ.AND P4, PT, R98, RZ, PT ;  /* 0x000000ff6200720b */ /* 0x000fe60003f96000 */
[----:B------:R-:W-:Y:S01]  /*5df0*/  STS [R247+0x2a400], R5 ;  /* 0x02a40005f7007388 */ /* 0x000fe20000000800 */
[----:B---3--:R-:W-:Y:S05]  /*5e00*/  F2FP.RELU.BF16.PACK_AB R4, R93, R95 ;  /* 0x0000005f5d04723e */ /* 0x008fea00000018ff */
[----:B------:R-:W-:Y:S01]  /*5e10*/  STS [R248+0x2a000], R4 ;  /* 0x02a00004f8007388 */ /* 0x000fe20000000800 */
[----:B--2---:R-:W-:Y:S05]  /*5e20*/  F2FP.RELU.BF16.PACK_AB R0, R94, R96 ;  /* 0x000000605e00723e */ /* 0x004fea00000018ff */
[----:B------:R-:W-:Y:S06]  /*5e30*/  STS [R248+0x2a400], R0 ;  /* 0x02a40000f8007388 */ /* 0x000fec0000000800 */
[----:B------:R-:W-:Y:S06]  /*5e40*/  LDSM.16.M88.4 R16, [R222+0x10000] ;  /* 0x01000000de10783b */ /* 0x000fec0000000200 */
[----:B------:R-:W1:Y:S06]  /*5e50*/  LDSM.16.M88.4 R8, [R218+0x20000] ;  /* 0x02000000da08783b */ /* 0x000e6c0000000200 */
[----:B------:R-:W2:Y:S06]  /*5e60*/  LDSM.16.M88.4 R84, [R218+0x20800] ;  /* 0x02080000da54783b */ /* 0x000eac0000000200 */
[----:B------:R-:W-:Y:S01]  /*5e70*/  LDSM.16.M88.4 R88, [R223+0x10000] ;  /* 0x01000000df58783b */ /* 0x000fe20000000200 */
[C---:B-1----:R-:W-:Y:S08]  /*5e80*/  HMMA.16816.F32.BF16 R4, R16.reuse, R8, RZ ;  /* 0x000000081004723c */ /* 0x042ff000000418ff */
[C---:B------:R-:W-:Y:S08]  /*5e90*/  HMMA.16816.F32.BF16 R8, R16.reuse, R10, RZ ;  /* 0x0000000a1008723c */ /* 0x040ff000000418ff */
[C---:B--2---:R-:W-:Y:S08]  /*5ea0*/  HMMA.16816.F32.BF16 R12, R16.reuse, R84, RZ ;  /* 0x00000054100c723c */ /* 0x044ff000000418ff */
        /* <DEDUP_REMOVED lines=100> */
[C---:B-1----:R-:W-:Y:S07]  /*64f0*/  HMMA.16816.F32.BF16 R4, R84.reuse, R88, R4 ;  /* 0x000000585404723c */ /* 0x042fee0000041804 */
[----:B------:R-:W-:Y:S01]  /*6500*/  IMAD.U32 R88, RZ, RZ, UR12 ;  /* 0x0000000cff587e24 */ /* 0x000fe2000f8e00ff */
[C---:B------:R-:W-:Y:S01]  /*6510*/  HMMA.16816.F32.BF16 R8, R84.reuse, R90, R8 ;  /* 0x0000005a5408723c */ /* 0x040fe20000041808 */
[----:B------:R-:W-:Y:S03]  /*6520*/  IMAD.U32 R89, RZ, RZ, UR11 ;  /* 0x0000000bff597e24 */ /* 0x000fe6000f8e00ff */
[C---:B------:R-:W-:Y:S04]  /*6530*/  LEA R88, P0, R109.reuse, R88, 0x2 ;  /* 0x000000586d587211 */ /* 0x040fe800078010ff */
[----:B------:R-:W-:Y:S01]  /*6540*/  LEA.HI.X.SX32 R89, R109, R89, 0x2, P0 ;  /* 0x000000596d597211 */ /* 0x000fe200000f16ff */
[----:B------:R-:W-:Y:S01]  /*6550*/  IMAD.MOV.U32 R109, RZ, RZ, c[0x0][0x22c] ;  /* 0x00008b00ff6d7624 */ /* 0x000fe200078e00ff */
[----:B------:R-:W-:Y:S03]  /*6560*/  FSETP.GE.FTZ.AND P0, PT, R101, RZ, PT ;  /* 0x000000ff6500720b */ /* 0x000fe60003f16000 */
[----:B------:R-:W-:Y:S01]  /*6570*/  IMAD R109, R109, c[0x0][0x1c0], RZ ;  /* 0x000070006d6d7a24 */ /* 0x000fe200078e02ff */
[----:B------:R-:W2:Y:S03]  /*6580*/  LDG.E R92, [R88.64] ;  /* 0x00000004585c7981 */ /* 0x000ea6000c1e1900 */
[----:B------:R-:W-:Y:S03]  /*6590*/  IMAD.U32 R109, R109, -0x40, RZ ;  /* 0xffffffc06d6d7824 */ /* 0x000fe600078e00ff */
[----:B------:R2:W3:Y:S02]  /*65a0*/  LDG.E R0, [R88.64+0x20] ;  /* 0x0000200458007981 */ /* 0x0004e4000c1e1900 */
[C---:B--2---:R-:W-:Y:S02]  /*65b0*/  FADD.FTZ R88, -R92.reuse, R4 ;  /* 0x000000045c587221 */ /* 0x044fe40000010100 */
[C---:B------:R-:W-:Y:S02]  /*65c0*/  FADD.FTZ R4, -R92.reuse, R8 ;  /* 0x000000085c047221 */ /* 0x040fe40000010100 */
[----:B------:R-:W-:Y:S01]  /*65d0*/  FADD.FTZ R5, -R92, R5 ;  /* 0x000000055c057221 */ /* 0x000fe20000010100 */
[-C--:B------:R-:W-:Y:S01]  /*65e0*/  FSEL R8, R88, R92.reuse, P2 ;  /* 0x0000005c58087208 */ /* 0x080fe20001000000 */
[----:B------:R-:W-:Y:S01]  /*65f0*/  FADD.FTZ R9, -R92, R9 ;  /* 0x000000095c097221 */ /* 0x000fe20000010100 */
[----:B------:R-:W1:Y:S01]  /*6600*/  LDSM.16.M88.4 R88, [R216+0x26800] ;  /* 0x02680000d858783b */ /* 0x000e620000000200 */
[----:B---3--:R-:W-:Y:S01]  /*6610*/  FADD.FTZ R6, -R0, R6 ;  /* 0x0000000600067221 */ /* 0x008fe20000010100 */
[----:B------:R-:W-:Y:S01]  /*6620*/  FSEL R5, R5, R92, P1 ;  /* 0x0000005c05057208 */ /* 0x000fe20000800000 */
[----:B------:R-:W-:Y:S01]  /*6630*/  FMUL.FTZ R106, R106, R8 ;  /* 0x000000086a6a7220 */ /* 0x000fe20000410000 */
[----:B------:R-:W-:Y:S02]  /*6640*/  FSEL R4, R4, R92, P0 ;  /* 0x0000005c04047208 */ /* 0x000fe40000000000 */
[----:B------:R-:W-:Y:S01]  /*6650*/  FSETP.GE.FTZ.AND P1, PT, R93, RZ, PT ;  /* 0x000000ff5d00720b */ /* 0x000fe20003f36000 */
[----:B------:R-:W-:Y:S01]  /*6660*/  FMUL.FTZ R104, R104, R5 ;  /* 0x0000000568687220 */ /* 0x000fe20000410000 */
[----:B------:R-:W-:Y:S01]  /*6670*/  FSETP.GE.FTZ.AND P2, PT, R95, RZ, PT ;  /* 0x000000ff5f00720b */ /* 0x000fe20003f56000 */
[----:B------:R-:W-:Y:S01]  /*6680*/  FMUL.FTZ R101, R101, R4 ;  /* 0x0000000465657220 */ /* 0x000fe20000410000 */
[----:B------:R-:W-:Y:S02]  /*6690*/  LEA R234, P0, R109, R234, 0x2 ;  /* 0x000000ea6dea7211 */ /* 0x000fe400078010ff */
[-C--:B------:R-:W-:Y:S02]  /*66a0*/  FSEL R9, R9, R92.reuse, P5 ;  /* 0x0000005c09097208 */ /* 0x080fe40002800000 */
[----:B------:R-:W-:Y:S02]  /*66b0*/  LEA.HI.X.SX32 R235, R109, R235, 0x2, P0 ;  /* 0x000000eb6deb7211 */ /* 0x000fe400000f16ff */
[----:B------:R-:W-:Y:S01]  /*66c0*/  FSETP.GE.FTZ.AND P0, PT, R105, RZ, PT ;  /* 0x000000ff6900720b */ /* 0x000fe20003f16000 */
[C---:B-1----:R-:W-:Y:S07]  /*66d0*/  HMMA.16816.F32.BF16 R12, R84.reuse, R88, R12 ;  /* 0x00000058540c723c */ /* 0x042fee000004180c */
[----:B------:R-:W-:Y:S01]  /*66e0*/  FMUL.FTZ R88, R102, R9 ;  /* 0x0000000966587220 */ /* 0x000fe20000410000 */
[----:B------:R-:W-:Y:S01]  /*66f0*/  HMMA.16816.F32.BF16 R16, R84, R90, R16 ;  /* 0x0000005a5410723c */ /* 0x000fe20000041810 */
[----:B------:R1:W5:Y:S06]  /*6700*/  LDL R91, [R1] ;  /* 0x00000000015b7983 */ /* 0x00036c0000100800 */
[----:B------:R1:W5:Y:S09]  /*6710*/  LDL R90, [R1+0x4] ;  /* 0x00000400015a7983 */ /* 0x0003720000100800 */
[C---:B------:R-:W-:Y:S02]  /*6720*/  FADD.FTZ R5, -R92.reuse, R13 ;  /* 0x0000000d5c057221 */ /* 0x040fe40000010100 */
[----:B------:R-:W-:Y:S03]  /*6730*/  FADD.FTZ R8, -R92, R12 ;  /* 0x0000000c5c087221 */ /* 0x000fe60000010100 */
[-C--:B------:R-:W-:Y:S02]  /*6740*/  FSEL R5, R5, R92.reuse, P3 ;  /* 0x0000005c05057208 */ /* 0x080fe40001800000 */
[-C--:B------:R-:W-:Y:S01]  /*6750*/  FSEL R8, R8, R92.reuse, P4 ;  /* 0x0000005c08087208 */ /* 0x080fe20002000000 */
[----:B------:R-:W-:Y:S01]  /*6760*/  FADD.FTZ R4, -R92, R16 ;  /* 0x000000105c047221 */ /* 0x000fe20000010100 */
[----:B------:R-:W-:Y:S01]  /*6770*/  FSETP.GE.FTZ.AND P4, PT, R100, RZ, PT ;  /* 0x000000ff6400720b */ /* 0x000fe20003f96000 */
[----:B------:R-:W-:Y:S01]  /*6780*/  FMUL.FTZ R87, R97, R5 ;  /* 0x0000000561577220 */ /* 0x000fe20000410000 */
[----:B------:R-:W-:Y:S01]  /*6790*/  FSETP.GE.FTZ.AND P3, PT, R99, RZ, PT ;  /* 0x000000ff6300720b */ /* 0x000fe20003f76000 */
[----:B------:R-:W-:Y:S01]  /*67a0*/  FADD.FTZ R5, -R0, R7 ;  /* 0x0000000700057221 */ /* 0x000fe20000010100 */
[----:B------:R-:W-:Y:S01]  /*67b0*/  FSEL R4, R4, R92, P2 ;  /* 0x0000005c04047208 */ /* 0x000fe20001000000 */
[----:B------:R-:W-:Y:S01]  /*67c0*/  @P1 FADD.FTZ R92, -R92, R17 ;  /* 0x000000115c5c1221 */ /* 0x000fe20000010100 */
[----:B------:R-:W-:Y:S01]  /*67d0*/  FSETP.GE.FTZ.AND P1, PT, R107, RZ, PT ;  /* 0x000000ff6b00720b */ /* 0x000fe20003f36000 */
[----:B------:R-:W-:Y:S01]  /*67e0*/  FADD.FTZ R7, -R0, R11 ;  /* 0x0000000b00077221 */ /* 0x000fe20000010100 */
[----:B------:R-:W-:Y:S01]  /*67f0*/  FSETP.GE.FTZ.AND P2, PT, R108, RZ, PT ;  /* 0x000000ff6c00720b */ /* 0x000fe20003f56000 */
[----:B------:R-:W-:Y:S01]  /*6800*/  FMUL.FTZ R86, R95, R4 ;  /* 0x000000045f567220 */ /* 0x000fe20000410000 */
[----:B------:R-:W-:Y:S01]  /*6810*/  FSEL R5, R5, R0, P1 ;  /* 0x0000000005057208 */ /* 0x000fe20000800000 */
[----:B------:R-:W-:Y:S01]  /*6820*/  FADD.FTZ R4, -R0, R10 ;  /* 0x0000000a00047221 */ /* 0x000fe20000010100 */
[----:B------:R-:W-:Y:S01]  /*6830*/  FSETP.GE.FTZ.AND P1, PT, R103, RZ, PT ;  /* 0x000000ff6700720b */ /* 0x000fe20003f36000 */
[----:B------:R-:W-:Y:S01]  /*6840*/  FMUL.FTZ R89, R98, R8 ;  /* 0x0000000862597220 */ /* 0x000fe20000410000 */
[-C--:B------:R-:W-:Y:S01]  /*6850*/  FSEL R6, R6, R0.reuse, P2 ;  /* 0x0000000006067208 */ /* 0x080fe20001000000 */
[----:B------:R-:W-:Y:S01]  /*6860*/  FMUL.FTZ R84, R107, R5 ;  /* 0x000000056b547220 */ /* 0x000fe20000410000 */
[----:B------:R-:W-:Y:S01]  /*6870*/  FSEL R4, R4, R0, P0 ;  /* 0x0000000004047208 */ /* 0x000fe20000000000 */
[----:B------:R-:W-:Y:S01]  /*6880*/  FADD.FTZ R5, -R0, R15 ;  /* 0x0000000f00057221 */ /* 0x000fe20000010100 */
[----:B------:R-:W-:Y:S01]  /*6890*/  FSETP.GE.FTZ.AND P0, PT, R94, RZ, PT ;  /* 0x000000ff5e00720b */ /* 0x000fe20003f16000 */
[----:B------:R-:W-:Y:S01]  /*68a0*/  FMUL.FTZ R85, R108, R6 ;  /* 0x000000066c557220 */ /* 0x000fe20000410000 */
[----:B------:R-:W-:Y:S01]  /*68b0*/  FSEL R7, R7, R0, P1 ;  /* 0x0000000007077208 */ /* 0x000fe20000800000 */
[----:B------:R-:W-:Y:S01]  /*68c0*/  FADD.FTZ R6, -R0, R14 ;  /* 0x0000000e00067221 */ /* 0x000fe20000010100 */
[----:B------:R-:W-:Y:S01]  /*68d0*/  PLOP3.LUT P1, PT, PT, PT, UP4, 0x80, 0x0 ;  /* 0x000000000000781c */ /* 0x000fe20003f2f048 */
[----:B------:R-:W-:Y:S01]  /*68e0*/  FMUL.FTZ R17, R105, R4 ;  /* 0x0000000469117220 */ /* 0x000fe20000410000 */
[----:B------:R-:W-:Y:S01]  /*68f0*/  FSETP.GE.FTZ.AND P2, PT, R96, RZ, PT ;  /* 0x000000ff6000720b */ /* 0x000fe20003f56000 */
[----:B------:R-:W-:Y:S01]  /*6900*/  FADD.FTZ R4, -R0, R18 ;  /* 0x0000001200047221 */ /* 0x000fe20000010100 */
[----:B------:R-:W-:Y:S01]  /*6910*/  FSEL R6, R6, R0, P4 ;  /* 0x0000000006067208 */ /* 0x000fe20002000000 */
[----:B------:R-:W-:Y:S01]  /*6920*/  FMUL.FTZ R92, R93, R92 ;  /* 0x0000005c5d5c7220 */ /* 0x000fe20000410000 */
[-C--:B------:R-:W-:Y:S01]  /*6930*/  FSEL R5, R5, R0.reuse, P3 ;  /* 0x0000000005057208 */ /* 0x080fe20001800000 */
[----:B------:R-:W-:Y:S01]  /*6940*/  FMUL.FTZ R16, R103, R7 ;  /* 0x0000000767107220 */ /* 0x000fe20000410000 */
[----:B------:R-:W-:Y:S01]  /*6950*/  FSEL R4, R4, R0, P2 ;  /* 0x0000000004047208 */ /* 0x000fe20001000000 */
[----:B------:R-:W-:Y:S02]  /*6960*/  @P0 FADD.FTZ R0, -R0, R19 ;  /* 0x0000001300000221 */ /* 0x000fe40000010100 */
        /* <DEDUP_REMOVED lines=10> */
[C---:B------:R-:W-:Y:S01]  /*6a10*/  IMAD.U32 R0, R7.reuse, -0x40, RZ ;  /* 0xffffffc007007824 */ /* 0x040fe200078e00ff */
[----:B------:R-:W-:Y:S01]  /*6a20*/  ULOP3.LUT UR10, UR7, 0x1, URZ, 0xc0, !UPT ;  /* 0x00000001070a7892 */ /* 0x000fe2000f8ec03f */
[----:B------:R-:W-:Y:S02]  /*6a30*/  IMAD.MOV.U32 R5, RZ, RZ, R242 ;  /* 0x000000ffff057224 */ /* 0x000fe400078e00f2 */
[----:B------:R-:W-:Y:S01]  /*6a40*/  IMAD.MOV.U32 R9, RZ, RZ, c[0x0][0x194] ;  /* 0x00006500ff097624 */ /* 0x000fe200078e00ff */
[C---:B------:R-:W-:Y:S01]  /*6a50*/  LEA R4, P0, R0.reuse, R4, 0x1 ;  /* 0x0000000400047211 */ /* 0x040fe200078008ff */
[----:B------:R-:W-:Y:S01]  /*6a60*/  UISETP.NE.U32.AND UP0, UPT, UR10, 0x1, UPT ;  /* 0x000000010a00788c */ /* 0x000fe2000bf05070 */
[----:B------:R-:W-:Y:S02]  /*6a70*/  SHF.R.S32.HI R6, RZ, 0x1f, R0 ;  /* 0x0000001fff067819 */ /* 0x000fe40000011400 */
[----:B------:R-:W-:Y:S01]  /*6a80*/  LEA.HI.X.SX32 R5, R0, R5, 0x1, P0 ;  /* 0x0000000500057211 */ /* 0x000fe200000f0eff */
[----:B------:R-:W-:Y:S01]  /*6a90*/  USEL UR10, UR41, 0x8000, !UP0 ;  /* 0x00008000290a7887 */ /* 0x000fe2000c000000 */
[----:B------:R-:W-:Y:S02]  /*6aa0*/  ISETP.GE.AND P0, PT, R90, c[0x0][0x220], PT ;  /* 0x000088005a007a0c */ /* 0x000fe40003f06270 */
[C---:B------:R-:W-:Y:S03]  /*6ab0*/  LEA R0, P5, R7.reuse, R0, 0x5 ;  /* 0x0000000007007211 */ /* 0x040fe600078a28ff */
[----:B------:R-:W-:Y:S02]  /*6ac0*/  IADD3 R236, R236, UR10, RZ ;  /* 0x0000000aecec7c10 */ /* 0x000fe4000fffe0ff */
[----:B------:R-:W-:Y:S02]  /*6ad0*/  IADD3 R238, R238, UR10, RZ ;  /* 0x0000000aeeee7c10 */ /* 0x000fe4000fffe0ff */
[C-C-:B------:R-:W-:Y:S01]  /*6ae0*/  LEA.HI.X R6, R7.reuse, R6, R9.reuse, 0x5, P5 ;  /* 0x0000000607067211 */ /* 0x140fe200028f2c09 */
[----:B------:R1:W-:Y:S01]  /*6af0*/  @P4 STS [R236], RZ ;  /* 0x000000ffec004388 */ /* 0x0003e20000000800 */
[----:B------:R-:W-:Y:S02]  /*6b00*/  @!P4 LEA R8, P5, R7, R4, 0x6 ;  /* 0x000000040708c211 */ /* 0x000fe400078a30ff */
[----:B------:R-:W-:Y:S01]  /*6b10*/  IADD3 R219, R219, UR10, RZ ;  /* 0x0000000adbdb7c10 */ /* 0x000fe2000fffe0ff */
[----:B------:R1:W-:Y:S01]  /*6b20*/  @P4 STS [R236+0x4], RZ ;  /* 0x000004ffec004388 */ /* 0x0003e20000000800 */
[----:B------:R-:W-:Y:S03]  /*6b30*/  @!P4 LEA.HI.X R9, R7, R5, R9, 0x6, P5 ;  /* 0x000000050709c211 */ /* 0x000fe600028f3409 */
[----:B------:R1:W-:Y:S04]  /*6b40*/  @P4 STS [R236+0x8], RZ ;  /* 0x000008ffec004388 */ /* 0x0003e80000000800 */
[----:B------:R1:W-:Y:S04]  /*6b50*/  @P4 STS [R236+0xc], RZ ;  /* 0x00000cffec004388 */ /* 0x0003e80000000800 */
        /* <DEDUP_REMOVED lines=39> */
[----:B------:R1:W-:Y:S01]  /*6dd0*/  @P3 STS [R236+0x300c], RZ ;  /* 0x00300cffec003388 */ /* 0x0003e20000000800 */
[CC--:B--2---:R-:W-:Y:S04]  /*6de0*/  @!P3 LEA R8, P4, R0.reuse, R241.reuse, 0x1 ;  /* 0x000000f10008b211 */ /* 0x0c4fe800078808ff */
[CCC-:B------:R-:W-:Y:S02]  /*6df0*/  @!P3 LEA.HI.X R9, R0.reuse, R242.reuse, R6.reuse, 0x1, P4 ;  /* 0x000000f20009b211 */ /* 0x1c0fe400020f0c06 */
[CC--:B------:R-:W-:Y:S03]  /*6e00*/  @!P2 LEA R10, P4, R0.reuse, R241.reuse, 0x1 ;  /* 0x000000f1000aa211 */ /* 0x0c0fe600078808ff */
[----:B------:R-:W-:Y:S01]  /*6e10*/  @!PT LDS RZ, [RZ] ;  /* 0x00000000fffff984 */ /* 0x000fe20000000800 */
[----:B------:R-:W-:Y:S01]  /*6e20*/  @!PT LDS RZ, [RZ] ;  /* 0x00000000fffff984 */ /* 0x000fe20000000800 */
[----:B------:R-:W-:Y:S01]  /*6e30*/  @!PT LDS RZ, [RZ] ;  /* 0x00000000fffff984 */ /* 0x000fe20000000800 */
[----:B------:R2:W-:Y:S01]  /*6e40*/  @!P3 LDGSTS.E.BYPASS.LTC128B.128 [R238+0x3000], [R8.64+0x80] ;  /* 0x0300008008eebfae */ /* 0x0005e2000b901d44 */
[CC--:B------:R-:W-:Y:S03]  /*6e50*/  @!P2 LEA.HI.X R11, R0.reuse, R242.reuse, R6, 0x1, P4 ;  /* 0x000000f2000ba211 */ /* 0x0c0fe600020f0c06 */
        /* <DEDUP_REMOVED lines=8> */
[----:B------:R1:W-:Y:S01]  /*6ee0*/  @P0 STS [R236+0x7000], RZ ;  /* 0x007000ffec000388 */ /* 0x0003e20000000800 */
[C---:B--2---:R-:W-:Y:S03]  /*6ef0*/  @!P0 LEA R8, P3, R0.reuse, R241, 0x1 ;  /* 0x000000f100088211 */ /* 0x044fe600078608ff */
[----:B------:R1:W-:Y:S01]  /*6f00*/  @P0 STS [R236+0x7004], RZ ;  /* 0x007004ffec000388 */ /* 0x0003e20000000800 */
[----:B------:R-:W-:Y:S01]  /*6f10*/  IMAD.MOV.U32 R241, RZ, RZ, R4 ;  /* 0x000000fffff17224 */ /* 0x000fe200078e0004 */
[----:B------:R-:W-:Y:S02]  /*6f20*/  @!P0 LEA.HI.X R9, R0, R242, R6, 0x1, P3 ;  /* 0x000000f200098211 */ /* 0x000fe400018f0c06 */
[----:B------:R1:W-:Y:S01]  /*6f30*/  @P0 STS [R236+0x7008], RZ ;  /* 0x007008ffec000388 */ /* 0x0003e20000000800 */
[----:B------:R-:W-:Y:S03]  /*6f40*/  IMAD.MOV.U32 R242, RZ, RZ, R5 ;  /* 0x000000fffff27224 */ /* 0x000fe600078e0005 */
[----:B------:R1:W-:Y:S04]  /*6f50*/  @P0 STS [R236+0x700c], RZ ;  /* 0x00700cffec000388 */ /* 0x0003e80000000800 */
[----:B------:R-:W-:Y:S01]  /*6f60*/  @!PT LDS RZ, [RZ] ;  /* 0x00000000fffff984 */ /* 0x000fe20000000800 */
[----:B------:R-:W-:Y:S01]  /*6f70*/  @!PT LDS RZ, [RZ] ;  /* 0x00000000fffff984 */ /* 0x000fe20000000800 */
[----:B------:R-:W-:Y:S01]  /*6f80*/  @!PT LDS RZ, [RZ] ;  /* 0x00000000fffff984 */ /* 0x000fe20000000800 */
[----:B------:R1:W-:Y:S04]  /*6f90*/  @!P0 LDGSTS.E.BYPASS.LTC128B.128 [R238+0x7000], [R8.64+0x180] ;  /* 0x0700018008ee8fae */ /* 0x0003e8000b901d44 */
[----:B------:R-:W0:Y:S02]  /*6fa0*/  LDGDEPBAR ;  /* 0x00000000000079af */ /* 0x000e240000000000 */
.L_x_1460:
        /* <DEDUP_REMOVED lines=22> */
[----:B------:R-:W4:Y:S01]  /*7110*/  LDSM.16.MT88.4 R84, [R0+0x14000] ;  /* 0x014000000054783b */ /* 0x000f220000004200 */
        /* <DEDUP_REMOVED lines=18> */
[----:B------:R-:W1:Y:S07]  /*7240*/  LDSM.16.MT88.4 R12, [R220+0x2a800] ;  /* 0x02a80000dc0c783b */ /* 0x000e6e0000004200 */
[----:B------:R-:W-:Y:S01]  /*7250*/  HMMA.16816.F32.BF16 R80, R4, R10, R80 ;  /* 0x0000000a0450723c */ /* 0x000fe20000041850 */
[----:B------:R-:W3:Y:S06]  /*7260*/  LDSM.16.MT88.4 R4, [R0+0x12800] ;  /* 0x012800000004783b */ /* 0x000eec0000004200 */
[----:B------:R-:W4:Y:S01]  /*7270*/  LDSM.16.MT88.4 R8, [R0+0x14800] ;  /* 0x014800000008783b */ /* 0x000f220000004200 */
        /* <DEDUP_REMOVED lines=48> */
[----:B------:R-:W1:Y:S06]  /*7580*/  LDSM.16.MT88.4 R84, [R0+0x17800] ;  /* 0x017800000054783b */ /* 0x000e6c0000004200 */
[----:B------:R-:W-:Y:S01]  /*7590*/  BAR.SYNC.DEFER_BLOCKING 0x0 ;  /* 0x0000000000007b1d */ /* 0x000fe20000010000 */
[-C--:B---3--:R-:W-:Y:S08]  /*75a0*/  HMMA.16816.F32.BF16 R36, R16, R4.reuse, R36 ;  /* 0x000000041024723c */ /* 0x088ff00000041824 */
[C---:B------:R-:W-:Y:S08]  /*75b0*/  HMMA.16816.F32.BF16 R40, R12.reuse, R4, R40 ;  /* 0x000000040c28723c */ /* 0x040ff00000041828 */
[-C--:B------:R-:W-:Y:S08]  /*75c0*/  HMMA.16816.F32.BF16 R44, R12, R6.reuse, R44 ;  /* 0x000000060c2c723c */ /* 0x080ff0000004182c */
[C---:B------:R-:W-:Y:S08]  /*75d0*/  HMMA.16816.F32.BF16 R48, R16.reuse, R6, R48 ;  /* 0x000000061030723c */ /* 0x040ff00000041830 */
[-C--:B----4-:R-:W-:Y:S08]  /*75e0*/  HMMA.16816.F32.BF16 R52, R16, R8.reuse, R52 ;  /* 0x000000081034723c */ /* 0x090ff00000041834 */
        /* <DEDUP_REMOVED lines=73> */
.L_x_1461:
[----:B------:R-:W-:Y:S01]  /*7a80*/  LDSM.16.M88.4 R128, [R227] ;  /* 0x00000000e380783b */ /* 0x000fe20000000200 */
[----:B------:R-:W-:Y:S04]  /*7a90*/  @UP4 UIADD3 UR13, UP0, UR8, -0x100, URZ ;  /* 0xffffff00080d4890 */ /* 0x000fe8000ff1e03f */
[----:B------:R-:W2:Y:S01]  /*7aa0*/  LDSM.16.MT88.4 R16, [R0+0x18000] ;  /* 0x018000000010783b */ /* 0x000ea20000004200 */
[----:B------:R-:W-:Y:S02]  /*7ab0*/  @UP4 UIADD3.X UR10, UR9, -0x1, URZ, UP0, !UPT ;  /* 0xffffffff090a4890 */ /* 0x000fe400087fe43f */
[----:B------:R-:W-:Y:S02]  /*7ac0*/  @UP4 UMOV UR8, UR13 ;  /* 0x0000000d00084c82 */ /* 0x000fe40008000000 */
[----:B------:R-:W3:Y:S03]  /*7ad0*/  LDSM.16.M88.4 R124, [R227+0x1000] ;  /* 0x00100000e37c783b */ /* 0x000ee60000000200 */
[----:B------:R-:W-:Y:S02]  /*7ae0*/  @UP4 UMOV UR9, UR10 ;  /* 0x0000000a00094c82 */ /* 0x000fe40008000000 */
[----:B------:R-:W4:Y:S01]  /*7af0*/  LDSM.16.MT88.4 R96, [R0+0x1a000] ;  /* 0x01a000000060783b */ /* 0x000f220000004200 */
[----:B------:R-:W-:Y:S04]  /*7b00*/  ULOP3.LUT UR10, UR7, 0x1, URZ, 0xc0, !UPT ;  /* 0x00000001070a7892 */ /* 0x000fe8000f8ec03f */
[----:B------:R-:W1:Y:S01]  /*7b10*/  LDSM.16.MT88.4 R112, [R0+0x1c000] ;  /* 0x01c000000070783b */ /* 0x000e620000004200 */
[----:B------:R-:W-:Y:S04]  /*7b20*/  UISETP.NE.U32.AND UP0, UPT, UR10, 0x1, UPT ;  /* 0x000000010a00788c */ /* 0x000fe8000bf05070 */
        /* <DEDUP_REMOVED lines=10> */
[C---:B-----5:R-:W-:Y:S08]  /*7bd0*/  HMMA.16816.F32.BF16 R88, R124.reuse, R96, RZ ;  /* 0x000000607c58723c */ /* 0x060ff000000418ff */
        /* <DEDUP_REMOVED lines=61> */
[C---:B------:R-:W-:Y:S07]  /*7fb0*/  HMMA.16816.F32.BF16 R88, R212.reuse, R196, R88 ;  /* 0x000000c4d458723c */ /* 0x040fee0000041858 */
[-C--:B------:R-:W-:Y:S01]  /*7fc0*/  LEA R196, P2, R239, R234.reuse, 0x2 ;  /* 0x000000eaefc47211 */ /* 0x080fe200078410ff */
[-C--:B------:R-:W-:Y:S01]  /*7fd0*/  HMMA.16816.F32.BF16 R92, R212, R198.reuse, R92 ;  /* 0x000000c6d45c723c */ /* 0x080fe2000004185c */
[----:B-1----:R-:W3:Y:S03]  /*7fe0*/  LDL R0, [R1+0x8] ;  /* 0x0000080001007983 */ /* 0x002ee60000100800 */
[----:B------:R-:W-:Y:S04]  /*7ff0*/  IMAD.MOV.U32 R197, RZ, RZ, 0x4 ;  /* 0x00000004ffc57424 */ /* 0x000fe800078e00ff */
        /* <DEDUP_REMOVED lines=18> */
[-C--:B------:R-:W-:Y:S01]  /*8120*/  HMMA.16816.F32.BF16 R124, R212, R206.reuse, R124 ;  /* 0x000000ced47c723c */ /* 0x080fe2000004187c */
[----:B------:R-:W-:Y:S03]  /*8130*/  IMAD.MOV.U32 R204, RZ, RZ, c[0x0][0x22c] ;  /* 0x00008b00ffcc7624 */ /* 0x000fe600078e00ff */
[----:B------:R-:W-:Y:S02]  /*8140*/  IMAD R210, R210, 0x28, RZ ;  /* 0x00000028d2d27824 */ /* 0x000fe400078e02ff */
[----:B------:R-:W-:Y:S02]  /*8150*/  IMAD R204, R204, c[0x0][0x1c0], RZ ;  /* 0x00007000cccc7a24 */ /* 0x000fe400078e02ff */
[----:B------:R-:W-:Y:S01]  /*8160*/  HMMA.16816.F32.BF16 R128, R200, R206, R128 ;  /* 0x000000cec880723c */ /* 0x000fe20000041880 */
[----:B------:R-:W-:Y:S03]  /*8170*/  IMAD.MOV.U32 R205, RZ, RZ, c[0x0][0x22c] ;  /* 0x00008b00ffcd7624 */ /* 0x000fe600078e00ff */
[----:B------:R-:W-:Y:S02]  /*8180*/  IMAD R204, R204, 0x18, RZ ;  /* 0x00000018cccc7824 */ /* 0x000fe400078e02ff */
[----:B------:R-:W-:Y:S06]  /*8190*/  IMAD R205, R205, c[0x0][0x1c0], RZ ;  /* 0x00007000cdcd7a24 */ /* 0x000fec00078e02ff */
[----:B------:R-:W-:Y:S02]  /*81a0*/  IMAD R205, R205, 0x38, RZ ;  /* 0x00000038cdcd7824 */ /* 0x000fe400078e02ff */
[----:B---3--:R-:W-:Y:S01]  /*81b0*/  @P1 IMAD.WIDE R198, R0, R197, UR8 ;  /* 0x0000000800c61e25 */ /* 0x008fe2000f8e02c5 */
[-C--:B------:R-:W-:Y:S01]  /*81c0*/  LEA.HI.X.SX32 R197, R239, R235.reuse, 0x2, P2 ;  /* 0x000000ebefc57211 */ /* 0x080fe200010f16ff */
[----:B------:R-:W2:Y:S05]  /*81d0*/  LDL R0, [R1+0x2c] ;  /* 0x00002c0001007983 */ /* 0x000eaa0000100800 */
[----:B------:R1:W5:Y:S05]  /*81e0*/  @P1 LDG.E R250, [R198.64] ;  /* 0x00000004c6fa1981 */ /* 0x00036a000c1e1900 */
[----:B------:R1:W5:Y:S01]  /*81f0*/  @P1 LDG.E R251, [R198.64+0x20] ;  /* 0x00002004c6fb1981 */ /* 0x000362000c1e1900 */
[CC--:B------:R-:W-:Y:S04]  /*8200*/  LEA R202, P1, R204.reuse, R234.reuse, 0x2 ;  /* 0x000000eaccca7211 */ /* 0x0c0fe800078210ff */
[-C--:B------:R-:W-:Y:S01]  /*8210*/  LEA.HI.X.SX32 R203, R204, R235.reuse, 0x2, P1 ;  /* 0x000000ebcccb7211 */ /* 0x080fe200008f16ff */
[----:B------:R3:W-:Y:S05]  /*8220*/  RED.E.ADD.F32.FTZ.RN.STRONG.GPU [R234.64], R4 ;  /* 0x00000004ea00798e */ /* 0x0007ea000c10e784 */
[----:B------:R-:W4:Y:S05]  /*8230*/  LDL R204, [R1+0x48] ;  /* 0x0000480001cc7983 */ /* 0x000f2a0000100800 */
[----:B------:R3:W-:Y:S01]  /*8240*/  RED.E.ADD.F32.FTZ.RN.STRONG.GPU [R196.64], R5 ;  /* 0x00000005c400798e */ /* 0x0007e2000c10e784 */
[CC--:B-1----:R-:W-:Y:S04]  /*8250*/  LEA R198, P0, R209.reuse, R234.reuse, 0x2 ;  /* 0x000000ead1c67211 */ /* 0x0c2fe800078010ff */
[-C--:B------:R-:W-:Y:S02]  /*8260*/  LEA.HI.X.SX32 R199, R209, R235.reuse, 0x2, P0 ;  /* 0x000000ebd1c77211 */ /* 0x080fe400000f16ff */
[CC--:B------:R-:W-:Y:S02]  /*8270*/  LEA R200, P0, R211.reuse, R234.reuse, 0x2 ;  /* 0x000000ead3c87211 */ /* 0x0c0fe400078010ff */
[CC--:B---3--:R-:W-:Y:S01]  /*8280*/  LEA R4, P1, R208.reuse, R234.reuse, 0x2 ;  /* 0x000000ead0047211 */ /* 0x0c8fe200078210ff */
[----:B------:R1:W-:Y:S01]  /*8290*/  RED.E.ADD.F32.FTZ.RN.STRONG.GPU [R198.64], R6 ;  /* 0x00000006c600798e */ /* 0x0003e2000c10e784 */
[-C--:B------:R-:W-:Y:S01]  /*82a0*/  LEA.HI.X.SX32 R201, R211, R235.reuse, 0x2, P0 ;  /* 0x000000ebd3c97211 */ /* 0x080fe200000f16ff */
[----:B------:R-:W-:Y:S03]  /*82b0*/  IMAD.MOV.U32 R211, RZ, RZ, c[0x0][0x22c] ;  /* 0x00008b00ffd37624 */ /* 0x000fe600078e00ff */
[----:B------:R3:W-:Y:S01]  /*82c0*/  RED.E.ADD.F32.FTZ.RN.STRONG.GPU [R202.64], R7 ;  /* 0x00000007ca00798e */ /* 0x0007e2000c10e784 */
[----:B------:R-:W-:Y:S01]  /*82d0*/  IMAD R211, R211, c[0x0][0x1c0], RZ ;  /* 0x00007000d3d37a24 */ /* 0x000fe200078e02ff */
[-C--:B------:R-:W-:Y:S03]  /*82e0*/  LEA.HI.X.SX32 R5, R208, R235.reuse, 0x2, P1 ;  /* 0x000000ebd0057211 */ /* 0x080fe600008f16ff */
[----:B------:R-:W-:Y:S01]  /*82f0*/  RED.E.ADD.F32.FTZ.RN.STRONG.GPU [R200.64], R8 ;  /* 0x00000008c800798e */ /* 0x000fe2000c10e784 */
[----:B------:R-:W-:Y:S02]  /*8300*/  IMAD.SHL.U32 R211, R211, 0x10, RZ ;  /* 0x00000010d3d37824 */ /* 0x000fe400078e00ff */
[----:B------:R-:W-:Y:S04]  /*8310*/  IMAD.MOV.U32 R208, RZ, RZ, c[0x0][0x22c] ;  /* 0x00008b00ffd07624 */ /* 0x000fe800078e00ff */
[----:B------:R-:W-:Y:S04]  /*8320*/  IMAD R208, R208, c[0x0][0x1c0], RZ ;  /* 0x00007000d0d07a24 */ /* 0x000fe800078e02ff */
[----:B------:R-:W-:Y:S01]  /*8330*/  IMAD.SHL.U32 R208, R208, 0x10, RZ ;  /* 0x00000010d0d07824 */ /* 0x000fe200078e00ff */
[CC--:B-1----:R-:W-:Y:S02]  /*8340*/  LEA R198, P2, R210.reuse, R234.reuse, 0x2 ;  /* 0x000000ead2c67211 */ /* 0x0c2fe400078410ff */
[CC--:B------:R-:W-:Y:S02]  /*8350*/  LEA R6, P0, R205.reuse, R234.reuse, 0x2 ;  /* 0x000000eacd067211 */ /* 0x0c0fe400078010ff */
[-C--:B------:R-:W-:Y:S02]  /*8360*/  LEA.HI.X.SX32 R199, R210, R235.reuse, 0x2, P2 ;  /* 0x000000ebd2c77211 */ /* 0x080fe400010f16ff */
[-C--:B---3--:R-:W-:Y:S02]  /*8370*/  LEA.HI.X.SX32 R7, R205, R235.reuse, 0x2, P0 ;  /* 0x000000ebcd077211 */ /* 0x088fe400000f16ff */
[----:B------:R-:W-:Y:S01]  /*8380*/  IADD3 R205, R211, 0x20, RZ ;  /* 0x00000020d3cd7810 */ /* 0x000fe20007ffe0ff */
[----:B------:R1:W-:Y:S01]  /*8390*/  RED.E.ADD.F32.FTZ.RN.STRONG.GPU [R198.64], R9 ;  /* 0x00000009c600798e */ /* 0x0003e2000c10e784 */
[C---:B------:R-:W-:Y:S01]  /*83a0*/  IADD3 R210, R208.reuse, 0x20, RZ ;  /* 0x00000020d0d27810 */ /* 0x040fe20007ffe0ff */
[----:B------:R-:W-:Y:S03]  /*83b0*/  IMAD.MOV.U32 R211, RZ, RZ, c[0x0][0x22c] ;  /* 0x00008b00ffd37624 */ /* 0x000fe600078e00ff */
[----:B------:R3:W-:Y:S01]  /*83c0*/  RED.E.ADD.F32.FTZ.RN.STRONG.GPU [R4.64], R10 ;  /* 0x0000000a0400798e */ /* 0x0007e2000c10e784 */
[----:B------:R-:W-:Y:S02]  /*83d0*/  IMAD.IADD R210, R239, 0x1, R210 ;  /* 0x00000001efd27824 */ /* 0x000fe400078e02d2 */
[----:B------:R-:W-:Y:S02]  /*83e0*/  IMAD R211, R211, c[0x0][0x1c0], RZ ;  /* 0x00007000d3d37a24 */ /* 0x000fe400078e02ff */
[----:B------:R3:W-:Y:S02]  /*83f0*/  RED.E.ADD.F32.FTZ.RN.STRONG.GPU [R6.64], R11 ;  /* 0x0000000b0600798e */ /* 0x0007e4000c10e784 */
[----:B------:R-:W-:Y:S03]  /*8400*/  IMAD.SHL.U32 R211, R211, 0x10, RZ ;  /* 0x00000010d3d37824 */ /* 0x000fe600078e00ff */
[----:B------:R-:W-:Y:S05]  /*8410*/  RED.E.ADD.F32.FTZ.RN.STRONG.GPU [R234.64+0x80], R16 ;  /* 0x00008010ea00798e */ /* 0x000fea000c10e784 */
[----:B------:R-:W-:Y:S05]  /*8420*/  RED.E.ADD.F32.FTZ.RN.STRONG.GPU [R196.64+0x80], R17 ;  /* 0x00008011c400798e */ /* 0x000fea000c10e784 */
[----:B-1----:R-:W4:Y:S01]  /*8430*/  LDL R199, [R1+0x28] ;  /* 0x0000280001c77983 */ /* 0x002f220000100800 */
[CC--:B---3--:R-:W-:Y:S04]  /*8440*/  LEA R4, P0, R205.reuse, R234.reuse, 0x2 ;  /* 0x000000eacd047211 */ /* 0x0c8fe800078010ff */
[----:B------:R-:W3:Y:S01]  /*8450*/  LDL R198, [R1+0x44] ;  /* 0x0000440001c67983 */ /* 0x000ee20000100800 */
[-C--:B------:R-:W-:Y:S02]  /*8460*/  LEA.HI.X.SX32 R5, R205, R235.reuse, 0x2, P0 ;  /* 0x000000ebcd057211 */ /* 0x080fe400000f16ff */
[C---:B------:R-:W-:Y:S02]  /*8470*/  IADD3 R205, R208.reuse, 0x20, RZ ;  /* 0x00000020d0cd7810 */ /* 0x040fe40007ffe0ff */
[----:B------:R-:W-:Y:S01]  /*8480*/  IADD3 R208, R208, 0x20, RZ ;  /* 0x00000020d0d07810 */ /* 0x000fe20007ffe0ff */
[----:B------:R-:W-:Y:S01]  /*8490*/  RED.E.ADD.F32.FTZ.RN.STRONG.GPU [R4.64], R18 ;  /* 0x000000120400798e */ /* 0x000fe2000c10e784 */
[CC--:B------:R-:W-:Y:S01]  /*84a0*/  LEA R6, P1, R210.reuse, R234.reuse, 0x2 ;  /* 0x000000ead2067211 */ /* 0x0c0fe200078210ff */
[C---:B------:R-:W-:Y:S02]  /*84b0*/  IMAD.IADD R205, R239.reuse, 0x1, R205 ;  /* 0x00000001efcd7824 */ /* 0x040fe400078e02cd */
[C---:B------:R-:W-:Y:S01]  /*84c0*/  IMAD.IADD R208, R239.reuse, 0x1, R208 ;  /* 0x00000001efd07824 */ /* 0x040fe200078e02d0 */
[-C--:B------:R-:W-:Y:S01]  /*84d0*/  LEA.HI.X.SX32 R7, R210, R235.reuse, 0x2, P1 ;  /* 0x000000ebd2077211 */ /* 0x080fe200008f16ff */
[C---:B------:R-:W-:Y:S02]  /*84e0*/  IMAD.IADD R205, R239.reuse, 0x1, R205 ;  /* 0x00000001efcd7824 */ /* 0x040fe400078e02cd */
[C---:B------:R-:W-:Y:S02]  /*84f0*/  IMAD.IADD R208, R239.reuse, 0x1, R208 ;  /* 0x00000001efd07824 */ /* 0x040fe400078e02d0 */
[----:B------:R-:W-:Y:S01]  /*8500*/  IMAD.IADD R205, R239, 0x1, R205 ;  /* 0x00000001efcd7824 */ /* 0x000fe200078e02cd */
[----:B------:R-:W-:Y:S02]  /*8510*/  RED.E.ADD.F32.FTZ.RN.STRONG.GPU [R6.64], R19 ;  /* 0x000000130600798e */ /* 0x000fe4000c10e784 */
[CC--:B------:R-:W-:Y:S02]  /*8520*/  LEA R10, P0, R208.reuse, R234.reuse, 0x2 ;  /* 0x000000ead00a7211 */ /* 0x0c0fe400078010ff */
[CC--:B------:R-:W-:Y:S02]  /*8530*/  LEA R8, P2, R205.reuse, R234.reuse, 0x2 ;  /* 0x000000eacd087211 */ /* 0x0c0fe400078410ff */
[-C--:B------:R-:W-:Y:S01]  /*8540*/  LEA.HI.X.SX32 R11, R208, R235.reuse, 0x2, P0 ;  /* 0x000000ebd00b7211 */ /* 0x080fe200000f16ff */
[----:B------:R-:W-:Y:S01]  /*8550*/  IMAD.MOV.U32 R208, RZ, RZ, c[0x0][0x22c] ;  /* 0x00008b00ffd07624 */ /* 0x000fe200078e00ff */
[-C--:B------:R-:W-:Y:S03]  /*8560*/  LEA.HI.X.SX32 R9, R205, R235.reuse, 0x2, P2 ;  /* 0x000000ebcd097211 */ /* 0x080fe600010f16ff */
[----:B------:R1:W-:Y:S01]  /*8570*/  RED.E.ADD.F32.FTZ.RN.STRONG.GPU [R10.64], R12 ;  /* 0x0000000c0a00798e */ /* 0x0003e2000c10e784 */
[----:B------:R-:W-:Y:S04]  /*8580*/  IMAD R208, R208, c[0x0][0x1c0], RZ ;  /* 0x00007000d0d07a24 */ /* 0x000fe800078e02ff */
[----:B------:R1:W-:Y:S01]  /*8590*/  RED.E.ADD.F32.FTZ.RN.STRONG.GPU [R8.64], R13 ;  /* 0x0000000d0800798e */ /* 0x0003e2000c10e784 */
[----:B------:R-:W-:Y:S05]  /*85a0*/  IMAD.SHL.U32 R208, R208, 0x10, RZ ;  /* 0x00000010d0d07824 */ /* 0x000fea00078e00ff */
[C---:B------:R-:W-:Y:S02]  /*85b0*/  IADD3 R202, R208.reuse, 0x40, RZ ;  /* 0x00000040d0ca7810 */ /* 0x040fe40007ffe0ff */
[C---:B------:R-:W-:Y:S02]  /*85c0*/  IADD3 R201, R208.reuse, 0x40, RZ ;  /* 0x00000040d0c97810 */ /* 0x040fe40007ffe0ff */
[----:B------:R-:W-:Y:S01]  /*85d0*/  IADD3 R200, R208, 0x40, RZ ;  /* 0x00000040d0c87810 */ /* 0x000fe20007ffe0ff */
[C---:B------:R-:W-:Y:S02]  /*85e0*/  IMAD.IADD R202, R239.reuse, 0x1, R202 ;  /* 0x00000001efca7824 */ /* 0x040fe400078e02ca */
[C---:B------:R-:W-:Y:S02]  /*85f0*/  IMAD.IADD R201, R239.reuse, 0x1, R201 ;  /* 0x00000001efc97824 */ /* 0x040fe400078e02c9 */
[C---:B------:R-:W-:Y:S02]  /*8600*/  IMAD.IADD R200, R239.reuse, 0x1, R200 ;  /* 0x00000001efc87824 */ /* 0x040fe400078e02c8 */
[C---:B------:R-:W-:Y:S02]  /*8610*/  IMAD.IADD R201, R239.reuse, 0x1, R201 ;  /* 0x00000001efc97824 */ /* 0x040fe400078e02c9 */
[----:B------:R-:W-:Y:S02]  /*8620*/  IMAD.IADD R200, R239, 0x1, R200 ;  /* 0x00000001efc87824 */ /* 0x000fe400078e02c8 */
[----:B------:R-:W-:Y:S01]  /*8630*/  IMAD.MOV.U32 R208, RZ, RZ, c[0x0][0x22c] ;  /* 0x00008b00ffd07624 */ /* 0x000fe200078e00ff */
[----:B-1----:R-:W-:Y:S01]  /*8640*/  IADD3 R12, R211, 0x60, RZ ;  /* 0x00000060d30c7810 */ /* 0x002fe20007ffe0ff */
[----:B------:R-:W-:Y:S02]  /*8650*/  IMAD.IADD R200, R239, 0x1, R200 ;  /* 0x00000001efc87824 */ /* 0x000fe400078e02c8 */
[----:B------:R-:W-:Y:S01]  /*8660*/  IMAD R208, R208, c[0x0][0x1c0], RZ ;  /* 0x00007000d0d07a24 */ /* 0x000fe200078e02ff */
[----:B------:R-:W3:Y:S02]  /*8670*/  LDL R13, [R1+0x20] ;  /* 0x00002000010d7983 */ /* 0x000ee40000100800 */
[-C--:B------:R-:W-:Y:S01]  /*8680*/  LEA R8, P2, R200, R234.reuse, 0x2 ;  /* 0x000000eac8087211 */ /* 0x080fe200078410ff */
[----:B------:R-:W-:Y:S02]  /*8690*/  IMAD.SHL.U32 R208, R208, 0x10, RZ ;  /* 0x00000010d0d07824 */ /* 0x000fe400078e00ff */
[----:B------:R-:W-:Y:S01]  /*86a0*/  IMAD.MOV.U32 R211, RZ, RZ, c[0x0][0x22c] ;  /* 0x00008b00ffd37624 */ /* 0x000fe200078e00ff */
[-C--:B------:R-:W-:Y:S02]  /*86b0*/  LEA.HI.X.SX32 R9, R200, R235.reuse, 0x2, P2 ;  /* 0x000000ebc8097211 */ /* 0x080fe400010f16ff */
[C---:B------:R-:W-:Y:S01]  /*86c0*/  IADD3 R17, R208.reuse, 0x60, RZ ;  /* 0x00000060d0117810 */ /* 0x040fe20007ffe0ff */
[----:B------:R-:W-:Y:S01]  /*86d0*/  IMAD R211, R211, c[0x0][0x1c0], RZ ;  /* 0x00007000d3d37a24 */ /* 0x000fe200078e02ff */
[----:B------:R-:W-:Y:S03]  /*86e0*/  IADD3 R16, R208, 0x60, RZ ;  /* 0x00000060d0107810 */ /* 0x000fe60007ffe0ff */
[C---:B------:R-:W-:Y:S02]  /*86f0*/  IMAD.IADD R17, R239.reuse, 0x1, R17 ;  /* 0x00000001ef117824 */ /* 0x040fe400078e0211 */
[----:B------:R-:W-:Y:S02]  /*8700*/  IMAD.IADD R16, R239, 0x1, R16 ;  /* 0x00000001ef107824 */ /* 0x000fe400078e0210 */
[----:B------:R-:W-:Y:S02]  /*8710*/  IMAD.SHL.U32 R211, R211, 0x10, RZ ;  /* 0x00000010d3d37824 */ /* 0x000fe400078e00ff */
[----:B------:R-:W-:Y:S01]  /*8720*/  IMAD.IADD R16, R239, 0x1, R16 ;  /* 0x00000001ef107824 */ /* 0x000fe200078e0210 */
[CC--:B--2---:R-:W-:Y:S04]  /*8730*/  LEA R4, P1, R0.reuse, R234.reuse, 0x2 ;  /* 0x000000ea00047211 */ /* 0x0c4fe800078210ff */
[-C--:B------:R-:W-:Y:S01]  /*8740*/  LEA.HI.X.SX32 R5, R0, R235.reuse, 0x2, P1 ;  /* 0x000000eb00057211 */ /* 0x080fe200008f16ff */
[----:B------:R-:W-:Y:S04]  /*8750*/  IMAD.MOV.U32 R0, RZ, RZ, c[0x0][0x22c] ;  /* 0x00008b00ff007624 */ /* 0x000fe800078e00ff */
[----:B------:R1:W-:Y:S01]  /*8760*/  RED.E.ADD.F32.FTZ.RN.STRONG.GPU [R4.64], R14 ;  /* 0x0000000e0400798e */ /* 0x0003e2000c10e784 */
[----:B------:R-:W-:Y:S04]  /*8770*/  IMAD R0, R0, c[0x0][0x1c0], RZ ;  /* 0x0000700000007a24 */ /* 0x000fe800078e02ff */
[----:B------:R-:W-:Y:S05]  /*8780*/  IMAD.SHL.U32 R0, R0, 0x10, RZ ;  /* 0x0000001000007824 */ /* 0x000fea00078e00ff */
[----:B------:R-:W-:Y:S02]  /*8790*/  IADD3 R0, R0, 0x40, RZ ;  /* 0x0000004000007810 */ /* 0x000fe40007ffe0ff */
[CC--:B----4-:R-:W-:Y:S04]  /*87a0*/  LEA R6, P0, R204.reuse, R234.reuse, 0x2 ;  /* 0x000000eacc067211 */ /* 0x0d0fe800078010ff */
[-C--:B------:R-:W-:Y:S05]  /*87b0*/  LEA.HI.X.SX32 R7, R204, R235.reuse, 0x2, P0 ;  /* 0x000000ebcc077211 */ /* 0x080fea00000f16ff */
[----:B------:R2:W-:Y:S05]  /*87c0*/  RED.E.ADD.F32.FTZ.RN.STRONG.GPU [R6.64], R15 ;  /* 0x0000000f0600798e */ /* 0x0005ea000c10e784 */
[----:B------:R-:W-:Y:S01]  /*87d0*/  RED.E.ADD.F32.FTZ.RN.STRONG.GPU [R234.64+0x100], R84 ;  /* 0x00010054ea00798e */ /* 0x000fe2000c10e784 */
[CC--:B-1----:R-:W-:Y:S04]  /*87e0*/  LEA R4, P0, R0.reuse, R234.reuse, 0x2 ;  /* 0x000000ea00047211 */ /* 0x0c2fe800078010ff */
[-C--:B------:R-:W-:Y:S01]  /*87f0*/  LEA.HI.X.SX32 R5, R0, R235.reuse, 0x2, P0 ;  /* 0x000000eb00057211 */ /* 0x080fe200000f16ff */
[----:B------:R-:W4:Y:S01]  /*8800*/  LDL R14, [R1+0x40] ;  /* 0x00004000010e7983 */ /* 0x000f220000100800 */
[CC--:B------:R-:W-:Y:S04]  /*8810*/  LEA R10, P0, R201.reuse, R234.reuse, 0x2 ;  /* 0x000000eac90a7211 */ /* 0x0c0fe800078010ff */
[----:B------:R-:W4:Y:S01]  /*8820*/  LDL R0, [R1+0x24] ;  /* 0x0000240001007983 */ /* 0x000f220000100800 */
[-C--:B------:R-:W-:Y:S04]  /*8830*/  LEA.HI.X.SX32 R11, R201, R235.reuse, 0x2, P0 ;  /* 0x000000ebc90b7211 */ /* 0x080fe800000f16ff */
[----:B------:R-:W-:Y:S05]  /*8840*/  RED.E.ADD.F32.FTZ.RN.STRONG.GPU [R196.64+0x100], R85 ;  /* 0x00010055c400798e */ /* 0x000fea000c10e784 */
[----:B------:R-:W-:Y:S01]  /*8850*/  RED.E.ADD.F32.FTZ.RN.STRONG.GPU [R4.64], R86 ;  /* 0x000000560400798e */ /* 0x000fe2000c10e784 */
[-C--:B--2---:R-:W-:Y:S02]  /*8860*/  LEA R6, P1, R202, R234.reuse, 0x2 ;  /* 0x000000eaca067211 */ /* 0x084fe400078210ff */
[----:B------:R-:W-:Y:S01]  /*8870*/  IADD3 R15, R208, 0x60, RZ ;  /* 0x00000060d00f7810 */ /* 0x000fe20007ffe0ff */
[----:B------:R-:W-:Y:S01]  /*8880*/  IMAD.MOV.U32 R208, RZ, RZ, c[0x0][0x22c] ;  /* 0x00008b00ffd07624 */ /* 0x000fe200078e00ff */
[-C--:B------:R-:W-:Y:S03]  /*8890*/  LEA.HI.X.SX32 R7, R202, R235.reuse, 0x2, P1 ;  /* 0x000000ebca077211 */ /* 0x080fe600008f16ff */
[C---:B------:R-:W-:Y:S02]  /*88a0*/  IMAD.IADD R15, R239.reuse, 0x1, R15 ;  /* 0x00000001ef0f7824 */ /* 0x040fe400078e020f */
[----:B------:R-:W-:Y:S01]  /*88b0*/  RED.E.ADD.F32.FTZ.RN.STRONG.GPU [R6.64], R87 ;  /* 0x000000570600798e */ /* 0x000fe2000c10e784 */
[----:B------:R-:W-:Y:S02]  /*88c0*/  IMAD R208, R208, c[0x0][0x1c0], RZ ;  /* 0x00007000d0d07a24 */ /* 0x000fe400078e02ff */
[C---:B------:R-:W-:Y:S02]  /*88d0*/  IMAD.IADD R15, R239.reuse, 0x1, R15 ;  /* 0x00000001ef0f7824 */ /* 0x040fe400078e020f */
[----:B------:R-:W-:Y:S01]  /*88e0*/  RED.E.ADD.F32.FTZ.RN.STRONG.GPU [R10.64], R88 ;  /* 0x000000580a00798e */ /* 0x000fe2000c10e784 */
[----:B------:R-:W-:Y:S02]  /*88f0*/  IMAD.SHL.U32 R208, R208, 0x10, RZ ;  /* 0x00000010d0d07824 */ /* 0x000fe400078e00ff */
[----:B------:R-:W-:Y:S02]  /*8900*/  IMAD.IADD R15, R239, 0x1, R15 ;  /* 0x00000001ef0f7824 */ /* 0x000fe400078e020f */
[----:B------:R1:W-:Y:S05]  /*8910*/  RED.E.ADD.F32.FTZ.RN.STRONG.GPU [R8.64], R89 ;  /* 0x000000590800798e */ /* 0x0003ea000c10e784 */
[----:B------:R-:W-:Y:S01]  /*8920*/  LDSM.16.MT88.4 R84, [R2+0x4000] ;  /* 0x004000000254783b */ /* 0x000fe20000004200 */
[-C--:B-1----:R-:W-:Y:S02]  /*8930*/  LEA R8, P2, R15, R234.reuse, 0x2 ;  /* 0x000000ea0f087211 */ /* 0x082fe400078410ff */
[-C--:B------:R-:W-:Y:S02]  /*8940*/  LEA R4, P1, R199, R234.reuse, 0x2 ;  /* 0x000000eac7047211 */ /* 0x080fe400078210ff */
[-C--:B------:R-:W-:Y:S02]  /*8950*/  LEA.HI.X.SX32 R9, R15, R235.reuse, 0x2, P2 ;  /* 0x000000eb0f097211 */ /* 0x080fe400010f16ff */
[-C--:B------:R-:W-:Y:S02]  /*8960*/  LEA.HI.X.SX32 R5, R199, R235.reuse, 0x2, P1 ;  /* 0x000000ebc7057211 */ /* 0x080fe400008f16ff */
[-C--:B---3--:R-:W-:Y:S02]  /*8970*/  LEA R6, P0, R198, R234.reuse, 0x2 ;  /* 0x000000eac6067211 */ /* 0x088fe400078010ff */
[----:B------:R-:W-:Y:S01]  /*8980*/  IADD3 R15, R208, 0x80, RZ ;  /* 0x00000080d00f7810 */ /* 0x000fe20007ffe0ff */
[----:B------:R1:W-:Y:S01]  /*8990*/  RED.E.ADD.F32.FTZ.RN.STRONG.GPU [R4.64], R90 ;  /* 0x0000005a0400798e */ /* 0x0003e2000c10e784 */
[-C--:B------:R-:W-:Y:S03]  /*89a0*/  LEA.HI.X.SX32 R7, R198, R235.reuse, 0x2, P0 ;  /* 0x000000ebc6077211 */ /* 0x080fe600000f16ff */
[C---:B------:R-:W-:Y:S02]  /*89b0*/  IMAD.IADD R15, R239.reuse, 0x1, R15 ;  /* 0x00000001ef0f7824 */ /* 0x040fe400078e020f */
[----:B------:R2:W-:Y:S02]  /*89c0*/  RED.E.ADD.F32.FTZ.RN.STRONG.GPU [R6.64], R91 ;  /* 0x0000005b0600798e */ /* 0x0005e4000c10e784 */
[C---:B------:R-:W-:Y:S03]  /*89d0*/  IMAD.IADD R15, R239.reuse, 0x1, R15 ;  /* 0x00000001ef0f7824 */ /* 0x040fe600078e020f */
[----:B------:R-:W-:Y:S01]  /*89e0*/  RED.E.ADD.F32.FTZ.RN.STRONG.GPU [R234.64+0x180], R96 ;  /* 0x00018060ea00798e */ /* 0x000fe2000c10e784 */
[----:B------:R-:W-:Y:S04]  /*89f0*/  IMAD.IADD R15, R239, 0x1, R15 ;  /* 0x00000001ef0f7824 */ /* 0x000fe800078e020f */
[----:B------:R-:W-:Y:S05]  /*8a00*/  RED.E.ADD.F32.FTZ.RN.STRONG.GPU [R196.64+0x180], R97 ;  /* 0x00018061c400798e */ /* 0x000fea000c10e784 */
[----:B------:R-:W-:Y:S01]  /*8a10*/  LDSM.16.MT88.4 R88, [R2+0x6000] ;  /* 0x006000000258783b */ /* 0x000fe20000004200 */
[CC--:B-1----:R-:W-:Y:S04]  /*8a20*/  LEA R4, P0, R12.reuse, R234.reuse, 0x2 ;  /* 0x000000ea0c047211 */ /* 0x0c2fe800078010ff */
[-C--:B------:R-:W-:Y:S02]  /*8a30*/  LEA.HI.X.SX32 R5, R12, R235.reuse, 0x2, P0 ;  /* 0x000000eb0c057211 */ /* 0x080fe400000f16ff */
[CC--:B--2---:R-:W-:Y:S01]  /*8a40*/  LEA R6, P1, R17.reuse, R234.reuse, 0x2 ;  /* 0x000000ea11067211 */ /* 0x0c4fe200078210ff */
[----:B------:R-:W2:Y:S01]  /*8a50*/  LDL R12, [R1+0x3c] ;  /* 0x00003c00010c7983 */ /* 0x000ea20000100800 */
[CC--:B------:R-:W-:Y:S02]  /*8a60*/  LEA R10, P0, R16.reuse, R234.reuse, 0x2 ;  /* 0x000000ea100a7211 */ /* 0x0c0fe400078010ff */
[-C--:B------:R-:W-:Y:S02]  /*8a70*/  LEA.HI.X.SX32 R7, R17, R235.reuse, 0x2, P1 ;  /* 0x000000eb11077211 */ /* 0x080fe400008f16ff */
[----:B------:R-:W-:Y:S01]  /*8a80*/  RED.E.ADD.F32.FTZ.RN.STRONG.GPU [R4.64], R98 ;  /* 0x000000620400798e */ /* 0x000fe2000c10e784 */
[-C--:B------:R-:W-:Y:S02]  /*8a90*/  LEA.HI.X.SX32 R11, R16, R235.reuse, 0x2, P0 ;  /* 0x000000eb100b7211 */ /* 0x080fe400000f16ff */
[C---:B------:R-:W-:Y:S02]  /*8aa0*/  IADD3 R17, R208.reuse, 0x80, RZ ;  /* 0x00000080d0117810 */ /* 0x040fe40007ffe0ff */
[----:B------:R-:W-:Y:S01]  /*8ab0*/  RED.E.ADD.F32.FTZ.RN.STRONG.GPU [R6.64], R99 ;  /* 0x000000630600798e */ /* 0x000fe2000c10e784 */
[----:B------:R-:W-:Y:S01]  /*8ac0*/  IADD3 R16, R208, 0x80, RZ ;  /* 0x00000080d0107810 */ /* 0x000fe20007ffe0ff */
[----:B------:R-:W-:Y:S02]  /*8ad0*/  IMAD.MOV.U32 R208, RZ, RZ, c[0x0][0x22c] ;  /* 0x00008b00ffd07624 */ /* 0x000fe400078e00ff */
[C---:B------:R-:W-:Y:S01]  /*8ae0*/  IMAD.IADD R17, R239.reuse, 0x1, R17 ;  /* 0x00000001ef117824 */ /* 0x040fe200078e0211 */
[----:B------:R-:W-:Y:S01]  /*8af0*/  RED.E.ADD.F32.FTZ.RN.STRONG.GPU [R10.64], R92 ;  /* 0x0000005c0a00798e */ /* 0x000fe2000c10e784 */
[C---:B------:R-:W-:Y:S02]  /*8b00*/  IMAD.IADD R16, R239.reuse, 0x1, R16 ;  /* 0x00000001ef107824 */ /* 0x040fe400078e0210 */
[----:B------:R-:W-:Y:S02]  /*8b10*/  IMAD R208, R208, c[0x0][0x1c0], RZ ;  /* 0x00007000d0d07a24 */ /* 0x000fe400078e02ff */
[----:B------:R1:W-:Y:S01]  /*8b20*/  RED.E.ADD.F32.FTZ.RN.STRONG.GPU [R8.64], R93 ;  /* 0x0000005d0800798e */ /* 0x0003e2000c10e784 */
[C---:B------:R-:W-:Y:S02]  /*8b30*/  IMAD.IADD R16, R239.reuse, 0x1, R16 ;  /* 0x00000001ef107824 */ /* 0x040fe400078e0210 */
[----:B------:R-:W-:Y:S02]  /*8b40*/  IMAD.SHL.U32 R208, R208, 0x10, RZ ;  /* 0x00000010d0d07824 */ /* 0x000fe400078e00ff */
[----:B------:R-:W-:Y:S03]  /*8b50*/  LDSM.16.MT88.4 R96, [R220+0x28800] ;  /* 0x02880000dc60783b */ /* 0x000fe60000004200 */
[C---:B------:R-:W-:Y:S02]  /*8b60*/  IADD3 R19, R208.reuse, 0xa0, RZ ;  /* 0x000000a0d0137810 */ /* 0x040fe40007ffe0ff */
[----:B------:R-:W-:Y:S03]  /*8b70*/  IADD3 R18, R208, 0xa0, RZ ;  /* 0x000000a0d0127810 */ /* 0x000fe60007ffe0ff */
[C---:B------:R-:W-:Y:S02]  /*8b80*/  IMAD.IADD R19, R239.reuse, 0x1, R19 ;  /* 0x00000001ef137824 */ /* 0x040fe400078e0213 */
[C---:B------:R-:W-:Y:S04]  /*8b90*/  IMAD.IADD R18, R239.reuse, 0x1, R18 ;  /* 0x00000001ef127824 */ /* 0x040fe800078e0212 */
[----:B------:R-:W-:Y:S01]  /*8ba0*/  IMAD.IADD R18, R239, 0x1, R18 ;  /* 0x00000001ef127824 */ /* 0x000fe200078e0212 */
[CC--:B-1----:R-:W-:Y:S04]  /*8bb0*/  LEA R8, P2, R15.reuse, R234.reuse, 0x2 ;  /* 0x000000ea0f087211 */ /* 0x0c2fe800078410ff */
[-C--:B------:R-:W-:Y:S02]  /*8bc0*/  LEA.HI.X.SX32 R9, R15, R235.reuse, 0x2, P2 ;  /* 0x000000eb0f097211 */ /* 0x080fe400010f16ff */
[----:B------:R-:W-:Y:S01]  /*8bd0*/  IADD3 R15, R211, 0xa0, RZ ;  /* 0x000000a0d30f7810 */ /* 0x000fe20007ffe0ff */
[----:B------:R-:W-:Y:S04]  /*8be0*/  IMAD.MOV.U32 R211, RZ, RZ, c[0x0][0x22c] ;  /* 0x00008b00ffd37624 */ /* 0x000fe800078e00ff */
[----:B------:R-:W-:Y:S04]  /*8bf0*/  IMAD R211, R211, c[0x0][0x1c0], RZ ;  /* 0x00007000d3d37a24 */ /* 0x000fe800078e02ff */
[----:B------:R-:W-:Y:S01]  /*8c00*/  IMAD.SHL.U32 R211, R211, 0x10, RZ ;  /* 0x00000010d3d37824 */ /* 0x000fe200078e00ff */
[CC--:B----4-:R-:W-:Y:S04]  /*8c10*/  LEA R6, P0, R14.reuse, R234.reuse, 0x2 ;  /* 0x000000ea0e067211 */ /* 0x0d0fe800078010ff */
[-C--:B------:R-:W-:Y:S02]  /*8c20*/  LEA.HI.X.SX32 R7, R14, R235.reuse, 0x2, P0 ;  /* 0x000000eb0e077211 */ /* 0x080fe400000f16ff */
[CC--:B------:R-:W-:Y:S01]  /*8c30*/  LEA R4, P1, R0.reuse, R234.reuse, 0x2 ;  /* 0x000000ea00047211 */ /* 0x0c0fe200078210ff */
[----:B------:R-:W3:Y:S03]  /*8c40*/  LDL R14, [R1+0x1c] ;  /* 0x00001c00010e7983 */ /* 0x000ee60000100800 */
        /* <DEDUP_REMOVED lines=13> */
[CC--:B----4-:R-:W-:Y:S02]  /*8d20*/  LEA R6, P1, R17.reuse, R234.reuse, 0x2 ;  /* 0x000000ea11067211 */ /* 0x0d0fe400078210ff */
[CC--:B------:R-:W-:Y:S02]  /*8d30*/  LEA R10, P0, R16.reuse, R234.reuse, 0x2 ;  /* 0x000000ea100a7211 */ /* 0x0c0fe400078010ff */
[----:B------:R1:W-:Y:S01]  /*8d40*/  RED.E.ADD.F32.FTZ.RN.STRONG.GPU [R4.64], R102 ;  /* 0x000000660400798e */ /* 0x0003e2000c10e784 */
[-C--:B------:R-:W-:Y:S02]  /*8d50*/  LEA.HI.X.SX32 R7, R17, R235.reuse, 0x2, P1 ;  /* 0x000000eb11077211 */ /* 0x080fe400008f16ff */
[-C--:B------:R-:W-:Y:S02]  /*8d60*/  LEA.HI.X.SX32 R11, R16, R235.reuse, 0x2, P0 ;  /* 0x000000eb100b7211 */ /* 0x080fe400000f16ff */
[----:B------:R-:W4:Y:S05]  /*8d70*/  LDL R17, [R1+0x18] ;  /* 0x0000180001117983 */ /* 0x000f2a0000100800 */
[----:B------:R2:W-:Y:S05]  /*8d80*/  RED.E.ADD.F32.FTZ.RN.STRONG.GPU [R6.64], R103 ;  /* 0x000000670600798e */ /* 0x0005ea000c10e784 */
[----:B------:R-:W-:Y:S05]  /*8d90*/  RED.E.ADD.F32.FTZ.RN.STRONG.GPU [R10.64], R104 ;  /* 0x000000680a00798e */ /* 0x000fea000c10e784 */
[----:B------:R-:W-:Y:S05]  /*8da0*/  RED.E.ADD.F32.FTZ.RN.STRONG.GPU [R8.64], R105 ;  /* 0x000000690800798e */ /* 0x000fea000c10e784 */
[----:B------:R-:W4:Y:S01]  /*8db0*/  LDL R16, [R1+0x34] ;  /* 0x0000340001107983 */ /* 0x000f220000100800 */
[CC--:B-1----:R-:W-:Y:S04]  /*8dc0*/  LEA R4, P1, R13.reuse, R234.reuse, 0x2 ;  /* 0x000000ea0d047211 */ /* 0x0c2fe800078210ff */
[----:B------:R-:W-:Y:S01]  /*8dd0*/  LDSM.16.MT88.4 R100, [R2+0x2800] ;  /* 0x002800000264783b */ /* 0x000fe20000004200 */
[-C--:B------:R-:W-:Y:S05]  /*8de0*/  LEA.HI.X.SX32 R5, R13, R235.reuse, 0x2, P1 ;  /* 0x000000eb0d057211 */ /* 0x080fea00008f16ff */
[----:B------:R1:W-:Y:S01]  /*8df0*/  RED.E.ADD.F32.FTZ.RN.STRONG.GPU [R4.64], R106 ;  /* 0x0000006a0400798e */ /* 0x0003e2000c10e784 */
[CC--:B--2---:R-:W-:Y:S04]  /*8e00*/  LEA R6, P0, R12.reuse, R234.reuse, 0x2 ;  /* 0x000000ea0c067211 */ /* 0x0c4fe800078010ff */
[-C--:B------:R-:W-:Y:S02]  /*8e10*/  LEA.HI.X.SX32 R7, R12, R235.reuse, 0x2, P0 ;  /* 0x000000eb0c077211 */ /* 0x080fe400000f16ff */
[-C--:B------:R-:W-:Y:S02]  /*8e20*/  LEA R12, P1, R19, R234.reuse, 0x2 ;  /* 0x000000ea130c7211 */ /* 0x080fe400078210ff */
[-C--:B-1----:R-:W-:Y:S01]  /*8e30*/  LEA R4, P0, R15, R234.reuse, 0x2 ;  /* 0x000000ea0f047211 */ /* 0x082fe200078010ff */
[----:B------:R-:W-:Y:S01]  /*8e40*/  RED.E.ADD.F32.FTZ.RN.STRONG.GPU [R6.64], R107 ;  /* 0x0000006b0600798e */ /* 0x000fe2000c10e784 */
[-C--:B------:R-:W-:Y:S02]  /*8e50*/  LEA.HI.X.SX32 R13, R19, R235.reuse, 0x2, P1 ;  /* 0x000000eb130d7211 */ /* 0x080fe400008f16ff */
[-C--:B------:R-:W-:Y:S02]  /*8e60*/  LEA.HI.X.SX32 R5, R15, R235.reuse, 0x2, P0 ;  /* 0x000000eb0f057211 */ /* 0x080fe400000f16ff */
[----:B------:R-:W-:Y:S01]  /*8e70*/  RED.E.ADD.F32.FTZ.RN.STRONG.GPU [R234.64+0x280], R112 ;  /* 0x00028070ea00798e */ /* 0x000fe2000c10e784 */
[-C--:B------:R-:W-:Y:S02]  /*8e80*/  LEA R10, P0, R18, R234.reuse, 0x2 ;  /* 0x000000ea120a7211 */ /* 0x080fe400078010ff */
[----:B------:R-:W-:Y:S01]  /*8e90*/  IADD3 R15, R208, 0xa0, RZ ;  /* 0x000000a0d00f7810 */ /* 0x000fe20007ffe0ff */
[----:B------:R-:W-:Y:S01]  /*8ea0*/  IMAD.MOV.U32 R208, RZ, RZ, c[0x0][0x22c] ;  /* 0x00008b00ffd07624 */ /* 0x000fe200078e00ff */
[----:B------:R-:W-:Y:S01]  /*8eb0*/  RED.E.ADD.F32.FTZ.RN.STRONG.GPU [R196.64+0x280], R113 ;  /* 0x00028071c400798e */ /* 0x000fe2000c10e784 */
[-C--:B------:R-:W-:Y:S02]  /*8ec0*/  LEA.HI.X.SX32 R11, R18, R235.reuse, 0x2, P0 ;  /* 0x000000eb120b7211 */ /* 0x080fe400000f16ff */
[----:B------:R-:W-:Y:S01]  /*8ed0*/  IMAD.IADD R15, R239, 0x1, R15 ;  /* 0x00000001ef0f7824 */ /* 0x000fe200078e020f */
[----:B------:R-:W-:Y:S01]  /*8ee0*/  IADD3 R19, R211, 0xc0, RZ ;  /* 0x000000c0d3137810 */ /* 0x000fe20007ffe0ff */
[----:B------:R-:W-:Y:S01]  /*8ef0*/  RED.E.ADD.F32.FTZ.RN.STRONG.GPU [R4.64], R114 ;  /* 0x000000720400798e */ /* 0x000fe2000c10e784 */
[----:B------:R-:W-:Y:S02]  /*8f00*/  IMAD R208, R208, c[0x0][0x1c0], RZ ;  /* 0x00007000d0d07a24 */ /* 0x000fe400078e02ff */
[C---:B------:R-:W-:Y:S02]  /*8f10*/  IMAD.IADD R15, R239.reuse, 0x1, R15 ;  /* 0x00000001ef0f7824 */ /* 0x040fe400078e020f */
[----:B------:R-:W-:Y:S01]  /*8f20*/  RED.E.ADD.F32.FTZ.RN.STRONG.GPU [R12.64], R115 ;  /* 0x000000730c00798e */ /* 0x000fe2000c10e784 */
[----:B------:R-:W-:Y:S02]  /*8f30*/  IMAD.SHL.U32 R208, R208, 0x10, RZ ;  /* 0x00000010d0d07824 */ /* 0x000fe400078e00ff */
[C---:B------:R-:W-:Y:S02]  /*8f40*/  IMAD.IADD R15, R239.reuse, 0x1, R15 ;  /* 0x00000001ef0f7824 */ /* 0x040fe400078e020f */
[----:B------:R1:W-:Y:S01]  /*8f50*/  RED.E.ADD.F32.FTZ.RN.STRONG.GPU [R10.64], R108 ;  /* 0x0000006c0a00798e */ /* 0x0003e2000c10e784 */
[----:B------:R-:W-:Y:S02]  /*8f60*/  IMAD.IADD R19, R239, 0x1, R19 ;  /* 0x00000001ef137824 */ /* 0x000fe400078e0213 */
[CC--:B------:R-:W-:Y:S02]  /*8f70*/  LEA R8, P2, R15.reuse, R234.reuse, 0x2 ;  /* 0x000000ea0f087211 */ /* 0x0c0fe400078410ff */
[----:B------:R-:W-:Y:S02]  /*8f80*/  LDSM.16.MT88.4 R104, [R2+0x4800] ;  /* 0x004800000268783b */ /* 0x000fe40000004200 */
[-C--:B------:R-:W-:Y:S02]  /*8f90*/  LEA.HI.X.SX32 R9, R15, R235.reuse, 0x2, P2 ;  /* 0x000000eb0f097211 */ /* 0x080fe400010f16ff */
[----:B------:R-:W-:Y:S01]  /*8fa0*/  IADD3 R15, R208, 0xc0, RZ ;  /* 0x000000c0d00f7810 */ /* 0x000fe20007ffe0ff */
[----:B------:R-:W-:Y:S02]  /*8fb0*/  IMAD.MOV.U32 R208, RZ, RZ, c[0x0][0x22c] ;  /* 0x00008b00ffd07624 */ /* 0x000fe400078e00ff */
[----:B------:R-:W-:Y:S02]  /*8fc0*/  RED.E.ADD.F32.FTZ.RN.STRONG.GPU [R8.64], R109 ;  /* 0x0000006d0800798e */ /* 0x000fe4000c10e784 */
[----:B------:R-:W-:Y:S04]  /*8fd0*/  IMAD R208, R208, c[0x0][0x1c0], RZ ;  /* 0x00007000d0d07a24 */ /* 0x000fe800078e02ff */
[----:B------:R-:W-:Y:S05]  /*8fe0*/  IMAD.SHL.U32 R208, R208, 0x10, RZ ;  /* 0x00000010d0d07824 */ /* 0x000fea00078e00ff */
[----:B------:R-:W-:Y:S05]  /*8ff0*/  IADD3 R18, R208, 0xc0, RZ ;  /* 0x000000c0d0127810 */ /* 0x000fea0007ffe0ff */
[C---:B------:R-:W-:Y:S04]  /*9000*/  IMAD.IADD R18, R239.reuse, 0x1, R18 ;  /* 0x00000001ef127824 */ /* 0x040fe800078e0212 */
[C---:B------:R-:W-:Y:S04]  /*9010*/  IMAD.IADD R18, R239.reuse, 0x1, R18 ;  /* 0x00000001ef127824 */ /* 0x040fe800078e0212 */
[----:B------:R-:W-:Y:S05]  /*9020*/  IMAD.IADD R18, R239, 0x1, R18 ;  /* 0x00000001ef127824 */ /* 0x000fea00078e0212 */
[CC--:B-1----:R-:W-:Y:S04]  /*9030*/  LEA R10, P2, R18.reuse, R234.reuse, 0x2 ;  /* 0x000000ea120a7211 */ /* 0x0c2fe800078410ff */
[-C--:B------:R-:W-:Y:S02]  /*9040*/  LEA.HI.X.SX32 R11, R18, R235.reuse, 0x2, P2 ;  /* 0x000000eb120b7211 */ /* 0x080fe400010f16ff */
[CC--:B---3--:R-:W-:Y:S04]  /*9050*/  LEA R6, P1, R14.reuse, R234.reuse, 0x2 ;  /* 0x000000ea0e067211 */ /* 0x0c8fe800078210ff */
[-C--:B------:R-:W-:Y:S02]  /*9060*/  LEA.HI.X.SX32 R7, R14, R235.reuse, 0x2, P1 ;  /* 0x000000eb0e077211 */ /* 0x080fe400008f16ff */
[----:B------:R-:W2:Y:S05]  /*9070*/  LDL R14, [R1+0xc] ;  /* 0x00000c00010e7983 */ /* 0x000eaa0000100800 */
[----:B------:R1:W-:Y:S02]  /*9080*/  RED.E.ADD.F32.FTZ.RN.STRONG.GPU [R6.64], R110 ;  /* 0x0000006e0600798e */ /* 0x0003e4000c10e784 */
[CC--:B-1----:R-:W-:Y:S02]  /*9090*/  LEA R6, P1, R19.reuse, R234.reuse, 0x2 ;  /* 0x000000ea13067211 */ /* 0x0c2fe400078210ff */
[CC--:B------:R-:W-:Y:S02]  /*90a0*/  LEA R4, P0, R0.reuse, R234.reuse, 0x2 ;  /* 0x000000ea00047211 */ /* 0x0c0fe400078010ff */
[-C--:B------:R-:W-:Y:S02]  /*90b0*/  LEA.HI.X.SX32 R7, R19, R235.reuse, 0x2, P1 ;  /* 0x000000eb13077211 */ /* 0x080fe400008f16ff */
[-C--:B------:R-:W-:Y:S02]  /*90c0*/  LEA.HI.X.SX32 R5, R0, R235.reuse, 0x2, P0 ;  /* 0x000000eb00057211 */ /* 0x080fe400000f16ff */
[----:B------:R-:W3:Y:S01]  /*90d0*/  LDL R0, [R1+0x30] ;  /* 0x0000300001007983 */ /* 0x000ee20000100800 */
[CC--:B------:R-:W-:Y:S04]  /*90e0*/  LEA R8, P0, R15.reuse, R234.reuse, 0x2 ;  /* 0x000000ea0f087211 */ /* 0x0c0fe800078010ff */
[----:B------:R1:W-:Y:S01]  /*90f0*/  RED.E.ADD.F32.FTZ.RN.STRONG.GPU [R4.64], R111 ;  /* 0x0000006f0400798e */ /* 0x0003e2000c10e784 */
[-C--:B------:R-:W-:Y:S02]  /*9100*/  LEA.HI.X.SX32 R9, R15, R235.reuse, 0x2, P0 ;  /* 0x000000eb0f097211 */ /* 0x080fe400000f16ff */
[----:B------:R-:W-:Y:S02]  /*9110*/  IADD3 R15, R211, 0xc0, RZ ;  /* 0x000000c0d30f7810 */ /* 0x000fe40007ffe0ff */
[----:B------:R-:W-:Y:S03]  /*9120*/  RED.E.ADD.F32.FTZ.RN.STRONG.GPU [R234.64+0x300], R116 ;  /* 0x00030074ea00798e */ /* 0x000fe6000c10e784 */
[C---:B------:R-:W-:Y:S02]  /*9130*/  IMAD.IADD R15, R239.reuse, 0x1, R15 ;  /* 0x00000001ef0f7824 */ /* 0x040fe400078e020f */
[----:B------:R-:W-:Y:S02]  /*9140*/  RED.E.ADD.F32.FTZ.RN.STRONG.GPU [R196.64+0x300], R117 ;  /* 0x00030075c400798e */ /* 0x000fe4000c10e784 */
[----:B------:R-:W-:Y:S03]  /*9150*/  IMAD.IADD R15, R239, 0x1, R15 ;  /* 0x00000001ef0f7824 */ /* 0x000fe600078e020f */
[----:B------:R4:W-:Y:S05]  /*9160*/  RED.E.ADD.F32.FTZ.RN.STRONG.GPU [R8.64], R118 ;  /* 0x000000760800798e */ /* 0x0009ea000c10e784 */
[----:B------:R4:W-:Y:S05]  /*9170*/  RED.E.ADD.F32.FTZ.RN.STRONG.GPU [R6.64], R119 ;  /* 0x000000770600798e */ /* 0x0009ea000c10e784 */
[----:B------:R-:W-:Y:S01]  /*9180*/  LDSM.16.MT88.4 R108, [R2+0x6800] ;  /* 0x00680000026c783b */ /* 0x000fe20000004200 */
[CC--:B-1----:R-:W-:Y:S04]  /*9190*/  LEA R4, P0, R15.reuse, R234.reuse, 0x2 ;  /* 0x000000ea0f047211 */ /* 0x0c2fe800078010ff */
[-C--:B------:R-:W-:Y:S02]  /*91a0*/  LEA.HI.X.SX32 R5, R15, R235.reuse, 0x2, P0 ;  /* 0x000000eb0f057211 */ /* 0x080fe400000f16ff */
[----:B------:R-:W-:Y:S03]  /*91b0*/  IADD3 R15, R208, 0xe0, RZ ;  /* 0x000000e0d00f7810 */ /* 0x000fe60007ffe0ff */
[----:B------:R1:W-:Y:S05]  /*91c0*/  RED.E.ADD.F32.FTZ.RN.STRONG.GPU [R4.64], R120 ;  /* 0x000000780400798e */ /* 0x0003ea000c10e784 */
[----:B------:R1:W-:Y:S01]  /*91d0*/  RED.E.ADD.F32.FTZ.RN.STRONG.GPU [R10.64], R121 ;  /* 0x000000790a00798e */ /* 0x0003e2000c10e784 */
[CC--:B----4-:R-:W-:Y:S04]  /*91e0*/  LEA R8, P1, R17.reuse, R234.reuse, 0x2 ;  /* 0x000000ea11087211 */ /* 0x0d0fe800078210ff */
[-C--:B------:R-:W-:Y:S02]  /*91f0*/  LEA.HI.X.SX32 R9, R17, R235.reuse, 0x2, P1 ;  /* 0x000000eb11097211 */ /* 0x080fe400008f16ff */
[CC--:B------:R-:W-:Y:S02]  /*9200*/  LEA R6, P0, R16.reuse, R234.reuse, 0x2 ;  /* 0x000000ea10067211 */ /* 0x0c0fe400078010ff */
[C---:B------:R-:W-:Y:S01]  /*9210*/  IADD3 R17, R209.reuse, 0xe0, RZ ;  /* 0x000000e0d1117810 */ /* 0x040fe20007ffe0ff */
[----:B------:R4:W-:Y:S01]  /*9220*/  RED.E.ADD.F32.FTZ.RN.STRONG.GPU [R8.64], R122 ;  /* 0x0000007a0800798e */ /* 0x0009e2000c10e784 */
[-C--:B------:R-:W-:Y:S02]  /*9230*/  LEA.HI.X.SX32 R7, R16, R235.reuse, 0x2, P0 ;  /* 0x000000eb10077211 */ /* 0x080fe400000f16ff */
[----:B------:R-:W-:Y:S01]  /*9240*/  IADD3 R16, R209, 0xe0, RZ ;  /* 0x000000e0d1107810 */ /* 0x000fe20007ffe0ff */
[C---:B------:R-:W-:Y:S02]  /*9250*/  IMAD.IADD R17, R239.reuse, 0x1, R17 ;  /* 0x00000001ef117824 */ /* 0x040fe400078e0211 */
[----:B------:R2:W-:Y:S02]  /*9260*/  RED.E.ADD.F32.FTZ.RN.STRONG.GPU [R6.64], R123 ;  /* 0x0000007b0600798e */ /* 0x0005e4000c10e784 */
[----:B------:R-:W-:Y:S01]  /*9270*/  IMAD.IADD R16, R239, 0x1, R16 ;  /* 0x00000001ef107824 */ /* 0x000fe200078e0210 */
[-C--:B------:R-:W-:Y:S02]  /*9280*/  LEA R12, P0, R17, R234.reuse, 0x2 ;  /* 0x000000ea110c7211 */ /* 0x080fe400078010ff */
[----:B------:R-:W-:Y:S01]  /*9290*/  RED.E.ADD.F32.FTZ.RN.STRONG.GPU [R234.64+0x380], R128 ;  /* 0x00038080ea00798e */ /* 0x000fe2000c10e784 */
[-C--:B-1----:R-:W-:Y:S01]  /*92a0*/  LEA R4, P1, R15, R234.reuse, 0x2 ;  /* 0x000000ea0f047211 */ /* 0x082fe200078210ff */
[----:B------:R-:W-:Y:S01]  /*92b0*/  IMAD.IADD R16, R239, 0x1, R16 ;  /* 0x00000001ef107824 */ /* 0x000fe200078e0210 */
[-C--:B------:R-:W-:Y:S02]  /*92c0*/  LEA.HI.X.SX32 R13, R17, R235.reuse, 0x2, P0 ;  /* 0x000000eb110d7211 */ /* 0x080fe400000f16ff */
[----:B------:R-:W-:Y:S01]  /*92d0*/  RED.E.ADD.F32.FTZ.RN.STRONG.GPU [R196.64+0x380], R129 ;  /* 0x00038081c400798e */ /* 0x000fe2000c10e784 */
[-C--:B------:R-:W-:Y:S02]  /*92e0*/  LEA.HI.X.SX32 R5, R15, R235.reuse, 0x2, P1 ;  /* 0x000000eb0f057211 */ /* 0x080fe400008f16ff */
[----:B------:R-:W-:Y:S02]  /*92f0*/  IADD3 R15, R209, 0xe0, RZ ;  /* 0x000000e0d10f7810 */ /* 0x000fe40007ffe0ff */
[CC--:B------:R-:W-:Y:S01]  /*9300*/  LEA R10, P3, R16.reuse, R234.reuse, 0x2 ;  /* 0x000000ea100a7211 */ /* 0x0c0fe200078610ff */
[----:B------:R3:W-:Y:S02]  /*9310*/  RED.E.ADD.F32.FTZ.RN.STRONG.GPU [R4.64], R130 ;  /* 0x000000820400798e */ /* 0x0007e4000c10e784 */
[C---:B------:R-:W-:Y:S01]  /*9320*/  IMAD.IADD R15, R239.reuse, 0x1, R15 ;  /* 0x00000001ef0f7824 */ /* 0x040fe200078e020f */
[-C--:B------:R-:W-:Y:S02]  /*9330*/  LEA.HI.X.SX32 R11, R16, R235.reuse, 0x2, P3 ;  /* 0x000000eb100b7211 */ /* 0x080fe400018f16ff */
[----:B------:R-:W-:Y:S01]  /*9340*/  RED.E.ADD.F32.FTZ.RN.STRONG.GPU [R12.64], R131 ;  /* 0x000000830c00798e */ /* 0x000fe2000c10e784 */
[C---:B------:R-:W-:Y:S04]  /*9350*/  IMAD.IADD R15, R239.reuse, 0x1, R15 ;  /* 0x00000001ef0f7824 */ /* 0x040fe800078e020f */
[----:B------:R-:W-:Y:S01]  /*9360*/  IMAD.IADD R15, R239, 0x1, R15 ;  /* 0x00000001ef0f7824 */ /* 0x000fe200078e020f */
[----:B------:R-:W-:Y:S04]  /*9370*/  RED.E.ADD.F32.FTZ.RN.STRONG.GPU [R10.64], R124 ;  /* 0x0000007c0a00798e */ /* 0x000fe8000c10e784 */
[CC--:B----4-:R-:W-:Y:S01]  /*9380*/  LEA R8, P2, R15.reuse, R234.reuse, 0x2 ;  /* 0x000000ea0f087211 */ /* 0x0d0fe200078410ff */
[----:B------:R-:W-:Y:S03]  /*9390*/  LDSM.16.MT88.4 R16, [R2+0x2000] ;  /* 0x002000000210783b */ /* 0x000fe60000004200 */
[-C--:B------:R-:W-:Y:S05]  /*93a0*/  LEA.HI.X.SX32 R9, R15, R235.reuse, 0x2, P2 ;  /* 0x000000eb0f097211 */ /* 0x080fea00010f16ff */
[----:B------:R-:W-:Y:S05]  /*93b0*/  RED.E.ADD.F32.FTZ.RN.STRONG.GPU [R8.64], R125 ;  /* 0x0000007d0800798e */ /* 0x000fea000c10e784 */
[----:B------:R-:W-:Y:S01]  /*93c0*/  LDSM.16.MT88.4 R8, [R2] ;  /* 0x000000000208783b */ /* 0x000fe20000004200 */
[CC--:B--2---:R-:W-:Y:S04]  /*93d0*/  LEA R6, P1, R14.reuse, R234.reuse, 0x2 ;  /* 0x000000ea0e067211 */ /* 0x0c4fe800078210ff */
[-C--:B------:R-:W-:Y:S02]  /*93e0*/  LEA.HI.X.SX32 R7, R14, R235.reuse, 0x2, P1 ;  /* 0x000000eb0e077211 */ /* 0x080fe400008f16ff */
[----:B------:R-:W-:Y:S01]  /*93f0*/  LDSM.16.MT88.4 R12, [R220+0x28000] ;  /* 0x02800000dc0c783b */ /* 0x000fe20000004200 */
[----:B------:R-:W-:Y:S01]  /*9400*/  ISETP.LT.AND P1, PT, RZ, UR7, PT ;  /* 0x00000007ff007c0c */ /* 0x000fe2000bf21270 */
[----:B------:R-:W-:Y:S03]  /*9410*/  UIADD3 UR7, UR7, -0x1, URZ ;  /* 0xffffffff07077890 */ /* 0x000fe6000fffe03f */
[----:B------:R-:W-:Y:S01]  /*9420*/  RED.E.ADD.F32.FTZ.RN.STRONG.GPU [R6.64], R126 ;  /* 0x0000007e0600798e */ /* 0x000fe2000c10e784 */
[C---:B---3--:R-:W-:Y:S04]  /*9430*/  LEA R4, P0, R0.reuse, R234, 0x2 ;  /* 0x000000ea00047211 */ /* 0x048fe800078010ff */
        /* <DEDUP_REMOVED lines=89> */
[----:B------:R-:W-:Y:S01]  /*99d0*/  FMUL.FTZ R84, R64, c[0x0][0x2dc] ;  /* 0x0000b70040547a20 */ /* 0x000fe20000410000 */
[----:B------:R-:W-:Y:S01]  /*99e0*/  UISETP.NE.AND UP0, UPT, UR31, -0x1, UPT ;  /* 0xffffffff1f00788c */ /* 0x000fe2000bf05270 */
[----:B------:R-:W-:Y:S01]  /*99f0*/  FMUL.FTZ R64, R60, c[0x0][0x2dc] ;  /* 0x0000b7003c407a20 */ /* 0x000fe20000410000 */
[----:B------:R-:W-:Y:S01]  /*9a00*/  ULDC.64 UR10, c[0x0][0x3a0] ;  /* 0x0000e800000a7ab9 */ /* 0x000fe20000000a00 */
[----:B------:R-:W-:-:S02]  /*9a10*/  FMUL.FTZ R14, R59, c[0x0][0x2dc] ;  /* 0x0000b7003b0e7a20 */ /* 0x000fc40000410000 */
[----:B------:R-:W-:Y:S01]  /*9a20*/  FMUL.FTZ R132, R132, c[0x0][0x2e0] ;  /* 0x0000b80084847a20 */ /* 0x000fe20000410000 */
[----:B------:R-:W-:Y:S01]  /*9a30*/  PLOP3.LUT P0, PT, PT, PT, UP0, 0x80, 0x0 ;  /* 0x000000000000781c */ /* 0x000fe20003f0f008 */
[----:B------:R-:W-:Y:S02]  /*9a40*/  FMUL.FTZ R60, R133, c[0x0][0x2e0] ;  /* 0x0000b800853c7a20 */ /* 0x000fe40000410000 */
[----:B------:R-:W-:Y:S02]  /*9a50*/  FMUL.FTZ R86, R56, c[0x0][0x2dc] ;  /* 0x0000b70038567a20 */ /* 0x000fe40000410000 */
[----:B------:R-:W-:Y:S01]  /*9a60*/  FMUL.FTZ R134, R134, c[0x0][0x2e0] ;  /* 0x0000b80086867a20 */ /* 0x000fe20000410000 */
[----:B------:R-:W-:Y:S01]  /*9a70*/  F2FP.BF16.PACK_AB R60, R60, R132 ;  /* 0x000000843c3c723e */ /* 0x000fe200000010ff */
[----:B------:R-:W-:Y:S01]  /*9a80*/  BAR.SYNC.DEFER_BLOCKING 0x0 ;  /* 0x0000000000007b1d */ /* 0x000fe20000010000 */
[----:B------:R-:W-:Y:S01]  /*9a90*/  FMUL.FTZ R59, R135, c[0x0][0x2e0] ;  /* 0x0000b800873b7a20 */ /* 0x000fe20000410000 */
[----:B------:R-:W-:Y:S01]  /*9aa0*/  @UP0 UIADD3 UR7, UR30, UR31, URZ ;  /* 0x0000001f1e070290 */ /* 0x000fe2000fffe03f */
[----:B------:R-:W-:-:S02]  /*9ab0*/  FMUL.FTZ R16, R55, c[0x0][0x2dc] ;  /* 0x0000b70037107a20 */ /* 0x000fc40000410000 */
[----:B------:R-:W-:Y:S01]  /*9ac0*/  FMUL.FTZ R144, R144, c[0x0][0x2e0] ;  /* 0x0000b80090907a20 */ /* 0x000fe20000410000 */
[----:B------:R-:W-:Y:S01]  /*9ad0*/  F2FP.BF16.PACK_AB R59, R59, R134 ;  /* 0x000000863b3b723e */ /* 0x000fe200000010ff */
[----:B------:R-:W-:Y:S01]  /*9ae0*/  FMUL.FTZ R56, R145, c[0x0][0x2e0] ;  /* 0x0000b80091387a20 */ /* 0x000fe20000410000 */
[----:B------:R-:W-:Y:S01]  /*9af0*/  @UP0 UIMAD.WIDE.U32 UR8, UR7, UR10, URZ ;  /* 0x0000000a070802a5 */ /* 0x000fe2000f8e003f */
[----:B------:R-:W-:Y:S02]  /*9b00*/  FMUL.FTZ R85, R58, c[0x0][0x2dc] ;  /* 0x0000b7003a557a20 */ /* 0x000fe40000410000 */
[----:B------:R-:W-:Y:S01]  /*9b10*/  FMUL.FTZ R146, R146, c[0x0][0x2e0] ;  /* 0x0000b80092927a20 */ /* 0x000fe20000410000 */
[----:B------:R-:W-:Y:S01]  /*9b20*/  F2FP.BF16.PACK_AB R56, R56, R144 ;  /* 0x000000903838723e */ /* 0x000fe200000010ff */
[----:B------:R-:W-:Y:S01]  /*9b30*/  FMUL.FTZ R55, R147, c[0x0][0x2e0] ;  /* 0x0000b80093377a20 */ /* 0x000fe20000410000 */
[----:B------:R-:W-:Y:S01]  /*9b40*/  F2FP.BF16.PACK_AB R14, R14, R85 ;  /* 0x000000550e0e723e */ /* 0x000fe200000010ff */
[----:B------:R-:W-:Y:S01]  /*9b50*/  FMUL.FTZ R15, R57, c[0x0][0x2dc] ;  /* 0x0000b700390f7a20 */ /* 0x000fe20000410000 */
[----:B------:R-:W-:Y:S01]  /*9b60*/  @UP0 UIMAD UR15, UR7, UR11, UR9 ;  /* 0x0000000b070f02a4 */ /* 0x000fe2000f8e0209 */
[----:B------:R-:W-:Y:S01]  /*9b70*/  FMUL.FTZ R136, R136, c[0x0][0x2e0] ;  /* 0x0000b80088887a20 */ /* 0x000fe20000410000 */
[----:B------:R-:W-:Y:S01]  /*9b80*/  F2FP.BF16.PACK_AB R55, R55, R146 ;  /* 0x000000923737723e */ /* 0x000fe200000010ff */
[----:B------:R-:W-:Y:S01]  /*9b90*/  FMUL.FTZ R58, R137, c[0x0][0x2e0] ;  /* 0x0000b800893a7a20 */ /* 0x000fe20000410000 */
[----:B------:R-:W-:Y:S01]  /*9ba0*/  F2FP.BF16.PACK_AB R15, R15, R86 ;  /* 0x000000560f0f723e */ /* 0x000fe200000010ff */
[----:B------:R-:W-:Y:S01]  /*9bb0*/  FMUL.FTZ R87, R54, c[0x0][0x2dc] ;  /* 0x0000b70036577a20 */ /* 0x000fe20000410000 */
[----:B------:R-:W-:Y:S01]  /*9bc0*/  @UP0 UMOV UR14, UR8 ;  /* 0x00000008000e0c82 */ /* 0x000fe20008000000 */
[----:B------:R-:W-:Y:S01]  /*9bd0*/  FMUL.FTZ R138, R138, c[0x0][0x2e0] ;  /* 0x0000b8008a8a7a20 */ /* 0x000fe20000410000 */
[----:B------:R-:W-:Y:S01]  /*9be0*/  F2FP.BF16.PACK_AB R58, R58, R136 ;  /* 0x000000883a3a723e */ /* 0x000fe200000010ff */
[----:B------:R-:W-:Y:S01]  /*9bf0*/  FMUL.FTZ R57, R139, c[0x0][0x2e0] ;  /* 0x0000b8008b397a20 */ /* 0x000fe20000410000 */
[----:B------:R-:W-:Y:S01]  /*9c00*/  F2FP.BF16.PACK_AB R16, R16, R87 ;  /* 0x000000571010723e */ /* 0x000fe200000010ff */
[----:B------:R-:W-:-:S02]  /*9c10*/  FMUL.FTZ R17, R53, c[0x0][0x2dc] ;  /* 0x0000b70035117a20 */ /* 0x000fc40000410000 */
[----:B------:R-:W-:Y:S01]  /*9c20*/  FMUL.FTZ R140, R140, c[0x0][0x2e0] ;  /* 0x0000b8008c8c7a20 */ /* 0x000fe20000410000 */
[----:B------:R-:W-:Y:S01]  /*9c30*/  F2FP.BF16.PACK_AB R57, R57, R138 ;  /* 0x0000008a3939723e */ /* 0x000fe200000010ff */
[----:B------:R-:W-:Y:S02]  /*9c40*/  FMUL.FTZ R54, R141, c[0x0][0x2e0] ;  /* 0x0000b8008d367a20 */ /* 0x000fe40000410000 */
[----:B------:R-:W-:Y:S02]  /*9c50*/  FMUL.FTZ R110, R20, c[0x0][0x2dc] ;  /* 0x0000b700146e7a20 */ /* 0x000fe40000410000 */
[----:B------:R-:W-:Y:S01]  /*9c60*/  FMUL.FTZ R88, R52, c[0x0][0x2dc] ;  /* 0x0000b70034587a20 */ /* 0x000fe20000410000 */
[----:B------:R-:W-:Y:S01]  /*9c70*/  F2FP.BF16.PACK_AB R54, R54, R140 ;  /* 0x0000008c3636723e */ /* 0x000fe200000010ff */
[----:B------:R-:W-:Y:S02]  /*9c80*/  FMUL.FTZ R142, R142, c[0x0][0x2e0] ;  /* 0x0000b8008e8e7a20 */ /* 0x000fe40000410000 */
        /* <DEDUP_REMOVED lines=49> */
[----:B------:R-:W-:Y:S02]  /*9fa0*/  FMUL.FTZ R24, R39, c[0x0][0x2dc] ;  /* 0x0000b70027187a20 */ /* 0x000fe40000410000 */
[----:B------:R-:W-:Y:S01]  /*9fb0*/  FMUL.FTZ R176, R176, c[0x0][0x2e0] ;  /* 0x0000b800b0b07a20 */ /* 0x000fe20000410000 */
[----:B------:R-:W-:Y:S01]  /*9fc0*/  F2FP.BF16.PACK_AB R43, R43, R166 ;  /* 0x000000a62b2b723e */ /* 0x000fe200000010ff */
[----:B------:R-:W-:Y:S02]  /*9fd0*/  FMUL.FTZ R40, R177, c[0x0][0x2e0] ;  /* 0x0000b800b1287a20 */ /* 0x000fe40000410000 */
[----:B------:R-:W-:Y:S02]  /*9fe0*/  FMUL.FTZ R107, R23, c[0x0][0x2dc] ;  /* 0x0000b700176b7a20 */ /* 0x000fe40000410000 */
[----:B------:R-:W-:Y:S01]  /*9ff0*/  FMUL.FTZ R93, R42, c[0x0][0x2dc] ;  /* 0x0000b7002a5d7a20 */ /* 0x000fe20000410000 */
[----:B------:R-:W-:Y:S01]  /*a000*/  F2FP.BF16.PACK_AB R40, R40, R176 ;  /* 0x000000b02828723e */ /* 0x000fe200000010ff */
[----:B------:R-:W-:-:S02]  /*a010*/  FMUL.FTZ R178, R178, c[0x0][0x2e0] ;  /* 0x0000b800b2b27a20 */ /* 0x000fc40000410000 */
[----:B------:R-:W-:Y:S01]  /*a020*/  FMUL.FTZ R39, R179, c[0x0][0x2e0] ;  /* 0x0000b800b3277a20 */ /* 0x000fe20000410000 */
[----:B------:R-:W-:Y:S01]  /*a030*/  F2FP.BF16.PACK_AB R22, R22, R93 ;  /* 0x0000005d1616723e */ /* 0x000fe200000010ff */
[----:B------:R-:W-:Y:S02]  /*a040*/  FMUL.FTZ R23, R41, c[0x0][0x2dc] ;  /* 0x0000b70029177a20 */ /* 0x000fe40000410000 */
[----:B------:R-:W-:Y:S01]  /*a050*/  FMUL.FTZ R168, R168, c[0x0][0x2e0] ;  /* 0x0000b800a8a87a20 */ /* 0x000fe20000410000 */
[----:B------:R-:W-:Y:S01]  /*a060*/  F2FP.BF16.PACK_AB R39, R39, R178 ;  /* 0x000000b22727723e */ /* 0x000fe200000010ff */
        /* <DEDUP_REMOVED lines=11> */
[----:B------:R-:W-:Y:S02]  /*a120*/  FMUL.FTZ R38, R173, c[0x0][0x2e0] ;  /* 0x0000b800ad267a20 */ /* 0x000fe40000410000 */
        /* <DEDUP_REMOVED lines=80> */
[----:B------:R-:W-:-:S04]  /*a630*/  F2FP.BF16.PACK_AB R2, R2, R76 ;  /* 0x0000004c0202723e */ /* 0x000fc800000010ff */
[----:B------:R-:W-:Y:S01]  /*a640*/  F2FP.BF16.PACK_AB R0, R0, R78 ;  /* 0x0000004e0000723e */ /* 0x000fe200000010ff */
        /* <DEDUP_REMOVED lines=78> */
.L_x_1463:
        /* <DEDUP_REMOVED lines=19> */
.L_x_1464:
        /* <DEDUP_REMOVED lines=11> */
[----:B------:R-:W-:Y:S01]  /*ad10*/  USHF.R.S32.HI UR13, URZ, 0x1f, UR36 ;  /* 0x0000001f3f0d7899 */ /* 0x000fe20008011424 */
[----:B------:R-:W-:Y:S01]  /*ad20*/  IMAD.WIDE.U32 R4, R32, c[0x0][0x3a0], R6 ;  /* 0x0000e80020047a25 */ /* 0x000fe200078e0006 */
[----:B------:R-:W-:Y:S01]  /*ad30*/  UIMAD UR8, UR7, UR9, UR8 ;  /* 0x00000009070872a4 */ /* 0x000fe2000f8e0208 */
[----:B------:R-:W-:-:S02]  /*ad40*/  IADD3 R30, R244, 0x40, RZ ;  /* 0x00000040f41e7810 */ /* 0x000fc40007ffe0ff */
[----:B------:R-:W-:Y:S01]  /*ad50*/  IADD3 R29, R244, 0x80, RZ ;  /* 0x00000080f41d7810 */ /* 0x000fe20007ffe0ff */
[----:B------:R-:W-:Y:S01]  /*ad60*/  BAR.SYNC.DEFER_BLOCKING 0x0 ;  /* 0x0000000000007b1d */ /* 0x000fe20000010000 */
[----:B------:R-:W-:Y:S01]  /*ad70*/  IADD3 R4, P0, R4, UR14, RZ ;  /* 0x0000000e04047c10 */ /* 0x000fe2000ff1e0ff */
[----:B------:R-:W-:Y:S01]  /*ad80*/  IMAD.U32 R8, RZ, RZ, UR8 ;  /* 0x00000008ff087e24 */ /* 0x000fe2000f8e00ff */
[----:B------:R-:W-:-:S03]  /*ad90*/  IADD3 R31, R244, 0xc0, RZ ;  /* 0x000000c0f41f7810 */ /* 0x000fc60007ffe0ff */
        /* <DEDUP_REMOVED lines=46> */
.L_x_1466:
[----:B--23--:R-:W-:Y:S05]  /*b080*/  BSYNC B0 ;  /* 0x0000000000007941 */ /* 0x00cfea0003800000 */
.L_x_1465:
        /* <DEDUP_REMOVED lines=22> */
.L_x_1468:
[----:B------:R-:W-:Y:S05]  /*b1f0*/  BSYNC B0 ;  /* 0x0000000000007941 */ /* 0x000fea0003800000 */
.L_x_1467:
[----:B------:R-:W-:Y:S01]  /*b200*/  ULDC.64 UR8, c[0x0][0x3a8] ;  /* 0x0000ea0000087ab9 */ /* 0x000fe20000000a00 */
[----:B------:R-:W-:Y:S01]  /*b210*/  IMAD.WIDE.U32 R6, R32, c[0x0][0x3a8], R6 ;  /* 0x0000ea0020067a25 */ /* 0x000fe200078e0006 */
        /* <DEDUP_REMOVED lines=30> */
.L_x_1470:
[----:B------:R-:W-:Y:S05]  /*b400*/  BSYNC B0 ;  /* 0x0000000000007941 */ /* 0x000fea0003800000 */
.L_x_1469:
        /* <DEDUP_REMOVED lines=20> */
.L_x_1441:
        /* <DEDUP_REMOVED lines=20> */
.L_x_1472:
        /* <DEDUP_REMOVED lines=18> */
.L_x_1473:
        /* <DEDUP_REMOVED lines=44> */
.L_x_1475:
[----:B------:R-:W-:Y:S05]  /*ba70*/  BSYNC B0 ;  /* 0x0000000000007941 */ /* 0x000fea0003800000 */
.L_x_1474:
        /* <DEDUP_REMOVED lines=21> */
.L_x_1477:
[----:B------:R-:W-:Y:S05]  /*bbd0*/  BSYNC B0 ;  /* 0x0000000000007941 */ /* 0x000fea0003800000 */
.L_x_1476:
        /* <DEDUP_REMOVED lines=31> */
.L_x_1479:
[----:B------:R-:W-:Y:S05]  /*bdd0*/  BSYNC B0 ;  /* 0x0000000000007941 */ /* 0x000fea0003800000 */
.L_x_1478:
        /* <DEDUP_REMOVED lines=18> */
.L_x_1471:
[----:B------:R-:W-:Y:S05]  /*bf00*/  BSYNC B1 ;  /* 0x0000000000017941 */ /* 0x000fea0003800000 */
.L_x_1436:
        /* <DEDUP_REMOVED lines=12> */
.L_x_1480:
[----:B------:R-:W-:Y:S05]  /*bfd0*/  EXIT ;  /* 0x000000000000794d */ /* 0x000fea0003800000 */
.L_x_1482:
        /* <DEDUP_REMOVED lines=10> */
.L_x_2040:


//--------------------- .text._ZN5flash44flash_bwd_dq_dk_dv_loop_seqk_parallel_kernelI23Flash_bwd_kernel_traitsILi256ELi64ELi64ELi8ELi4ELi2ELi2ELb0ELb0EN7cutlass10bfloat16_tE19Flash_kernel_traitsILi256ELi64ELi64ELi8ES3_EELb0ELb0ELb0ELb0ELb0ELb0ELb1EEEvNS_16Flash_bwd_paramsE --------------------------
	.section	.text._ZN5flash44flash_bwd_dq_dk_dv_loop_seqk_parallel_kernelI23Flash_bwd_kernel_traitsILi256ELi64ELi64ELi8ELi4ELi2ELi2ELb0ELb0EN7cutlass10bfloat16_tE19Flash_kernel_traitsILi256ELi64ELi64ELi8ES3_EELb0ELb0ELb0ELb0ELb0ELb0ELb1EEEvNS_16Flash_bwd_paramsE,"ax",@progbits
	.sectioninfo	@"SHI_REGISTERS=255"
	.align	128
        .global         _ZN5flash44flash_bwd_dq_dk_dv_loop_seqk_parallel_kernelI23Flash_bwd_kernel_traitsILi256ELi64ELi64ELi8ELi4ELi2ELi2ELb0ELb0EN7cutlass10bfloat16_tE19Flash_kernel_traitsILi256ELi64ELi64ELi8ES3_EELb0ELb0ELb0ELb0ELb0ELb0ELb1EEEvNS_16Flash_bwd_paramsE
        .type           _ZN5flash44flash_bwd_dq_dk_dv_loop_seqk_parallel_kernelI23Flash_bwd_kernel_traitsILi256ELi64ELi64ELi8ELi4ELi2ELi2ELb0ELb0EN7cutlass10bfloat16_tE19Flash_kernel_traitsILi256ELi64ELi64ELi8ES3_EELb0ELb0ELb0ELb0ELb0ELb0ELb1EEEvNS_16Flash_bwd_paramsE,@function
        .size           _ZN5flash44flash_bwd_dq_dk_dv_loop_seqk_parallel_kernelI23Flash_bwd_kernel_traitsILi256ELi64ELi64ELi8ELi4ELi2ELi2ELb0ELb0EN7cutlass10bfloat16_tE19Flash_kernel_traitsILi256ELi64ELi64ELi8ES3_EELb0ELb0ELb0ELb0ELb0ELb0ELb1EEEvNS_16Flash_bwd_paramsE,(.L_x_2041 - _ZN5flash44flash_bwd_dq_dk_dv_loop_seqk_parallel_kernelI23Flash_bwd_kernel_traitsILi256ELi64ELi64ELi8ELi4ELi2ELi2ELb0ELb0EN7cutlass10bfloat16_tE19Flash_kernel_traitsILi256ELi64ELi64ELi8ES3_EELb0ELb0ELb0ELb0ELb0ELb0ELb1EEEvNS_16Flash_bwd_paramsE)
        .other          _ZN5flash44flash_bwd_dq_dk_dv_loop_seqk_parallel_kernelI23Flash_bwd_kernel_traitsILi256ELi64ELi64ELi8ELi4ELi2ELi2ELb0ELb0EN7cutlass10bfloat16_tE19Flash_kernel_traitsILi256ELi64ELi64ELi8ES3_EELb0ELb0ELb0ELb0ELb0ELb0ELb1EEEvNS_16Flash_bwd_paramsE,@"STO_CUDA_ENTRY STV_DEFAULT"
_ZN5flash44flash_bwd_dq_dk_dv_loop_seqk_parallel_kernelI23Flash_bwd_kernel_traitsILi256ELi64ELi64ELi8ELi4ELi2ELi2ELb0ELb0EN7cutlass10bfloat16_tE19Flash_kernel_traitsILi256ELi64ELi64ELi8ES3_EELb0ELb0ELb0ELb0ELb0ELb0ELb1EEEvNS_16Flash_bwd_paramsE:
.text._ZN5flash44flash_bwd_dq_dk_dv_loop_seqk_parallel_kernelI23Flash_bwd_kernel_traitsILi256ELi64ELi64ELi8ELi4ELi2ELi2ELb0ELb0EN7cutlass10bfloat16_tE19Flash_kernel_traitsILi256ELi64ELi64ELi8ES3_EELb0ELb0ELb0ELb0ELb0ELb0ELb1EEEvNS_16Flash_bwd_paramsE:
        /* <DEDUP_REMOVED lines=177> */
.L_x_1529:
        /* <DEDUP_REMOVED lines=66> */
.L_x_1483:
        /* <DEDUP_REMOVED lines=58> */
.L_x_1485:
        /* <DEDUP_REMOVED lines=43> */
.L_x_1486:
        /* <DEDUP_REMOVED lines=45> */
.L_x_1487:
[----:B------:R-:W-:-:S03]  /*1850*/  UMOV UR11, UR50 ;  /* 0x00000032000b7c82 */ /* 0x000fc60008000000 */
.L_x_1488:
        /* <DEDUP_REMOVED lines=37> */
[----:B------:R-:W-:Y:S01]  /*1ab0*/  IMAD.WIDE.U32 R2, R5, c[0x0][0x378], R2 ;  /* 0x0000de0005027a25 */ /* 0x000fe200078e0002 */
[----:B------:R-:W-:-:S02]  /*1ac0*/  UMOV UR38, 0x4 ;  /* 0x0000000400267882 */ /* 0x000fc40000000000 */
[----:B------:R-:W-:Y:S01]  /*1ad0*/  ULDC.64 UR12, c[0x0][0x3c8] ;  /* 0x0000f200000c7ab9 */ /* 0x000fe20000000a00 */
[----:B------:R-:W-:Y:S01]  /*1ae0*/  IADD3.X R7, R7, UR29, R15, P1, !PT ;  /* 0x0000001d07077c10 */ /* 0x000fe20008ffe40f */
[----:B------:R-:W-:Y:S01]  /*1af0*/  ULDC.64 UR10, c[0x0][0x200] ;  /* 0x00008000000a7ab9 */ /* 0x000fe20000000a00 */
[----:B------:R-:W-:Y:S01]  /*1b00*/  IADD3 R5, R3, UR16, RZ ;  /* 0x0000001003057c10 */ /* 0x000fe2000fffe0ff */
[----:B------:R-:W-:Y:S01]  /*1b10*/  ULEA.HI.SX32 UR7, UR34, 0xffffffff, 0x1a ;  /* 0xffffffff22077891 */ /* 0x000fe2000f8fd23f */
[----:B------:R-:W-:Y:S01]  /*1b20*/  IMAD.MOV.U32 R4, RZ, RZ, R2 ;  /* 0x000000ffff047224 */ /* 0x000fe200078e0002 */
[----:B------:R-:W-:Y:S02]  /*1b30*/  UIMAD.WIDE UR8, UR8, UR38, UR12 ;  /* 0x00000026080872a5 */ /* 0x000fe4000f8e020c */
[----:B------:R-:W-:Y:S01]  /*1b40*/  UIMAD.WIDE UR14, UR14, UR38, UR10 ;  /* 0x000000260e0e72a5 */ /* 0x000fe2000f8e020a */
[----:B------:R-:W-:Y:S05]  /*1b50*/  @!P0 BRA `(.L_x_1489) ;  /* 0x0000916000008947 */ /* 0x000fea0003800000 */
[----:B------:R-:W2:Y:S01]  /*1b60*/  LDL R27, [R1+0x58] ;  /* 0x00005800011b7983 */ /* 0x000ea20000100800 */
[----:B------:R-:W-:Y:S01]  /*1b70*/  PLOP3.LUT P0, PT, PT, PT, UP2, 0x80, 0x0 ;  /* 0x000000000000781c */ /* 0x000fe20003f0f028 */
[----:B------:R-:W-:Y:S01]  /*1b80*/  UMOV UR13, UR8 ;  /* 0x00000008000d7c82 */ /* 0x000fe20008000000 */
[C---:B------:R-:W-:Y:S01]  /*1b90*/  IADD3 R25, R240.reuse, 0xc0, RZ ;  /* 0x000000c0f0197810 */ /* 0x040fe20007ffe0ff */
[----:B------:R-:W-:Y:S01]  /*1ba0*/  ULEA.HI UR8, UR7, UR7, URZ, 0x1 ;  /* 0x0000000707087291 */ /* 0x000fe2000f8f083f */
[----:B------:R-:W-:Y:S01]  /*1bb0*/  IADD3 R26, R240, 0x40, RZ ;  /* 0x00000040f01a7810 */ /* 0x000fe20007ffe0ff */
[----:B------:R-:W-:Y:S01]  /*1bc0*/  ULDC.64 UR10, c[0x0][0x1a8] ;  /* 0x00006a00000a7ab9 */ /* 0x000fe20000000a00 */
[----:B------:R-:W-:Y:S01]  /*1bd0*/  IMAD.U32 R10, RZ, RZ, UR35 ;  /* 0x00000023ff0a7e24 */ /* 0x000fe2000f8e00ff */
[----:B------:R-:W-:Y:S01]  /*1be0*/  ULOP3.LUT UR8, UR8, 0xfffffffe, URZ, 0xc0, !UPT ;  /* 0xfffffffe08087892 */ /* 0x000fe2000f8ec03f */
[----:B------:R1:W-:Y:S01]  /*1bf0*/  STL [R1+0x4], R25 ;  /* 0x0000041901007387 */ /* 0x0003e20000100800 */
[----:B------:R-:W-:Y:S01]  /*1c00*/  UMOV UR12, UR9 ;  /* 0x00000009000c7c82 */ /* 0x000fe20008000000 */
[----:B------:R-:W-:Y:S01]  /*1c10*/  IMAD R0, R23, c[0x0][0x370], RZ ;  /* 0x0000dc0017007a24 */ /* 0x000fe200078e02ff */
[----:B------:R-:W-:Y:S01]  /*1c20*/  UIADD3 UR8, UR7, -UR8, URZ ;  /* 0x8000000807087290 */ /* 0x000fe2000fffe03f */
[----:B------:R1:W-:Y:S01]  /*1c30*/  STL [R1], R26 ;  /* 0x0000001a01007387 */ /* 0x0003e20000100800 */
[----:B------:R-:W-:Y:S01]  /*1c40*/  UIMAD UR9, UR61, UR10, URZ ;  /* 0x0000000a3d0972a4 */ /* 0x000fe2000f8e023f */
[----:B------:R-:W-:Y:S01]  /*1c50*/  IMAD.WIDE.U32 R4, R12, c[0x0][0x370], R4 ;  /* 0x0000dc000c047a25 */ /* 0x000fe200078e0004 */
[----:B------:R-:W-:Y:S01]  /*1c60*/  UISETP.NE.AND UP0, UPT, UR8, 0x1, UPT ;  /* 0x000000010800788c */ /* 0x000fe2000bf05270 */
[----:B------:R-:W-:Y:S01]  /*1c70*/  @P0 BAR.SYNC.DEFER_BLOCKING 0x0 ;  /* 0x0000000000000b1d */ /* 0x000fe20000010000 */
[----:B------:R-:W-:Y:S01]  /*1c80*/  UIMAD UR8, UR7, -0x40, UR32 ;  /* 0xffffffc0070878a4 */ /* 0x000fe2000f8e0220 */
[----:B------:R-:W-:Y:S01]  /*1c90*/  IMAD.WIDE.U32 R10, R10, c[0x0][0x1a8], R6 ;  /* 0x00006a000a0a7a25 */ /* 0x000fe200078e0006 */
[----:B------:R-:W-:Y:S01]  /*1ca0*/  UIMAD UR9, UR35, UR11, UR9 ;  /* 0x0000000b230972a4 */ /* 0x000fe2000f8e0209 */
[----:B------:R-:W-:-:S02]  /*1cb0*/  LEA R243, P0, R4, c[0x0][0x330], 0x1 ;  /* 0x0000cc0004f37a11 */ /* 0x000fc400078008ff */
[C---:B------:R-:W-:Y:S01]  /*1cc0*/  IMAD R0, R12.reuse, c[0x0][0x374], R0 ;  /* 0x0000dd000c007a24 */ /* 0x040fe200078e0200 */
[----:B------:R-:W-:Y:S01]  /*1cd0*/  ISETP.GE.AND P6, PT, R12, UR8, PT ;  /* 0x000000080c007c0c */ /* 0x000fe2000bfc6270 */
[----:B------:R-:W-:Y:S01]  /*1ce0*/  UMOV UR11, UR14 ;  /* 0x0000000e000b7c82 */ /* 0x000fe20008000000 */
[----:B------:R-:W-:Y:S01]  /*1cf0*/  LEA R242, P1, R10, c[0x0][0x160], 0x1 ;  /* 0x000058000af27a11 */ /* 0x000fe200078208ff */
[----:B------:R-:W-:Y:S01]  /*1d00*/  IMAD.IADD R8, R5, 0x1, R0 ;  /* 0x0000000105087824 */ /* 0x000fe200078e0200 */
[----:B------:R-:W-:Y:S01]  /*1d10*/  IADD3 R16, R11, UR9, RZ ;  /* 0x000000090b107c10 */ /* 0x000fe2000fffe0ff */
[----:B------:R-:W-:Y:S01]  /*1d20*/  UMOV UR10, UR15 ;  /* 0x0000000f000a7c82 */ /* 0x000fe20008000000 */
[----:B------:R-:W-:Y:S01]  /*1d30*/  BSSY B0, `(.L_x_1490) ;  /* 0x0000032000007945 */ /* 0x000fe20003800000 */
[----:B------:R-:W-:Y:S02]  /*1d40*/  IADD3 R252, R240, 0x80, RZ ;  /* 0x00000080f0fc7810 */ /* 0x000fe40007ffe0ff */
[----:B------:R-:W-:-:S02]  /*1d50*/  LEA.HI.X R245, R4, c[0x0][0x334], R8, 0x1, P0 ;  /* 0x0000cd0004f57a11 */ /* 0x000fc400000f0c08 */
        /* <DEDUP_REMOVED lines=47> */
.L_x_1491:
[----:B------:R-:W-:Y:S05]  /*2050*/  BSYNC B0 ;  /* 0x0000000000007941 */ /* 0x000fea0003800000 */
.L_x_1490:
        /* <DEDUP_REMOVED lines=48> */
.L_x_1493:
[----:B------:R-:W-:Y:S05]  /*2360*/  BSYNC B0 ;  /* 0x0000000000007941 */ /* 0x000fea0003800000 */
.L_x_1492:
        /* <DEDUP_REMOVED lines=23> */
.L_x_1495:
        /* <DEDUP_REMOVED lines=50> */
.L_x_1496:
[----:B------:R-:W-:Y:S05]  /*2800*/  BSYNC B0 ;  /* 0x0000000000007941 */ /* 0x000fea0003800000 */
.L_x_1494:
        /* <DEDUP_REMOVED lines=21> */
.L_x_1498:
        /* <DEDUP_REMOVED lines=49> */
.L_x_1499:
[----:B------:R-:W-:Y:S05]  /*2c70*/  BSYNC B0 ;  /* 0x0000000000007941 */ /* 0x000fea0003800000 */
.L_x_1497:
[----:B--23--:R-:W-:Y:S02]  /*2c80*/  SHF.R.S32.HI R2, RZ, 0x1f, R19 ;  /* 0x0000001fff027819 */ /* 0x00cfe40000011413 */
        /* <DEDUP_REMOVED lines=15> */
[C---:B------:R-:W-:Y:S01]  /*2d80*/  ISETP.GE.AND P3, PT, R0.reuse, UR8, PT ;  /* 0x0000000800007c0c */ /* 0x040fe2000bf66270 */
[----:B------:R-:W-:Y:S01]  /*2d90*/  IMAD.U32 R16, RZ, RZ, UR26 ;  /* 0x0000001aff107e24 */ /* 0x000fe2000f8e00ff */
[----:B------:R-:W-:Y:S01]  /*2da0*/  ISETP.GE.AND P2, PT, R3, UR8, PT ;  /* 0x0000000803007c0c */ /* 0x000fe2000bf46270 */
[----:B------:R-:W-:Y:S01]  /*2db0*/  USHF.R.S32.HI UR8, URZ, 0x1f, UR26 ;  /* 0x0000001f3f087899 */ /* 0x000fe2000801141a */
[----:B------:R-:W-:Y:S01]  /*2dc0*/  SHF.L.U64.HI R4, R0, 0x2, R2 ;  /* 0x0000000200047819 */ /* 0x000fe20000010202 */
[----:B------:R2:W-:Y:S01]  /*2dd0*/  STL [R1+0x44], R5 ;  /* 0x0000440501007387 */ /* 0x0005e20000100800 */
[----:B------:R-:W-:Y:S01]  /*2de0*/  IADD3 R2, P1, R5, UR11, RZ ;  /* 0x0000000b05027c10 */ /* 0x000fe2000ff3e0ff */
[----:B------:R-:W-:-:S02]  /*2df0*/  UIMAD UR14, UR8, UR14, URZ ;  /* 0x0000000e080e72a4 */ /* 0x000fc4000f8e023f */
[----:B------:R2:W-:Y:S01]  /*2e00*/  STL [R1+0x40], R4 ;  /* 0x0000400401007387 */ /* 0x0005e20000100800 */
        /* <DEDUP_REMOVED lines=63> */
.L_x_1501:
[----:B--2---:R-:W-:Y:S05]  /*3200*/  BSYNC B0 ;  /* 0x0000000000007941 */ /* 0x004fea0003800000 */
.L_x_1500:
        /* <DEDUP_REMOVED lines=55> */
.L_x_1503:
[----:B------:R-:W-:Y:S05]  /*3580*/  BSYNC B0 ;  /* 0x0000000000007941 */ /* 0x000fea0003800000 */
.L_x_1502:
        /* <DEDUP_REMOVED lines=62> */
.L_x_1505:
[----:B------:R-:W-:Y:S05]  /*3970*/  BSYNC B0 ;  /* 0x0000000000007941 */ /* 0x000fea0003800000 */
.L_x_1504:
        /* <DEDUP_REMOVED lines=54> */
.L_x_1507:
[----:B------:R-:W-:Y:S05]  /*3ce0*/  BSYNC B0 ;  /* 0x0000000000007941 */ /* 0x000fea0003800000 */
.L_x_1506:
[----:B------:R-:W-:Y:S01]  /*3cf0*/  IADD3 R0, R230, 0x4000, RZ ;  /* 0x00004000e6007810 */ /* 0x000fe20007ffe0ff */
[----:B------:R-:W0:Y:S01]  /*3d00*/  LDGDEPBAR ;  /* 0x00000000000079af */ /* 0x000e220000000000 */
[----:B-1-3--:R-:W-:Y:S01]  /*3d10*/  IADD3 R2, R231, 0x4000, RZ ;  /* 0x00004000e7027810 */ /* 0x00afe20007ffe0ff */
[----:B------:R-:W-:Y:S01]  /*3d20*/  IMAD.MOV.U32 R238, RZ, RZ, R236 ;  /* 0x000000ffffee7224 */ /* 0x000fe200078e00ec */
[----:B------:R-:W-:Y:S01]  /*3d30*/  SEL R0, R0, R230, !P0 ;  /* 0x000000e600007207 */ /* 0x000fe20004000000 */
[----:B------:R-:W-:Y:S01]  /*3d40*/  CS2R R190, SRZ ;  /* 0x0000000000be7805 */ /* 0x000fe2000001ff00 */
[----:B------:R-:W-:Y:S01]  /*3d50*/  SEL R2, R2, R231, !P0 ;  /* 0x000000e702027207 */ /* 0x000fe20004000000 */
[----:B------:R-:W-:Y:S01]  /*3d60*/  CS2R R188, SRZ ;  /* 0x0000000000bc7805 */ /* 0x000fe2000001ff00 */
[----:B------:R-:W-:Y:S01]  /*3d70*/  SHF.L.U32 R220, R0, 0x1, RZ ;  /* 0x0000000100dc7819 */ /* 0x000fe200000006ff */
[----:B------:R-:W-:Y:S01]  /*3d80*/  IMAD.MOV.U32 R0, RZ, RZ, c[0x0][0x22c] ;  /* 0x00008b00ff007624 */ /* 0x000fe200078e00ff */
[----:B------:R-:W-:Y:S01]  /*3d90*/  CS2R R194, SRZ ;  /* 0x0000000000c27805 */ /* 0x000fe2000001ff00 */
[----:B------:R-:W-:Y:S01]  /*3da0*/  IMAD.SHL.U32 R225, R2, 0x2, RZ ;  /* 0x0000000202e17824 */ /* 0x000fe200078e00ff */
[----:B------:R-:W-:Y:S01]  /*3db0*/  CS2R R192, SRZ ;  /* 0x0000000000c07805 */ /* 0x000fe2000001ff00 */
        /* <DEDUP_REMOVED lines=9> */
[C---:B------:R-:W-:Y:S01]  /*3e50*/  IADD3 R7, R8.reuse, 0x20, RZ ;  /* 0x0000002008077810 */ /* 0x040fe20007ffe0ff */
[----:B------:R-:W-:Y:S01]  /*3e60*/  CS2R R178, SRZ ;  /* 0x0000000000b27805 */ /* 0x000fe2000001ff00 */
[C---:B------:R-:W-:Y:S01]  /*3e70*/  IADD3 R6, R8.reuse, 0x40, RZ ;  /* 0x0000004008067810 */ /* 0x040fe20007ffe0ff */
[----:B------:R-:W-:Y:S01]  /*3e80*/  CS2R R176, SRZ ;  /* 0x0000000000b07805 */ /* 0x000fe2000001ff00 */
[C---:B------:R-:W-:Y:S01]  /*3e90*/  IADD3 R5, R8.reuse, 0x60, RZ ;  /* 0x0000006008057810 */ /* 0x040fe20007ffe0ff */
[C---:B------:R-:W-:Y:S01]  /*3ea0*/  IMAD.IADD R7, R239.reuse, 0x1, R7 ;  /* 0x00000001ef077824 */ /* 0x040fe200078e0207 */
[C---:B------:R-:W-:Y:S01]  /*3eb0*/  IADD3 R4, R8.reuse, 0x80, RZ ;  /* 0x0000008008047810 */ /* 0x040fe20007ffe0ff */
[C---:B------:R-:W-:Y:S01]  /*3ec0*/  IMAD.IADD R6, R239.reuse, 0x1, R6 ;  /* 0x00000001ef067824 */ /* 0x040fe200078e0206 */
[C---:B------:R-:W-:Y:S01]  /*3ed0*/  IADD3 R3, R8.reuse, 0xa0, RZ ;  /* 0x000000a008037810 */ /* 0x040fe20007ffe0ff */
[C---:B------:R-:W-:Y:S01]  /*3ee0*/  IMAD.IADD R7, R239.reuse, 0x1, R7 ;  /* 0x00000001ef077824 */ /* 0x040fe200078e0207 */
[C---:B------:R-:W-:Y:S01]  /*3ef0*/  IADD3 R5, R239.reuse, R5, RZ ;  /* 0x00000005ef057210 */ /* 0x040fe20007ffe0ff */
[C---:B------:R-:W-:Y:S01]  /*3f00*/  IMAD.IADD R4, R239.reuse, 0x1, R4 ;  /* 0x00000001ef047824 */ /* 0x040fe200078e0204 */
[C---:B------:R-:W-:Y:S01]  /*3f10*/  IADD3 R2, R8.reuse, 0xc0, RZ ;  /* 0x000000c008027810 */ /* 0x040fe20007ffe0ff */
        /* <DEDUP_REMOVED lines=21> */
[----:B------:R1:W-:Y:S01]  /*4070*/  STL [R1+0x20], R7 ;  /* 0x0000200701007387 */ /* 0x0003e20000100800 */
[C---:B------:R-:W-:Y:S01]  /*4080*/  IMAD.IADD R3, R239.reuse, 0x1, R3 ;  /* 0x00000001ef037824 */ /* 0x040fe200078e0203 */
[C---:B------:R-:W-:Y:S01]  /*4090*/  IADD3 R2, R239.reuse, R2, RZ ;  /* 0x00000002ef027210 */ /* 0x040fe20007ffe0ff */
[C---:B------:R-:W-:Y:S01]  /*40a0*/  IMAD.IADD R0, R239.reuse, 0x1, R0 ;  /* 0x00000001ef007824 */ /* 0x040fe200078e0200 */
        /* <DEDUP_REMOVED lines=25> */
[C---:B---3--:R-:W-:Y:S01]  /*4240*/  IMAD.IADD R6, R239.reuse, 0x1, R6 ;  /* 0x00000001ef067824 */ /* 0x048fe200078e0206 */
[----:B------:R-:W-:Y:S01]  /*4250*/  STL [R1+0x3c], R7 ;  /* 0x00003c0701007387 */ /* 0x000fe20000100800 */
[----:B------:R-:W-:Y:S01]  /*4260*/  CS2R R78, SRZ ;  /* 0x00000000004e7805 */ /* 0x000fe2000001ff00 */
[----:B------:R-:W-:Y:S01]  /*4270*/  CS2R R76, SRZ ;  /* 0x00000000004c7805 */ /* 0x000fe2000001ff00 */
[C---:B--2---:R-:W-:Y:S01]  /*4280*/  IADD3 R5, R239.reuse, R5, RZ ;  /* 0x00000005ef057210 */ /* 0x044fe20007ffe0ff */
[----:B------:R1:W-:Y:S01]  /*4290*/  STL [R1+0xc], R2 ;  /* 0x00000c0201007387 */ /* 0x0003e20000100800 */
[----:B------:R-:W-:Y:S01]  /*42a0*/  CS2R R82, SRZ ;  /* 0x0000000000527805 */ /* 0x000fe2000001ff00 */
[----:B------:R-:W-:Y:S01]  /*42b0*/  CS2R R80, SRZ ;  /* 0x0000000000507805 */ /* 0x000fe2000001ff00 */
[C---:B----4-:R-:W-:Y:S01]  /*42c0*/  IMAD.IADD R4, R239.reuse, 0x1, R4 ;  /* 0x00000001ef047824 */ /* 0x050fe200078e0204 */
[----:B------:R-:W-:Y:S01]  /*42d0*/  STL [R1+0x38], R6 ;  /* 0x0000380601007387 */ /* 0x000fe20000100800 */
[----:B------:R-:W-:Y:S01]  /*42e0*/  CS2R R74, SRZ ;  /* 0x00000000004a7805 */ /* 0x000fe2000001ff00 */
[----:B------:R-:W-:Y:S01]  /*42f0*/  CS2R R72, SRZ ;  /* 0x0000000000487805 */ /* 0x000fe2000001ff00 */
[C---:B------:R-:W-:Y:S01]  /*4300*/  IADD3 R3, R239.reuse, R3, RZ ;  /* 0x00000003ef037210 */ /* 0x040fe20007ffe0ff */
        /* <DEDUP_REMOVED lines=17> */
[C---:B-1----:R-:W-:Y:S01]  /*4420*/  IMAD.IADD R2, R239.reuse, 0x1, R2 ;  /* 0x00000001ef027824 */ /* 0x042fe200078e0202 */
[----:B------:R-:W-:Y:S01]  /*4430*/  CS2R R48, SRZ ;  /* 0x0000000000307805 */ /* 0x000fe2000001ff00 */
[----:B------:R-:W-:Y:S01]  /*4440*/  CS2R R42, SRZ ;  /* 0x00000000002a7805 */ /* 0x000fe2000001ff00 */
[----:B------:R-:W-:Y:S01]  /*4450*/  CS2R R40, SRZ ;  /* 0x0000000000287805 */ /* 0x000fe2000001ff00 */
[----:B------:R-:W-:Y:S01]  /*4460*/  CS2R R38, SRZ ;  /* 0x0000000000267805 */ /* 0x000fe2000001ff00 */
[----:B------:R-:W-:Y:S01]  /*4470*/  CS2R R36, SRZ ;  /* 0x0000000000247805 */ /* 0x000fe2000001ff00 */
[----:B------:R-:W-:Y:S01]  /*4480*/  CS2R R30, SRZ ;  /* 0x00000000001e7805 */ /* 0x000fe2000001ff00 */
[----:B------:R-:W-:Y:S01]  /*4490*/  CS2R R28, SRZ ;  /* 0x00000000001c7805 */ /* 0x000fe2000001ff00 */
[----:B--2---:R-:W-:Y:S01]  /*44a0*/  IADD3 R0, R239, R0, RZ ;  /* 0x00000000ef007210 */ /* 0x004fe20007ffe0ff */
[----:B------:R-:W-:Y:S01]  /*44b0*/  CS2R R34, SRZ ;  /* 0x0000000000227805 */ /* 0x000fe2000001ff00 */
[----:B------:R-:W-:Y:S01]  /*44c0*/  CS2R R32, SRZ ;  /* 0x0000000000207805 */ /* 0x000fe2000001ff00 */
[----:B------:R-:W-:Y:S01]  /*44d0*/  CS2R R26, SRZ ;  /* 0x00000000001a7805 */ /* 0x000fe2000001ff00 */
[----:B------:R-:W-:Y:S01]  /*44e0*/  CS2R R24, SRZ ;  /* 0x0000000000187805 */ /* 0x000fe2000001ff00 */
[----:B------:R3:W-:Y:S01]  /*44f0*/  STL [R1+0x24], R0 ;  /* 0x0000240001007387 */ /* 0x0007e20000100800 */
[----:B------:R-:W-:Y:S01]  /*4500*/  CS2R R22, SRZ ;  /* 0x0000000000167805 */ /* 0x000fe2000001ff00 */
[----:B------:R-:W-:Y:S01]  /*4510*/  CS2R R20, SRZ ;  /* 0x0000000000147805 */ /* 0x000fe2000001ff00 */
[----:B------:R-:W-:Y:S01]  /*4520*/  IMAD.MOV.U32 R233, RZ, RZ, 0x20 ;  /* 0x00000020ffe97424 */ /* 0x000fe200078e00ff */
[----:B------:R3:W-:Y:S01]  /*4530*/  STL [R1+0x28], R2 ;  /* 0x0000280201007387 */ /* 0x0007e20000100800 */
[----:B------:R-:W-:Y:S01]  /*4540*/  MOV R232, 0x40 ;  /* 0x0000004000e87802 */ /* 0x000fe20000000f00 */
[----:B------:R-:W-:-:S02]  /*4550*/  IMAD.SHL.U32 R228, R231, 0x2, RZ ;  /* 0x00000002e7e47824 */ /* 0x000fc400078e00ff */
.L_x_1510:
[----:B---3--:R-:W2:Y:S01]  /*4560*/  LDL R0, [R1+0x54] ;  /* 0x0000540001007983 */ /* 0x008ea20000100800 */
[----:B------:R-:W-:Y:S01]  /*4570*/  USHF.L.U32 UR8, UR17, 0x6, URZ ;  /* 0x0000000611087899 */ /* 0x000fe2000800063f */
[----:B------:R-:W-:Y:S01]  /*4580*/  MOV R129, c[0x0][0x22c] ;  /* 0x00008b0000817a02 */ /* 0x000fe20000000f00 */
[----:B------:R-:W-:Y:S02]  /*4590*/  UISETP.GE.AND UP4, UPT, UR7, 0x1, UPT ;  /* 0x000000010700788c */ /* 0x000fe4000bf86270 */
[----:B------:R-:W-:Y:S01]  /*45a0*/  UIADD3 UR8, UR8, 0x40, URZ ;  /* 0x0000004008087890 */ /* 0x000fe2000fffe03f */
[----:B------:R-:W0:Y:S01]  /*45b0*/  LDGDEPBAR ;  /* 0x00000000000079af */ /* 0x000e220000000000 */
[----:B------:R-:W-:Y:S02]  /*45c0*/  IMAD R129, R129, c[0x0][0x1c0], RZ ;  /* 0x0000700081817a24 */ /* 0x000fe400078e02ff */
[----:B------:R-:W-:Y:S03]  /*45d0*/  UISETP.GE.AND UP0, UPT, UR8, UR6, UPT ;  /* 0x000000060800728c */ /* 0x000fe6000bf06270 */
[----:B------:R-:W3:Y:S01]  /*45e0*/  LDL R117, [R1+0x50] ;  /* 0x0000500001757983 */ /* 0x000ee20000100800 */
[----:B------:R-:W-:Y:S05]  /*45f0*/  LEA R129, -R129, RZ, 0x6 ;  /* 0x000000ff81817211 */ /* 0x000fea00078e31ff */
[----:B------:R-:W4:Y:S06]  /*4600*/  LDL R127, [R1+0x44] ;  /* 0x00004400017f7983 */ /* 0x000f2c0000100800 */
[----:B------:R-:W3:Y:S06]  /*4610*/  LDL R128, [R1+0x40] ;  /* 0x0000400001807983 */ /* 0x000eec0000100800 */
[----:B-----5:R1:W5:Y:S01]  /*4620*/  LDL R130, [R1] ;  /* 0x0000000001827983 */ /* 0x0203620000100800 */
        /* <DEDUP_REMOVED lines=13> */
[----:B------:R-:W-:Y:S01]  /*4700*/  LDSM.16.M88.4 R84, [R224+0x18800] ;  /* 0x01880000e054783b */ /* 0x000fe20000000200 */
[----:B--2---:R-:W-:Y:S02]  /*4710*/  R2P PR, R0, 0x6 ;  /* 0x0000000600007804 */ /* 0x004fe40000000000 */
[----:B------:R-:W-:Y:S02]  /*4720*/  PLOP3.LUT P0, PT, PT, PT, UP0, 0x80, 0x0 ;  /* 0x000000000000781c */ /* 0x000fe40003f0f008 */
[----:B------:R-:W-:Y:S02]  /*4730*/  PLOP3.LUT P5, PT, PT, PT, UP0, 0x80, 0x0 ;  /* 0x000000000000781c */ /* 0x000fe40003faf008 */
[----:B------:R-:W-:Y:S04]  /*4740*/  SEL R116, R233, 0xffffffe0, !P1 ;  /* 0xffffffe0e9747807 */ /* 0x000fe80004800000 */
[----:B------:R-:W-:Y:S02]  /*4750*/  SEL R217, R232, 0xffffffc0, !P2 ;  /* 0xffffffc0e8d97807 */ /* 0x000fe40005000000 */
[C---:B------:R-:W-:Y:S02]  /*4760*/  IADD3 R3, R225.reuse, R116, RZ ;  /* 0x00000074e1037210 */ /* 0x040fe40007ffe0ff */
[-C--:B------:R-:W-:Y:S02]  /*4770*/  IADD3 R2, R225, R217.reuse, RZ ;  /* 0x000000d9e1027210 */ /* 0x080fe40007ffe0ff */
[----:B------:R-:W-:Y:S01]  /*4780*/  IADD3 R0, R3, R217, RZ ;  /* 0x000000d903007210 */ /* 0x000fe20007ffe0ff */
[----:B------:R-:W1:Y:S01]  /*4790*/  LDSM.16.M88.4 R88, [R3] ;  /* 0x000000000358783b */ /* 0x000e620000000200 */
[----:B------:R-:W-:Y:S02]  /*47a0*/  PLOP3.LUT P1, PT, PT, PT, UP0, 0x80, 0x0 ;  /* 0x000000000000781c */ /* 0x000fe40003f2f008 */
[----:B------:R-:W-:Y:S02]  /*47b0*/  PLOP3.LUT P2, PT, PT, PT, UP0, 0x80, 0x0 ;  /* 0x000000000000781c */ /* 0x000fe40003f4f008 */
[----:B------:R-:W-:Y:S01]  /*47c0*/  PLOP3.LUT P3, PT, PT, PT, UP0, 0x80, 0x0 ;  /* 0x000000000000781c */ /* 0x000fe20003f6f008 */
[----:B------:R-:W2:Y:S01]  /*47d0*/  LDSM.16.M88.4 R100, [R2] ;  /* 0x000000000264783b */ /* 0x000ea20000000200 */
[----:B------:R-:W-:Y:S02]  /*47e0*/  PLOP3.LUT P4, PT, PT, PT, UP0, 0x80, 0x0 ;  /* 0x000000000000781c */ /* 0x000fe40003f8f008 */
[----:B------:R-:W-:Y:S03]  /*47f0*/  PLOP3.LUT P6, PT, PT, PT, UP0, 0x80, 0x0 ;  /* 0x000000000000781c */ /* 0x000fe60003fcf008 */
[----:B------:R-:W2:Y:S01]  /*4800*/  LDSM.16.M88.4 R108, [R0] ;  /* 0x00000000006c783b */ /* 0x000ea20000000200 */
[C---:B-1----:R-:W-:Y:S08]  /*4810*/  HMMA.16816.F32.BF16 R4, R88.reuse, R92, R4 ;  /* 0x0000005c5804723c */ /* 0x042ff00000041804 */
[C---:B------:R-:W-:Y:S01]  /*4820*/  HMMA.16816.F32.BF16 R8, R88.reuse, R94, R8 ;  /* 0x0000005e5808723c */ /* 0x040fe20000041808 */
[----:B------:R-:W-:Y:S07]  /*4830*/  LDSM.16.M88.4 R92, [R225+0x2000] ;  /* 0x00200000e15c783b */ /* 0x000fee0000000200 */
[C---:B------:R-:W-:Y:S08]  /*4840*/  HMMA.16816.F32.BF16 R12, R88.reuse, R96, R12 ;  /* 0x00000060580c723c */ /* 0x040ff0000004180c */
[----:B------:R-:W-:Y:S01]  /*4850*/  HMMA.16816.F32.BF16 R16, R88, R98, R16 ;  /* 0x000000625810723c */ /* 0x000fe20000041810 */
[----:B------:R-:W1:Y:S06]  /*4860*/  LDSM.16.M88.4 R88, [R223+0x18800] ;  /* 0x01880000df58783b */ /* 0x000e6c0000000200 */
[----:B------:R-:W1:Y:S01]  /*4870*/  LDSM.16.M88.4 R96, [R221+0x1a000] ;  /* 0x01a00000dd60783b */ /* 0x000e620000000200 */
[C---:B--2---:R-:W-:Y:S08]  /*4880*/  HMMA.16816.F32.BF16 R4, R100.reuse, R104, R4 ;  /* 0x000000686404723c */ /* 0x044ff00000041804 */
[C---:B------:R-:W-:Y:S01]  /*4890*/  HMMA.16816.F32.BF16 R8, R100.reuse, R106, R8 ;  /* 0x0000006a6408723c */ /* 0x040fe20000041808 */
[----:B------:R-:W-:Y:S07]  /*48a0*/  LDSM.16.M88.4 R104, [R222+0x1a000] ;  /* 0x01a00000de68783b */ /* 0x000fee0000000200 */
[C---:B------:R-:W-:Y:S08]  /*48b0*/  HMMA.16816.F32.BF16 R12, R100.reuse, R84, R12 ;  /* 0x00000054640c723c */ /* 0x040ff0000004180c */
[----:B------:R-:W-:Y:S01]  /*48c0*/  HMMA.16816.F32.BF16 R16, R100, R86, R16 ;  /* 0x000000566410723c */ /* 0x000fe20000041810 */
[----:B------:R-:W2:Y:S06]  /*48d0*/  LDSM.16.M88.4 R84, [R221+0x1a800] ;  /* 0x01a80000dd54783b */ /* 0x000eac0000000200 */
[----:B------:R-:W2:Y:S01]  /*48e0*/  LDSM.16.M88.4 R100, [R3+0x2000] ;  /* 0x002000000364783b */ /* 0x000ea20000000200 */
[C---:B------:R-:W-:Y:S08]  /*48f0*/  HMMA.16816.F32.BF16 R4, R108.reuse, R112, R4 ;  /* 0x000000706c04723c */ /* 0x040ff00000041804 */
[C---:B------:R-:W-:Y:S01]  /*4900*/  HMMA.16816.F32.BF16 R8, R108.reuse, R114, R8 ;  /* 0x000000726c08723c */ /* 0x040fe20000041808 */
[----:B------:R-:W-:Y:S07]  /*4910*/  LDSM.16.M88.4 R112, [R224+0x1a000] ;  /* 0x01a00000e070783b */ /* 0x000fee0000000200 */
[C---:B-1----:R-:W-:Y:S08]  /*4920*/  HMMA.16816.F32.BF16 R12, R108.reuse, R88, R12 ;  /* 0x000000586c0c723c */ /* 0x042ff0000004180c */
[----:B------:R-:W-:Y:S01]  /*4930*/  HMMA.16816.F32.BF16 R16, R108, R90, R16 ;  /* 0x0000005a6c10723c */ /* 0x000fe20000041810 */
[----:B------:R-:W1:Y:S06]  /*4940*/  LDSM.16.M88.4 R88, [R222+0x1a800] ;  /* 0x01a80000de58783b */ /* 0x000e6c0000000200 */
[----:B------:R-:W1:Y:S01]  /*4950*/  LDSM.16.M88.4 R108, [R2+0x2000] ;  /* 0x00200000026c783b */ /* 0x000e620000000200 */
[C---:B------:R-:W-:Y:S08]  /*4960*/  HMMA.16816.F32.BF16 R4, R92.reuse, R96, R4 ;  /* 0x000000605c04723c */ /* 0x040ff00000041804 */
[C---:B------:R-:W-:Y:S01]  /*4970*/  HMMA.16816.F32.BF16 R8, R92.reuse, R98, R8 ;  /* 0x000000625c08723c */ /* 0x040fe20000041808 */
[----:B------:R-:W-:Y:S07]  /*4980*/  LDSM.16.M88.4 R96, [R223+0x1a000] ;  /* 0x01a00000df60783b */ /* 0x000fee0000000200 */
[C---:B--2---:R-:W-:Y:S08]  /*4990*/  HMMA.16816.F32.BF16 R12, R92.reuse, R84, R12 ;  /* 0x000000545c0c723c */ /* 0x044ff0000004180c */
        /* <DEDUP_REMOVED lines=44> */
[----:B------:R3:W2:Y:S01]  /*4c60*/  LDSM.16.M88.4 R92, [R3+0x6000] ;  /* 0x00600000035c783b */ /* 0x0006a20000000200 */
[C---:B------:R-:W-:Y:S08]  /*4c70*/  HMMA.16816.F32.BF16 R4, R100.reuse, R104, R4 ;  /* 0x000000686404723c */ /* 0x040ff00000041804 */
[C---:B------:R-:W-:Y:S01]  /*4c80*/  HMMA.16816.F32.BF16 R8, R100.reuse, R106, R8 ;  /* 0x0000006a6408723c */ /* 0x040fe20000041808 */
[----:B------:R-:W-:Y:S07]  /*4c90*/  LDSM.16.M88.4 R104, [R224+0x1e000] ;  /* 0x01e00000e068783b */ /* 0x000fee0000000200 */
[C---:B-1----:R-:W-:Y:S01]  /*4ca0*/  HMMA.16816.F32.BF16 R12, R100.reuse, R88, R12 ;  /* 0x00000058640c723c */ /* 0x042fe2000004180c */
[----:B---3--:R-:W-:Y:S07]  /*4cb0*/  MOV R3, UR17 ;  /* 0x0000001100037c02 */ /* 0x008fee0008000f00 */
[----:B------:R-:W-:Y:S01]  /*4cc0*/  HMMA.16816.F32.BF16 R16, R100, R90, R16 ;  /* 0x0000005a6410723c */ /* 0x000fe20000041810 */
[----:B------:R-:W1:Y:S03]  /*4cd0*/  LDSM.16.M88.4 R88, [R222+0x1e800] ;  /* 0x01e80000de58783b */ /* 0x000e660000000200 */
[----:B------:R-:W-:Y:S02]  /*4ce0*/  @P0 LEA R3, R3, R117, 0x6 ;  /* 0x0000007503030211 */ /* 0x000fe400078e30ff */
[----:B------:R-:W-:Y:S01]  /*4cf0*/  PLOP3.LUT P0, PT, PT, PT, UP0, 0x80, 0x0 ;  /* 0x000000000000781c */ /* 0x000fe20003f0f008 */
[----:B------:R3:W1:Y:S01]  /*4d00*/  LDSM.16.M88.4 R100, [R2+0x6000] ;  /* 0x006000000264783b */ /* 0x0006620000000200 */
[C---:B------:R-:W-:Y:S05]  /*4d10*/  HMMA.16816.F32.BF16 R4, R108.reuse, R112, R4 ;  /* 0x000000706c04723c */ /* 0x040fea0000041804 */
[C---:B------:R-:W-:Y:S03]  /*4d20*/  @P5 ISETP.GE.AND P5, PT, R3.reuse, UR6, PT ;  /* 0x0000000603005c0c */ /* 0x040fe6000bfa6270 */
[C---:B------:R-:W-:Y:S01]  /*4d30*/  HMMA.16816.F32.BF16 R8, R108.reuse, R114, R8 ;  /* 0x000000726c08723c */ /* 0x040fe20000041808 */
[----:B------:R-:W-:Y:S07]  /*4d40*/  LDSM.16.M88.4 R112, [R223+0x1e000] ;  /* 0x01e00000df70783b */ /* 0x000fee0000000200 */
[C---:B--2---:R-:W-:Y:S04]  /*4d50*/  HMMA.16816.F32.BF16 R12, R108.reuse, R84, R12 ;  /* 0x000000546c0c723c */ /* 0x044fe8000004180c */
[C---:B---3--:R-:W-:Y:S04]  /*4d60*/  FMUL.FTZ R2, R250.reuse, 1.4426950216293334961 ;  /* 0x3fb8aa3bfa027820 */ /* 0x048fe80000410000 */
[----:B------:R-:W-:Y:S01]  /*4d70*/  HMMA.16816.F32.BF16 R16, R108, R86, R16 ;  /* 0x000000566c10723c */ /* 0x000fe20000041810 */
[----:B------:R-:W2:Y:S06]  /*4d80*/  LDSM.16.M88.4 R84, [R224+0x1e800] ;  /* 0x01e80000e054783b */ /* 0x000eac0000000200 */
[----:B------:R3:W2:Y:S01]  /*4d90*/  LDSM.16.M88.4 R108, [R0+0x6000] ;  /* 0x00600000006c783b */ /* 0x0006a20000000200 */
[C---:B------:R-:W-:Y:S08]  /*4da0*/  HMMA.16816.F32.BF16 R4, R92.reuse, R96, R4 ;  /* 0x000000605c04723c */ /* 0x040ff00000041804 */
[C---:B------:R-:W-:Y:S08]  /*4db0*/  HMMA.16816.F32.BF16 R8, R92.reuse, R98, R8 ;  /* 0x000000625c08723c */ /* 0x040ff00000041808 */
[C---:B-1----:R-:W-:Y:S04]  /*4dc0*/  HMMA.16816.F32.BF16 R12, R92.reuse, R88, R12 ;  /* 0x000000585c0c723c */ /* 0x042fe8000004180c */
[----:B---3--:R-:W-:Y:S04]  /*4dd0*/  @P1 IADD3 R0, R3, 0x1, RZ ;  /* 0x0000000103001810 */ /* 0x008fe80007ffe0ff */
[----:B------:R-:W-:Y:S03]  /*4de0*/  HMMA.16816.F32.BF16 R16, R92, R90, R16 ;  /* 0x0000005a5c10723c */ /* 0x000fe60000041810 */
[----:B------:R-:W-:Y:S02]  /*4df0*/  FSETP.NEU.FTZ.AND P1, PT, R250, -INF , PT ;  /* 0xff800000fa00780b */ /* 0x000fe40003f3d000 */
[----:B------:R-:W-:Y:S02]  /*4e00*/  @P4 ISETP.GE.AND P4, PT, R0, UR6, PT ;  /* 0x0000000600004c0c */ /* 0x000fe4000bf86270 */
[----:B------:R-:W-:Y:S01]  /*4e10*/  FSEL R2, R2, RZ, P1 ;  /* 0x000000ff02027208 */ /* 0x000fe20000800000 */
[C---:B------:R-:W-:Y:S05]  /*4e20*/  HMMA.16816.F32.BF16 R4, R100.reuse, R104, R4 ;  /* 0x000000686404723c */ /* 0x040fea0000041804 */
[----:B------:R-:W-:Y:S03]  /*4e30*/  FSETP.NEU.FTZ.AND P1, PT, R251, -INF , PT ;  /* 0xff800000fb00780b */ /* 0x000fe60003f3d000 */
[C---:B------:R-:W-:Y:S08]  /*4e40*/  HMMA.16816.F32.BF16 R8, R100.reuse, R106, R8 ;  /* 0x0000006a6408723c */ /* 0x040ff00000041808 */
[C---:B--2---:R-:W-:Y:S08]  /*4e50*/  HMMA.16816.F32.BF16 R12, R100.reuse, R84, R12 ;  /* 0x00000054640c723c */ /* 0x044ff0000004180c */
[----:B------:R-:W-:Y:S01]  /*4e60*/  HMMA.16816.F32.BF16 R16, R100, R86, R16 ;  /* 0x000000566410723c */ /* 0x000fe20000041810 */
[----:B------:R-:W1:Y:S07]  /*4e70*/  LDSM.16.M88.4 R84, [R223+0x1e800] ;  /* 0x01e80000df54783b */ /* 0x000e6e0000000200 */
[C---:B------:R-:W-:Y:S08]  /*4e80*/  HMMA.16816.F32.BF16 R4, R108.reuse, R112, R4 ;  /* 0x000000706c04723c */ /* 0x040ff00000041804 */
[C---:B------:R-:W-:Y:S11]  /*4e90*/  HMMA.16816.F32.BF16 R8, R108.reuse, R114, R8 ;  /* 0x000000726c08723c */ /* 0x040ff60000041808 */
[----:B------:R-:W-:Y:S05]  /*4ea0*/  @!UPT UIADD3 URZ, URZ, URZ, URZ ;  /* 0x0000003f3f3ff290 */ /* 0x000fea000fffe03f */
[----:B------:R-:W-:Y:S02]  /*4eb0*/  FMUL.FTZ R4, R4, c[0x0][0x2ec] ;  /* 0x0000bb0004047a20 */ /* 0x000fe40000410000 */
[----:B------:R-:W-:Y:S02]  /*4ec0*/  FMUL.FTZ R5, R5, c[0x0][0x2ec] ;  /* 0x0000bb0005057a20 */ /* 0x000fe40000410000 */
[----:B------:R-:W2:Y:S01]  /*4ed0*/  MUFU.TANH R101, R4 ;  /* 0x0000000400657308 */ /* 0x000ea20000002400 */
[----:B------:R-:W-:Y:S02]  /*4ee0*/  FMUL.FTZ R6, R6, c[0x0][0x2ec] ;  /* 0x0000bb0006067a20 */ /* 0x000fe40000410000 */
[----:B------:R-:W-:Y:S01]  /*4ef0*/  FMUL.FTZ R7, R7, c[0x0][0x2ec] ;  /* 0x0000bb0007077a20 */ /* 0x000fe20000410000 */
[C---:B-1----:R-:W-:Y:S03]  /*4f00*/  HMMA.16816.F32.BF16 R12, R108.reuse, R84, R12 ;  /* 0x000000546c0c723c */ /* 0x042fe6000004180c */
[----:B------:R-:W-:Y:S03]  /*4f10*/  FMUL.FTZ R8, R8, c[0x0][0x2ec] ;  /* 0x0000bb0008087a20 */ /* 0x000fe60000410000 */
[----:B------:R-:W1:Y:S01]  /*4f20*/  MUFU.TANH R99, R5 ;  /* 0x0000000500637308 */ /* 0x000e620000002400 */
[----:B------:R-:W-:Y:S01]  /*4f30*/  FMUL.FTZ R9, R9, c[0x0][0x2ec] ;  /* 0x0000bb0009097a20 */ /* 0x000fe20000410000 */
[----:B------:R-:W-:Y:S04]  /*4f40*/  HMMA.16816.F32.BF16 R16, R108, R86, R16 ;  /* 0x000000566c10723c */ /* 0x000fe80000041810 */
[----:B------:R-:W-:Y:S02]  /*4f50*/  FMUL.FTZ R10, R10, c[0x0][0x2ec] ;  /* 0x0000bb000a0a7a20 */ /* 0x000fe40000410000 */
[----:B------:R-:W-:Y:S02]  /*4f60*/  FMUL.FTZ R11, R11, c[0x0][0x2ec] ;  /* 0x0000bb000b0b7a20 */ /* 0x000fe40000410000 */
[----:B------:R3:W3:Y:S01]  /*4f70*/  MUFU.TANH R113, R6 ;  /* 0x0000000600717308 */ /* 0x0006e20000002400 */
[----:B--2---:R-:W-:Y:S03]  /*4f80*/  MOV R0, R101 ;  /* 0x0000006500007202 */ /* 0x004fe60000000f00 */
[----:B------:R-:W-:Y:S02]  /*4f90*/  @P0 FSEL R0, R101, -INF , !P5 ;  /* 0xff80000065000808 */ /* 0x000fe40006800000 */
[----:B------:R-:W-:Y:S04]  /*4fa0*/  PLOP3.LUT P0, PT, PT, PT, UP0, 0x80, 0x0 ;  /* 0x000000000000781c */ /* 0x000fe80003f0f008 */
[----:B------:R-:W2:Y:S01]  /*4fb0*/  MUFU.TANH R112, R7 ;  /* 0x0000000700707308 */ /* 0x000ea20000002400 */
[----:B------:R-:W-:Y:S02]  /*4fc0*/  FMUL.FTZ R12, R12, c[0x0][0x2ec] ;  /* 0x0000bb000c0c7a20 */ /* 0x000fe40000410000 */
[----:B------:R-:W-:Y:S01]  /*4fd0*/  FMUL.FTZ R13, R13, c[0x0][0x2ec] ;  /* 0x0000bb000d0d7a20 */ /* 0x000fe20000410000 */
[----:B-1----:R-:W-:Y:S01]  /*4fe0*/  MOV R4, R99 ;  /* 0x0000006300047202 */ /* 0x002fe20000000f00 */
[--C-:B------:R-:W-:Y:S01]  /*4ff0*/  FFMA.FTZ R5, R0, c[0x0][0x23c], -R2.reuse ;  /* 0x00008f0000057a23 */ /* 0x100fe20000010802 */
[----:B------:R-:W-:Y:S01]  /*5000*/  @P2 FSEL R4, R99, -INF , !P4 ;  /* 0xff80000063042808 */ /* 0x000fe20006000000 */
[----:B------:R-:W-:Y:S01]  /*5010*/  FMUL.FTZ R0, R251, 1.4426950216293334961 ;  /* 0x3fb8aa3bfb007820 */ /* 0x000fe20000410000 */
[----:B------:R-:W-:Y:S01]  /*5020*/  PLOP3.LUT P2, PT, PT, PT, UP0, 0x80, 0x0 ;  /* 0x000000000000781c */ /* 0x000fe20003f4f008 */
[----:B------:R-:W-:Y:S01]  /*5030*/  FMUL.FTZ R14, R14, c[0x0][0x2ec] ;  /* 0x0000bb000e0e7a20 */ /* 0x000fe20000410000 */
[----:B------:R1:W-:Y:S01]  /*5040*/  MUFU.EX2 R118, R5 ;  /* 0x0000000500767308 */ /* 0x0003e20000000800 */
[----:B------:R-:W-:Y:S01]  /*5050*/  FMUL.FTZ R15, R15, c[0x0][0x2ec] ;  /* 0x0000bb000f0f7a20 */ /* 0x000fe20000410000 */
[----:B------:R-:W-:Y:S01]  /*5060*/  FSEL R0, R0, RZ, P1 ;  /* 0x000000ff00007208 */ /* 0x000fe20000800000 */
[----:B------:R-:W-:Y:S01]  /*5070*/  FMUL.FTZ R16, R16, c[0x0][0x2ec] ;  /* 0x0000bb0010107a20 */ /* 0x000fe20000410000 */
[----:B------:R-:W-:Y:S01]  /*5080*/  PLOP3.LUT P1, PT, PT, PT, UP0, 0x80, 0x0 ;  /* 0x000000000000781c */ /* 0x000fe20003f2f008 */
[----:B------:R-:W-:Y:S01]  /*5090*/  FMUL.FTZ R17, R17, c[0x0][0x2ec] ;  /* 0x0000bb0011117a20 */ /* 0x000fe20000410000 */
[----:B---3--:R-:W-:Y:S01]  /*50a0*/  @P3 IADD3 R6, R3, 0x8, RZ ;  /* 0x0000000803063810 */ /* 0x008fe20007ffe0ff */
[----:B------:R-:W-:Y:S01]  /*50b0*/  FMUL.FTZ R18, R18, c[0x0][0x2ec] ;  /* 0x0000bb0012127a20 */ /* 0x000fe20000410000 */
[----:B------:R-:W-:Y:S01]  /*50c0*/  PLOP3.LUT P3, PT, PT, PT, UP0, 0x80, 0x0 ;  /* 0x000000000000781c */ /* 0x000fe20003f6f008 */
[----:B------:R-:W-:Y:S01]  /*50d0*/  FMUL.FTZ R19, R19, c[0x0][0x2ec] ;  /* 0x0000bb0013137a20 */ /* 0x000fe20000410000 */
[----:B------:R-:W3:Y:S01]  /*50e0*/  MUFU.TANH R98, R8 ;  /* 0x0000000800627308 */ /* 0x000ee20000002400 */
[----:B------:R-:W-:Y:S02]  /*50f0*/  @P6 ISETP.GE.AND P6, PT, R6, UR6, PT ;  /* 0x0000000606006c0c */ /* 0x000fe4000bfc6270 */
[----:B------:R-:W-:Y:S02]  /*5100*/  @P2 IADD3 R6, R3, 0x9, RZ ;  /* 0x0000000903062810 */ /* 0x000fe40007ffe0ff */
[----:B------:R-:W-:Y:S05]  /*5110*/  PLOP3.LUT P2, PT, PT, PT, UP0, 0x80, 0x0 ;  /* 0x000000000000781c */ /* 0x000fea0003f4f008 */
[----:B------:R-:W2:Y:S01]  /*5120*/  MUFU.TANH R97, R9 ;  /* 0x0000000900617308 */ /* 0x000ea20000002400 */
[----:B------:R-:W-:Y:S01]  /*5130*/  @P3 ISETP.GE.AND P3, PT, R6, UR6, PT ;  /* 0x0000000606003c0c */ /* 0x000fe2000bf66270 */
[----:B-1----:R-:W-:Y:S01]  /*5140*/  FFMA.FTZ R5, R4, c[0x0][0x23c], -R2 ;  /* 0x00008f0004057a23 */ /* 0x002fe20000010802 */
[----:B------:R-:W-:Y:S02]  /*5150*/  MOV R4, R113 ;  /* 0x0000007100047202 */ /* 0x000fe40000000f00 */
[----:B------:R-:W-:Y:S02]  /*5160*/  @P0 FSEL R4, R113, -INF , !P5 ;  /* 0xff80000071040808 */ /* 0x000fe40006800000 */
[----:B------:R-:W-:Y:S03]  /*5170*/  PLOP3.LUT P0, PT, PT, PT, UP0, 0x80, 0x0 ;  /* 0x000000000000781c */ /* 0x000fe60003f0f008 */
[----:B------:R1:W-:Y:S01]  /*5180*/  MUFU.EX2 R115, R5 ;  /* 0x0000000500737308 */ /* 0x0003e20000000800 */
[----:B------:R-:W-:Y:S09]  /*5190*/  PLOP3.LUT P5, PT, PT, PT, UP0, 0x80, 0x0 ;  /* 0x000000000000781c */ /* 0x000ff20003faf008 */
[----:B------:R-:W3:Y:S10]  /*51a0*/  MUFU.TANH R107, R10 ;  /* 0x0000000a006b7308 */ /* 0x000ef40000002400 */
[----:B------:R-:W3:Y:S01]  /*51b0*/  MUFU.TANH R106, R11 ;  /* 0x0000000b006a7308 */ /* 0x000ee20000002400 */
[--C-:B-1----:R-:W-:Y:S01]  /*51c0*/  FFMA.FTZ R5, R4, c[0x0][0x23c], -R0.reuse ;  /* 0x00008f0004057a23 */ /* 0x102fe20000010800 */
[----:B--2---:R-:W-:Y:S02]  /*51d0*/  MOV R4, R112 ;  /* 0x0000007000047202 */ /* 0x004fe40000000f00 */
[----:B------:R-:W-:Y:S02]  /*51e0*/  @P1 FSEL R4, R112, -INF , !P4 ;  /* 0xff80000070041808 */ /* 0x000fe40006000000 */
[----:B------:R-:W-:Y:S04]  /*51f0*/  PLOP3.LUT P1, PT, PT, PT, UP0, 0x80, 0x0 ;  /* 0x000000000000781c */ /* 0x000fe80003f2f008 */
[----:B------:R1:W-:Y:S01]  /*5200*/  MUFU.EX2 R126, R5 ;  /* 0x00000005007e7308 */ /* 0x0003e20000000800 */
[----:B------:R-:W-:Y:S09]  /*5210*/  PLOP3.LUT P4, PT, PT, PT, UP0, 0x80, 0x0 ;  /* 0x000000000000781c */ /* 0x000ff20003f8f008 */
[----:B------:R-:W2:Y:S04]  /*5220*/  MUFU.TANH R100, R12 ;  /* 0x0000000c00647308 */ /* 0x000ea80000002400 */
[C---:B------:R-:W-:Y:S02]  /*5230*/  @P4 IADD3 R6, R3.reuse, 0x10, RZ ;  /* 0x0000001003064810 */ /* 0x040fe40007ffe0ff */
[----:B------:R-:W-:Y:S02]  /*5240*/  PLOP3.LUT P4, PT, PT, PT, UP0, 0x80, 0x0 ;  /* 0x000000000000781c */ /* 0x000fe40003f8f008 */
[----:B------:R-:W-:Y:S02]  /*5250*/  @P5 ISETP.GE.AND P5, PT, R6, UR6, PT ;  /* 0x0000000606005c0c */ /* 0x000fe4000bfa6270 */
[----:B------:R-:W2:Y:S01]  /*5260*/  MUFU.TANH R96, R13 ;  /* 0x0000000d00607308 */ /* 0x000ea20000002400 */
[----:B------:R-:W-:Y:S02]  /*5270*/  @P2 IADD3 R6, R3, 0x11, RZ ;  /* 0x0000001103062810 */ /* 0x000fe40007ffe0ff */
[----:B------:R-:W-:Y:S01]  /*5280*/  PLOP3.LUT P2, PT, PT, PT, UP0, 0x80, 0x0 ;  /* 0x000000000000781c */ /* 0x000fe20003f4f008 */
[----:B-1----:R-:W-:Y:S01]  /*5290*/  FFMA.FTZ R5, R4, c[0x0][0x23c], -R0 ;  /* 0x00008f0004057a23 */ /* 0x002fe20000010800 */
[----:B---3--:R-:W-:Y:S02]  /*52a0*/  MOV R4, R98 ;  /* 0x0000006200047202 */ /* 0x008fe40000000f00 */
[----:B------:R-:W-:Y:S02]  /*52b0*/  @P0 FSEL R4, R98, -INF , !P6 ;  /* 0xff80000062040808 */ /* 0x000fe40007000000 */
[----:B------:R-:W-:Y:S01]  /*52c0*/  PLOP3.LUT P0, PT, PT, PT, UP0, 0x80, 0x0 ;  /* 0x000000000000781c */ /* 0x000fe20003f0f008 */
[----:B------:R1:W-:Y:S10]  /*52d0*/  MUFU.EX2 R125, R5 ;  /* 0x00000005007d7308 */ /* 0x0003f40000000800 */
[----:B------:R-:W3:Y:S10]  /*52e0*/  MUFU.TANH R105, R14 ;  /* 0x0000000e00697308 */ /* 0x000ef40000002400 */
[----:B------:R-:W-:Y:S01]  /*52f0*/  MUFU.TANH R104, R15 ;  /* 0x0000000f00687308 */ /* 0x000fe20000002400 */
[--C-:B-1----:R-:W-:Y:S01]  /*5300*/  FFMA.FTZ R5, R4, c[0x0][0x23c], -R2.reuse ;  /* 0x00008f0004057a23 */ /* 0x102fe20000010802 */
[----:B------:R-:W-:Y:S02]  /*5310*/  MOV R4, R97 ;  /* 0x0000006100047202 */ /* 0x000fe40000000f00 */
[----:B------:R-:W-:Y:S02]  /*5320*/  @P1 FSEL R4, R97, -INF , !P3 ;  /* 0xff80000061041808 */ /* 0x000fe40005800000 */
[----:B------:R-:W-:Y:S04]  /*5330*/  PLOP3.LUT P1, PT, PT, PT, UP0, 0x80, 0x0 ;  /* 0x000000000000781c */ /* 0x000fe80003f2f008 */
[----:B------:R1:W-:Y:S10]  /*5340*/  MUFU.EX2 R111, R5 ;  /* 0x00000005006f7308 */ /* 0x0003f40000000800 */
[----:B------:R-:W2:Y:S10]  /*5350*/  MUFU.TANH R95, R16 ;  /* 0x00000010005f7308 */ /* 0x000eb40000002400 */
[----:B------:R-:W-:Y:S01]  /*5360*/  MUFU.TANH R94, R17 ;  /* 0x00000011005e7308 */ /* 0x000fe20000002400 */
[----:B-1----:R-:W-:Y:S01]  /*5370*/  FFMA.FTZ R5, R4, c[0x0][0x23c], -R2 ;  /* 0x00008f0004057a23 */ /* 0x002fe20000010802 */
[----:B------:R-:W-:Y:S02]  /*5380*/  MOV R4, R107 ;  /* 0x0000006b00047202 */ /* 0x000fe40000000f00 */
[----:B------:R-:W-:Y:S02]  /*5390*/  @P0 FSEL R4, R107, -INF , !P6 ;  /* 0xff8000006b040808 */ /* 0x000fe40007000000 */
[----:B------:R-:W-:Y:S04]  /*53a0*/  PLOP3.LUT P0, PT, PT, PT, UP0, 0x80, 0x0 ;  /* 0x000000000000781c */ /* 0x000fe80003f0f008 */
[----:B------:R1:W-:Y:S01]  /*53b0*/  MUFU.EX2 R110, R5 ;  /* 0x00000005006e7308 */ /* 0x0003e20000000800 */
[----:B------:R-:W-:Y:S09]  /*53c0*/  PLOP3.LUT P6, PT, PT, PT, UP0, 0x80, 0x0 ;  /* 0x000000000000781c */ /* 0x000ff20003fcf008 */
[----:B------:R-:W-:Y:S04]  /*53d0*/  MUFU.TANH R103, R18 ;  /* 0x0000001200677308 */ /* 0x000fe80000002400 */
[----:B------:R-:W-:Y:S06]  /*53e0*/  @P6 ISETP.GE.AND P6, PT, R6, UR6, PT ;  /* 0x0000000606006c0c */ /* 0x000fec000bfc6270 */
[----:B------:R-:W-:Y:S01]  /*53f0*/  MUFU.TANH R102, R19 ;  /* 0x0000001300667308 */ /* 0x000fe20000002400 */
[--C-:B-1----:R-:W-:Y:S01]  /*5400*/  FFMA.FTZ R5, R4, c[0x0][0x23c], -R0.reuse ;  /* 0x00008f0004057a23 */ /* 0x102fe20000010800 */
[----:B------:R-:W-:Y:S02]  /*5410*/  MOV R4, R106 ;  /* 0x0000006a00047202 */ /* 0x000fe40000000f00 */
[----:B------:R-:W-:Y:S02]  /*5420*/  @P1 FSEL R4, R106, -INF , !P3 ;  /* 0xff8000006a041808 */ /* 0x000fe40005800000 */
[----:B------:R-:W-:Y:S04]  /*5430*/  PLOP3.LUT P1, PT, PT, PT, UP0, 0x80, 0x0 ;  /* 0x000000000000781c */ /* 0x000fe80003f2f008 */
[----:B------:R1:W-:Y:S01]  /*5440*/  MUFU.EX2 R124, R5 ;  /* 0x00000005007c7308 */ /* 0x0003e20000000800 */
[----:B------:R-:W-:Y:S11]  /*5450*/  PLOP3.LUT P3, PT, PT, PT, UP0, 0x80, 0x0 ;  /* 0x000000000000781c */ /* 0x000ff60003f6f008 */
[----:B------:R-:W-:Y:S02]  /*5460*/  @!UPT UIADD3 URZ, URZ, URZ, URZ ;  /* 0x0000003f3f3ff290 */ /* 0x000fe4000fffe03f */
[C---:B------:R-:W-:Y:S02]  /*5470*/  @P3 IADD3 R6, R3.reuse, 0x18, RZ ;  /* 0x0000001803063810 */ /* 0x040fe40007ffe0ff */
[----:B------:R-:W-:Y:S01]  /*5480*/  @P4 IADD3 R3, R3, 0x19, RZ ;  /* 0x0000001903034810 */ /* 0x000fe20007ffe0ff */
[----:B-1----:R-:W-:Y:S01]  /*5490*/  FFMA.FTZ R5, R4, c[0x0][0x23c], -R0 ;  /* 0x00008f0004057a23 */ /* 0x002fe20000010800 */
[----:B--2---:R-:W-:Y:S02]  /*54a0*/  MOV R4, R100 ;  /* 0x0000006400047202 */ /* 0x004fe40000000f00 */
        /* <DEDUP_REMOVED lines=11> */
[----:B-1----:R-:W-:Y:S01]  /*5560*/  FFMA.FTZ R5, R4, c[0x0][0x23c], -R2 ;  /* 0x00008f0004057a23 */ /* 0x002fe20000010802 */
[----:B---3--:R-:W-:Y:S02]  /*5570*/  MOV R4, R105 ;  /* 0x0000006900047202 */ /* 0x008fe40000000f00 */
        /* <DEDUP_REMOVED lines=13> */
[----:B------:R-:W-:Y:S06]  /*5650*/  FFMA.FTZ R4, R4, c[0x0][0x23c], -R0 ;  /* 0x00008f0004047a23 */ /* 0x000fec0000010800 */
        /* <DEDUP_REMOVED lines=9> */
[----:B------:R-:W-:Y:S05]  /*56f0*/  @P2 FSEL R3, R103, -INF , !P3 ;  /* 0xff80000067032808 */ /* 0x000fea0005800000 */
[----:B------:R1:W2:Y:S01]  /*5700*/  MUFU.EX2 R108, R2 ;  /* 0x00000002006c7308 */ /* 0x0002a20000000800 */
[--C-:B------:R-:W-:Y:S09]  /*5710*/  FFMA.FTZ R3, R3, c[0x0][0x23c], -R0.reuse ;  /* 0x00008f0003037a23 */ /* 0x100ff20000010800 */
[----:B------:R2:W-:Y:S01]  /*5720*/  MUFU.EX2 R120, R3 ;  /* 0x0000000300787308 */ /* 0x0005e20000000800 */
[----:B---3--:R-:W-:Y:S02]  /*5730*/  F2FP.BF16.PACK_AB R4, R114, R117 ;  /* 0x000000757204723e */ /* 0x008fe400000010ff */
[----:B-1----:R-:W-:Y:S02]  /*5740*/  MOV R2, R102 ;  /* 0x0000006600027202 */ /* 0x002fe40000000f00 */
[----:B------:R-:W-:Y:S02]  /*5750*/  @P0 FSEL R2, R102, -INF , !P1 ;  /* 0xff80000066020808 */ /* 0x000fe40004800000 */
[----:B----4-:R-:W-:Y:S02]  /*5760*/  IADD3 R92, P0, R127, UR13, RZ ;  /* 0x0000000d7f5c7c10 */ /* 0x010fe4000ff1e0ff */
[----:B------:R-:W-:Y:S01]  /*5770*/  PLOP3.LUT P1, PT, PT, PT, UP4, 0x80, 0x0 ;  /* 0x000000000000781c */ /* 0x000fe20003f2f048 */
[----:B------:R-:W-:Y:S01]  /*5780*/  FFMA.FTZ R0, R2, c[0x0][0x23c], -R0 ;  /* 0x00008f0002007a23 */ /* 0x000fe20000010800 */
[----:B------:R-:W-:Y:S02]  /*5790*/  F2FP.BF16.PACK_AB R2, R125, R126 ;  /* 0x0000007e7d02723e */ /* 0x000fe400000010ff */
[----:B--2---:R-:W-:Y:S01]  /*57a0*/  F2FP.BF16.PACK_AB R3, R115, R118 ;  /* 0x000000767303723e */ /* 0x004fe200000010ff */
[----:B------:R1:W2:Y:S01]  /*57b0*/  MUFU.EX2 R119, R0 ;  /* 0x0000000000777308 */ /* 0x0002a20000000800 */
[----:B------:R-:W-:Y:S01]  /*57c0*/  IADD3.X R93, R128, UR12, RZ, P0, !PT ;  /* 0x0000000c805d7c10 */ /* 0x000fe200087fe4ff */
[----:B------:R3:W-:Y:S01]  /*57d0*/  STS [R246+0x2a400], R2 ;  /* 0x02a40002f6007388 */ /* 0x0007e20000000800 */
[C---:B------:R-:W-:Y:S04]  /*57e0*/  LEA R234, P0, R129.reuse, R234, 0x2 ;  /* 0x000000ea81ea7211 */ /* 0x040fe800078010ff */
[----:B------:R-:W-:Y:S01]  /*57f0*/  LEA.HI.X.SX32 R235, R129, R235, 0x2, P0 ;  /* 0x000000eb81eb7211 */ /* 0x000fe200000f16ff */
[----:B------:R4:W-:Y:S06]  /*5800*/  STS [R246+0x2a000], R3 ;  /* 0x02a00003f6007388 */ /* 0x0009ec0000000800 */
[----:B------:R-:W-:Y:S06]  /*5810*/  STS [R249+0x2a400], R5 ;  /* 0x02a40005f9007388 */ /* 0x000fec0000000800 */
[----:B------:R2:W5:Y:S01]  /*5820*/  LDL R129, [R1+0x4] ;  /* 0x0000040001817983 */ /* 0x0005620000100800 */
[----:B-1----:R-:W-:Y:S02]  /*5830*/  F2FP.BF16.PACK_AB R0, R110, R111 ;  /* 0x0000006f6e00723e */ /* 0x002fe400000010ff */
[----:B---3--:R-:W-:Y:S03]  /*5840*/  F2FP.BF16.PACK_AB R2, R108, R109 ;  /* 0x0000006d6c02723e */ /* 0x008fe600000010ff */
[----:B------:R2:W-:Y:S01]  /*5850*/  STS [R249+0x2a000], R0 ;  /* 0x02a00000f9007388 */ /* 0x0005e20000000800 */
[----:B----4-:R-:W-:Y:S05]  /*5860*/  F2FP.BF16.PACK_AB R3, R122, R123 ;  /* 0x0000007b7a03723e */ /* 0x010fea00000010ff */
[----:B------:R-:W-:Y:S06]  /*5870*/  STS [R247+0x2a000], R4 ;  /* 0x02a00004f7007388 */ /* 0x000fec0000000800 */
[----:B------:R1:W-:Y:S06]  /*5880*/  STS [R247+0x2a400], R3 ;  /* 0x02a40003f7007388 */ /* 0x0003ec0000000800 */
[----:B------:R-:W-:Y:S01]  /*5890*/  STS [R248+0x2a000], R2 ;  /* 0x02a00002f8007388 */ /* 0x000fe20000000800 */
[----:B--2---:R-:W-:Y:S05]  /*58a0*/  F2FP.BF16.PACK_AB R0, R119, R120 ;  /* 0x000000787700723e */ /* 0x004fea00000010ff */
[----:B------:R2:W-:Y:S06]  /*58b0*/  STS [R248+0x2a400], R0 ;  /* 0x02a40000f8007388 */ /* 0x0005ec0000000800 */
[----:B------:R-:W-:Y:S01]  /*58c0*/  LDSM.16.M88.4 R16, [R228+0x10000] ;  /* 0x01000000e410783b */ /* 0x000fe20000000200 */
[CC--:B-1----:R-:W-:Y:S05]  /*58d0*/  IADD3 R3, R217.reuse, R228.reuse, RZ ;  /* 0x000000e4d9037210 */ /* 0x0c2fea0007ffe0ff */
[----:B------:R-:W1:Y:S06]  /*58e0*/  LDSM.16.M88.4 R8, [R221+0x20000] ;  /* 0x02000000dd08783b */ /* 0x000e6c0000000200 */
[----:B------:R-:W3:Y:S01]  /*58f0*/  LDSM.16.M88.4 R84, [R221+0x20800] ;  /* 0x02080000dd54783b */ /* 0x000ee20000000200 */
[----:B--2---:R-:W-:Y:S04]  /*5900*/  IADD3 R0, R116, R228, RZ ;  /* 0x000000e474007210 */ /* 0x004fe80007ffe0ff */
[----:B------:R-:W-:Y:S01]  /*5910*/  IADD3 R2, R217, R0, RZ ;  /* 0x00000000d9027210 */ /* 0x000fe20007ffe0ff */
[----:B------:R-:W-:Y:S01]  /*5920*/  LDSM.16.M88.4 R88, [R0+0x10000] ;  /* 0x010000000058783b */ /* 0x000fe20000000200 */
[C---:B-1----:R-:W-:Y:S08]  /*5930*/  HMMA.16816.F32.BF16 R4, R16.reuse, R8, RZ ;  /* 0x000000081004723c */ /* 0x042ff000000418ff */
[C---:B------:R-:W-:Y:S08]  /*5940*/  HMMA.16816.F32.BF16 R8, R16.reuse, R10, RZ ;  /* 0x0000000a1008723c */ /* 0x040ff000000418ff */
[C---:B---3--:R-:W-:Y:S08]  /*5950*/  HMMA.16816.F32.BF16 R12, R16.reuse, R84, RZ ;  /* 0x00000054100c723c */ /* 0x048ff000000418ff */
        /* <DEDUP_REMOVED lines=85> */
[----:B------:R-:W2:Y:S06]  /*5eb0*/  LDSM.16.M88.4 R88, [R222+0x26000] ;  /* 0x02600000de58783b */ /* 0x000eac0000000200 */
[----:B-1----:R1:W3:Y:S01]  /*5ec0*/  LDG.E R0, [R92.64+0x20] ;  /* 0x000020045c007981 */ /* 0x0022e2000c1e1900 */
[C---:B--2---:R-:W-:Y:S08]  /*5ed0*/  HMMA.16816.F32.BF16 R4, R84.reuse, R88, R4 ;  /* 0x000000585404723c */ /* 0x044ff00000041804 */
[C---:B------:R-:W-:Y:S01]  /*5ee0*/  HMMA.16816.F32.BF16 R8, R84.reuse, R90, R8 ;  /* 0x0000005a5408723c */ /* 0x040fe20000041808 */
[----:B------:R-:W2:Y:S07]  /*5ef0*/  LDSM.16.M88.4 R88, [R222+0x26800] ;  /* 0x02680000de58783b */ /* 0x000eae0000000200 */
[C---:B--2---:R-:W-:Y:S08]  /*5f00*/  HMMA.16816.F32.BF16 R12, R84.reuse, R88, R12 ;  /* 0x00000058540c723c */ /* 0x044ff0000004180c */
[----:B------:R-:W-:Y:S01]  /*5f10*/  HMMA.16816.F32.BF16 R16, R84, R90, R16 ;  /* 0x0000005a5410723c */ /* 0x000fe20000041810 */
[----:B------:R2:W-:Y:S06]  /*5f20*/  LDSM.16.M88.4 R84, [R3+0x16000] ;  /* 0x016000000354783b */ /* 0x0005ec0000000200 */
[----:B------:R-:W4:Y:S06]  /*5f30*/  LDSM.16.M88.4 R88, [R224+0x26000] ;  /* 0x02600000e058783b */ /* 0x000f2c0000000200 */
[----:B--2---:R1:W2:Y:S01]  /*5f40*/  LDG.E R3, [R92.64] ;  /* 0x000000045c037981 */ /* 0x0042a2000c1e1900 */
[C---:B----4-:R-:W-:Y:S03]  /*5f50*/  HMMA.16816.F32.BF16 R4, R84.reuse, R88, R4 ;  /* 0x000000585404723c */ /* 0x050fe60000041804 */
[----:B-1----:R-:W-:Y:S04]  /*5f60*/  FFMA.FTZ R92, -R101, R101, 1 ;  /* 0x3f800000655c7423 */ /* 0x002fe80000010165 */
[----:B------:R-:W-:Y:S01]  /*5f70*/  FMUL.FTZ R92, R92, c[0x0][0x2ec] ;  /* 0x0000bb005c5c7a20 */ /* 0x000fe20000410000 */
        /* <DEDUP_REMOVED lines=9> */
[C---:B-1----:R-:W-:Y:S07]  /*6010*/  HMMA.16816.F32.BF16 R12, R84.reuse, R88, R12 ;  /* 0x00000058540c723c */ /* 0x042fee000004180c */
[----:B------:R-:W-:Y:S01]  /*6020*/  FFMA.FTZ R89, -R96, R96, 1 ;  /* 0x3f80000060597423 */ /* 0x000fe20000010160 */
[----:B------:R-:W-:Y:S04]  /*6030*/  HMMA.16816.F32.BF16 R16, R84, R90, R16 ;  /* 0x0000005a5410723c */ /* 0x000fe80000041810 */
[----:B------:R-:W-:Y:S02]  /*6040*/  FMUL.FTZ R89, R89, c[0x0][0x2ec] ;  /* 0x0000bb0059597a20 */ /* 0x000fe40000410000 */
[----:B------:R-:W-:Y:S02]  /*6050*/  FFMA.FTZ R88, -R95, R95, 1 ;  /* 0x3f8000005f587423 */ /* 0x000fe4000001015f */
[----:B------:R-:W-:Y:S04]  /*6060*/  FFMA.FTZ R91, -R99, R99, 1 ;  /* 0x3f800000635b7423 */ /* 0x000fe80000010163 */
[----:B------:R-:W-:Y:S02]  /*6070*/  FFMA.FTZ R86, -R98, R98, 1 ;  /* 0x3f80000062567423 */ /* 0x000fe40000010162 */
[----:B------:R-:W-:Y:S02]  /*6080*/  FMUL.FTZ R91, R91, c[0x0][0x2ec] ;  /* 0x0000bb005b5b7a20 */ /* 0x000fe40000410000 */
[----:B------:R-:W-:Y:S02]  /*6090*/  FMUL.FTZ R86, R86, c[0x0][0x2ec] ;  /* 0x0000bb0056567a20 */ /* 0x000fe40000410000 */
[----:B------:R-:W-:Y:S02]  /*60a0*/  FFMA.FTZ R90, -R100, R100, 1 ;  /* 0x3f800000645a7423 */ /* 0x000fe40000010164 */
[----:B------:R-:W-:Y:S02]  /*60b0*/  FFMA.FTZ R87, -R94, R94, 1 ;  /* 0x3f8000005e577423 */ /* 0x000fe4000001015e */
[----:B------:R-:W-:Y:S02]  /*60c0*/  FMUL.FTZ R90, R90, c[0x0][0x2ec] ;  /* 0x0000bb005a5a7a20 */ /* 0x000fe40000410000 */
[----:B------:R-:W-:Y:S02]  /*60d0*/  FMUL.FTZ R87, R87, c[0x0][0x2ec] ;  /* 0x0000bb0057577a20 */ /* 0x000fe40000410000 */
[----:B------:R-:W-:Y:S02]  /*60e0*/  FFMA.FTZ R84, -R113, R113, 1 ;  /* 0x3f80000071547423 */ /* 0x000fe40000010171 */
[----:B------:R-:W-:Y:S02]  /*60f0*/  FMUL.FTZ R88, R88, c[0x0][0x2ec] ;  /* 0x0000bb0058587a20 */ /* 0x000fe40000410000 */
[----:B------:R-:W-:Y:S02]  /*6100*/  FMUL.FTZ R84, R84, c[0x0][0x2ec] ;  /* 0x0000bb0054547a20 */ /* 0x000fe40000410000 */
[----:B---3--:R-:W-:Y:S02]  /*6110*/  FADD.FTZ R18, -R0, R18 ;  /* 0x0000001200127221 */ /* 0x008fe40000010100 */
[----:B------:R-:W-:Y:S04]  /*6120*/  FFMA.FTZ R85, -R97, R97, 1 ;  /* 0x3f80000061557423 */ /* 0x000fe80000010161 */
[----:B------:R-:W-:Y:S02]  /*6130*/  FMUL.FTZ R85, R85, c[0x0][0x2ec] ;  /* 0x0000bb0055557a20 */ /* 0x000fe40000410000 */
[C---:B--2---:R-:W-:Y:S02]  /*6140*/  FADD.FTZ R2, -R3.reuse, R4 ;  /* 0x0000000403027221 */ /* 0x044fe40000010100 */
[C---:B------:R-:W-:Y:S02]  /*6150*/  FADD.FTZ R4, -R3.reuse, R5 ;  /* 0x0000000503047221 */ /* 0x040fe40000010100 */
[----:B------:R-:W-:Y:S02]  /*6160*/  FMUL.FTZ R2, R118, R2 ;  /* 0x0000000276027220 */ /* 0x000fe40000410000 */
[----:B------:R-:W-:Y:S02]  /*6170*/  FADD.FTZ R5, -R3, R8 ;  /* 0x0000000803057221 */ /* 0x000fe40000010100 */
[----:B------:R-:W-:Y:S02]  /*6180*/  FMUL.FTZ R4, R115, R4 ;  /* 0x0000000473047220 */ /* 0x000fe40000410000 */
[----:B------:R-:W-:Y:S02]  /*6190*/  FMUL.FTZ R5, R111, R5 ;  /* 0x000000056f057220 */ /* 0x000fe40000410000 */
[----:B------:R-:W-:Y:S02]  /*61a0*/  FMUL.FTZ R92, R2, R92 ;  /* 0x0000005c025c7220 */ /* 0x000fe40000410000 */
[C---:B------:R-:W-:Y:S02]  /*61b0*/  FADD.FTZ R2, -R3.reuse, R12 ;  /* 0x0000000c03027221 */ /* 0x040fe40000010100 */
[C---:B------:R-:W-:Y:S02]  /*61c0*/  FADD.FTZ R13, -R3.reuse, R13 ;  /* 0x0000000d030d7221 */ /* 0x040fe40000010100 */
[C---:B------:R-:W-:Y:S02]  /*61d0*/  FADD.FTZ R17, -R3.reuse, R17 ;  /* 0x0000001103117221 */ /* 0x040fe40000010100 */
[C---:B------:R-:W-:Y:S02]  /*61e0*/  FADD.FTZ R8, -R3.reuse, R9 ;  /* 0x0000000903087221 */ /* 0x040fe40000010100 */
[----:B------:R-:W-:Y:S02]  /*61f0*/  FMUL.FTZ R91, R4, R91 ;  /* 0x0000005b045b7220 */ /* 0x000fe40000410000 */
        /* <DEDUP_REMOVED lines=8> */
[----:B------:R-:W-:Y:S02]  /*6280*/  FADD.FTZ R3, -R0, R7 ;  /* 0x0000000700037221 */ /* 0x000fe40000010100 */
[----:B------:R-:W-:Y:S02]  /*6290*/  FMUL.FTZ R87, R5, R87 ;  /* 0x0000005705577220 */ /* 0x000fe40000410000 */
[----:B------:R-:W-:Y:S02]  /*62a0*/  FFMA.FTZ R5, -R112, R112, 1 ;  /* 0x3f80000070057423 */ /* 0x000fe40000010170 */
[----:B------:R-:W-:Y:S02]  /*62b0*/  FMUL.FTZ R4, R109, R4 ;  /* 0x000000046d047220 */ /* 0x000fe40000410000 */
[----:B------:R-:W-:Y:S02]  /*62c0*/  FMUL.FTZ R2, R126, R2 ;  /* 0x000000027e027220 */ /* 0x000fe40000410000 */
[----:B------:R-:W-:Y:S02]  /*62d0*/  FMUL.FTZ R3, R125, R3 ;  /* 0x000000037d037220 */ /* 0x000fe40000410000 */
[----:B------:R-:W-:Y:S02]  /*62e0*/  FMUL.FTZ R5, R5, c[0x0][0x2ec] ;  /* 0x0000bb0005057a20 */ /* 0x000fe40000410000 */
[----:B------:R-:W-:Y:S02]  /*62f0*/  FMUL.FTZ R88, R4, R88 ;  /* 0x0000005804587220 */ /* 0x000fe40000410000 */
[C---:B------:R-:W-:Y:S02]  /*6300*/  FADD.FTZ R4, -R0.reuse, R10 ;  /* 0x0000000a00047221 */ /* 0x040fe40000010100 */
[----:B------:R-:W-:Y:S02]  /*6310*/  FADD.FTZ R6, -R0, R11 ;  /* 0x0000000b00067221 */ /* 0x000fe40000010100 */
[----:B------:R-:W-:Y:S02]  /*6320*/  FMUL.FTZ R84, R2, R84 ;  /* 0x0000005402547220 */ /* 0x000fe40000410000 */
[----:B------:R-:W-:Y:S02]  /*6330*/  FMUL.FTZ R5, R3, R5 ;  /* 0x0000000503057220 */ /* 0x000fe40000410000 */
[C---:B------:R-:W-:Y:S02]  /*6340*/  FADD.FTZ R7, -R0.reuse, R14 ;  /* 0x0000000e00077221 */ /* 0x040fe40000010100 */
[----:B------:R-:W-:Y:S02]  /*6350*/  FADD.FTZ R3, -R0, R15 ;  /* 0x0000000f00037221 */ /* 0x000fe40000010100 */
[----:B------:R-:W-:Y:S02]  /*6360*/  FFMA.FTZ R15, -R107, R107, 1 ;  /* 0x3f8000006b0f7423 */ /* 0x000fe4000001016b */
[----:B------:R-:W-:Y:S02]  /*6370*/  FFMA.FTZ R14, -R106, R106, 1 ;  /* 0x3f8000006a0e7423 */ /* 0x000fe4000001016a */
[----:B------:R-:W-:Y:S02]  /*6380*/  FADD.FTZ R2, -R0, R19 ;  /* 0x0000001300027221 */ /* 0x000fe40000010100 */
[----:B------:R-:W-:Y:S02]  /*6390*/  FMUL.FTZ R0, R120, R18 ;  /* 0x0000001278007220 */ /* 0x000fe40000410000 */
[----:B------:R-:W-:Y:S02]  /*63a0*/  FFMA.FTZ R17, -R105, R105, 1 ;  /* 0x3f80000069117423 */ /* 0x000fe40000010169 */
[----:B------:R-:W-:Y:S02]  /*63b0*/  FFMA.FTZ R16, -R104, R104, 1 ;  /* 0x3f80000068107423 */ /* 0x000fe40000010168 */
[----:B------:R-:W-:Y:S02]  /*63c0*/  FFMA.FTZ R19, -R103, R103, 1 ;  /* 0x3f80000067137423 */ /* 0x000fe40000010167 */
[----:B------:R-:W-:Y:S02]  /*63d0*/  FFMA.FTZ R18, -R102, R102, 1 ;  /* 0x3f80000066127423 */ /* 0x000fe40000010166 */
[----:B------:R-:W-:Y:S02]  /*63e0*/  FMUL.FTZ R8, R110, R8 ;  /* 0x000000086e087220 */ /* 0x000fe40000410000 */
[----:B------:R-:W-:Y:S02]  /*63f0*/  FMUL.FTZ R4, R124, R4 ;  /* 0x000000047c047220 */ /* 0x000fe40000410000 */
[----:B------:R-:W-:Y:S02]  /*6400*/  FMUL.FTZ R6, R121, R6 ;  /* 0x0000000679067220 */ /* 0x000fe40000410000 */
[----:B------:R-:W-:Y:S02]  /*6410*/  FMUL.FTZ R7, R123, R7 ;  /* 0x000000077b077220 */ /* 0x000fe40000410000 */
[----:B------:R-:W-:Y:S02]  /*6420*/  FMUL.FTZ R15, R15, c[0x0][0x2ec] ;  /* 0x0000bb000f0f7a20 */ /* 0x000fe40000410000 */
[----:B------:R-:W-:Y:S02]  /*6430*/  FMUL.FTZ R14, R14, c[0x0][0x2ec] ;  /* 0x0000bb000e0e7a20 */ /* 0x000fe40000410000 */
[----:B------:R-:W-:Y:S02]  /*6440*/  FMUL.FTZ R3, R122, R3 ;  /* 0x000000037a037220 */ /* 0x000fe40000410000 */
[----:B------:R-:W-:Y:S02]  /*6450*/  FMUL.FTZ R2, R119, R2 ;  /* 0x0000000277027220 */ /* 0x000fe40000410000 */
[----:B------:R-:W-:Y:S02]  /*6460*/  FMUL.FTZ R17, R17, c[0x0][0x2ec] ;  /* 0x0000bb0011117a20 */ /* 0x000fe40000410000 */
[----:B------:R-:W-:Y:S02]  /*6470*/  FMUL.FTZ R16, R16, c[0x0][0x2ec] ;  /* 0x0000bb0010107a20 */ /* 0x000fe40000410000 */
[----:B------:R-:W-:Y:S02]  /*6480*/  FMUL.FTZ R19, R19, c[0x0][0x2ec] ;  /* 0x0000bb0013137a20 */ /* 0x000fe40000410000 */
[----:B------:R-:W-:Y:S02]  /*6490*/  FMUL.FTZ R18, R18, c[0x0][0x2ec] ;  /* 0x0000bb0012127a20 */ /* 0x000fe40000410000 */
        /* <DEDUP_REMOVED lines=103> */
.L_x_1508:
        /* <DEDUP_REMOVED lines=126> */
[CC--:B------:R-:W-:Y:S02]  /*72f0*/  @!P3 LEA R8, P0, R0.reuse, R243.reuse, 0x1 ;  /* 0x000000f30008b211 */ /* 0x0c0fe400078008ff */
        /* <DEDUP_REMOVED lines=46> */
.L_x_1509:
[----:B-1----:R-:W-:Y:S01]  /*75e0*/  IMAD.MOV.U32 R2, RZ, RZ, R128 ;  /* 0x000000ffff027224 */ /* 0x002fe200078e0080 */
[----:B------:R-:W-:Y:S01]  /*75f0*/  LDSM.16.MT88.4 R16, [R216+0x18000] ;  /* 0x01800000d810783b */ /* 0x000fe20000004200 */
[----:B------:R-:W-:Y:S01]  /*7600*/  IMAD.MOV.U32 R3, RZ, RZ, R127 ;  /* 0x000000ffff037224 */ /* 0x000fe200078e007f */
[----:B------:R-:W-:Y:S01]  /*7610*/  ULOP3.LUT UR8, UR7, 0x1, URZ, 0xc0, !UPT ;  /* 0x0000000107087892 */ /* 0x000fe2000f8ec03f */
[----:B------:R-:W-:Y:S01]  /*7620*/  IMAD.IADD R0, R229, 0x1, R116 ;  /* 0x00000001e5007824 */ /* 0x000fe200078e0274 */
[----:B------:R-:W-:Y:S01]  /*7630*/  @UP4 UIADD3 UR9, UP3, UR11, -0x100, URZ ;  /* 0xffffff000b094890 */ /* 0x000fe2000ff7e03f */
[----:B-----5:R-:W1:Y:S01]  /*7640*/  LDSM.16.M88.4 R128, [R229] ;  /* 0x00000000e580783b */ /* 0x020e620000000200 */
[----:B------:R-:W-:Y:S02]  /*7650*/  UISETP.NE.U32.AND UP0, UPT, UR8, 0x1, UPT ;  /* 0x000000010800788c */ /* 0x000fe4000bf05070 */
[----:B------:R-:W-:Y:S02]  /*7660*/  UIADD3 UR14, UR7, -0x1, URZ ;  /* 0xffffffff070e7890 */ /* 0x000fe4000fffe03f */
[----:B------:R-:W2:Y:S01]  /*7670*/  LDSM.16.M88.4 R124, [R229+0x1000] ;  /* 0x00100000e57c783b */ /* 0x000ea20000000200 */
[----:B------:R-:W-:Y:S04]  /*7680*/  @UP4 UIADD3.X UR8, UR10, -0x1, URZ, UP3, !UPT ;  /* 0xffffffff0a084890 */ /* 0x000fe80009ffe43f */
[----:B------:R-:W3:Y:S05]  /*7690*/  LDSM.16.MT88.4 R96, [R216+0x1a000] ;  /* 0x01a00000d860783b */ /* 0x000eea0000004200 */
[----:B------:R-:W4:Y:S05]  /*76a0*/  LDSM.16.MT88.4 R112, [R216+0x1c000] ;  /* 0x01c00000d870783b */ /* 0x000f2a0000004200 */
        /* <DEDUP_REMOVED lines=706> */
.L_x_1511:
        /* <DEDUP_REMOVED lines=18> */
.L_x_1512:
        /* <DEDUP_REMOVED lines=65> */
.L_x_1514:
[----:B--23--:R-:W-:Y:S05]  /*a800*/  BSYNC B0 ;  /* 0x0000000000007941 */ /* 0x00cfea0003800000 */
.L_x_1513:
        /* <DEDUP_REMOVED lines=21> */
.L_x_1516:
[----:B------:R-:W-:Y:S05]  /*a960*/  BSYNC B0 ;  /* 0x0000000000007941 */ /* 0x000fea0003800000 */
.L_x_1515:
        /* <DEDUP_REMOVED lines=31> */
.L_x_1518:
[----:B------:R-:W-:Y:S05]  /*ab60*/  BSYNC B0 ;  /* 0x0000000000007941 */ /* 0x000fea0003800000 */
.L_x_1517:
        /* <DEDUP_REMOVED lines=21> */
.L_x_1489:
        /* <DEDUP_REMOVED lines=20> */
.L_x_1520:
        /* <DEDUP_REMOVED lines=18> */
.L_x_1521:
        /* <DEDUP_REMOVED lines=44> */
.L_x_1523:
[----:B------:R-:W-:Y:S05]  /*b1e0*/  BSYNC B0 ;  /* 0x0000000000007941 */ /* 0x000fea0003800000 */
.L_x_1522:
        /* <DEDUP_REMOVED lines=21> */
.L_x_1525:
[----:B------:R-:W-:Y:S05]  /*b340*/  BSYNC B0 ;  /* 0x0000000000007941 */ /* 0x000fea0003800000 */
.L_x_1524:
        /* <DEDUP_REMOVED lines=31> */
.L_x_1527:
[----:B------:R-:W-:Y:S05]  /*b540*/  BSYNC B0 ;  /* 0x0000000000007941 */ /* 0x000fea0003800000 */
.L_x_1526:
        /* <DEDUP_REMOVED lines=18> */
.L_x_1519:
[----:B------:R-:W-:Y:S05]  /*b670*/  BSYNC B1 ;  /* 0x0000000000017941 */ /* 0x000fea0003800000 */
.L_x_1484:
        /* <DEDUP_REMOVED lines=12> */
.L_x_1528:
[----:B------:R-:W-:Y:S05]  /*b740*/  EXIT ;  /* 0x000000000000794d */ /* 0x000fea0003800000 */
.L_x_1530:
        /* <DEDUP_REMOVED lines=11> */
.L_x_2041:


//--------------------- .text._ZN5flash44flash_bwd_dq_dk_dv_loop_seqk_parallel_kernelI23Flash_bwd_kernel_traitsILi256ELi64ELi64ELi8ELi4ELi2ELi2ELb0ELb0EN7cutlass10bfloat16_tE19Flash_kernel_traitsILi256ELi64ELi64ELi8ES3_EELb1ELb0ELb1ELb0ELb0ELb0ELb0EEEvNS_16Flash_bwd_paramsE --------------------------
	.section	.text._ZN5flash44flash_bwd_dq_dk_dv_loop_seqk_parallel_kernelI23Flash_bwd_kernel_traitsILi256ELi64ELi64ELi8ELi4ELi2ELi2ELb0ELb0EN7cutlass10bfloat16_tE19Flash_kernel_traitsILi256ELi64ELi64ELi8ES3_EELb1ELb0ELb1ELb0ELb0ELb0ELb0EEEvNS_16Flash_bwd_paramsE,"ax",@progbits
	.sectioninfo	@"SHI_REGISTERS=255"
	.align	128
        .global         _ZN5flash44flash_bwd_dq_dk_dv_loop_seqk_parallel_kernelI23Flash_bwd_kernel_traitsILi256ELi64ELi64ELi8ELi4ELi2ELi2ELb0ELb0EN7cutlass10bfloat16_tE19Flash_kernel_traitsILi256ELi64ELi64ELi8ES3_EELb1ELb0ELb1ELb0ELb0ELb0ELb0EEEvNS_16Flash_bwd_paramsE
        .type           _ZN5flash44flash_bwd_dq_dk_dv_loop_seqk_parallel_kernelI23Flash_bwd_kernel_traitsILi256ELi64ELi64ELi8ELi4ELi2ELi2ELb0ELb0EN7cutlass10bfloat16_tE19Flash_kernel_traitsILi256ELi64ELi64ELi8ES3_EELb1ELb0ELb1ELb0ELb0ELb0ELb0EEEvNS_16Flash_bwd_paramsE,@function
        .size           _ZN5flash44flash_bwd_dq_dk_dv_loop_seqk_parallel_kernelI23Flash_bwd_kernel_traitsILi256ELi64ELi64ELi8ELi4ELi2ELi2ELb0ELb0EN7cutlass10bfloat16_tE19Flash_kernel_traitsILi256ELi64ELi64ELi8ES3_EELb1ELb0ELb1ELb0ELb0ELb0ELb0EEEvNS_16Flash_bwd_paramsE,(.L_x_2042 - _ZN5flash44flash_bwd_dq_dk_dv_loop_seqk_parallel_kernelI23Flash_bwd_kernel_traitsILi256ELi64ELi64ELi8ELi4ELi2ELi2ELb0ELb0EN7cutlass10bfloat16_tE19Flash_kernel_traitsILi256ELi64ELi64ELi8ES3_EELb1ELb0ELb1ELb0ELb0ELb0ELb0EEEvNS_16Flash_bwd_paramsE)
        .other          _ZN5flash44flash_bwd_dq_dk_dv_loop_seqk_parallel_kernelI23Flash_bwd_kernel_traitsILi256ELi64ELi64ELi8ELi4ELi2ELi2ELb0ELb0EN7cutlass10bfloat16_tE19Flash_kernel_traitsILi256ELi64ELi64ELi8ES3_EELb1ELb0ELb1ELb0ELb0ELb0ELb0EEEvNS_16Flash_bwd_paramsE,@"STO_CUDA_ENTRY STV_DEFAULT"
_ZN5flash44flash_bwd_dq_dk_dv_loop_seqk_parallel_kernelI23Flash_bwd_kernel_traitsILi256ELi64ELi64ELi8ELi4ELi2ELi2ELb0ELb0EN7cutlass10bfloat16_tE19Flash_kernel_traitsILi256ELi64ELi64ELi8ES3_EELb1ELb0ELb1ELb0ELb0ELb0ELb0EEEvNS_16Flash_bwd_paramsE:
.text._ZN5flash44flash_bwd_dq_dk_dv_loop_seqk_parallel_kernelI23Flash_bwd_kernel_traitsILi256ELi64ELi64ELi8ELi4ELi2ELi2ELb0ELb0EN7cutlass10bfloat16_tE19Flash_kernel_traitsILi256ELi64ELi64ELi8ES3_EELb1ELb0ELb1ELb0ELb0ELb0ELb0EEEvNS_16Flash_bwd_paramsE:
        /* <DEDUP_REMOVED lines=15> */
[----:B------:R-:W-:Y:S01]  /*00f0*/  ULDC.U8 UR10, c[0x0][0x328] ;  /* 0x0000ca00000a7ab9 */ /* 0x000fe20000000000 */
[----:B------:R-:W-:Y:S01]  /*0100*/  IMAD.MOV.U32 R214, RZ, RZ, 0x40 ;  /* 0x00000040ffd67424 */ /* 0x000fe200078e00ff */
[----:B------:R-:W-:Y:S01]  /*0110*/  UISETP.NE.AND UP5, UPT, UR10, URZ, UPT ;  /* 0x0000003f0a00728c */ /* 0x000fe2000bfa5270 */
[----:B------:R-:W-:Y:S01]  /*0120*/  IMAD.MOV.U32 R238, RZ, RZ, -0x10 ;  /* 0xfffffff0ffee7424 */ /* 0x000fe200078e00ff */
[----:B------:R-:W-:Y:S01]  /*0130*/  UMOV UR9, 0x80 ;  /* 0x0000008000097882 */ /* 0x000fe20000000000 */
[----:B------:R-:W3:Y:S01]  /*0140*/  S2UR UR38, SR_CTAID.Y ;  /* 0x00000000002679c3 */ /* 0x000ee20000002600 */
[----:B------:R-:W-:-:S02]  /*0150*/  ULDC UR7, c[0x0][0x210] ;  /* 0x0000840000077ab9 */ /* 0x000fc40000000800 */
[----:B------:R-:W-:Y:S02]  /*0160*/  ULDC UR61, c[0x0][0x234] ;  /* 0x00008d00003d7ab9 */ /* 0x000fe40000000800 */
[----:B------:R-:W-:Y:S02]  /*0170*/  ULDC UR16, c[0x0][0x224] ;  /* 0x0000890000107ab9 */ /* 0x000fe40000000800 */
[----:B------:R-:W-:Y:S02]  /*0180*/  ULDC UR51, c[0x0][0x22c] ;  /* 0x00008b0000337ab9 */ /* 0x000fe40000000800 */
[----:B------:R-:W-:Y:S02]  /*0190*/  ULDC UR40, c[0x0][0x1c0] ;  /* 0x0000700000287ab9 */ /* 0x000fe40000000800 */
[----:B------:R-:W-:Y:S02]  /*01a0*/  ULDC UR13, c[0x0][0x1c0] ;  /* 0x00007000000d7ab9 */ /* 0x000fe40000000800 */
[----:B------:R-:W-:Y:S01]  /*01b0*/  ULDC UR14, c[0x0][0x1c0] ;  /* 0x00007000000e7ab9 */ /* 0x000fe20000000800 */
[----:B-1----:R-:W-:Y:S01]  /*01c0*/  SHF.R.S32.HI R6, RZ, 0x1f, R5 ;  /* 0x0000001fff067819 */ /* 0x002fe20000011405 */
[----:B--2---:R-:W-:-:S02]  /*01d0*/  ULOP3.LUT UR6, UR39, UR6, URZ, 0x3c, !UPT ;  /* 0x0000000627067292 */ /* 0x004fc4000f8e3c3f */
[----:B------:R-:W-:Y:S01]  /*01e0*/  UIMAD UR61, UR9, UR7, UR61 ;  /* 0x00000007093d72a4 */ /* 0x000fe2000f8e023d */
[CC--:B------:R-:W-:Y:S01]  /*01f0*/  LEA.HI R3, R6.reuse, R5.reuse, RZ, 0x5 ;  /* 0x0000000506037211 */ /* 0x0c0fe200078f28ff */
[----:B------:R-:W-:Y:S01]  /*0200*/  USHF.R.S32.HI UR8, URZ, 0x1f, UR16 ;  /* 0x0000001f3f087899 */ /* 0x000fe20008011410 */
        /* <DEDUP_REMOVED lines=9> */
[----:B------:R-:W-:Y:S01]  /*02a0*/  UIMAD UR51, UR51, UR13, URZ ;  /* 0x0000000d333372a4 */ /* 0x000fe2000f8e023f */
[----:B------:R-:W-:Y:S01]  /*02b0*/  LOP3.LUT R4, R3, 0xffffffe0, RZ, 0xc0, !PT ;  /* 0xffffffe003047812 */ /* 0x000fe200078ec0ff */
[----:B------:R-:W-:Y:S01]  /*02c0*/  ULDC UR15, c[0x0][0x1c0] ;  /* 0x00007000000f7ab9 */ /* 0x000fe20000000800 */
        /* <DEDUP_REMOVED lines=12> */
[-C--:B------:R-:W-:Y:S01]  /*0390*/  LEA.HI R7, R12, R0.reuse, RZ, 0x2 ;  /* 0x000000000c077211 */ /* 0x080fe200078f10ff */
[----:B------:R-:W-:Y:S01]  /*03a0*/  UIMAD UR58, UR8, UR38, URZ ;  /* 0x00000026083a72a4 */ /* 0x000fe2000f8e023f */
[----:B------:R-:W-:Y:S01]  /*03b0*/  LEA.HI R3, R3, R0, RZ, 0x1 ;  /* 0x0000000003037211 */ /* 0x000fe200078f08ff */
[----:B------:R-:W-:Y:S01]  /*03c0*/  UIMAD.WIDE.U32 UR48, UR38, UR16, URZ ;  /* 0x00000010263072a5 */ /* 0x000fe2000f8e003f */
[----:B------:R-:W-:Y:S01]  /*03d0*/  LEA.HI R4, R2, R5, RZ, 0x1 ;  /* 0x0000000502047211 */ /* 0x000fe200078f08ff */
[----:B------:R-:W-:Y:S01]  /*03e0*/  UIMAD UR7, UR38, UR12, UR39 ;  /* 0x0000000c260772a4 */ /* 0x000fe2000f8e0227 */
[----:B------:R-:W-:Y:S01]  /*03f0*/  LOP3.LUT R7, R7, 0xfffffffc, RZ, 0xc0, !PT ;  /* 0xfffffffc07077812 */ /* 0x000fe200078ec0ff */
[----:B------:R-:W-:Y:S01]  /*0400*/  @!UP5 UIMAD UR8, UR38, UR15, UR39 ;  /* 0x0000000f2608d2a4 */ /* 0x000fe2000f8e0227 */
[----:B------:R-:W-:Y:S01]  /*0410*/  LOP3.LUT R2, R3, 0xfffffffe, RZ, 0xc0, !PT ;  /* 0xfffffffe03027812 */ /* 0x000fe200078ec0ff */
[----:B------:R-:W-:Y:S01]  /*0420*/  USHF.L.U32 UR50, UR51, 0x6, URZ ;  /* 0x0000000633327899 */ /* 0x000fe2000800063f */
[----:B------:R-:W-:Y:S01]  /*0430*/  LOP3.LUT R3, R4, 0xfffffffe, RZ, 0xc0, !PT ;  /* 0xfffffffe04037812 */ /* 0x000fe200078ec0ff */
[C---:B------:R-:W-:Y:S01]  /*0440*/  IMAD.IADD R251, R0.reuse, 0x1, -R7 ;  /* 0x0000000100fb7824 */ /* 0x040fe200078e0a07 */
[----:B------:R-:W-:Y:S01]  /*0450*/  SHF.R.S32.HI R245, RZ, 0x7, R245 ;  /* 0x00000007fff57819 */ /* 0x000fe200000114f5 */
[----:B------:R-:W-:Y:S01]  /*0460*/  IMAD.IADD R218, R0, 0x1, -R2 ;  /* 0x0000000100da7824 */ /* 0x000fe200078e0a02 */
[--C-:B------:R-:W-:Y:S01]  /*0470*/  SHF.R.S32.HI R0, RZ, 0x1f, R6.reuse ;  /* 0x0000001fff007819 */ /* 0x100fe20000011406 */
[----:B------:R-:W-:Y:S01]  /*0480*/  IMAD.IADD R7, R5, 0x1, -R3 ;  /* 0x0000000105077824 */ /* 0x000fe200078e0a03 */
[----:B------:R-:W-:Y:S01]  /*0490*/  SHF.R.S32.HI R3, RZ, 0x2, R6 ;  /* 0x00000002ff037819 */ /* 0x000fe20000011406 */
[----:B------:R-:W-:Y:S01]  /*04a0*/  ULDC UR55, c[0x0][0x214] ;  /* 0x0000850000377ab9 */ /* 0x000fe20000000800 */
[----:B------:R-:W-:Y:S01]  /*04b0*/  SHF.R.S32.HI R2, RZ, 0x3, R11 ;  /* 0x00000003ff027819 */ /* 0x000fe2000001140b */
[----:B------:R-:W-:Y:S01]  /*04c0*/  IMAD.SHL.U32 R215, R7, 0x200, RZ ;  /* 0x0000020007d77824 */ /* 0x000fe200078e00ff */
[----:B------:R-:W-:Y:S01]  /*04d0*/  LEA.HI R0, R0, R3, RZ, 0x3 ;  /* 0x0000000300007211 */ /* 0x000fe200078f18ff */
[----:B------:R-:W-:Y:S01]  /*04e0*/  ULDC.U8 UR11, c[0x0][0x3d0] ;  /* 0x0000f400000b7ab9 */ /* 0x000fe20000000000 */
[----:B------:R-:W-:Y:S01]  /*04f0*/  SHF.R.S32.HI R5, RZ, 0x1f, R9 ;  /* 0x0000001fff057819 */ /* 0x000fe20000011409 */
[----:B------:R-:W-:Y:S01]  /*0500*/  IMAD.SHL.U32 R2, R2, 0x40, RZ ;  /* 0x0000004002027824 */ /* 0x000fe200078e00ff */
[----:B------:R-:W-:Y:S01]  /*0510*/  LOP3.LUT R0, R0, 0xfffffff8, RZ, 0xc0, !PT ;  /* 0xfffffff800007812 */ /* 0x000fe200078ec0ff */
[----:B------:R-:W-:Y:S01]  /*0520*/  ULDC UR56, c[0x0][0x224] ;  /* 0x0000890000387ab9 */ /* 0x000fe20000000800 */
[C---:B------:R-:W-:Y:S01]  /*0530*/  LOP3.LUT P4, RZ, R8.reuse, 0x4, RZ, 0xc0, !PT ;  /* 0x0000000408ff7812 */ /* 0x040fe2000788c0ff */
[----:B------:R-:W-:Y:S01]  /*0540*/  @UP5 UIMAD UR60, UR38, UR55, URZ ;  /* 0x00000037263c52a4 */ /* 0x000fe2000f8e023f */
[----:B------:R-:W-:Y:S01]  /*0550*/  LOP3.LUT P3, RZ, R8, 0x2, RZ, 0xc0, !PT ;  /* 0x0000000208ff7812 */ /* 0x000fe2000786c0ff */
[----:B------:R-:W-:Y:S01]  /*0560*/  IMAD.IADD R4, R3, 0x1, -R0 ;  /* 0x0000000103047824 */ /* 0x000fe200078e0a00 */
[----:B------:R-:W-:Y:S01]  /*0570*/  LOP3.LUT R0, R2, 0x1c0, RZ, 0xc0, !PT ;  /* 0x000001c002007812 */ /* 0x000fe200078ec0ff */
[----:B------:R-:W-:Y:S01]  /*0580*/  UMOV UR42, URZ ;  /* 0x0000003f002a7c82 */ /* 0x000fe20008000000 */
[----:B------:R-:W-:Y:S01]  /*0590*/  SHF.R.S32.HI R3, RZ, 0x1f, R10 ;  /* 0x0000001fff037819 */ /* 0x000fe2000001140a */
[----:B------:R-:W-:Y:S01]  /*05a0*/  ULDC.64 UR4, c[0x0][0x118] ;  /* 0x0000460000047ab9 */ /* 0x000fe20000000a00 */
[----:B------:R-:W-:Y:S01]  /*05b0*/  LOP3.LUT R2, R0, 0x38, R234, 0xf8, !PT ;  /* 0x0000003800027812 */ /* 0x000fe200078ef8ea */
[----:B------:R-:W-:Y:S01]  /*05c0*/  ULDC UR44, c[0x0][0x2e8] ;  /* 0x0000ba00002c7ab9 */ /* 0x000fe20000000800 */
[----:B------:R-:W-:Y:S01]  /*05d0*/  SHF.R.U32.HI R0, RZ, 0x3, R0 ;  /* 0x00000003ff007819 */ /* 0x000fe20000011600 */
[----:B------:R-:W-:Y:S01]  /*05e0*/  ULDC.U8 UR35, c[0x0][0x2d8] ;  /* 0x0000b60000237ab9 */ /* 0x000fe20000000000 */
[----:B------:R-:W-:Y:S01]  /*05f0*/  LEA.HI R233, R3, R10, RZ, 0x2 ;  /* 0x0000000a03e97211 */ /* 0x000fe200078f10ff */
[----:B------:R-:W-:Y:S01]  /*0600*/  UISETP.NE.AND UP6, UPT, UR11, URZ, UPT ;  /* 0x0000003f0b00728c */ /* 0x000fe2000bfc5270 */
[----:B------:R-:W-:Y:S01]  /*0610*/  LOP3.LUT R6, R2, R0, RZ, 0x3c, !PT ;  /* 0x0000000002067212 */ /* 0x000fe200078e3cff */
[----:B------:R-:W-:Y:S01]  /*0620*/  IMAD.U32 R0, RZ, RZ, UR6 ;  /* 0x00000006ff007e24 */ /* 0x000fe2000f8e00ff */
[----:B------:R-:W-:Y:S01]  /*0630*/  LEA.HI R10, R5, R9, RZ, 0x3 ;  /* 0x00000009050a7211 */ /* 0x000fe200078f18ff */
[----:B------:R-:W-:Y:S01]  /*0640*/  USHF.L.U32 UR6, UR38, 0x7, URZ ;  /* 0x0000000726067899 */ /* 0x000fe2000800063f */
[----:B------:R-:W-:Y:S01]  /*0650*/  LOP3.LUT R3, R4, 0x1, RZ, 0xc0, !PT ;  /* 0x0000000104037812 */ /* 0x000fe200078ec0ff */
[----:B------:R-:W-:Y:S01]  /*0660*/  UIMAD.WIDE.U32 UR46, UR40, UR48, URZ ;  /* 0x00000030282e72a5 */ /* 0x000fe2000f8e003f */
[----:B------:R-:W-:Y:S01]  /*0670*/  LOP3.LUT R2, R10, 0xfffffff8, RZ, 0xc0, !PT ;  /* 0xfffffff80a027812 */ /* 0x000fe200078ec0ff */
[----:B------:R1:W-:Y:S01]  /*0680*/  STL [R1], R0 ;  /* 0x0000000001007387 */ /* 0x0003e20000100800 */
[----:B------:R-:W-:Y:S01]  /*0690*/  ISETP.NE.U32.AND P0, PT, R3, 0x1, PT ;  /* 0x000000010300780c */ /* 0x000fe20003f05070 */
[----:B------:R-:W-:Y:S01]  /*06a0*/  IMAD.U32 R5, RZ, RZ, UR6 ;  /* 0x00000006ff057e24 */ /* 0x000fe2000f8e00ff */
[----:B------:R-:W-:Y:S01]  /*06b0*/  USHF.R.S32.HI UR6, URZ, 0x1f, UR39 ;  /* 0x0000001f3f067899 */ /* 0x000fe20008011427 */
[----:B------:R-:W-:Y:S01]  /*06c0*/  IMAD.IADD R9, R9, 0x1, -R2 ;  /* 0x0000000109097824 */ /* 0x000fe200078e0a02 */
[----:B------:R-:W-:Y:S01]  /*06d0*/  R2P PR, R4, 0x6 ;  /* 0x0000000604007804 */ /* 0x000fe20000000000 */
[----:B------:R-:W-:Y:S01]  /*06e0*/  IMAD.SHL.U32 R2, R218, 0x10, RZ ;  /* 0x00000010da027824 */ /* 0x000fe200078e00ff */
[----:B------:R-:W-:Y:S01]  /*06f0*/  SEL R209, R209, 0xffffffe0, !P3 ;  /* 0xffffffe0d1d17807 */ /* 0x000fe20005800000 */
[----:B------:R-:W-:Y:S01]  /*0700*/  IMAD.SHL.U32 R3, R4, 0x40, RZ ;  /* 0x0000004004037824 */ /* 0x000fe200078e00ff */
[----:B------:R-:W-:Y:S01]  /*0710*/  SEL R214, R214, 0xffffffc0, !P4 ;  /* 0xffffffc0d6d67807 */ /* 0x000fe20006000000 */
[----:B------:R-:W-:Y:S01]  /*0720*/  IMAD.SHL.U32 R4, R7, 0x20, RZ ;  /* 0x0000002007047824 */ /* 0x000fe200078e00ff */
[----:B------:R-:W-:Y:S01]  /*0730*/  SEL R238, R238, 0x10, !P0 ;  /* 0x00000010eeee7807 */ /* 0x000fe20004000000 */
[----:B------:R-:W-:Y:S01]  /*0740*/  UIMAD UR57, UR41, UR48, URZ ;  /* 0x00000030293972a4 */ /* 0x000fe2000f8e023f */
[----:B------:R-:W-:Y:S01]  /*0750*/  SHF.R.S32.HI R233, RZ, 0x2, R233 ;  /* 0x00000002ffe97819 */ /* 0x000fe200000114e9 */
[----:B------:R-:W-:Y:S01]  /*0760*/  USHF.R.S32.HI UR59, URZ, 0x1f, UR52 ;  /* 0x0000001f3f3b7899 */ /* 0x000fe20008011434 */
[C---:B------:R-:W-:Y:S01]  /*0770*/  IADD3 R243, R234.reuse, 0x40, RZ ;  /* 0x00000040eaf37810 */ /* 0x040fe20007ffe0ff */
[----:B------:R-:W-:Y:S01]  /*0780*/  UIMAD UR56, UR7, UR56, URZ ;  /* 0x00000038073872a4 */ /* 0x000fe2000f8e023f */
[C---:B------:R-:W-:Y:S01]  /*0790*/  IADD3 R242, R234.reuse, 0x80, RZ ;  /* 0x00000080eaf27810 */ /* 0x040fe20007ffe0ff */
[----:B------:R-:W-:Y:S01]  /*07a0*/  IMAD R233, R251, 0x10, R233 ;  /* 0x00000010fbe97824 */ /* 0x000fe200078e02e9 */
[----:B------:R-:W-:Y:S01]  /*07b0*/  IADD3 R244, R234, 0xc0, RZ ;  /* 0x000000c0eaf47810 */ /* 0x000fe20007ffe0ff */
[----:B------:R-:W-:-:S02]  /*07c0*/  @!UP5 UIMAD UR55, UR8, UR55, URZ ;  /* 0x000000370837d2a4 */ /* 0x000fc4000f8e023f */
[----:B------:R-:W-:Y:S02]  /*07d0*/  USHF.R.S32.HI UR54, URZ, 0x1f, UR50 ;  /* 0x0000001f3f367899 */ /* 0x000fe40008011432 */
[----:B------:R-:W-:Y:S01]  /*07e0*/  UMOV UR43, 0xffff8000 ;  /* 0xffff8000002b7882 */ /* 0x000fe20000000000 */
[----:B-1----:R-:W-:Y:S02]  /*07f0*/  IMAD.SHL.U32 R0, R8, 0x40, RZ ;  /* 0x0000004008007824 */ /* 0x002fe400078e00ff */
[----:B------:R-:W-:-:S03]  /*0800*/  IMAD.U32 R8, RZ, RZ, UR9 ;  /* 0x00000009ff087e24 */ /* 0x000fc6000f8e00ff */
[----:B------:R-:W-:-:S04]  /*0810*/  LOP3.LUT R0, R0, 0x1c0, RZ, 0xc0, !PT ;  /* 0x000001c000007812 */ /* 0x000fc800078ec0ff */
[C---:B------:R-:W-:Y:S02]  /*0820*/  LOP3.LUT R211, R0.reuse, 0x8, R11, 0xf8, !PT ;  /* 0x0000000800d37812 */ /* 0x040fe400078ef80b */
[----:B------:R-:W-:Y:S01]  /*0830*/  LOP3.LUT R5, R0, 0x10, R2, 0xf8, !PT ;  /* 0x0000001000057812 */ /* 0x000fe200078ef802 */
[----:B------:R-:W-:Y:S01]  /*0840*/  IMAD R2, R245, 0x800, R215 ;  /* 0x00000800f5027824 */ /* 0x000fe200078e02d7 */
[----:B------:R-:W-:Y:S02]  /*0850*/  SHF.R.U32.HI R0, RZ, 0x3, R0 ;  /* 0x00000003ff007819 */ /* 0x000fe40000011600 */
[----:B------:R-:W-:Y:S02]  /*0860*/  LOP3.LUT R5, R5, 0x8, R11, 0xf8, !PT ;  /* 0x0000000805057812 */ /* 0x000fe400078ef80b */
[----:B------:R-:W-:Y:S02]  /*0870*/  LOP3.LUT R211, R211, R0, RZ, 0x3c, !PT ;  /* 0x00000000d3d37212 */ /* 0x000fe400078e3cff */
[----:B------:R-:W-:Y:S01]  /*0880*/  LOP3.LUT R215, R215, R5, R0, 0xf6, !PT ;  /* 0x00000005d7d77212 */ /* 0x000fe200078ef600 */
[----:B------:R-:W-:Y:S01]  /*0890*/  IMAD.SHL.U32 R5, R245, 0x20, RZ ;  /* 0x00000020f5057824 */ /* 0x000fe200078e00ff */
[----:B------:R-:W-:Y:S01]  /*08a0*/  LOP3.LUT R0, R3, 0x1c0, RZ, 0xc0, !PT ;  /* 0x000001c003007812 */ /* 0x000fe200078ec0ff */
[----:B------:R-:W-:Y:S01]  /*08b0*/  IMAD.IADD R211, R2, 0x1, R211 ;  /* 0x0000000102d37824 */ /* 0x000fe200078e02d3 */
[----:B------:R-:W-:Y:S01]  /*08c0*/  SHF.R.S32.HI R2, RZ, 0x6, R13 ;  /* 0x00000006ff027819 */ /* 0x000fe2000001140d */
[----:B------:R-:W-:Y:S01]  /*08d0*/  IMAD.U32 R3, RZ, RZ, UR6 ;  /* 0x00000006ff037e24 */ /* 0x000fe2000f8e00ff */
[----:B------:R-:W-:Y:S01]  /*08e0*/  SHF.R.U32.HI R3, RZ, 0x3, R0 ;  /* 0x00000003ff037819 */ /* 0x000fe20000011600 */
[----:B------:R-:W-:Y:S01]  /*08f0*/  IMAD R209, R211, 0x2, R209 ;  /* 0x00000002d3d17824 */ /* 0x000fe200078e02d1 */
[----:B------:R-:W-:Y:S01]  /*0900*/  UIMAD UR6, UR38, UR14, UR39 ;  /* 0x0000000e260672a4 */ /* 0x000fe2000f8e0227 */
[----:B------:R-:W-:-:S02]  /*0910*/  IMAD R252, R2, 0x200, R6 ;  /* 0x0000020002fc7824 */ /* 0x000fc400078e0206 */
[----:B------:R-:W-:Y:S01]  /*0920*/  IMAD.SHL.U32 R2, R2, 0x8, RZ ;  /* 0x0000000802027824 */ /* 0x000fe200078e00ff */
[----:B------:R-:W-:Y:S01]  /*0930*/  USHF.L.U32 UR45, UR6, 0x5, URZ ;  /* 0x00000005062d7899 */ /* 0x000fe2000800063f */
[C---:B------:R-:W-:Y:S02]  /*0940*/  IMAD.SHL.U32 R212, R211.reuse, 0x2, RZ ;  /* 0x00000002d3d47824 */ /* 0x040fe400078e00ff */
[--C-:B------:R-:W-:Y:S01]  /*0950*/  IMAD R211, R211, 0x2, R214.reuse ;  /* 0x00000002d3d37824 */ /* 0x100fe200078e02d6 */
[----:B------:R-:W-:Y:S01]  /*0960*/  LOP3.LUT R2, R2, 0x18, RZ, 0xc0, !PT ;  /* 0x0000001802027812 */ /* 0x000fe200078ec0ff */
[----:B------:R-:W-:Y:S01]  /*0970*/  IMAD.IADD R210, R214, 0x1, R209 ;  /* 0x00000001d6d27824 */ /* 0x000fe200078e02d1 */
[----:B------:R-:W-:Y:S01]  /*0980*/  USHF.R.S32.HI UR53, URZ, 0x1f, UR45 ;  /* 0x0000001f3f357899 */ /* 0x000fe2000801142d */
[C---:B------:R-:W-:Y:S01]  /*0990*/  IMAD R214, R215.reuse, 0x2, R214 ;  /* 0x00000002d7d67824 */ /* 0x040fe200078e02d6 */
[----:B------:R-:W-:Y:S01]  /*09a0*/  LOP3.LUT R6, R2, 0x20, R4, 0xf8, !PT ;  /* 0x0000002002067812 */ /* 0x000fe200078ef804 */
[----:B------:R-:W-:Y:S01]  /*09b0*/  IMAD.SHL.U32 R215, R215, 0x2, RZ ;  /* 0x00000002d7d77824 */ /* 0x000fe200078e00ff */
[----:B------:R-:W-:-:S02]  /*09c0*/  LOP3.LUT R4, R0, 0x20, R5, 0xf8, !PT ;  /* 0x0000002000047812 */ /* 0x000fc400078ef805 */
[----:B------:R-:W-:Y:S01]  /*09d0*/  LOP3.LUT R5, R3, R0, R2, 0x1e, !PT ;  /* 0x0000000003057212 */ /* 0x000fe200078e1e02 */
[----:B------:R-:W-:Y:S01]  /*09e0*/  IMAD.SHL.U32 R0, R14, 0x2, RZ ;  /* 0x000000020e007824 */ /* 0x000fe200078e00ff */
[----:B------:R-:W-:Y:S01]  /*09f0*/  LOP3.LUT R3, R4, R3, RZ, 0x3c, !PT ;  /* 0x0000000304037212 */ /* 0x000fe200078e3cff */
[----:B------:R-:W-:Y:S02]  /*0a00*/  IMAD.U32 R4, RZ, RZ, UR10 ;  /* 0x0000000aff047e24 */ /* 0x000fe4000f8e00ff */
[--C-:B------:R-:W-:Y:S02]  /*0a10*/  IMAD R2, R251, 0x400, R0.reuse ;  /* 0x00000400fb027824 */ /* 0x100fe400078e0200 */
[----:B------:R-:W-:Y:S02]  /*0a20*/  IMAD.SHL.U32 R4, R9, 0x40, RZ ;  /* 0x0000004009047824 */ /* 0x000fe400078e00ff */
[----:B------:R-:W-:Y:S02]  /*0a30*/  IMAD R0, R218, 0x400, R0 ;  /* 0x00000400da007824 */ /* 0x000fe400078e0200 */
[----:B------:R-:W-:Y:S01]  /*0a40*/  IMAD.IADD R236, R2, 0x1, R3 ;  /* 0x0000000102ec7824 */ /* 0x000fe200078e0203 */
[----:B------:R-:W-:Y:S01]  /*0a50*/  LOP3.LUT R3, R4, 0x1c0, RZ, 0xc0, !PT ;  /* 0x000001c004037812 */ /* 0x000fe200078ec0ff */
[----:B------:R-:W-:-:S02]  /*0a60*/  IMAD.IADD R246, R0, 0x1, R5 ;  /* 0x0000000100f67824 */ /* 0x000fc400078e0205 */
[----:B------:R-:W-:Y:S01]  /*0a70*/  IMAD.SHL.U32 R0, R7, 0x8, RZ ;  /* 0x0000000807007824 */ /* 0x000fe200078e00ff */
[--C-:B------:R-:W-:Y:S01]  /*0a80*/  SHF.R.U32.HI R2, RZ, 0x3, R3.reuse ;  /* 0x00000003ff027819 */ /* 0x100fe20000011603 */
[----:B------:R-:W-:Y:S01]  /*0a90*/  IMAD.SHL.U32 R4, R10, 0x40, RZ ;  /* 0x000000400a047824 */ /* 0x000fe200078e00ff */
[----:B------:R-:W-:Y:S01]  /*0aa0*/  LEA R246, R246, 0x18000, 0x1 ;  /* 0x00018000f6f67811 */ /* 0x000fe200078e08ff */
[----:B------:R-:W-:Y:S01]  /*0ab0*/  IMAD.SHL.U32 R236, R236, 0x2, RZ ;  /* 0x00000002ecec7824 */ /* 0x000fe200078e00ff */
[----:B------:R-:W-:Y:S02]  /*0ac0*/  LOP3.LUT R5, R3, 0x8, R0, 0xf8, !PT ;  /* 0x0000000803057812 */ /* 0x000fe400078ef800 */
[----:B------:R-:W-:Y:S01]  /*0ad0*/  LOP3.LUT R0, R4, 0xfffffe00, RZ, 0xc0, !PT ;  /* 0xfffffe0004007812 */ /* 0x000fe200078ec0ff */
[----:B------:R-:W-:Y:S01]  /*0ae0*/  IMAD.IADD R239, R236, 0x1, R238 ;  /* 0x00000001ecef7824 */ /* 0x000fe200078e02ee */
[----:B------:R-:W-:Y:S02]  /*0af0*/  LOP3.LUT R3, R2, R6, R3, 0x1e, !PT ;  /* 0x0000000602037212 */ /* 0x000fe400078e1e03 */
[----:B------:R-:W-:Y:S01]  /*0b00*/  LOP3.LUT R2, R5, R2, RZ, 0x3c, !PT ;  /* 0x0000000205027212 */ /* 0x000fe200078e3cff */
[--C-:B------:R-:W-:Y:S01]  /*0b10*/  IMAD R218, R218, 0x400, R0.reuse ;  /* 0x00000400dada7824 */ /* 0x100fe200078e0200 */
        /* <DEDUP_REMOVED lines=10> */
.L_x_1579:
        /* <DEDUP_REMOVED lines=22> */
[----:B------:R-:W-:-:S02]  /*0d20*/  UIADD3 UR8, UP0, UR14, UR8, URZ ;  /* 0x000000080e087290 */ /* 0x000fc4000ff1e03f */
[----:B------:R-:W-:Y:S01]  /*0d30*/  PLOP3.LUT P1, PT, PT, PT, UP4, 0x80, 0x0 ;  /* 0x000000000000781c */ /* 0x000fe20003f2f048 */
[----:B------:R1:W3:Y:S01]  /*0d40*/  @P2 LDG.E R6, [R2.64+0x4] ;  /* 0x0000040402062981 */ /* 0x0002e2000c1e1900 */
[----:B------:R-:W-:Y:S01]  /*0d50*/  UIADD3.X UR9, UR12, UR9, URZ, UP0, !UPT ;  /* 0x000000090c097290 */ /* 0x000fe200087fe43f */
[----:B------:R-:W-:Y:S01]  /*0d60*/  PLOP3.LUT P0, PT, PT, PT, UP2, 0x80, 0x0 ;  /* 0x000000000000781c */ /* 0x000fe20003f0f028 */
[----:B------:R-:W-:Y:S02]  /*0d70*/  IMAD.U32 R4, RZ, RZ, UR6 ;  /* 0x00000006ff047e24 */ /* 0x000fe4000f8e00ff */
[----:B------:R-:W-:-:S10]  /*0d80*/  IMAD.U32 R5, RZ, RZ, UR7 ;  /* 0x00000007ff057e24 */ /* 0x000fd4000f8e00ff */
[----:B------:R-:W4:Y:S01]  /*0d90*/  @P0 LDG.E R4, [R4.64] ;  /* 0x0000000404040981 */ /* 0x000f22000c1e1900 */
        /* <DEDUP_REMOVED lines=14> */
[----:B--2---:R-:W1:Y:S08]  /*0e80*/  @P2 R2UR UR16, R7 ;  /* 0x00000000071023c2 */ /* 0x004e7000000e0000 */
[----:B---3--:R-:W1:Y:S08]  /*0e90*/  @P2 R2UR UR13, R6 ;  /* 0x00000000060d23c2 */ /* 0x008e7000000e0000 */
        /* <DEDUP_REMOVED lines=20> */
.L_x_1531:
        /* <DEDUP_REMOVED lines=24> */
[----:B------:R-:W-:Y:S02]  /*1160*/  UIMAD.WIDE.U32 UR10, UR38, UR8, URZ ;  /* 0x00000008260a72a5 */ /* 0x000fe4000f8e003f */
[----:B------:R-:W-:Y:S02]  /*1170*/  UIMAD UR9, UR38, UR9, UR6 ;  /* 0x00000009260972a4 */ /* 0x000fe4000f8e0206 */
[----:B------:R-:W-:-:S02]  /*1180*/  ULDC.64 UR14, c[0x0][0x190] ;  /* 0x00006400000e7ab9 */ /* 0x000fc40000000a00 */
[----:B------:R-:W-:Y:S02]  /*1190*/  UIADD3 UR27, UR11, UR9, URZ ;  /* 0x000000090b1b7290 */ /* 0x000fe4000fffe03f */
[----:B------:R-:W-:Y:S02]  /*11a0*/  UIMAD.WIDE.U32 UR8, UR16, UR14, URZ ;  /* 0x0000000e100872a5 */ /* 0x000fe4000f8e003f */
[----:B------:R-:W-:Y:S02]  /*11b0*/  UIMAD UR6, UR16, UR15, URZ ;  /* 0x0000000f100672a4 */ /* 0x000fe4000f8e023f */
[----:B------:R-:W-:Y:S02]  /*11c0*/  USEL UR29, UR10, UR8, !UP3 ;  /* 0x000000080a1d7287 */ /* 0x000fe4000d800000 */
[----:B------:R-:W-:Y:S02]  /*11d0*/  @UP3 UIADD3 UR27, UR9, UR6, URZ ;  /* 0x00000006091b3290 */ /* 0x000fe4000fffe03f */
[----:B------:R-:W-:-:S02]  /*11e0*/  UIADD3 UR6, UR13, 0x40, UR19 ;  /* 0x000000400d067890 */ /* 0x000fc4000fffe013 */
[----:B------:R-:W-:Y:S02]  /*11f0*/  ULDC UR12, c[0x0][0x2e4] ;  /* 0x0000b900000c7ab9 */ /* 0x000fe40000000800 */
[----:B------:R-:W-:Y:S02]  /*1200*/  UIADD3 UR8, UR13, 0x3f, URZ ;  /* 0x0000003f0d087890 */ /* 0x000fe4000fffe03f */
[----:B------:R-:W-:Y:S02]  /*1210*/  UIADD3 UR6, UR6, UR12, -UR7 ;  /* 0x0000000c06067290 */ /* 0x000fe4000fffe807 */
[----:B------:R-:W-:Y:S02]  /*1220*/  UISETP.NE.AND UP0, UPT, UR37, -0x1, UPT ;  /* 0xffffffff2500788c */ /* 0x000fe4000bf05270 */
[----:B------:R-:W-:Y:S02]  /*1230*/  USHF.R.S32.HI UR9, URZ, 0x1f, UR8 ;  /* 0x0000001f3f097899 */ /* 0x000fe40008011408 */
[----:B------:R-:W-:-:S02]  /*1240*/  UIADD3 UR6, UR6, 0x3f, URZ ;  /* 0x0000003f06067890 */ /* 0x000fc4000fffe03f */
[----:B------:R-:W-:Y:S01]  /*1250*/  ULEA.HI UR14, UR9, UR8, URZ, 0x6 ;  /* 0x00000008090e7291 */ /* 0x000fe2000f8f303f */
[----:B------:R-:W-:Y:S01]  /*1260*/  PLOP3.LUT P1, PT, PT, PT, UP0, 0x80, 0x0 ;  /* 0x000000000000781c */ /* 0x000fe20003f2f008 */
[----:B------:R-:W-:Y:S02]  /*1270*/  USHF.R.S32.HI UR8, URZ, 0x1f, UR6 ;  /* 0x0000001f3f087899 */ /* 0x000fe40008011406 */
[----:B------:R-:W-:Y:S02]  /*1280*/  ULDC.64 UR10, c[0x0][0x198] ;  /* 0x00006600000a7ab9 */ /* 0x000fe40000000a00 */
[----:B------:R-:W-:Y:S02]  /*1290*/  ULEA.HI UR12, UR8, UR6, URZ, 0x6 ;  /* 0x00000006080c7291 */ /* 0x000fe4000f8f303f */
[----:B------:R-:W-:-:S04]  /*12a0*/  @UP0 UIADD3 UR6, UR36, UR37, URZ ;  /* 0x0000002524060290 */ /* 0x000fc8000fffe03f */
[----:B------:R-:W-:-:S04]  /*12b0*/  @UP0 UIMAD.WIDE.U32 UR8, UR6, UR10, URZ ;  /* 0x0000000a060802a5 */ /* 0x000fc8000f8e003f */
[----:B------:R-:W-:Y:S02]  /*12c0*/  @UP0 UIMAD UR25, UR6, UR11, UR9 ;  /* 0x0000000b061902a4 */ /* 0x000fe4000f8e0209 */
[----:B------:R-:W-:Y:S02]  /*12d0*/  USHF.R.S32.HI UR9, URZ, 0x6, UR14 ;  /* 0x000000063f097899 */ /* 0x000fe4000801140e */
[----:B------:R-:W-:Y:S02]  /*12e0*/  USHF.R.S32.HI UR6, URZ, 0x6, UR12 ;  /* 0x000000063f067899 */ /* 0x000fe4000801140c */
[----:B------:R-:W-:Y:S02]  /*12f0*/  @UP0 UMOV UR23, UR8 ;  /* 0x0000000800170c82 */ /* 0x000fe40008000000 */
[----:B------:R-:W-:-:S04]  /*1300*/  UISETP.LT.AND UP2, UPT, UR9, UR6, UPT ;  /* 0x000000060900728c */ /* 0x000fc8000bf41270 */
[----:B------:R-:W-:-:S04]  /*1310*/  USEL UR31, UR9, UR6, UP2 ;  /* 0x00000006091f7287 */ /* 0x000fc80009000000 */
[----:B------:R-:W-:-:S04]  /*1320*/  ULEA UR17, UR31, 0xffffffc0, 0x6 ;  /* 0xffffffc01f117891 */ /* 0x000fc8000f8e303f */
        /* <DEDUP_REMOVED lines=14> */
.L_x_1533:
[----:B------:R-:W2:Y:S01]  /*1410*/  LDL R0, [R1] ;  /* 0x0000000001007983 */ /* 0x000ea20000100800 */
[----:B------:R-:W-:Y:S01]  /*1420*/  IABS R5, c[0x0][0x1c8] ;  /* 0x0000720000057a13 */ /* 0x000fe20000000000 */
[----:B------:R-:W-:Y:S01]  /*1430*/  @UP0 UIADD3 UR6, UR36, UR37, URZ ;  /* 0x0000002524060290 */ /* 0x000fe2000fffe03f */
[----:B------:R-:W-:Y:S01]  /*1440*/  IABS R4, UR39 ;  /* 0x0000002700047c13 */ /* 0x000fe20008000000 */
[----:B------:R-:W-:Y:S01]  /*1450*/  ULDC.64 UR10, c[0x0][0x1a0] ;  /* 0x00006800000a7ab9 */ /* 0x000fe20000000a00 */
[----:B------:R-:W1:Y:S01]  /*1460*/  I2F.RP R2, R5 ;  /* 0x0000000500027306 */ /* 0x000e620000209400 */
[----:B------:R-:W-:-:S04]  /*1470*/  @UP0 UIMAD.WIDE.U32 UR8, UR6, UR10, URZ ;  /* 0x0000000a060802a5 */ /* 0x000fc8000f8e003f */
[----:B------:R-:W-:-:S03]  /*1480*/  @UP0 UIMAD UR24, UR6, UR11, UR9 ;  /* 0x0000000b061802a4 */ /* 0x000fc6000f8e0209 */
[----:B------:R-:W-:Y:S01]  /*1490*/  @UP0 UMOV UR22, UR8 ;  /* 0x0000000800160c82 */ /* 0x000fe20008000000 */
[----:B-1----:R-:W1:Y:S02]  /*14a0*/  MUFU.RCP R2, R2 ;  /* 0x0000000200027308 */ /* 0x002e640000001000 */
[----:B-1----:R-:W-:-:S06]  /*14b0*/  IADD3 R2, R2, 0xffffffe, RZ ;  /* 0x0ffffffe02027810 */ /* 0x002fcc0007ffe0ff */
[----:B------:R1:W3:Y:S02]  /*14c0*/  F2I.FTZ.U32.TRUNC.NTZ R3, R2 ;  /* 0x0000000200037305 */ /* 0x0002e4000021f000 */
[----:B-1----:R-:W-:Y:S01]  /*14d0*/  IMAD.MOV.U32 R2, RZ, RZ, RZ ;  /* 0x000000ffff027224 */ /* 0x002fe200078e00ff */
[----:B--2---:R3:W1:Y:S02]  /*14e0*/  R2UR UR12, R0 ;  /* 0x00000000000c73c2 */ /* 0x00466400000e0000 */
[----:B---3--:R-:W-:Y:S01]  /*14f0*/  IMAD.MOV R0, RZ, RZ, -R3 ;  /* 0x000000ffff007224 */ /* 0x008fe200078e0a03 */
[----:B-1----:R-:W-:-:S03]  /*1500*/  ISETP.LE.AND P0, PT, RZ, UR12, PT ;  /* 0x0000000cff007c0c */ /* 0x002fc6000bf03270 */
        /* <DEDUP_REMOVED lines=29> */
.L_x_1534:
        /* <DEDUP_REMOVED lines=45> */
.L_x_1535:
[----:B------:R-:W-:-:S03]  /*19b0*/  UMOV UR14, UR56 ;  /* 0x00000038000e7c82 */ /* 0x000fc60008000000 */
.L_x_1536:
[----:B------:R-:W-:Y:S01]  /*19c0*/  UIADD3 UR8, UP4, UP3, UR8, UR50, UR52 ;  /* 0x0000003208087290 */ /* 0x000fe2000fb9e034 */
[----:B------:R-:W-:Y:S01]  /*19d0*/  LEA.HI R2, R23, R24, RZ, 0x5 ;  /* 0x0000001817027211 */ /* 0x000fe200078f28ff */
[----:B------:R-:W-:Y:S01]  /*19e0*/  USHF.R.S32.HI UR16, URZ, 0x1f, UR39 ;  /* 0x0000001f3f107899 */ /* 0x000fe20008011427 */
[----:B------:R-:W-:Y:S01]  /*19f0*/  SHF.R.S32.HI R235, RZ, 0x1f, R234 ;  /* 0x0000001fffeb7819 */ /* 0x000fe200000114ea */
[----:B------:R-:W-:Y:S01]  /*1a00*/  UIADD3 UR28, UP2, UP1, UR18, UR8, UR26 ;  /* 0x00000008121c7290 */ /* 0x000fe2000f95e01a */
[----:B------:R-:W-:Y:S01]  /*1a10*/  LOP3.LUT R0, R2, 0xffffffe0, RZ, 0xc0, !PT ;  /* 0xffffffe002007812 */ /* 0x000fe200078ec0ff */
[----:B------:R-:W-:Y:S01]  /*1a20*/  UIADD3.X UR6, UR10, UR54, UR59, UP4, UP3 ;  /* 0x000000360a067290 */ /* 0x000fe2000a7e643b */
[----:B------:R-:W-:Y:S01]  /*1a30*/  SHF.R.S32.HI R2, RZ, 0x5, R2 ;  /* 0x00000005ff027819 */ /* 0x000fe20000011402 */
[----:B------:R-:W-:Y:S01]  /*1a40*/  ULDC.64 UR8, c[0x0][0x1a8] ;  /* 0x00006a0000087ab9 */ /* 0x000fe20000000a00 */
[----:B------:R-:W-:Y:S01]  /*1a50*/  IADD3 R9, P0, R12, UR17, RZ ;  /* 0x000000110c097c10 */ /* 0x000fe2000ff1e0ff */
[----:B------:R-:W-:Y:S01]  /*1a60*/  UIADD3.X UR26, UR11, UR6, UR12, UP2, UP1 ;  /* 0x000000060b1a7290 */ /* 0x000fe200097e240c */
[----:B------:R-:W-:Y:S01]  /*1a70*/  IMAD.IADD R19, R24, 0x1, -R0 ;  /* 0x0000000118137824 */ /* 0x000fe200078e0a00 */
[----:B------:R-:W-:Y:S01]  /*1a80*/  UIMAD UR6, UR16, UR8, URZ ;  /* 0x00000008100672a4 */ /* 0x000fe2000f8e023f */
[----:B------:R-:W-:Y:S01]  /*1a90*/  IMAD.U32 R4, RZ, RZ, UR17 ;  /* 0x00000011ff047e24 */ /* 0x000fe2000f8e00ff */
[----:B------:R-:W-:Y:S01]  /*1aa0*/  ULDC UR18, c[0x0][0x2e8] ;  /* 0x0000ba0000127ab9 */ /* 0x000fe20000000800 */
[----:B------:R-:W-:Y:S01]  /*1ab0*/  IMAD R0, R2, UR51, R19 ;  /* 0x0000003302007c24 */ /* 0x000fe2000f8e0213 */
[----:B------:R-:W-:Y:S01]  /*1ac0*/  UIMAD UR12, UR39, UR9, UR6 ;  /* 0x00000009270c72a4 */ /* 0x000fe2000f8e0206 */
[----:B------:R-:W-:Y:S01]  /*1ad0*/  IADD3 R2, P2, R234, UR20, RZ ;  /* 0x00000014ea027c10 */ /* 0x000fe2000ff5e0ff */
[----:B------:R-:W-:Y:S01]  /*1ae0*/  IMAD.U32 R7, RZ, RZ, UR39 ;  /* 0x00000027ff077e24 */ /* 0x000fe2000f8e00ff */
[----:B------:R-:W-:Y:S01]  /*1af0*/  ULDC.64 UR8, c[0x0][0x370] ;  /* 0x0000dc0000087ab9 */ /* 0x000fe20000000a00 */
[----:B------:R-:W-:Y:S01]  /*1b00*/  IADD3.X R13, R21, UR30, RZ, P0, !PT ;  /* 0x0000001e150d7c10 */ /* 0x000fe200087fe4ff */
[----:B------:R-:W-:Y:S01]  /*1b10*/  UIMAD UR6, UR30, UR8, URZ ;  /* 0x000000081e0672a4 */ /* 0x000fe2000f8e023f */
[----:B------:R-:W-:Y:S01]  /*1b20*/  IADD3.X R3, R235, UR21, RZ, P2, !PT ;  /* 0x00000015eb037c10 */ /* 0x000fe200097fe4ff */
[----:B------:R-:W-:Y:S01]  /*1b30*/  UIADD3 UR15, UR17, UR15, URZ ;  /* 0x0000000f110f7290 */ /* 0x000fe2000fffe03f */
[----:B------:R-:W-:Y:S01]  /*1b40*/  IADD3 R8, P0, R0, UR28, RZ ;  /* 0x0000001c00087c10 */ /* 0x000fe2000ff1e0ff */
[----:B------:R-:W-:Y:S01]  /*1b50*/  UIMAD UR10, UR17, UR9, UR6 ;  /* 0x00000009110a72a4 */ /* 0x000fe2000f8e0206 */
[----:B------:R-:W-:Y:S01]  /*1b60*/  IMAD.U32 R10, RZ, RZ, UR39 ;  /* 0x00000027ff0a7e24 */ /* 0x000fe2000f8e00ff */
[----:B------:R-:W-:Y:S01]  /*1b70*/  UMOV UR33, 0x4 ;  /* 0x0000000400217882 */ /* 0x000fe20000000000 */
[----:B------:R-:W-:Y:S01]  /*1b80*/  IMAD.WIDE.U32 R2, R4, c[0x0][0x370], R2 ;  /* 0x0000dc0004027a25 */ /* 0x000fe200078e0002 */
[----:B------:R-:W-:Y:S01]  /*1b90*/  ULDC.64 UR8, c[0x0][0x378] ;  /* 0x0000de0000087ab9 */ /* 0x000fe20000000a00 */
[----:B------:R-:W-:Y:S01]  /*1ba0*/  LEA.HI.X.SX32 R15, R0, UR26, 0x1, P0 ;  /* 0x0000001a000f7c11 */ /* 0x000fe200080f0eff */
[----:B------:R-:W-:Y:S01]  /*1bb0*/  UIMAD UR6, UR16, UR8, URZ ;  /* 0x00000008100672a4 */ /* 0x000fe2000f8e023f */
[----:B------:R-:W-:Y:S01]  /*1bc0*/  IMAD R0, R13, c[0x0][0x190], RZ ;  /* 0x000064000d007a24 */ /* 0x000fe200078e02ff */
[----:B------:R-:W-:Y:S01]  /*1bd0*/  UIADD3 UR8, UR17, UR14, URZ ;  /* 0x0000000e11087290 */ /* 0x000fe2000fffe03f */
[----:B------:R-:W-:Y:S01]  /*1be0*/  IMAD.WIDE.U32 R4, R9, c[0x0][0x190], R234 ;  /* 0x0000640009047a25 */ /* 0x000fe200078e00ea */
[----:B------:R-:W-:Y:S01]  /*1bf0*/  UIADD3 UR14, UR19, UR13, URZ ;  /* 0x0000000d130e7290 */ /* 0x000fe2000fffe03f */
[----:B------:R-:W-:Y:S01]  /*1c00*/  IADD3 R3, R3, UR10, RZ ;  /* 0x0000000a03037c10 */ /* 0x000fe2000fffe0ff */
[----:B------:R-:W-:Y:S01]  /*1c10*/  UIMAD UR11, UR39, UR9, UR6 ;  /* 0x00000009270b72a4 */ /* 0x000fe2000f8e0206 */
[----:B------:R-:W-:Y:S01]  /*1c20*/  IMAD R16, R9, c[0x0][0x194], R0 ;  /* 0x0000650009107a24 */ /* 0x000fe200078e0200 */
[----:B------:R-:W-:Y:S01]  /*1c30*/  UIADD3 UR6, UR14, -UR18, -UR7 ;  /* 0x800000120e067290 */ /* 0x000fe2000fffe807 */
[----:B------:R-:W-:Y:S01]  /*1c40*/  IADD3 R6, P0, R4, UR29, RZ ;  /* 0x0000001d04067c10 */ /* 0x000fe2000ff1e0ff */
[----:B------:R-:W-:Y:S01]  /*1c50*/  IMAD.WIDE.U32 R2, R7, c[0x0][0x378], R2 ;  /* 0x0000de0007027a25 */ /* 0x000fe200078e0002 */
[----:B------:R-:W-:Y:S01]  /*1c60*/  ULDC.64 UR16, c[0x0][0x3c8] ;  /* 0x0000f20000107ab9 */ /* 0x000fe20000000a00 */
[----:B------:R-:W-:Y:S01]  /*1c70*/  BSSY B1, `(.L_x_1532) ;  /* 0x000098e000017945 */ /* 0x000fe20003800000 */
[----:B------:R-:W-:Y:S01]  /*1c80*/  USHF.R.S32.HI UR18, URZ, 0x1f, UR6 ;  /* 0x0000001f3f127899 */ /* 0x000fe20008011406 */
[----:B------:R-:W-:Y:S01]  /*1c90*/  IADD3.X R7, R5, UR27, R16, P0, !PT ;  /* 0x0000001b05077c10 */ /* 0x000fe200087fe410 */
[----:B------:R-:W-:Y:S01]  /*1ca0*/  UIMAD.WIDE UR8, UR8, UR33, UR16 ;  /* 0x00000021080872a5 */ /* 0x000fe2000f8e0210 */
[C---:B------:R-:W-:Y:S01]  /*1cb0*/  LEA R224, P0, R8.reuse, c[0x0][0x350], 0x2 ;  /* 0x0000d40008e07a11 */ /* 0x040fe200078010ff */
[----:B------:R-:W-:Y:S01]  /*1cc0*/  ULEA.HI UR18, UR18, UR6, URZ, 0x6 ;  /* 0x0000000612127291 */ /* 0x000fe2000f8f303f */
[----:B------:R-:W-:Y:S01]  /*1cd0*/  IADD3 R5, R3, UR11, RZ ;  /* 0x0000000b03057c10 */ /* 0x000fe2000fffe0ff */
[----:B------:R-:W-:Y:S01]  /*1ce0*/  IMAD R0, R21, c[0x0][0x370], RZ ;  /* 0x0000dc0015007a24 */ /* 0x000fe200078e02ff */
[----:B------:R-:W-:Y:S01]  /*1cf0*/  LEA.HI.X R225, R8, c[0x0][0x354], R15, 0x2, P0 ;  /* 0x0000d50008e17a11 */ /* 0x000fe200000f140f */
[----:B------:R-:W-:Y:S01]  /*1d00*/  USHF.R.S32.HI UR18, URZ, 0x6, UR18 ;  /* 0x000000063f127899 */ /* 0x000fe20008011412 */
[----:B------:R-:W-:Y:S01]  /*1d10*/  IMAD.MOV.U32 R4, RZ, RZ, R2 ;  /* 0x000000ffff047224 */ /* 0x000fe200078e0002 */
[----:B------:R-:W-:Y:S01]  /*1d20*/  UMOV UR17, UR8 ;  /* 0x0000000800117c82 */ /* 0x000fe20008000000 */
[----:B------:R-:W-:Y:S01]  /*1d30*/  IMAD.WIDE.U32 R10, R10, c[0x0][0x1a8], R6 ;  /* 0x00006a000a0a7a25 */ /* 0x000fe200078e0006 */
[----:B------:R-:W-:-:S02]  /*1d40*/  UISETP.LT.AND UP1, UPT, URZ, UR18, UPT ;  /* 0x000000123f00728c */ /* 0x000fc4000bf21270 */
[----:B------:R-:W-:Y:S01]  /*1d50*/  UMOV UR16, UR9 ;  /* 0x0000000900107c82 */ /* 0x000fe20008000000 */
[C---:B------:R-:W-:Y:S01]  /*1d60*/  IMAD R0, R12.reuse, c[0x0][0x374], R0 ;  /* 0x0000dd000c007a24 */ /* 0x040fe200078e0200 */
[----:B------:R-:W-:Y:S01]  /*1d70*/  USEL UR18, URZ, UR18, !UP1 ;  /* 0x000000123f127287 */ /* 0x000fe2000c800000 */
[----:B------:R-:W-:Y:S01]  /*1d80*/  IMAD.WIDE.U32 R4, R12, c[0x0][0x370], R4 ;  /* 0x0000dc000c047a25 */ /* 0x000fe200078e0004 */
[----:B------:R-:W-:Y:S01]  /*1d90*/  ULDC.64 UR8, c[0x0][0x200] ;  /* 0x0000800000087ab9 */ /* 0x000fe20000000a00 */
[----:B------:R-:W-:Y:S01]  /*1da0*/  IADD3 R15, R11, UR12, RZ ;  /* 0x0000000c0b0f7c10 */ /* 0x000fe2000fffe0ff */
[----:B------:R-:W-:Y:S01]  /*1db0*/  UISETP.GT.AND UP1, UPT, UR31, UR18, UPT ;  /* 0x000000121f00728c */ /* 0x000fe2000bf24270 */
[----:B------:R-:W-:Y:S01]  /*1dc0*/  IMAD.IADD R8, R5, 0x1, R0 ;  /* 0x0000000105087824 */ /* 0x000fe200078e0200 */
[----:B------:R-:W-:Y:S01]  /*1dd0*/  LEA R230, P3, R10, c[0x0][0x160], 0x1 ;  /* 0x000058000ae67a11 */ /* 0x000fe200078608ff */
[----:B------:R-:W-:Y:S01]  /*1de0*/  UIADD3 UR6, UR31, -0x1, URZ ;  /* 0xffffffff1f067890 */ /* 0x000fe2000fffe03f */
[----:B------:R-:W-:Y:S01]  /*1df0*/  LEA R229, P2, R4, c[0x0][0x330], 0x1 ;  /* 0x0000cc0004e57a11 */ /* 0x000fe200078408ff */
[----:B------:R-:W-:Y:S01]  /*1e00*/  UIMAD.WIDE UR8, UR15, UR33, UR8 ;  /* 0x000000210f0872a5 */ /* 0x000fe2000f8e0208 */
[----:B------:R-:W-:-:S02]  /*1e10*/  PLOP3.LUT P0, PT, PT, PT, UP1, 0x80, 0x0 ;  /* 0x000000000000781c */ /* 0x000fc40003f0f018 */
[----:B------:R-:W-:Y:S02]  /*1e20*/  LEA.HI.X R231, R10, c[0x0][0x164], R15, 0x1, P3 ;  /* 0x000059000ae77a11 */ /* 0x000fe400018f0c0f */
[----:B------:R-:W-:-:S09]  /*1e30*/  LEA.HI.X R232, R4, c[0x0][0x334], R8, 0x1, P2 ;  /* 0x0000cd0004e87a11 */ /* 0x000fd200010f0c08 */
        /* <DEDUP_REMOVED lines=19> */
.L_x_1538:
        /* <DEDUP_REMOVED lines=18> */
.L_x_1539:
        /* <DEDUP_REMOVED lines=8> */
[----:B------:R-:W-:Y:S01]  /*2110*/  USHF.R.S32.HI UR15, URZ, 0x1f, UR39 ;  /* 0x0000001f3f0f7899 */ /* 0x000fe20008011427 */
        /* <DEDUP_REMOVED lines=27> */
.L_x_1541:
[----:B------:R-:W-:Y:S05]  /*22d0*/  BSYNC B0 ;  /* 0x0000000000007941 */ /* 0x000fea0003800000 */
.L_x_1540:
        /* <DEDUP_REMOVED lines=21> */
.L_x_1543:
[----:B------:R-:W-:Y:S05]  /*2430*/  BSYNC B0 ;  /* 0x0000000000007941 */ /* 0x000fea0003800000 */
.L_x_1542:
        /* <DEDUP_REMOVED lines=32> */
.L_x_1545:
[----:B------:R-:W-:Y:S05]  /*2640*/  BSYNC B0 ;  /* 0x0000000000007941 */ /* 0x000fea0003800000 */
.L_x_1544:
        /* <DEDUP_REMOVED lines=20> */
.L_x_1537:
        /* <DEDUP_REMOVED lines=55> */
.L_x_1548:
[----:B------:R-:W-:Y:S05]  /*2b00*/  BSYNC B0 ;  /* 0x0000000000007941 */ /* 0x000fea0003800000 */
.L_x_1547:
        /* <DEDUP_REMOVED lines=48> */
.L_x_1550:
[----:B------:R-:W-:Y:S05]  /*2e10*/  BSYNC B0 ;  /* 0x0000000000007941 */ /* 0x000fea0003800000 */
.L_x_1549:
        /* <DEDUP_REMOVED lines=23> */
.L_x_1552:
        /* <DEDUP_REMOVED lines=50> */
.L_x_1553:
[----:B------:R-:W-:Y:S05]  /*32b0*/  BSYNC B0 ;  /* 0x0000000000007941 */ /* 0x000fea0003800000 */
.L_x_1551:
        /* <DEDUP_REMOVED lines=21> */
.L_x_1555:
        /* <DEDUP_REMOVED lines=49> */
.L_x_1556:
[----:B------:R-:W-:Y:S05]  /*3720*/  BSYNC B0 ;  /* 0x0000000000007941 */ /* 0x000fea0003800000 */
.L_x_1554:
[C---:B------:R-:W-:Y:S01]  /*3730*/  IADD3 R0, R233.reuse, 0x8, RZ ;  /* 0x00000008e9007810 */ /* 0x040fe20007ffe0ff */
[----:B------:R-:W-:Y:S01]  /*3740*/  USHF.R.S32.HI UR11, URZ, 0x1f, UR19 ;  /* 0x0000001f3f0b7899 */ /* 0x000fe20008011413 */
[C---:B------:R-:W-:Y:S01]  /*3750*/  ISETP.GE.AND P2, PT, R233.reuse, UR10, PT ;  /* 0x0000000ae9007c0c */ /* 0x040fe2000bf46270 */
[----:B--23--:R-:W-:Y:S01]  /*3760*/  IMAD.MOV.U32 R2, RZ, RZ, 0x4 ;  /* 0x00000004ff027424 */ /* 0x00cfe200078e00ff */
[----:B------:R-:W-:Y:S01]  /*3770*/  ISETP.GE.AND P1, PT, R0, UR10, PT ;  /* 0x0000000a00007c0c */ /* 0x000fe2000bf26270 */
[----:B------:R-:W-:Y:S01]  /*3780*/  UIADD3 UR10, -UR19, UR7, URZ ;  /* 0x00000007130a7290 */ /* 0x000fe2000fffe13f */
[----:B------:R-:W-:Y:S01]  /*3790*/  MOV R240, 0x7f800000 ;  /* 0x7f80000000f07802 */ /* 0x000fe20000000f00 */
[----:B------:R-:W-:Y:S01]  /*37a0*/  ULDC.64 UR20, c[0x0][0x198] ;  /* 0x0000660000147ab9 */ /* 0x000fe20000000a00 */
        /* <DEDUP_REMOVED lines=67> */
.L_x_1558:
[----:B---3--:R-:W-:Y:S05]  /*3be0*/  BSYNC B0 ;  /* 0x0000000000007941 */ /* 0x008fea0003800000 */
.L_x_1557:
        /* <DEDUP_REMOVED lines=55> */
.L_x_1560:
[----:B------:R-:W-:Y:S05]  /*3f60*/  BSYNC B0 ;  /* 0x0000000000007941 */ /* 0x000fea0003800000 */
.L_x_1559:
        /* <DEDUP_REMOVED lines=62> */
.L_x_1562:
[----:B------:R-:W-:Y:S05]  /*4350*/  BSYNC B0 ;  /* 0x0000000000007941 */ /* 0x000fea0003800000 */
.L_x_1561:
        /* <DEDUP_REMOVED lines=53> */
.L_x_1564:
[----:B------:R-:W-:Y:S05]  /*46b0*/  BSYNC B0 ;  /* 0x0000000000007941 */ /* 0x000fea0003800000 */
.L_x_1563:
[----:B-1----:R-:W-:Y:S02]  /*46c0*/  IMAD.MOV.U32 R6, RZ, RZ, c[0x0][0x308] ;  /* 0x0000c200ff067624 */ /* 0x002fe400078e00ff */
[----:B------:R-:W-:Y:S01]  /*46d0*/  IMAD.MOV.U32 R7, RZ, RZ, c[0x0][0x30c] ;  /* 0x0000c300ff077624 */ /* 0x000fe200078e00ff */
[----:B------:R-:W-:Y:S01]  /*46e0*/  LEA.HI R0, R23, R24, RZ, 0x4 ;  /* 0x0000001817007211 */ /* 0x000fe200078f20ff */
[----:B------:R-:W0:Y:S04]  /*46f0*/  LDGDEPBAR ;  /* 0x00000000000079af */ /* 0x000e280000000000 */
[----:B--2---:R1:W2:Y:S04]  /*4700*/  LDG.E.64 R2, [R6.64+0x8] ;  /* 0x0000080406027981 */ /* 0x0042a8000c1e1b00 */
[----:B-1-3--:R-:W3:Y:S01]  /*4710*/  LDG.E.64 R6, [R6.64] ;  /* 0x0000000406067981 */ /* 0x00aee2000c1e1b00 */
[----:B------:R-:W-:Y:S01]  /*4720*/  LOP3.LUT R0, R0, 0xfffffff0, RZ, 0xc0, !PT ;  /* 0xfffffff000007812 */ /* 0x000fe200078ec0ff */
[----:B------:R-:W-:Y:S01]  /*4730*/  IMAD.MOV.U32 R216, RZ, RZ, 0x40 ;  /* 0x00000040ffd87424 */ /* 0x000fe200078e00ff */
[----:B------:R-:W-:Y:S01]  /*4740*/  SHF.R.S32.HI R5, RZ, 0x1f, R19 ;  /* 0x0000001fff057819 */ /* 0x000fe20000011413 */
[----:B------:R-:W-:Y:S01]  /*4750*/  UIADD3 UR21, -UR7, 0x40, UR14 ;  /* 0x0000004007157890 */ /* 0x000fe2000fffe10e */
[----:B------:R-:W-:Y:S01]  /*4760*/  IMAD.MOV.U32 R228, RZ, RZ, R226 ;  /* 0x000000ffffe47224 */ /* 0x000fe200078e00e2 */
        /* <DEDUP_REMOVED lines=73> */
[----:B------:R-:W-:Y:S02]  /*4c00*/  IADD3 R2, R222, 0x4000, RZ ;  /* 0x00004000de027810 */ /* 0x000fe40007ffe0ff */
[----:B------:R-:W-:Y:S02]  /*4c10*/  IADD3.X R250, R3, UR53, R5, P2, P1 ;  /* 0x0000003503fa7c10 */ /* 0x000fe400097e2405 */
[----:B------:R-:W-:Y:S02]  /*4c20*/  R2P PR, R0, 0x6 ;  /* 0x0000000600007804 */ /* 0x000fe40000000000 */
[----:B------:R-:W-:-:S02]  /*4c30*/  IADD3 R0, R223, 0x4000, RZ ;  /* 0x00004000df007810 */ /* 0x000fc40007ffe0ff */
[----:B------:R-:W-:Y:S02]  /*4c40*/  SEL R2, R2, R222, !P0 ;  /* 0x000000de02027207 */ /* 0x000fe40004000000 */
[----:B------:R-:W-:Y:S02]  /*4c50*/  SEL R217, R217, 0xffffffe0, !P1 ;  /* 0xffffffe0d9d97807 */ /* 0x000fe40004800000 */
[----:B------:R-:W-:Y:S01]  /*4c60*/  SEL R0, R0, R223, !P0 ;  /* 0x000000df00007207 */ /* 0x000fe20004000000 */
[----:B------:R-:W-:Y:S01]  /*4c70*/  IMAD.SHL.U32 R213, R2, 0x2, RZ ;  /* 0x0000000202d57824 */ /* 0x000fe200078e00ff */
[----:B------:R-:W-:Y:S01]  /*4c80*/  SEL R216, R216, 0xffffffc0, !P2 ;  /* 0xffffffc0d8d87807 */ /* 0x000fe20005000000 */
[----:B------:R-:W-:Y:S02]  /*4c90*/  IMAD.IADD R219, R218, 0x1, R217 ;  /* 0x00000001dadb7824 */ /* 0x000fe400078e02d9 */
[----:B------:R-:W-:Y:S02]  /*4ca0*/  IMAD.SHL.U32 R208, R0, 0x2, RZ ;  /* 0x0000000200d07824 */ /* 0x000fe400078e00ff */
[----:B------:R-:W-:-:S02]  /*4cb0*/  IMAD.IADD R220, R218, 0x1, R216 ;  /* 0x00000001dadc7824 */ /* 0x000fc400078e02d8 */
[----:B------:R-:W-:Y:S01]  /*4cc0*/  IMAD.IADD R221, R216, 0x1, R219 ;  /* 0x00000001d8dd7824 */ /* 0x000fe200078e02db */
        /* <DEDUP_REMOVED lines=14> */
.L_x_1569:
[----:B------:R-:W0:Y:S01]  /*4db0*/  LDGDEPBAR ;  /* 0x00000000000079af */ /* 0x000e220000000000 */
[C---:B------:R-:W-:Y:S01]  /*4dc0*/  IMAD.IADD R3, R213.reuse, 0x1, R217 ;  /* 0x00000001d5037824 */ /* 0x040fe200078e02d9 */
[----:B------:R-:W-:Y:S01]  /*4dd0*/  USHF.L.U32 UR11, UR6, 0x6, URZ ;  /* 0x00000006060b7899 */ /* 0x000fe2000800063f */
[----:B------:R-:W-:Y:S01]  /*4de0*/  IMAD.IADD R2, R213, 0x1, R216 ;  /* 0x00000001d5027824 */ /* 0x000fe200078e02d8 */
[----:B------:R-:W-:Y:S02]  /*4df0*/  ULDC UR10, c[0x0][0x2e4] ;  /* 0x0000b900000a7ab9 */ /* 0x000fe40000000800 */
[----:B------:R-:W-:Y:S01]  /*4e00*/  IADD3 R0, R3, R216, RZ ;  /* 0x000000d803007210 */ /* 0x000fe20007ffe0ff */
[----:B------:R-:W-:Y:S01]  /*4e10*/  UISETP.GE.AND UP0, UPT, UR11, UR21, UPT ;  /* 0x000000150b00728c */ /* 0x000fe2000bf06270 */
        /* <DEDUP_REMOVED lines=35> */
[----:B------:R-:W-:Y:S01]  /*5050*/  MOV R89, UR16 ;  /* 0x0000001000597c02 */ /* 0x000fe20008000f00 */
        /* <DEDUP_REMOVED lines=98> */
.L_x_1565:
[----:B------:R-:W-:Y:S01]  /*5680*/  IADD3 R0, R233, UR11, RZ ;  /* 0x0000000be9007c10 */ /* 0x000fe2000fffe0ff */
[----:B------:R-:W-:Y:S02]  /*5690*/  UIADD3 UR11, -UR10, UR7, -UR13 ;  /* 0x000000070a0b7290 */ /* 0x000fe4000fffe90d */
[----:B------:R-:W-:Y:S01]  /*56a0*/  UMOV UR15, UR10 ;  /* 0x0000000a000f7c82 */ /* 0x000fe20008000000 */
[C---:B------:R-:W-:Y:S03]  /*56b0*/  IADD3 R2, R0.reuse, 0x8, RZ ;  /* 0x0000000800027810 */ /* 0x040fe60007ffe0ff */
[----:B------:R-:W-:Y:S02]  /*56c0*/  IADD3 R85, R0, UR11, RZ ;  /* 0x0000000b00557c10 */ /* 0x000fe4000fffe0ff */
[----:B------:R-:W-:Y:S01]  /*56d0*/  IADD3 R3, R2, UR11, RZ ;  /* 0x0000000b02037c10 */ /* 0x000fe2000fffe0ff */
        /* <DEDUP_REMOVED lines=69> */
.L_x_1566:
[C---:B------:R-:W-:Y:S01]  /*5b30*/  FMUL.FTZ R2, R240.reuse, 1.4426950216293334961 ;  /* 0x3fb8aa3bf0027820 */ /* 0x040fe20000410000 */
[----:B------:R-:W-:Y:S01]  /*5b40*/  FSETP.NEU.FTZ.AND P0, PT, R240, -INF , PT ;  /* 0xff800000f000780b */ /* 0x000fe20003f1d000 */
[----:B------:R-:W-:Y:S01]  /*5b50*/  FMUL.FTZ R0, R241, 1.4426950216293334961 ;  /* 0x3fb8aa3bf1007820 */ /* 0x000fe20000410000 */
[----:B------:R-:W-:Y:S01]  /*5b60*/  UISETP.GT.AND UP2, UPT, UR6, UR18, UPT ;  /* 0x000000120600728c */ /* 0x000fe2000bf44270 */
[----:B------:R-:W-:Y:S01]  /*5b70*/  IMAD.U32 R3, RZ, RZ, UR6 ;  /* 0x00000006ff037e24 */ /* 0x000fe2000f8e00ff */
[----:B------:R-:W-:Y:S01]  /*5b80*/  FSEL R2, R2, RZ, P0 ;  /* 0x000000ff02027208 */ /* 0x000fe20000000000 */
[----:B------:R-:W-:Y:S01]  /*5b90*/  IMAD.WIDE.U32 R90, R249, -0x2daee0ad, RZ ;  /* 0xd2511f53f95a7825 */ /* 0x000fe200078e00ff */
[----:B------:R-:W-:Y:S03]  /*5ba0*/  FSETP.NEU.FTZ.AND P0, PT, R241, -INF , PT ;  /* 0xff800000f100780b */ /* 0x000fe60003f1d000 */
[--C-:B------:R-:W-:Y:S01]  /*5bb0*/  FFMA.FTZ R8, R8, c[0x0][0x23c], -R2.reuse ;  /* 0x00008f0008087a23 */ /* 0x100fe20000010802 */
[----:B------:R-:W-:Y:S01]  /*5bc0*/  FSEL R0, R0, RZ, P0 ;  /* 0x000000ff00007208 */ /* 0x000fe20000000000 */
[----:B------:R-:W-:Y:S02]  /*5bd0*/  IMAD R3, R3, 0x4, R251 ;  /* 0x0000000403037824 */ /* 0x000fe400078e02fb */
[----:B------:R-:W-:Y:S01]  /*5be0*/  MUFU.EX2 R128, R8 ;  /* 0x0000000800807308 */ /* 0x000fe20000000800 */
[----:B------:R-:W-:Y:S02]  /*5bf0*/  FFMA.FTZ R4, R4, c[0x0][0x23c], -R2 ;  /* 0x00008f0004047a23 */ /* 0x000fe40000010802 */
[--C-:B------:R-:W-:Y:S02]  /*5c00*/  FFMA.FTZ R7, R7, c[0x0][0x23c], -R0.reuse ;  /* 0x00008f0007077a23 */ /* 0x100fe40000010800 */
[----:B------:R-:W-:Y:S02]  /*5c10*/  FFMA.FTZ R6, R6, c[0x0][0x23c], -R0 ;  /* 0x00008f0006067a23 */ /* 0x000fe40000010800 */
[----:B------:R-:W-:Y:S03]  /*5c20*/  IMAD.WIDE.U32 R84, R3, -0x326172a9, RZ ;  /* 0xcd9e8d5703547825 */ /* 0x000fe600078e00ff */
[----:B------:R1:W-:Y:S01]  /*5c30*/  MUFU.EX2 R127, R7 ;  /* 0x00000007007f7308 */ /* 0x0003e20000000800 */
[----:B------:R-:W-:Y:S01]  /*5c40*/  FFMA.FTZ R5, R5, c[0x0][0x23c], -R2 ;  /* 0x00008f0005057a23 */ /* 0x000fe20000010802 */
[----:B------:R-:W-:Y:S01]  /*5c50*/  LOP3.LUT R88, R85, UR20, R250, 0x96, !PT ;  /* 0x0000001455587c12 */ /* 0x000fe2000f8e96fa */
[----:B------:R-:W-:Y:S02]  /*5c60*/  FFMA.FTZ R10, R10, c[0x0][0x23c], -R0 ;  /* 0x00008f000a0a7a23 */ /* 0x000fe40000010800 */
[----:B------:R-:W-:Y:S02]  /*5c70*/  FFMA.FTZ R3, R9, c[0x0][0x23c], -R2 ;  /* 0x00008f0009037a23 */ /* 0x000fe40000010802 */
[----:B------:R-:W-:Y:S03]  /*5c80*/  IMAD.WIDE.U32 R88, R88, -0x2daee0ad, RZ ;  /* 0xd2511f5358587825 */ /* 0x000fe600078e00ff */
[----:B------:R2:W-:Y:S01]  /*5c90*/  MUFU.EX2 R124, R6 ;  /* 0x00000006007c7308 */ /* 0x0005e20000000800 */
[----:B------:R-:W-:Y:S02]  /*5ca0*/  FFMA.FTZ R11, R11, c[0x0][0x23c], -R0 ;  /* 0x00008f000b0b7a23 */ /* 0x000fe40000010800 */
[--C-:B------:R-:W-:Y:S02]  /*5cb0*/  FFMA.FTZ R16, R16, c[0x0][0x23c], -R2.reuse ;  /* 0x00008f0010107a23 */ /* 0x100fe40000010802 */
[----:B------:R-:W-:Y:S02]  /*5cc0*/  FFMA.FTZ R12, R12, c[0x0][0x23c], -R2 ;  /* 0x00008f000c0c7a23 */ /* 0x000fe40000010802 */
[--C-:B------:R-:W-:Y:S02]  /*5cd0*/  FFMA.FTZ R19, R19, c[0x0][0x23c], -R0.reuse ;  /* 0x00008f0013137a23 */ /* 0x100fe40000010800 */
[--C-:B------:R-:W-:Y:S01]  /*5ce0*/  FFMA.FTZ R15, R15, c[0x0][0x23c], -R0.reuse ;  /* 0x00008f000f0f7a23 */ /* 0x100fe20000010800 */
[----:B------:R3:W-:Y:S01]  /*5cf0*/  MUFU.EX2 R125, R4 ;  /* 0x00000004007d7308 */ /* 0x0007e20000000800 */
[--C-:B------:R-:W-:Y:S02]  /*5d00*/  FFMA.FTZ R14, R14, c[0x0][0x23c], -R0.reuse ;  /* 0x00008f000e0e7a23 */ /* 0x100fe40000010800 */
[----:B------:R-:W-:Y:S02]  /*5d10*/  FFMA.FTZ R0, R18, c[0x0][0x23c], -R0 ;  /* 0x00008f0012007a23 */ /* 0x000fe40000010800 */
[----:B-1----:R-:W-:Y:S02]  /*5d20*/  IMAD.U32 R7, RZ, RZ, UR34 ;  /* 0x00000022ff077e24 */ /* 0x002fe4000f8e00ff */
[----:B------:R-:W-:Y:S02]  /*5d30*/  IMAD.MOV.U32 R248, RZ, RZ, c[0x0][0x22c] ;  /* 0x00008b00fff87624 */ /* 0x000fe400078e00ff */
[----:B------:R-:W-:Y:S01]  /*5d40*/  IMAD R7, R7, 0x2, R245 ;  /* 0x0000000207077824 */ /* 0x000fe200078e02f5 */
[----:B------:R-:W-:Y:S01]  /*5d50*/  MUFU.EX2 R122, R10 ;  /* 0x0000000a007a7308 */ /* 0x000fe20000000800 */
[----:B------:R-:W-:Y:S03]  /*5d60*/  IMAD R248, R248, c[0x0][0x1c0], RZ ;  /* 0x00007000f8f87a24 */ /* 0x000fe600078e02ff */
[----:B------:R-:W-:Y:S02]  /*5d70*/  LOP3.LUT R86, R91, UR19, R7, 0x96, !PT ;  /* 0x000000135b567c12 */ /* 0x000fe4000f8e9607 */
[----:B--2---:R-:W-:Y:S03]  /*5d80*/  LOP3.LUT R6, R89, UR32, R90, 0x96, !PT ;  /* 0x0000002059067c12 */ /* 0x004fe6000f8e965a */
[----:B------:R-:W-:Y:S01]  /*5d90*/  IMAD.WIDE.U32 R86, R86, -0x326172a9, RZ ;  /* 0xcd9e8d5756567825 */ /* 0x000fe200078e00ff */
[----:B------:R1:W-:Y:S03]  /*5da0*/  MUFU.EX2 R121, R5 ;  /* 0x0000000500797308 */ /* 0x0003e60000000800 */
[----:B------:R-:W-:Y:S01]  /*5db0*/  IMAD.WIDE.U32 R6, R6, -0x326172a9, RZ ;  /* 0xcd9e8d5706067825 */ /* 0x000fe200078e00ff */
[----:B------:R-:W-:Y:S04]  /*5dc0*/  LOP3.LUT R8, R87, UR33, R84, 0x96, !PT ;  /* 0x0000002157087c12 */ /* 0x000fe8000f8e9654 */
[----:B------:R-:W-:Y:S01]  /*5dd0*/  LOP3.LUT R86, R7, UR31, R86, 0x96, !PT ;  /* 0x0000001f07567c12 */ /* 0x000fe2000f8e9656 */
[----:B------:R-:W-:Y:S01]  /*5de0*/  IMAD.WIDE.U32 R8, R8, -0x2daee0ad, RZ ;  /* 0xd2511f5308087825 */ /* 0x000fe200078e00ff */
[----:B------:R2:W-:Y:S03]  /*5df0*/  MUFU.EX2 R129, R11 ;  /* 0x0000000b00817308 */ /* 0x0005e60000000800 */
[----:B------:R-:W-:Y:S01]  /*5e00*/  IMAD.WIDE.U32 R86, R86, -0x2daee0ad, RZ ;  /* 0xd2511f5356567825 */ /* 0x000fe200078e00ff */
[----:B------:R-:W-:Y:S04]  /*5e10*/  LOP3.LUT R84, R9, UR30, R88, 0x96, !PT ;  /* 0x0000001e09547c12 */ /* 0x000fe8000f8e9658 */
[----:B---3--:R-:W-:Y:S01]  /*5e20*/  LOP3.LUT R4, R87, UR28, R8, 0x96, !PT ;  /* 0x0000001c57047c12 */ /* 0x008fe2000f8e9608 */
[----:B------:R-:W-:Y:S01]  /*5e30*/  IMAD.WIDE.U32 R84, R84, -0x326172a9, RZ ;  /* 0xcd9e8d5754547825 */ /* 0x000fe200078e00ff */
[----:B------:R3:W-:Y:S04]  /*5e40*/  MUFU.EX2 R130, R16 ;  /* 0x0000001000827308 */ /* 0x0007e80000000800 */
[----:B------:R-:W-:Y:S01]  /*5e50*/  LOP3.LUT R6, R85, UR29, R6, 0x96, !PT ;  /* 0x0000001d55067c12 */ /* 0x000fe2000f8e9606 */
[----:B-1----:R-:W-:Y:S04]  /*5e60*/  IMAD.WIDE.U32 R4, R4, -0x326172a9, RZ ;  /* 0xcd9e8d5704047825 */ /* 0x002fe800078e00ff */
[----:B------:R-:W-:Y:S01]  /*5e70*/  IMAD.WIDE.U32 R6, R6, -0x2daee0ad, RZ ;  /* 0xd2511f5306067825 */ /* 0x000fe200078e00ff */
[----:B------:R1:W-:Y:S01]  /*5e80*/  MUFU.EX2 R120, R12 ;  /* 0x0000000c00787308 */ /* 0x0003e20000000800 */
[----:B------:R-:W-:Y:S03]  /*5e90*/  LOP3.LUT R8, R5, UR27, R84, 0x96, !PT ;  /* 0x0000001b05087c12 */ /* 0x000fe6000f8e9654 */
[----:B------:R-:W-:Y:S02]  /*5ea0*/  LOP3.LUT R10, R7, UR26, R86, 0x96, !PT ;  /* 0x0000001a070a7c12 */ /* 0x000fe4000f8e9656 */
[----:B------:R-:W-:Y:S04]  /*5eb0*/  IMAD.WIDE.U32 R8, R8, -0x2daee0ad, RZ ;  /* 0xd2511f5308087825 */ /* 0x000fe800078e00ff */
[----:B--2---:R-:W-:Y:S01]  /*5ec0*/  IMAD.WIDE.U32 R10, R10, -0x326172a9, RZ ;  /* 0xcd9e8d570a0a7825 */ /* 0x004fe200078e00ff */
[----:B------:R2:W-:Y:S03]  /*5ed0*/  MUFU.EX2 R126, R3 ;  /* 0x00000003007e7308 */ /* 0x0005e60000000800 */
[----:B---3--:R-:W-:Y:S01]  /*5ee0*/  FFMA.FTZ R16, R13, c[0x0][0x23c], -R2 ;  /* 0x00008f000d107a23 */ /* 0x008fe20000010802 */
[----:B------:R-:W-:Y:S01]  /*5ef0*/  LOP3.LUT R7, R11, UR25, R4, 0x96, !PT ;  /* 0x000000190b077c12 */ /* 0x000fe2000f8e9604 */
[----:B------:R-:W-:Y:S01]  /*5f00*/  FFMA.FTZ R2, R17, c[0x0][0x23c], -R2 ;  /* 0x00008f0011027a23 */ /* 0x000fe20000010802 */
[----:B------:R-:W-:Y:S03]  /*5f10*/  LOP3.LUT R4, R9, UR24, R6, 0x96, !PT ;  /* 0x0000001809047c12 */ /* 0x000fe6000f8e9606 */
[----:B------:R-:W-:Y:S01]  /*5f20*/  IMAD.WIDE.U32 R6, R7, -0x2daee0ad, RZ ;  /* 0xd2511f5307067825 */ /* 0x000fe200078e00ff */
[----:B------:R3:W-:Y:S03]  /*5f30*/  MUFU.EX2 R116, R2 ;  /* 0x0000000200747308 */ /* 0x0007e60000000800 */
[----:B------:R-:W-:Y:S01]  /*5f40*/  IMAD.WIDE.U32 R4, R4, -0x326172a9, RZ ;  /* 0xcd9e8d5704047825 */ /* 0x000fe200078e00ff */
[C---:B------:R-:W-:Y:S02]  /*5f50*/  LOP3.LUT R9, R6.reuse, 0xff, RZ, 0xc0, !PT ;  /* 0x000000ff06097812 */ /* 0x040fe400078ec0ff */
[--C-:B------:R-:W-:Y:S02]  /*5f60*/  SHF.R.U32.HI R11, RZ, 0x18, R6.reuse ;  /* 0x00000018ff0b7819 */ /* 0x100fe40000011606 */
[----:B------:R-:W-:Y:S02]  /*5f70*/  ISETP.LE.U32.AND P2, PT, R9, UR35, PT ;  /* 0x0000002309007c0c */ /* 0x000fe4000bf43070 */
[----:B-1----:R-:W-:Y:S01]  /*5f80*/  SHF.R.U32.HI R12, RZ, 0x10, R6 ;  /* 0x00000010ff0c7819 */ /* 0x002fe20000011606 */
[----:B------:R-:W-:Y:S01]  /*5f90*/  MUFU.EX2 R115, R0 ;  /* 0x0000000000737308 */ /* 0x000fe20000000800 */
[----:B------:R-:W-:Y:S02]  /*5fa0*/  LOP3.LUT R13, R6, 0xffff, RZ, 0xc0, !PT ;  /* 0x0000ffff060d7812 */ /* 0x000fe400078ec0ff */
[----:B------:R-:W-:Y:S02]  /*5fb0*/  LOP3.LUT R8, R7, UR22, R8, 0x96, !PT ;  /* 0x0000001607087c12 */ /* 0x000fe4000f8e9608 */
[C---:B------:R-:W-:Y:S02]  /*5fc0*/  LOP3.LUT R6, R4.reuse, 0xff, RZ, 0xc0, !PT ;  /* 0x000000ff04067812 */ /* 0x040fe400078ec0ff */
[----:B------:R-:W-:Y:S02]  /*5fd0*/  LOP3.LUT R9, R4, 0xffff, RZ, 0xc0, !PT ;  /* 0x0000ffff04097812 */ /* 0x000fe400078ec0ff */
[----:B--2---:R-:W-:Y:S01]  /*5fe0*/  LOP3.LUT R3, R5, UR23, R10, 0x96, !PT ;  /* 0x0000001705037c12 */ /* 0x004fe2000f8e960a */
[----:B------:R-:W-:Y:S01]  /*5ff0*/  MUFU.EX2 R118, R16 ;  /* 0x0000001000767308 */ /* 0x000fe20000000800 */
[--C-:B------:R-:W-:Y:S02]  /*6000*/  SHF.R.U32.HI R7, RZ, 0x18, R4.reuse ;  /* 0x00000018ff077819 */ /* 0x100fe40000011604 */
[----:B------:R-:W-:Y:S02]  /*6010*/  ISETP.LE.U32.AND P6, PT, R6, UR35, PT ;  /* 0x0000002306007c0c */ /* 0x000fe4000bfc3070 */
[----:B------:R-:W-:Y:S02]  /*6020*/  LOP3.LUT R5, R8, 0xff, RZ, 0xc0, !PT ;  /* 0x000000ff08057812 */ /* 0x000fe400078ec0ff */
[----:B------:R-:W-:Y:S02]  /*6030*/  SHF.R.U32.HI R10, RZ, 0x10, R4 ;  /* 0x00000010ff0a7819 */ /* 0x000fe40000011604 */
[--C-:B------:R-:W-:Y:S01]  /*6040*/  SHF.R.U32.HI R4, RZ, 0x18, R8.reuse ;  /* 0x00000018ff047819 */ /* 0x100fe20000011608 */
[----:B------:R-:W-:Y:S01]  /*6050*/  MUFU.EX2 R119, R15 ;  /* 0x0000000f00777308 */ /* 0x000fe20000000800 */
[----:B------:R-:W-:Y:S02]  /*6060*/  ISETP.LE.U32.AND P1, PT, R7, UR35, PT ;  /* 0x0000002307007c0c */ /* 0x000fe4000bf23070 */
[----:B------:R-:W-:Y:S02]  /*6070*/  ISETP.LE.U32.AND P5, PT, R5, UR35, PT ;  /* 0x0000002305007c0c */ /* 0x000fe4000bfa3070 */
[----:B------:R-:W-:Y:S02]  /*6080*/  LOP3.LUT R5, R3, 0xff, RZ, 0xc0, !PT ;  /* 0x000000ff03057812 */ /* 0x000fe400078ec0ff */
[----:B------:R-:W-:Y:S02]  /*6090*/  ISETP.LE.U32.AND P3, PT, R4, UR35, PT ;  /* 0x0000002304007c0c */ /* 0x000fe4000bf63070 */
[--C-:B------:R-:W-:Y:S01]  /*60a0*/  SHF.R.U32.HI R4, RZ, 0x10, R3.reuse ;  /* 0x00000010ff047819 */ /* 0x100fe20000011603 */
[----:B------:R-:W-:Y:S01]  /*60b0*/  MUFU.EX2 R117, R14 ;  /* 0x0000000e00757308 */ /* 0x000fe20000000800 */
[----:B------:R-:W-:Y:S02]  /*60c0*/  SHF.R.U32.HI R6, RZ, 0x18, R3 ;  /* 0x00000018ff067819 */ /* 0x000fe40000011603 */
[----:B------:R-:W-:Y:S02]  /*60d0*/  LOP3.LUT R4, R4, 0xff, RZ, 0xc0, !PT ;  /* 0x000000ff04047812 */ /* 0x000fe400078ec0ff */
[----:B------:R-:W-:Y:S02]  /*60e0*/  ISETP.LE.U32.AND P4, PT, R6, UR35, PT ;  /* 0x0000002306007c0c */ /* 0x000fe4000bf83070 */
[----:B---3--:R-:W-:Y:S02]  /*60f0*/  LOP3.LUT R2, R10, 0xff, RZ, 0xc0, !PT ;  /* 0x000000ff0a027812 */ /* 0x008fe400078ec0ff */
[----:B------:R-:W-:Y:S01]  /*6100*/  ISETP.LE.U32.AND P0, PT, R11, UR35, PT ;  /* 0x000000230b007c0c */ /* 0x000fe2000bf03070 */
[----:B------:R-:W1:Y:S11]  /*6110*/  MUFU.EX2 R123, R19 ;  /* 0x00000013007b7308 */ /* 0x000e760000000800 */
[----:B------:R-:W-:Y:S01]  /*6120*/  @!UPT UIADD3 URZ, URZ, URZ, URZ ;  /* 0x0000003f3f3ff290 */ /* 0x000fe2000fffe03f */
[----:B-1----:R-:W-:Y:S02]  /*6130*/  @!P0 FADD.FTZ R123, -R123, -RZ ;  /* 0x800000ff7b7b8221 */ /* 0x002fe40000010100 */
[----:B------:R-:W-:Y:S01]  /*6140*/  @!P2 FADD.FTZ R130, -R130, -RZ ;  /* 0x800000ff8282a221 */ /* 0x000fe20000010100 */
[----:B------:R-:W-:Y:S01]  /*6150*/  ISETP.LE.U32.AND P2, PT, R5, UR35, PT ;  /* 0x0000002305007c0c */ /* 0x000fe2000bf43070 */
[----:B------:R-:W-:Y:S01]  /*6160*/  @!P6 FADD.FTZ R128, -R128, -RZ ;  /* 0x800000ff8080e221 */ /* 0x000fe20000010100 */
[----:B------:R-:W-:Y:S01]  /*6170*/  LOP3.LUT R5, R3, 0xffff, RZ, 0xc0, !PT ;  /* 0x0000ffff03057812 */ /* 0x000fe200078ec0ff */
[----:B------:R-:W-:Y:S01]  /*6180*/  @!P1 FADD.FTZ R129, -R129, -RZ ;  /* 0x800000ff81819221 */ /* 0x000fe20000010100 */
[----:B------:R-:W-:Y:S01]  /*6190*/  ISETP.LE.U32.AND P6, PT, R4, UR35, PT ;  /* 0x0000002304007c0c */ /* 0x000fe2000bfc3070 */
[----:B------:R-:W-:Y:S01]  /*61a0*/  @!P4 FADD.FTZ R127, -R127, -RZ ;  /* 0x800000ff7f7fc221 */ /* 0x000fe20000010100 */
[----:B------:R-:W-:Y:S01]  /*61b0*/  SHF.R.U32.HI R4, RZ, 0x8, R9 ;  /* 0x00000008ff047819 */ /* 0x000fe20000011609 */
[----:B------:R-:W-:Y:S01]  /*61c0*/  @!P5 FADD.FTZ R120, -R120, -RZ ;  /* 0x800000ff7878d221 */ /* 0x000fe20000010100 */
[----:B------:R-:W-:Y:S01]  /*61d0*/  LOP3.LUT R3, R12, 0xff, RZ, 0xc0, !PT ;  /* 0x000000ff0c037812 */ /* 0x000fe200078ec0ff */
[----:B------:R-:W-:Y:S01]  /*61e0*/  @!P3 FADD.FTZ R119, -R119, -RZ ;  /* 0x800000ff7777b221 */ /* 0x000fe20000010100 */
[----:B------:R-:W-:Y:S02]  /*61f0*/  SHF.R.U32.HI R5, RZ, 0x8, R5 ;  /* 0x00000008ff057819 */ /* 0x000fe40000011605 */
[----:B------:R-:W-:Y:S01]  /*6200*/  ISETP.LE.U32.AND P1, PT, R3, UR35, PT ;  /* 0x0000002303007c0c */ /* 0x000fe2000bf23070 */
[----:B------:R-:W-:Y:S01]  /*6210*/  @!P2 FADD.FTZ R125, -R125, -RZ ;  /* 0x800000ff7d7da221 */ /* 0x000fe20000010100 */
[----:B------:R-:W-:Y:S02]  /*6220*/  LOP3.LUT R3, R4, 0xffff, RZ, 0xc0, !PT ;  /* 0x0000ffff04037812 */ /* 0x000fe400078ec0ff */
[----:B------:R-:W-:Y:S01]  /*6230*/  LOP3.LUT R4, R5, 0xffff, RZ, 0xc0, !PT ;  /* 0x0000ffff05047812 */ /* 0x000fe200078ec0ff */
[----:B------:R-:W-:Y:S01]  /*6240*/  @!P6 FADD.FTZ R124, -R124, -RZ ;  /* 0x800000ff7c7ce221 */ /* 0x000fe20000010100 */
[----:B------:R-:W-:Y:S02]  /*6250*/  ISETP.LE.U32.AND P4, PT, R3, UR35, PT ;  /* 0x0000002303007c0c */ /* 0x000fe4000bf83070 */
[----:B------:R-:W-:Y:S02]  /*6260*/  ISETP.LE.U32.AND P2, PT, R4, UR35, PT ;  /* 0x0000002304007c0c */ /* 0x000fe4000bf43070 */
[----:B------:R-:W-:Y:S02]  /*6270*/  ISETP.LE.U32.AND P6, PT, R2, UR35, PT ;  /* 0x0000002302007c0c */ /* 0x000fe4000bfc3070 */
[----:B------:R-:W-:Y:S01]  /*6280*/  SHF.R.U32.HI R3, RZ, 0x10, R8 ;  /* 0x00000010ff037819 */ /* 0x000fe20000011608 */
[----:B------:R-:W-:Y:S01]  /*6290*/  @!P1 FADD.FTZ R115, -R115, -RZ ;  /* 0x800000ff73739221 */ /* 0x000fe20000010100 */
[----:B------:R-:W-:Y:S02]  /*62a0*/  LOP3.LUT R8, R8, 0xffff, RZ, 0xc0, !PT ;  /* 0x0000ffff08087812 */ /* 0x000fe400078ec0ff */
[----:B------:R-:W-:Y:S02]  /*62b0*/  SHF.R.U32.HI R2, RZ, 0x8, R13 ;  /* 0x00000008ff027819 */ /* 0x000fe4000001160d */
[----:B------:R-:W-:Y:S01]  /*62c0*/  SHF.R.U32.HI R8, RZ, 0x8, R8 ;  /* 0x00000008ff087819 */ /* 0x000fe20000011608 */
[----:B------:R-:W-:Y:S01]  /*62d0*/  @!P4 FADD.FTZ R126, -R126, -RZ ;  /* 0x800000ff7e7ec221 */ /* 0x000fe20000010100 */
[----:B------:R-:W-:Y:S01]  /*62e0*/  LOP3.LUT R3, R3, 0xff, RZ, 0xc0, !PT ;  /* 0x000000ff03037812 */ /* 0x000fe200078ec0ff */
[----:B------:R-:W-:Y:S01]  /*62f0*/  @!P2 FADD.FTZ R121, -R121, -RZ ;  /* 0x800000ff7979a221 */ /* 0x000fe20000010100 */
[----:B------:R-:W-:Y:S01]  /*6300*/  LOP3.LUT R0, R2, 0xffff, RZ, 0xc0, !PT ;  /* 0x0000ffff02007812 */ /* 0x000fe200078ec0ff */
[----:B------:R-:W-:Y:S01]  /*6310*/  @!P6 FADD.FTZ R122, -R122, -RZ ;  /* 0x800000ff7a7ae221 */ /* 0x000fe20000010100 */
[----:B------:R-:W-:Y:S02]  /*6320*/  LOP3.LUT R2, R8, 0xffff, RZ, 0xc0, !PT ;  /* 0x0000ffff08027812 */ /* 0x000fe400078ec0ff */
[----:B------:R-:W-:Y:S02]  /*6330*/  ISETP.LE.U32.AND P4, PT, R3, UR35, PT ;  /* 0x0000002303007c0c */ /* 0x000fe4000bf83070 */
[----:B------:R-:W-:Y:S02]  /*6340*/  F2FP.RELU.BF16.PACK_AB R3, R121, R125 ;  /* 0x0000007d7903723e */ /* 0x000fe400000018ff */
[----:B------:R-:W-:Y:S02]  /*6350*/  ISETP.LE.U32.AND P6, PT, R2, UR35, PT ;  /* 0x0000002302007c0c */ /* 0x000fe4000bfc3070 */
        /* <DEDUP_REMOVED lines=11> */
[----:B------:R-:W-:Y:S03]  /*6410*/  F2FP.RELU.BF16.PACK_AB R4, R119, R117 ;  /* 0x000000757704723e */ /* 0x000fe600000018ff */
[----:B------:R-:W-:Y:S01]  /*6420*/  @!P2 FADD.FTZ R116, -R116, -RZ ;  /* 0x800000ff7474a221 */ /* 0x000fe20000010100 */
[----:B------:R-:W-:Y:S02]  /*6430*/  F2FP.RELU.BF16.PACK_AB R5, R118, R120 ;  /* 0x000000787605723e */ /* 0x000fe400000018ff */
[----:B------:R-:W-:Y:S02]  /*6440*/  FSETP.GE.FTZ.AND P2, PT, R121, RZ, PT ;  /* 0x000000ff7900720b */ /* 0x000fe40003f56000 */
[----:B-1----:R-:W-:Y:S02]  /*6450*/  F2FP.RELU.BF16.PACK_AB R3, R116, R130 ;  /* 0x000000827403723e */ /* 0x002fe400000018ff */
[----:B--2---:R-:W-:Y:S02]  /*6460*/  F2FP.RELU.BF16.PACK_AB R2, R123, R115 ;  /* 0x000000737b02723e */ /* 0x004fe400000018ff */
[----:B---3--:R-:W-:Y:S05]  /*6470*/  F2FP.RELU.BF16.PACK_AB R0, R129, R122 ;  /* 0x0000007a8100723e */ /* 0x008fea00000018ff */
[----:B------:R1:W-:Y:S04]  /*6480*/  STS [R239+0x2a400], R0 ;  /* 0x02a40000ef007388 */ /* 0x0003e80000000800 */
[----:B------:R-:W-:Y:S04]  /*6490*/  STS [R237+0x2a000], R5 ;  /* 0x02a00005ed007388 */ /* 0x000fe80000000800 */
[----:B------:R-:W-:Y:S04]  /*64a0*/  STS [R237+0x2a400], R4 ;  /* 0x02a40004ed007388 */ /* 0x000fe80000000800 */
[----:B------:R2:W-:Y:S04]  /*64b0*/  STS [R238+0x2a000], R3 ;  /* 0x02a00003ee007388 */ /* 0x0005e80000000800 */
[----:B------:R3:W-:Y:S04]  /*64c0*/  STS [R238+0x2a400], R2 ;  /* 0x02a40002ee007388 */ /* 0x0007e80000000800 */
[----:B------:R-:W-:Y:S01]  /*64d0*/  LDSM.16.M88.4 R8, [R212+0x20000] ;  /* 0x02000000d408783b */ /* 0x000fe20000000200 */
[----:B-1----:R-:W-:Y:S07]  /*64e0*/  IMAD.SHL.U32 R0, R222, 0x2, RZ ;  /* 0x00000002de007824 */ /* 0x002fee00078e00ff */
[----:B------:R-:W-:Y:S08]  /*64f0*/  LDSM.16.M88.4 R84, [R212+0x20800] ;  /* 0x02080000d454783b */ /* 0x000ff00000000200 */
[----:B------:R-:W1:Y:S01]  /*6500*/  LDSM.16.M88.4 R16, [R0+0x10000] ;  /* 0x010000000010783b */ /* 0x000e620000000200 */
[C-C-:B--2---:R-:W-:Y:S02]  /*6510*/  IMAD.IADD R3, R216.reuse, 0x1, R0.reuse ;  /* 0x00000001d8037824 */ /* 0x144fe400078e0200 */
[----:B---3--:R-:W-:Y:S05]  /*6520*/  IMAD.IADD R2, R217, 0x1, R0 ;  /* 0x00000001d9027824 */ /* 0x008fea00078e0200 */
[----:B------:R-:W-:Y:S01]  /*6530*/  LDSM.16.M88.4 R92, [R209+0x20000] ;  /* 0x02000000d15c783b */ /* 0x000fe20000000200 */
[----:B------:R-:W-:Y:S07]  /*6540*/  IMAD.IADD R112, R216, 0x1, R2 ;  /* 0x00000001d8707824 */ /* 0x000fee00078e0202 */
[----:B------:R-:W2:Y:S08]  /*6550*/  LDSM.16.M88.4 R88, [R2+0x10000] ;  /* 0x010000000258783b */ /* 0x000eb00000000200 */
[----:B------:R-:W3:Y:S08]  /*6560*/  LDSM.16.M88.4 R96, [R209+0x20800] ;  /* 0x02080000d160783b */ /* 0x000ef00000000200 */
[----:B------:R-:W-:Y:S01]  /*6570*/  LDSM.16.M88.4 R100, [R3+0x10000] ;  /* 0x010000000364783b */ /* 0x000fe20000000200 */
[C---:B-1----:R-:W-:Y:S07]  /*6580*/  HMMA.16816.F32.BF16 R4, R16.reuse, R8, RZ ;  /* 0x000000081004723c */ /* 0x042fee00000418ff */
[----:B------:R-:W1:Y:S01]  /*6590*/  LDSM.16.M88.4 R104, [R211+0x20000] ;  /* 0x02000000d368783b */ /* 0x000e620000000200 */
[C---:B------:R-:W-:Y:S07]  /*65a0*/  HMMA.16816.F32.BF16 R8, R16.reuse, R10, RZ ;  /* 0x0000000a1008723c */ /* 0x040fee00000418ff */
[----:B------:R-:W-:Y:S01]  /*65b0*/  LDSM.16.M88.4 R108, [R210+0x20000] ;  /* 0x02000000d26c783b */ /* 0x000fe20000000200 */
[C---:B------:R-:W-:Y:S08]  /*65c0*/  HMMA.16816.F32.BF16 R12, R16.reuse, R84, RZ ;  /* 0x00000054100c723c */ /* 0x040ff000000418ff */
[----:B------:R-:W-:Y:S01]  /*65d0*/  HMMA.16816.F32.BF16 R16, R16, R86, RZ ;  /* 0x000000561010723c */ /* 0x000fe200000418ff */
[----:B------:R-:W4:Y:S07]  /*65e0*/  LDSM.16.M88.4 R84, [R211+0x20800] ;  /* 0x02080000d354783b */ /* 0x000f2e0000000200 */
[C---:B--2---:R-:W-:Y:S08]  /*65f0*/  HMMA.16816.F32.BF16 R4, R88.reuse, R92, R4 ;  /* 0x0000005c5804723c */ /* 0x044ff00000041804 */
[C---:B------:R-:W-:Y:S01]  /*6600*/  HMMA.16816.F32.BF16 R8, R88.reuse, R94, R8 ;  /* 0x0000005e5808723c */ /* 0x040fe20000041808 */
[----:B------:R-:W2:Y:S07]  /*6610*/  LDSM.16.M88.4 R92, [R112+0x10000] ;  /* 0x01000000705c783b */ /* 0x000eae0000000200 */
[C---:B---3--:R-:W-:Y:S08]  /*6620*/  HMMA.16816.F32.BF16 R12, R88.reuse, R96, R12 ;  /* 0x00000060580c723c */ /* 0x048ff0000004180c */
[----:B------:R-:W-:Y:S01]  /*6630*/  HMMA.16816.F32.BF16 R16, R88, R98, R16 ;  /* 0x000000625810723c */ /* 0x000fe20000041810 */
[----:B------:R-:W3:Y:S07]  /*6640*/  LDSM.16.M88.4 R88, [R210+0x20800] ;  /* 0x02080000d258783b */ /* 0x000eee0000000200 */
[C---:B-1----:R-:W-:Y:S01]  /*6650*/  HMMA.16816.F32.BF16 R4, R100.reuse, R104, R4 ;  /* 0x000000686404723c */ /* 0x042fe20000041804 */
[----:B------:R-:W-:Y:S07]  /*6660*/  LDSM.16.M88.4 R96, [R0+0x12000] ;  /* 0x012000000060783b */ /* 0x000fee0000000200 */
[C---:B------:R-:W-:Y:S01]  /*6670*/  HMMA.16816.F32.BF16 R8, R100.reuse, R106, R8 ;  /* 0x0000006a6408723c */ /* 0x040fe20000041808 */
[----:B------:R-:W1:Y:S07]  /*6680*/  LDSM.16.M88.4 R104, [R212+0x22000] ;  /* 0x02200000d468783b */ /* 0x000e6e0000000200 */
[C---:B----4-:R-:W-:Y:S08]  /*6690*/  HMMA.16816.F32.BF16 R12, R100.reuse, R84, R12 ;  /* 0x00000054640c723c */ /* 0x050ff0000004180c */
[----:B------:R-:W-:Y:S01]  /*66a0*/  HMMA.16816.F32.BF16 R16, R100, R86, R16 ;  /* 0x000000566410723c */ /* 0x000fe20000041810 */
[----:B------:R-:W4:Y:S07]  /*66b0*/  LDSM.16.M88.4 R84, [R212+0x22800] ;  /* 0x02280000d454783b */ /* 0x000f2e0000000200 */
[C---:B--2---:R-:W-:Y:S01]  /*66c0*/  HMMA.16816.F32.BF16 R4, R92.reuse, R108, R4 ;  /* 0x0000006c5c04723c */ /* 0x044fe20000041804 */
[----:B------:R-:W-:Y:S07]  /*66d0*/  LDSM.16.M88.4 R100, [R2+0x12000] ;  /* 0x012000000264783b */ /* 0x000fee0000000200 */
        /* <DEDUP_REMOVED lines=48> */
[----:B------:R1:W-:Y:S07]  /*69e0*/  LDSM.16.M88.4 R92, [R0+0x16000] ;  /* 0x01600000005c783b */ /* 0x0003ee0000000200 */
[C---:B------:R-:W-:Y:S01]  /*69f0*/  HMMA.16816.F32.BF16 R8, R96.reuse, R106, R8 ;  /* 0x0000006a6008723c */ /* 0x040fe20000041808 */
[----:B------:R-:W3:Y:S07]  /*6a00*/  LDSM.16.M88.4 R104, [R212+0x26000] ;  /* 0x02600000d468783b */ /* 0x000eee0000000200 */
[C---:B----4-:R-:W-:Y:S08]  /*6a10*/  HMMA.16816.F32.BF16 R12, R96.reuse, R84, R12 ;  /* 0x00000054600c723c */ /* 0x050ff0000004180c */
[----:B------:R-:W-:Y:S01]  /*6a20*/  HMMA.16816.F32.BF16 R16, R96, R86, R16 ;  /* 0x000000566010723c */ /* 0x000fe20000041810 */
[----:B------:R-:W4:Y:S03]  /*6a30*/  LDSM.16.M88.4 R84, [R212+0x26800] ;  /* 0x02680000d454783b */ /* 0x000f260000000200 */
[----:B-1----:R-:W-:Y:S04]  /*6a40*/  IMAD.U32 R0, R248, -0x40, RZ ;  /* 0xffffffc0f8007824 */ /* 0x002fe800078e00ff */
[C---:B--2---:R-:W-:Y:S01]  /*6a50*/  HMMA.16816.F32.BF16 R4, R100.reuse, R108, R4 ;  /* 0x0000006c6404723c */ /* 0x044fe20000041804 */
[----:B------:R-:W-:Y:S04]  /*6a60*/  LDSM.16.M88.4 R96, [R2+0x16000] ;  /* 0x016000000260783b */ /* 0x000fe80000000200 */
[C---:B------:R-:W-:Y:S03]  /*6a70*/  LEA R224, P0, R0.reuse, R224, 0x2 ;  /* 0x000000e000e07211 */ /* 0x040fe600078010ff */
[C---:B------:R-:W-:Y:S01]  /*6a80*/  HMMA.16816.F32.BF16 R8, R100.reuse, R110, R8 ;  /* 0x0000006e6408723c */ /* 0x040fe20000041808 */
[----:B------:R-:W1:Y:S03]  /*6a90*/  LDSM.16.M88.4 R108, [R209+0x26000] ;  /* 0x02600000d16c783b */ /* 0x000e660000000200 */
[----:B------:R-:W-:Y:S02]  /*6aa0*/  LEA.HI.X.SX32 R225, R0, R225, 0x2, P0 ;  /* 0x000000e100e17211 */ /* 0x000fe400000f16ff */
[----:B------:R-:W-:Y:S02]  /*6ab0*/  FSETP.GE.FTZ.AND P0, PT, R127, RZ, PT ;  /* 0x000000ff7f00720b */ /* 0x000fe40003f16000 */
[C---:B---3--:R-:W-:Y:S08]  /*6ac0*/  HMMA.16816.F32.BF16 R12, R100.reuse, R88, R12 ;  /* 0x00000058640c723c */ /* 0x048ff0000004180c */
[----:B------:R-:W-:Y:S01]  /*6ad0*/  HMMA.16816.F32.BF16 R16, R100, R90, R16 ;  /* 0x0000005a6410723c */ /* 0x000fe20000041810 */
[----:B------:R-:W2:Y:S07]  /*6ae0*/  LDSM.16.M88.4 R88, [R209+0x26800] ;  /* 0x02680000d158783b */ /* 0x000eae0000000200 */
[C---:B------:R-:W-:Y:S01]  /*6af0*/  HMMA.16816.F32.BF16 R4, R92.reuse, R104, R4 ;  /* 0x000000685c04723c */ /* 0x040fe20000041804 */
        /* <DEDUP_REMOVED lines=13> */
[C---:B---3--:R-:W-:Y:S08]  /*6bd0*/  HMMA.16816.F32.BF16 R4, R100.reuse, R104, R4 ;  /* 0x000000686404723c */ /* 0x048ff00000041804 */
[C---:B------:R-:W-:Y:S08]  /*6be0*/  HMMA.16816.F32.BF16 R8, R100.reuse, R106, R8 ;  /* 0x0000006a6408723c */ /* 0x040ff00000041808 */
[C---:B----4-:R-:W-:Y:S08]  /*6bf0*/  HMMA.16816.F32.BF16 R12, R100.reuse, R84, R12 ;  /* 0x00000054640c723c */ /* 0x050ff0000004180c */
[----:B------:R-:W-:Y:S08]  /*6c00*/  HMMA.16816.F32.BF16 R16, R100, R86, R16 ;  /* 0x000000566410723c */ /* 0x000ff00000041810 */
[C---:B-1----:R-:W-:Y:S08]  /*6c10*/  HMMA.16816.F32.BF16 R4, R92.reuse, R108, R4 ;  /* 0x0000006c5c04723c */ /* 0x042ff00000041804 */
[C---:B------:R-:W-:Y:S08]  /*6c20*/  HMMA.16816.F32.BF16 R8, R92.reuse, R110, R8 ;  /* 0x0000006e5c08723c */ /* 0x040ff00000041808 */
[C---:B--2---:R-:W-:Y:S08]  /*6c30*/  HMMA.16816.F32.BF16 R12, R92.reuse, R88, R12 ;  /* 0x000000585c0c723c */ /* 0x044ff0000004180c */
[C---:B-----5:R-:W-:Y:S01]  /*6c40*/  FADD.FTZ R0, -R113.reuse, R7 ;  /* 0x0000000771007221 */ /* 0x060fe20000010100 */
[----:B------:R-:W-:Y:S03]  /*6c50*/  HMMA.16816.F32.BF16 R16, R92, R90, R16 ;  /* 0x0000005a5c10723c */ /* 0x000fe60000041810 */
[----:B------:R-:W-:Y:S01]  /*6c60*/  FADD.FTZ R3, -R114, R5 ;  /* 0x0000000572037221 */ /* 0x000fe20000010100 */
[----:B------:R-:W-:Y:S01]  /*6c70*/  FSEL R0, R0, R113, P0 ;  /* 0x0000007100007208 */ /* 0x000fe20000000000 */
[----:B------:R-:W-:Y:S01]  /*6c80*/  FADD.FTZ R2, -R113, R6 ;  /* 0x0000000671027221 */ /* 0x000fe20000010100 */
[----:B------:R-:W-:Y:S01]  /*6c90*/  FSETP.GE.FTZ.AND P0, PT, R128, RZ, PT ;  /* 0x000000ff8000720b */ /* 0x000fe20003f16000 */
[----:B------:R-:W-:Y:S01]  /*6ca0*/  FADD.FTZ R8, -R114, R8 ;  /* 0x0000000872087221 */ /* 0x000fe20000010100 */
[----:B------:R-:W-:Y:S01]  /*6cb0*/  FSEL R3, R3, R114, P2 ;  /* 0x0000007203037208 */ /* 0x000fe20001000000 */
[----:B------:R-:W-:Y:S01]  /*6cc0*/  FADD.FTZ R11, -R113, R11 ;  /* 0x0000000b710b7221 */ /* 0x000fe20000010100 */
[----:B------:R-:W-:Y:S02]  /*6cd0*/  FSETP.GE.FTZ.AND P2, PT, R118, RZ, PT ;  /* 0x000000ff7600720b */ /* 0x000fe40003f56000 */
[----:B------:R-:W-:Y:S01]  /*6ce0*/  FMUL.FTZ R90, R127, R0 ;  /* 0x000000007f5a7220 */ /* 0x000fe20000410000 */
[-C--:B------:R-:W-:Y:S01]  /*6cf0*/  FSEL R0, R8, R114.reuse, P0 ;  /* 0x0000007208007208 */ /* 0x080fe20000000000 */
[----:B------:R-:W-:Y:S01]  /*6d00*/  FMUL.FTZ R92, R121, R3 ;  /* 0x00000003795c7220 */ /* 0x000fe20000410000 */
[----:B------:R-:W-:Y:S01]  /*6d10*/  FSETP.GE.FTZ.AND P0, PT, R129, RZ, PT ;  /* 0x000000ff8100720b */ /* 0x000fe20003f16000 */
[----:B------:R-:W-:Y:S01]  /*6d20*/  FADD.FTZ R3, -R114, R13 ;  /* 0x0000000d72037221 */ /* 0x000fe20000010100 */
[-C--:B------:R-:W-:Y:S01]  /*6d30*/  FSEL R2, R2, R113.reuse, P1 ;  /* 0x0000007102027208 */ /* 0x080fe20000800000 */
[----:B------:R-:W-:Y:S01]  /*6d40*/  FADD.FTZ R10, -R113, R10 ;  /* 0x0000000a710a7221 */ /* 0x000fe20000010100 */
[----:B------:R-:W-:Y:S01]  /*6d50*/  FSETP.GE.FTZ.AND P1, PT, R122, RZ, PT ;  /* 0x000000ff7a00720b */ /* 0x000fe20003f36000 */
[----:B------:R-:W-:Y:S01]  /*6d60*/  FADD.FTZ R4, -R114, R4 ;  /* 0x0000000472047221 */ /* 0x000fe20000010100 */
[----:B------:R-:W-:Y:S01]  /*6d70*/  FSEL R3, R3, R114, P2 ;  /* 0x0000007203037208 */ /* 0x000fe20001000000 */
[----:B------:R-:W-:Y:S01]  /*6d80*/  FMUL.FTZ R89, R128, R0 ;  /* 0x0000000080597220 */ /* 0x000fe20000410000 */
[-C--:B------:R-:W-:Y:S01]  /*6d90*/  FSEL R0, R11, R113.reuse, P0 ;  /* 0x000000710b007208 */ /* 0x080fe20000000000 */
[----:B------:R-:W-:Y:S01]  /*6da0*/  FADD.FTZ R15, -R113, R15 ;  /* 0x0000000f710f7221 */ /* 0x000fe20000010100 */
[----:B------:R-:W-:Y:S01]  /*6db0*/  FSEL R4, R4, R114, P3 ;  /* 0x0000007204047208 */ /* 0x000fe20001800000 */
[----:B------:R-:W-:Y:S01]  /*6dc0*/  FMUL.FTZ R91, R124, R2 ;  /* 0x000000027c5b7220 */ /* 0x000fe20000410000 */
[----:B------:R-:W-:Y:S01]  /*6dd0*/  FSEL R2, R10, R113, P1 ;  /* 0x000000710a027208 */ /* 0x000fe20000800000 */
[----:B------:R-:W-:Y:S01]  /*6de0*/  FMUL.FTZ R85, R129, R0 ;  /* 0x0000000081557220 */ /* 0x000fe20000410000 */
[----:B------:R-:W-:Y:S01]  /*6df0*/  FSETP.GE.FTZ.AND P1, PT, R119, RZ, PT ;  /* 0x000000ff7700720b */ /* 0x000fe20003f36000 */
[----:B------:R-:W-:Y:S01]  /*6e00*/  FADD.FTZ R0, -R113, R18 ;  /* 0x0000001271007221 */ /* 0x000fe20000010100 */
[----:B------:R-:W-:Y:S01]  /*6e10*/  FSETP.GE.FTZ.AND P2, PT, R116, RZ, PT ;  /* 0x000000ff7400720b */ /* 0x000fe20003f56000 */
[----:B------:R-:W-:Y:S01]  /*6e20*/  FMUL.FTZ R84, R118, R3 ;  /* 0x0000000376547220 */ /* 0x000fe20000410000 */
[-C--:B------:R-:W-:Y:S01]  /*6e30*/  FSEL R3, R15, R113.reuse, P1 ;  /* 0x000000710f037208 */ /* 0x080fe20000800000 */
[----:B------:R-:W-:Y:S01]  /*6e40*/  FMUL.FTZ R93, R125, R4 ;  /* 0x000000047d5d7220 */ /* 0x000fe20000410000 */
[----:B------:R-:W-:Y:S01]  /*6e50*/  FSETP.GE.FTZ.AND P1, PT, R115, RZ, PT ;  /* 0x000000ff7300720b */ /* 0x000fe20003f36000 */
[C---:B------:R-:W-:Y:S01]  /*6e60*/  FADD.FTZ R4, -R114.reuse, R12 ;  /* 0x0000000c72047221 */ /* 0x040fe20000010100 */
[----:B------:R-:W-:Y:S01]  /*6e70*/  FSETP.GE.FTZ.AND P0, PT, R123, RZ, PT ;  /* 0x000000ff7b00720b */ /* 0x000fe20003f16000 */
[----:B------:R-:W-:Y:S01]  /*6e80*/  FADD.FTZ R5, -R114, R9 ;  /* 0x0000000972057221 */ /* 0x000fe20000010100 */
[----:B------:R-:W-:Y:S01]  /*6e90*/  FSEL R0, R0, R113, P1 ;  /* 0x0000007100007208 */ /* 0x000fe20000800000 */
[----:B------:R-:W-:Y:S01]  /*6ea0*/  FADD.FTZ R14, -R113, R14 ;  /* 0x0000000e710e7221 */ /* 0x000fe20000010100 */
[----:B------:R-:W-:Y:S01]  /*6eb0*/  PLOP3.LUT P1, PT, PT, PT, UP2, 0x80, 0x0 ;  /* 0x000000000000781c */ /* 0x000fe20003f2f028 */
[----:B------:R-:W-:Y:S01]  /*6ec0*/  FMUL.FTZ R87, R122, R2 ;  /* 0x000000027a577220 */ /* 0x000fe20000410000 */
[----:B------:R-:W-:Y:S01]  /*6ed0*/  FSETP.GE.FTZ.AND P3, PT, R120, RZ, PT ;  /* 0x000000ff7800720b */ /* 0x000fe20003f76000 */
[----:B------:R-:W-:Y:S01]  /*6ee0*/  FADD.FTZ R2, -R114, R16 ;  /* 0x0000001072027221 */ /* 0x000fe20000010100 */
[-C--:B------:R-:W-:Y:S01]  /*6ef0*/  FSEL R5, R5, R114.reuse, P4 ;  /* 0x0000007205057208 */ /* 0x080fe20002000000 */
[----:B------:R-:W-:Y:S01]  /*6f00*/  FMUL.FTZ R16, R119, R3 ;  /* 0x0000000377107220 */ /* 0x000fe20000410000 */
[----:B------:R-:W-:Y:S02]  /*6f10*/  FSEL R4, R4, R114, P3 ;  /* 0x0000007204047208 */ /* 0x000fe40001800000 */
[----:B------:R-:W-:Y:S01]  /*6f20*/  FSETP.GE.FTZ.AND P3, PT, R117, RZ, PT ;  /* 0x000000ff7500720b */ /* 0x000fe20003f76000 */
[----:B------:R-:W-:Y:S01]  /*6f30*/  FMUL.FTZ R88, R126, R5 ;  /* 0x000000057e587220 */ /* 0x000fe20000410000 */
[----:B------:R-:W-:Y:S01]  /*6f40*/  FSETP.GE.FTZ.AND P4, PT, R130, RZ, PT ;  /* 0x000000ff8200720b */ /* 0x000fe20003f96000 */
[----:B------:R-:W-:Y:S01]  /*6f50*/  FMUL.FTZ R86, R120, R4 ;  /* 0x0000000478567220 */ /* 0x000fe20000410000 */
[----:B------:R-:W-:Y:S01]  /*6f60*/  FSEL R4, R14, R113, P3 ;  /* 0x000000710e047208 */ /* 0x000fe20001800000 */
[----:B------:R-:W-:Y:S01]  /*6f70*/  @P0 FADD.FTZ R113, -R113, R19 ;  /* 0x0000001371710221 */ /* 0x000fe20000010100 */
[----:B------:R-:W-:Y:S01]  /*6f80*/  FSEL R2, R2, R114, P4 ;  /* 0x0000007202027208 */ /* 0x000fe20002000000 */
[----:B------:R-:W-:Y:S02]  /*6f90*/  @P2 FADD.FTZ R114, -R114, R17 ;  /* 0x0000001172722221 */ /* 0x000fe40000010100 */
        /* <DEDUP_REMOVED lines=16> */
[----:B------:R-:W-:Y:S02]  /*70a0*/  LEA R2, P0, R5, R2, 0x1 ;  /* 0x0000000205027211 */ /* 0x000fe400078008ff */
[----:B------:R-:W-:Y:S01]  /*70b0*/  LEA R0, P6, R13, R5, 0x5 ;  /* 0x000000050d007211 */ /* 0x000fe200078c28ff */
[----:B------:R-:W-:Y:S01]  /*70c0*/  UISETP.NE.U32.AND UP0, UPT, UR10, 0x1, UPT ;  /* 0x000000010a00788c */ /* 0x000fe2000bf05070 */
[----:B------:R-:W-:Y:S02]  /*70d0*/  LEA.HI.X.SX32 R3, R5, R3, 0x1, P0 ;  /* 0x0000000305037211 */ /* 0x000fe400000f0eff */
[----:B------:R-:W-:Y:S01]  /*70e0*/  SHF.R.S32.HI R4, RZ, 0x1f, R5 ;  /* 0x0000001fff047819 */ /* 0x000fe20000011405 */
[----:B------:R-:W-:Y:S01]  /*70f0*/  USEL UR10, UR43, 0x8000, !UP0 ;  /* 0x000080002b0a7887 */ /* 0x000fe2000c000000 */
[C---:B------:R-:W-:Y:S02]  /*7100*/  @!P3 LEA R8, P0, R0.reuse, R230, 0x1 ;  /* 0x000000e60008b211 */ /* 0x040fe400078008ff */
[C-C-:B------:R-:W-:Y:S02]  /*7110*/  LEA.HI.X R4, R13.reuse, R4, R17.reuse, 0x5, P6 ;  /* 0x000000040d047211 */ /* 0x140fe400030f2c11 */
[----:B------:R-:W-:Y:S02]  /*7120*/  @!P4 LEA R10, P6, R0, R230, 0x1 ;  /* 0x000000e6000ac211 */ /* 0x000fe400078c08ff */
[----:B------:R-:W-:Y:S02]  /*7130*/  IADD3 R226, R226, UR10, RZ ;  /* 0x0000000ae2e27c10 */ /* 0x000fe4000fffe0ff */
[----:B------:R-:W-:Y:S02]  /*7140*/  IADD3 R228, R228, UR10, RZ ;  /* 0x0000000ae4e47c10 */ /* 0x000fe4000fffe0ff */
[CCC-:B------:R-:W-:Y:S01]  /*7150*/  @!P3 LEA.HI.X R9, R0.reuse, R231.reuse, R4.reuse, 0x1, P0 ;  /* 0x000000e70009b211 */ /* 0x1c0fe200000f0c04 */
[----:B------:R1:W-:Y:S01]  /*7160*/  @P5 STS [R226], RZ ;  /* 0x000000ffe2005388 */ /* 0x0003e20000000800 */
[C---:B------:R-:W-:Y:S02]  /*7170*/  @!P5 LEA R12, P0, R13.reuse, R2, 0x6 ;  /* 0x000000020d0cd211 */ /* 0x040fe400078030ff */
[C---:B------:R-:W-:Y:S01]  /*7180*/  @!P4 LEA.HI.X R11, R0.reuse, R231, R4, 0x1, P6 ;  /* 0x000000e7000bc211 */ /* 0x040fe200030f0c04 */
[----:B------:R1:W-:Y:S01]  /*7190*/  @P5 STS [R226+0x4], RZ ;  /* 0x000004ffe2005388 */ /* 0x0003e20000000800 */
[----:B------:R-:W-:Y:S02]  /*71a0*/  @!P5 LEA.HI.X R13, R13, R3, R17, 0x6, P0 ;  /* 0x000000030d0dd211 */ /* 0x000fe400000f3411 */
[C---:B------:R-:W-:Y:S01]  /*71b0*/  @!P2 LEA R6, P6, R0.reuse, R230, 0x1 ;  /* 0x000000e60006a211 */ /* 0x040fe200078c08ff */
[----:B------:R1:W-:Y:S01]  /*71c0*/  @P5 STS [R226+0x8], RZ ;  /* 0x000008ffe2005388 */ /* 0x0003e20000000800 */
[----:B------:R-:W-:Y:S01]  /*71d0*/  IADD3 R213, R213, UR10, RZ ;  /* 0x0000000ad5d57c10 */ /* 0x000fe2000fffe0ff */
[----:B------:R-:W-:Y:S01]  /*71e0*/  IMAD.MOV.U32 R230, RZ, RZ, R2 ;  /* 0x000000ffffe67224 */ /* 0x000fe200078e0002 */
[----:B------:R-:W-:Y:S01]  /*71f0*/  @!P2 LEA.HI.X R7, R0, R231, R4, 0x1, P6 ;  /* 0x000000e70007a211 */ /* 0x000fe200030f0c04 */
[----:B------:R1:W-:Y:S01]  /*7200*/  @P5 STS [R226+0xc], RZ ;  /* 0x00000cffe2005388 */ /* 0x0003e20000000800 */
[----:B------:R-:W-:Y:S03]  /*7210*/  IMAD.MOV.U32 R231, RZ, RZ, R3 ;  /* 0x000000ffffe77224 */ /* 0x000fe600078e0003 */
        /* <DEDUP_REMOVED lines=61> */
.L_x_1567:
        /* <DEDUP_REMOVED lines=173> */
.L_x_1568:
[----:B------:R-:W-:Y:S01]  /*80c0*/  LDSM.16.M88.4 R128, [R218] ;  /* 0x00000000da80783b */ /* 0x000fe20000000200 */
[----:B------:R-:W-:Y:S01]  /*80d0*/  @UP2 UIADD3 UR11, UP0, UR8, -0x100, URZ ;  /* 0xffffff00080b2890 */ /* 0x000fe2000ff1e03f */
[----:B-1----:R-:W-:Y:S01]  /*80e0*/  IMAD.MOV.U32 R2, RZ, RZ, 0x4 ;  /* 0x00000004ff027424 */ /* 0x002fe200078e00ff */
[----:B------:R-:W-:Y:S02]  /*80f0*/  UISETP.GT.AND UP1, UPT, UR6, UR18, UPT ;  /* 0x000000120600728c */ /* 0x000fe4000bf24270 */
[----:B------:R-:W1:Y:S01]  /*8100*/  LDSM.16.MT88.4 R16, [R0+0x18000] ;  /* 0x018000000010783b */ /* 0x000e620000004200 */
[----:B------:R-:W-:Y:S02]  /*8110*/  @UP2 UIADD3.X UR10, UR9, -0x1, URZ, UP0, !UPT ;  /* 0xffffffff090a2890 */ /* 0x000fe400087fe43f */
[----:B------:R-:W-:Y:S02]  /*8120*/  @UP2 UMOV UR8, UR11 ;  /* 0x0000000b00082c82 */ /* 0x000fe40008000000 */
[----:B------:R-:W2:Y:S03]  /*8130*/  LDSM.16.M88.4 R124, [R218+0x1000] ;  /* 0x00100000da7c783b */ /* 0x000ea60000000200 */
[----:B------:R-:W-:Y:S02]  /*8140*/  @UP2 UMOV UR9, UR10 ;  /* 0x0000000a00092c82 */ /* 0x000fe40008000000 */
[----:B------:R-:W3:Y:S01]  /*8150*/  LDSM.16.MT88.4 R96, [R0+0x1a000] ;  /* 0x01a000000060783b */ /* 0x000ee20000004200 */
[----:B------:R-:W-:Y:S01]  /*8160*/  @P1 IMAD.WIDE R2, R233, R2, UR8 ;  /* 0x00000008e9021e25 */ /* 0x000fe2000f8e0202 */
[----:B------:R-:W-:Y:S02]  /*8170*/  ULOP3.LUT UR10, UR6, 0x1, URZ, 0xc0, !UPT ;  /* 0x00000001060a7892 */ /* 0x000fe4000f8ec03f */
[----:B------:R-:W-:Y:S01]  /*8180*/  UIADD3 UR6, UR6, -0x1, URZ ;  /* 0xffffffff06067890 */ /* 0x000fe2000fffe03f */
[----:B------:R-:W4:Y:S01]  /*8190*/  LDSM.16.MT88.4 R112, [R0+0x1c000] ;  /* 0x01c000000070783b */ /* 0x000f220000004200 */
[----:B------:R-:W-:Y:S04]  /*81a0*/  UISETP.NE.U32.AND UP0, UPT, UR10, 0x1, UPT ;  /* 0x000000010a00788c */ /* 0x000fe8000bf05070 */
[----:B------:R-:W3:Y:S05]  /*81b0*/  LDSM.16.MT88.4 R196, [R0+0x1e000] ;  /* 0x01e0000000c4783b */ /* 0x000eea0000004200 */
[----:B------:R-:W-:Y:S05]  /*81c0*/  LDSM.16.M88.4 R200, [R219] ;  /* 0x00000000dbc8783b */ /* 0x000fea0000000200 */
[----:B------:R-:W3:Y:S05]  /*81d0*/  LDSM.16.MT88.4 R204, [R0+0x18800] ;  /* 0x0188000000cc783b */ /* 0x000eea0000004200 */
[----:B------:R3:W5:Y:S01]  /*81e0*/  @P1 LDG.E R240, [R2.64] ;  /* 0x0000000402f01981 */ /* 0x000762000c1e1900 */
[-C--:B-1----:R-:W-:Y:S04]  /*81f0*/  HMMA.16816.F32.BF16 R4, R128, R16.reuse, RZ ;  /* 0x000000108004723c */ /* 0x082fe800000418ff */
[----:B------:R1:W5:Y:S04]  /*8200*/  @P1 LDG.E R241, [R2.64+0x20] ;  /* 0x0000200402f11981 */ /* 0x000368000c1e1900 */
        /* <DEDUP_REMOVED lines=75> */
[----:B------:R2:W3:Y:S03]  /*86c0*/  LDSM.16.MT88.4 R196, [R0+0x1f800] ;  /* 0x01f8000000c4783b */ /* 0x0004e60000004200 */
[C---:B--2---:R-:W-:Y:S04]  /*86d0*/  IMAD R0, R248.reuse, 0x18, RZ ;  /* 0x00000018f8007824 */ /* 0x044fe800078e02ff */
[-C--:B---3--:R-:W-:Y:S08]  /*86e0*/  HMMA.16816.F32.BF16 R116, R204, R196.reuse, R116 ;  /* 0x000000c4cc74723c */ /* 0x088ff00000041874 */
[C---:B------:R-:W-:Y:S07]  /*86f0*/  HMMA.16816.F32.BF16 R120, R200.reuse, R196, R120 ;  /* 0x000000c4c878723c */ /* 0x040fee0000041878 */
[C---:B------:R-:W-:Y:S01]  /*8700*/  IMAD.SHL.U32 R197, R248.reuse, 0x20, RZ ;  /* 0x00000020f8c57824 */ /* 0x040fe200078e00ff */
        /* <DEDUP_REMOVED lines=166> */
[C---:B--2---:R-:W-:Y:S04]  /*9170*/  IADD3 R8, R201.reuse, 0xc0, RZ ;  /* 0x000000c0c9087810 */ /* 0x044fe80007ffe0ff */
        /* <DEDUP_REMOVED lines=10> */
[----:B------:R-:W-:Y:S04]  /*9220*/  IMAD.IADD R4, R200, 0x1, R5 ;  /* 0x00000001c8047824 */ /* 0x000fe800078e0205 */
[----:B------:R2:W-:Y:S01]  /*9230*/  RED.E.ADD.F32.FTZ.RN.STRONG.GPU [R8.64], R119 ;  /* 0x000000770800798e */ /* 0x0005e2000c10e784 */
[-C--:B------:R-:W-:Y:S01]  /*9240*/  LEA R10, P0, R4, R224.reuse, 0x2 ;  /* 0x000000e0040a7211 */ /* 0x080fe200078010ff */
[----:B------:R-:W-:Y:S03]  /*9250*/  IMAD.IADD R0, R200, 0x1, R4 ;  /* 0x00000001c8007824 */ /* 0x000fe600078e0204 */
[-C--:B------:R-:W-:Y:S02]  /*9260*/  LEA.HI.X.SX32 R11, R4, R225.reuse, 0x2, P0 ;  /* 0x000000e1040b7211 */ /* 0x080fe400000f16ff */
[----:B------:R-:W-:Y:S02]  /*9270*/  IADD3 R4, R201, 0xe0, RZ ;  /* 0x000000e0c9047810 */ /* 0x000fe40007ffe0ff */
[CC--:B-1----:R-:W-:Y:S04]  /*9280*/  LEA R6, P1, R5.reuse, R224.reuse, 0x2 ;  /* 0x000000e005067211 */ /* 0x0c2fe800078210ff */
[-C--:B------:R-:W-:Y:S01]  /*9290*/  LEA.HI.X.SX32 R7, R5, R225.reuse, 0x2, P1 ;  /* 0x000000e105077211 */ /* 0x080fe200008f16ff */
[----:B------:R-:W-:Y:S01]  /*92a0*/  IMAD.IADD R5, R200, 0x1, R0 ;  /* 0x00000001c8057824 */ /* 0x000fe200078e0200 */
[CC--:B--2---:R-:W-:Y:S03]  /*92b0*/  LEA R8, P0, R0.reuse, R224.reuse, 0x2 ;  /* 0x000000e000087211 */ /* 0x0c4fe600078010ff */
[----:B------:R1:W-:Y:S01]  /*92c0*/  RED.E.ADD.F32.FTZ.RN.STRONG.GPU [R6.64], R120 ;  /* 0x000000780600798e */ /* 0x0003e2000c10e784 */
[-C--:B------:R-:W-:Y:S01]  /*92d0*/  LEA.HI.X.SX32 R9, R0, R225.reuse, 0x2, P0 ;  /* 0x000000e100097211 */ /* 0x080fe200000f16ff */
[----:B------:R-:W-:Y:S03]  /*92e0*/  IMAD.IADD R0, R200, 0x1, R4 ;  /* 0x00000001c8007824 */ /* 0x000fe600078e0204 */
[----:B------:R-:W-:Y:S05]  /*92f0*/  RED.E.ADD.F32.FTZ.RN.STRONG.GPU [R10.64], R121 ;  /* 0x000000790a00798e */ /* 0x000fea000c10e784 */
[----:B------:R2:W-:Y:S01]  /*9300*/  RED.E.ADD.F32.FTZ.RN.STRONG.GPU [R8.64], R122 ;  /* 0x0000007a0800798e */ /* 0x0005e2000c10e784 */
[CC--:B-1----:R-:W-:Y:S04]  /*9310*/  LEA R6, P0, R5.reuse, R224.reuse, 0x2 ;  /* 0x000000e005067211 */ /* 0x0c2fe800078010ff */
[-C--:B------:R-:W-:Y:S05]  /*9320*/  LEA.HI.X.SX32 R7, R5, R225.reuse, 0x2, P0 ;  /* 0x000000e105077211 */ /* 0x080fea00000f16ff */
[----:B------:R1:W-:Y:S01]  /*9330*/  RED.E.ADD.F32.FTZ.RN.STRONG.GPU [R6.64], R123 ;  /* 0x0000007b0600798e */ /* 0x0003e2000c10e784 */
[CC--:B--2---:R-:W-:Y:S04]  /*9340*/  LEA R8, P0, R4.reuse, R224.reuse, 0x2 ;  /* 0x000000e004087211 */ /* 0x0c4fe800078010ff */
[----:B------:R-:W-:Y:S01]  /*9350*/  RED.E.ADD.F32.FTZ.RN.STRONG.GPU [R224.64+0x380], R128 ;  /* 0x00038080e000798e */ /* 0x000fe2000c10e784 */
[-C--:B------:R-:W-:Y:S02]  /*9360*/  LEA.HI.X.SX32 R9, R4, R225.reuse, 0x2, P0 ;  /* 0x000000e104097211 */ /* 0x080fe400000f16ff */
[CC--:B------:R-:W-:Y:S02]  /*9370*/  LEA R4, P0, R0.reuse, R224.reuse, 0x2 ;  /* 0x000000e000047211 */ /* 0x0c0fe400078010ff */
[----:B------:R2:W-:Y:S02]  /*9380*/  RED.E.ADD.F32.FTZ.RN.STRONG.GPU [R2.64+0x380], R129 ;  /* 0x000380810200798e */ /* 0x0005e4000c10e784 */
[-C--:B------:R-:W-:Y:S03]  /*9390*/  LEA.HI.X.SX32 R5, R0, R225.reuse, 0x2, P0 ;  /* 0x000000e100057211 */ /* 0x080fe600000f16ff */
[----:B------:R3:W-:Y:S05]  /*93a0*/  RED.E.ADD.F32.FTZ.RN.STRONG.GPU [R8.64], R130 ;  /* 0x000000820800798e */ /* 0x0007ea000c10e784 */
[----:B------:R4:W-:Y:S01]  /*93b0*/  RED.E.ADD.F32.FTZ.RN.STRONG.GPU [R4.64], R131 ;  /* 0x000000830400798e */ /* 0x0009e2000c10e784 */
[----:B-1----:R-:W-:Y:S05]  /*93c0*/  IMAD.IADD R6, R200, 0x1, R0 ;  /* 0x00000001c8067824 */ /* 0x002fea00078e0200 */
[CC--:B------:R-:W-:Y:S04]  /*93d0*/  LEA R10, P0, R6.reuse, R224.reuse, 0x2 ;  /* 0x000000e0060a7211 */ /* 0x0c0fe800078010ff */
[-C--:B------:R-:W-:Y:S01]  /*93e0*/  LEA.HI.X.SX32 R11, R6, R225.reuse, 0x2, P0 ;  /* 0x000000e1060b7211 */ /* 0x080fe200000f16ff */
[C---:B--2---:R-:W-:Y:S04]  /*93f0*/  IMAD.IADD R2, R200.reuse, 0x1, R6 ;  /* 0x00000001c8027824 */ /* 0x044fe800078e0206 */
[----:B------:R-:W-:Y:S01]  /*9400*/  IMAD.IADD R0, R200, 0x1, R2 ;  /* 0x00000001c8007824 */ /* 0x000fe200078e0202 */
[-C--:B---3--:R-:W-:Y:S01]  /*9410*/  LEA R8, P2, R2, R224.reuse, 0x2 ;  /* 0x000000e002087211 */ /* 0x088fe200078410ff */
[----:B------:R-:W-:Y:S02]  /*9420*/  RED.E.ADD.F32.FTZ.RN.STRONG.GPU [R10.64], R124 ;  /* 0x0000007c0a00798e */ /* 0x000fe4000c10e784 */
[----:B------:R-:W-:Y:S01]  /*9430*/  IMAD.IADD R3, R200, 0x1, R0 ;  /* 0x00000001c8037824 */ /* 0x000fe200078e0200 */
[-C--:B------:R-:W-:Y:S02]  /*9440*/  LEA.HI.X.SX32 R9, R2, R225.reuse, 0x2, P2 ;  /* 0x000000e102097211 */ /* 0x080fe400010f16ff */
[CC--:B------:R-:W-:Y:S02]  /*9450*/  LEA R6, P1, R0.reuse, R224.reuse, 0x2 ;  /* 0x000000e000067211 */ /* 0x0c0fe400078210ff */
[C---:B----4-:R-:W-:Y:S01]  /*9460*/  LEA R4, P0, R3.reuse, R224, 0x2 ;  /* 0x000000e003047211 */ /* 0x050fe200078010ff */
[----:B------:R-:W-:Y:S01]  /*9470*/  RED.E.ADD.F32.FTZ.RN.STRONG.GPU [R8.64], R125 ;  /* 0x0000007d0800798e */ /* 0x000fe2000c10e784 */
[-C--:B------:R-:W-:Y:S02]  /*9480*/  LEA.HI.X.SX32 R7, R0, R225.reuse, 0x2, P1 ;  /* 0x000000e100077211 */ /* 0x080fe400008f16ff */
[----:B------:R-:W-:Y:S02]  /*9490*/  LEA.HI.X.SX32 R5, R3, R225, 0x2, P0 ;  /* 0x000000e103057211 */ /* 0x000fe400000f16ff */
[----:B------:R-:W-:Y:S01]  /*94a0*/  LDSM.16.MT88.4 R8, [R208] ;  /* 0x00000000d008783b */ /* 0x000fe20000004200 */
[----:B------:R-:W-:Y:S01]  /*94b0*/  PLOP3.LUT P1, PT, PT, PT, UP0, 0x80, 0x0 ;  /* 0x000000000000781c */ /* 0x000fe20003f2f008 */
[----:B------:R-:W-:Y:S01]  /*94c0*/  @UP2 UIADD3 UR17, UP0, UR17, -0x100, URZ ;  /* 0xffffff0011112890 */ /* 0x000fe2000ff1e03f */
[----:B------:R-:W-:Y:S02]  /*94d0*/  PLOP3.LUT P0, PT, PT, PT, UP1, 0x80, 0x0 ;  /* 0x000000000000781c */ /* 0x000fe40003f0f018 */
[----:B------:R-:W-:Y:S01]  /*94e0*/  RED.E.ADD.F32.FTZ.RN.STRONG.GPU [R6.64], R126 ;  /* 0x0000007e0600798e */ /* 0x000fe2000c10e784 */
[C---:B------:R-:W-:Y:S01]  /*94f0*/  IADD3 R0, R208.reuse, -0x8000, RZ ;  /* 0xffff8000d0007810 */ /* 0x040fe20007ffe0ff */
[----:B------:R-:W-:Y:S03]  /*9500*/  @UP2 UIADD3.X UR16, UR16, -0x1, URZ, UP0, !UPT ;  /* 0xffffffff10102890 */ /* 0x000fe600087fe43f */
[----:B------:R-:W-:Y:S04]  /*9510*/  RED.E.ADD.F32.FTZ.RN.STRONG.GPU [R4.64], R127 ;  /* 0x0000007f0400798e */ /* 0x000fe8000c10e784 */
[----:B------:R-:W-:Y:S01]  /*9520*/  @P1 IADD3 R0, R208, 0x8000, RZ ;  /* 0x00008000d0001810 */ /* 0x000fe20007ffe0ff */
        /* <DEDUP_REMOVED lines=82> */
[----:B------:R-:W-:Y:S01]  /*9a50*/  UISETP.NE.AND UP0, UPT, UR37, -0x1, UPT ;  /* 0xffffffff2500788c */ /* 0x000fe2000bf05270 */
[----:B------:R-:W-:-:S02]  /*9a60*/  FMUL.FTZ R13, R59, c[0x0][0x2dc] ;  /* 0x0000b7003b0d7a20 */ /* 0x000fc40000410000 */
        /* <DEDUP_REMOVED lines=17> */
[----:B------:R-:W-:Y:S01]  /*9b80*/  @UP0 UIMAD UR14, UR6, UR11, UR9 ;  /* 0x0000000b060e02a4 */ /* 0x000fe2000f8e0209 */
[----:B------:R-:W-:Y:S01]  /*9b90*/  FMUL.FTZ R55, R145, c[0x0][0x2e0] ;  /* 0x0000b80091377a20 */ /* 0x000fe20000410000 */
[----:B------:R1:W-:Y:S01]  /*9ba0*/  STS [R246], R59 ;  /* 0x0000003bf6007388 */ /* 0x0003e20000000800 */
        /* <DEDUP_REMOVED lines=215> */
[----:B------:R-:W-:-:S02]  /*a920*/  F2FP.BF16.PACK_AB R2, R2, R76 ;  /* 0x0000004c0202723e */ /* 0x000fc400000010ff */
[----:B------:R1:W-:Y:S02]  /*a930*/  STS [R246+0xa400], R23 ;  /* 0x00a40017f6007388 */ /* 0x0003e40000000800 */
[----:B------:R-:W-:Y:S02]  /*a940*/  F2FP.BF16.PACK_AB R0, R0, R78 ;  /* 0x0000004e0000723e */ /* 0x000fe400000010ff */
        /* <DEDUP_REMOVED lines=36> */
.L_x_1570:
        /* <DEDUP_REMOVED lines=19> */
.L_x_1571:
        /* <DEDUP_REMOVED lines=13> */
[----:B------:R-:W-:-:S02]  /*ad90*/  USHF.R.S32.HI UR15, URZ, 0x1f, UR39 ;  /* 0x0000001f3f0f7899 */ /* 0x000fc40008011427 */
[----:B------:R-:W-:Y:S02]  /*ada0*/  UIMAD UR8, UR6, UR9, UR8 ;  /* 0x00000009060872a4 */ /* 0x000fe4000f8e0208 */
[----:B------:R-:W-:-:S04]  /*adb0*/  IADD3 R2, P0, R2, UR13, RZ ;  /* 0x0000000d02027c10 */ /* 0x000fc8000ff1e0ff */
[----:B------:R-:W-:Y:S01]  /*adc0*/  IMAD.U32 R6, RZ, RZ, UR8 ;  /* 0x00000008ff067e24 */ /* 0x000fe2000f8e00ff */
[----:B------:R-:W-:Y:S01]  /*add0*/  ULDC.64 UR8, c[0x0][0x3b8] ;  /* 0x0000ee0000087ab9 */ /* 0x000fe20000000a00 */
[----:B------:R2:W3:Y:S01]  /*ade0*/  LDS.128 R40, [R8+0x19000] ;  /* 0x0190000008287984 */ /* 0x0004e20000000c00 */
[----:B------:R-:W-:Y:S02]  /*adf0*/  UIMAD UR8, UR15, UR8, URZ ;  /* 0x000000080f0872a4 */ /* 0x000fe4000f8e023f */
[----:B------:R-:W-:Y:S01]  /*ae00*/  IADD3.X R3, R3, UR14, R6, P0, !PT ;  /* 0x0000000e03037c10 */ /* 0x000fe200087fe406 */
[----:B------:R-:W-:Y:S01]  /*ae10*/  IMAD.U32 R6, RZ, RZ, UR39 ;  /* 0x00000027ff067e24 */ /* 0x000fe2000f8e00ff */
[----:B------:R2:W4:Y:S01]  /*ae20*/  LDS.128 R36, [R8+0x1b000] ;  /* 0x01b0000008247984 */ /* 0x0005220000000c00 */
[----:B------:R-:W-:Y:S01]  /*ae30*/  UIMAD UR8, UR39, UR9, UR8 ;  /* 0x00000009270872a4 */ /* 0x000fe2000f8e0208 */
[----:B-1----:R-:W-:Y:S02]  /*ae40*/  SHF.R.S32.HI R0, RZ, 0x1f, R7 ;  /* 0x0000001fff007819 */ /* 0x002fe40000011407 */
[----:B------:R2:W1:Y:S02]  /*ae50*/  LDS.128 R32, [R8+0x1d000] ;  /* 0x01d0000008207984 */ /* 0x0004640000000c00 */
[----:B------:R-:W-:Y:S01]  /*ae60*/  LEA.HI R0, R0, R7, RZ, 0x3 ;  /* 0x0000000700007211 */ /* 0x000fe200078f18ff */
[----:B------:R-:W-:Y:S01]  /*ae70*/  IMAD.WIDE.U32 R6, R6, c[0x0][0x3b8], R2 ;  /* 0x0000ee0006067a25 */ /* 0x000fe200078e0002 */
[----:B------:R2:W1:Y:S02]  /*ae80*/  LDS.128 R28, [R8+0x1f000] ;  /* 0x01f00000081c7984 */ /* 0x0004640000000c00 */
[----:B------:R-:W-:-:S02]  /*ae90*/  SHF.R.S32.HI R0, RZ, 0x3, R0 ;  /* 0x00000003ff007819 */ /* 0x000fc40000011400 */
[----:B------:R2:W1:Y:S01]  /*aea0*/  LDS.128 R56, [R8+0x20000] ;  /* 0x0200000008387984 */ /* 0x0004620000000c00 */
[----:B------:R-:W-:Y:S02]  /*aeb0*/  IADD3 R10, R7, UR8, RZ ;  /* 0x00000008070a7c10 */ /* 0x000fe4000fffe0ff */
        /* <DEDUP_REMOVED lines=12> */
[----:B------:R-:W-:Y:S01]  /*af80*/  IMAD.MOV.U32 R2, RZ, RZ, R6 ;  /* 0x000000ffff027224 */ /* 0x000fe200078e0006 */
[----:B------:R-:W-:Y:S01]  /*af90*/  ISETP.GE.AND P2, PT, R243, c[0x0][0x220], PT ;  /* 0x00008800f3007a0c */ /* 0x000fe20003f46270 */
[----:B------:R-:W-:Y:S01]  /*afa0*/  IMAD.MOV.U32 R3, RZ, RZ, R10 ;  /* 0x000000ffff037224 */ /* 0x000fe200078e000a */
[----:B------:R-:W4:Y:S01]  /*afb0*/  LDS.128 R20, [R8+0x1c000] ;  /* 0x01c0000008147984 */ /* 0x000f220000000c00 */
[----:B------:R-:W-:Y:S01]  /*afc0*/  IMAD R77, R76, c[0x0][0x3a0], RZ ;  /* 0x0000e8004c4d7a24 */ /* 0x000fe200078e02ff */
[----:B------:R-:W-:-:S02]  /*afd0*/  ISETP.GE.AND P1, PT, R242, c[0x0][0x220], PT ;  /* 0x00008800f2007a0c */ /* 0x000fc40003f26270 */
[----:B------:R-:W-:Y:S01]  /*afe0*/  LDS.128 R12, [R8+0x1e000] ;  /* 0x01e00000080c7984 */ /* 0x000fe20000000c00 */
[----:B------:R-:W-:-:S03]  /*aff0*/  ISETP.GE.AND P0, PT, R244, c[0x0][0x220], PT ;  /* 0x00008800f4007a0c */ /* 0x000fc60003f06270 */
[----:B------:R2:W1:Y:S02]  /*b000*/  @!P3 LDS.128 R16, [R8+0x18000] ;  /* 0x018000000810b984 */ /* 0x0004640000000c00 */
[----:B--2---:R-:W-:-:S04]  /*b010*/  IMAD.WIDE.U32 R8, R0, c[0x0][0x3a0], R2 ;  /* 0x0000e80000087a25 */ /* 0x004fc800078e0002 */
[----:B------:R-:W-:-:S04]  /*b020*/  IMAD R2, R0, c[0x0][0x3a4], R77 ;  /* 0x0000e90000027a24 */ /* 0x000fc800078e024d */
[----:B------:R-:W-:Y:S01]  /*b030*/  IMAD.IADD R3, R2, 0x1, R9 ;  /* 0x0000000102037824 */ /* 0x000fe200078e0209 */
[----:B------:R-:W-:-:S04]  /*b040*/  LEA R2, P4, R8, c[0x0][0x340], 0x1 ;  /* 0x0000d00008027a11 */ /* 0x000fc800078808ff */
[----:B------:R-:W-:-:S05]  /*b050*/  LEA.HI.X R3, R8, c[0x0][0x344], R3, 0x1, P4 ;  /* 0x0000d10008037a11 */ /* 0x000fca00020f0c03 */
[----:B---3--:R2:W-:Y:S04]  /*b060*/  @!P2 STG.E.128 [R2.64+0x80], R24 ;  /* 0x000080180200a986 */ /* 0x0085e8000c101d04 */
[----:B----4-:R2:W-:Y:S04]  /*b070*/  @!P1 STG.E.128 [R2.64+0x100], R20 ;  /* 0x0001001402009986 */ /* 0x0105e8000c101d04 */
[----:B-1----:R2:W-:Y:S04]  /*b080*/  @!P3 STG.E.128 [R2.64], R16 ;  /* 0x000000100200b986 */ /* 0x0025e8000c101d04 */
[----:B------:R2:W-:Y:S02]  /*b090*/  @!P0 STG.E.128 [R2.64+0x180], R12 ;  /* 0x0001800c02008986 */ /* 0x0005e4000c101d04 */
.L_x_1573:
[----:B---34-:R-:W-:Y:S05]  /*b0a0*/  BSYNC B0 ;  /* 0x0000000000007941 */ /* 0x018fea0003800000 */
.L_x_1572:
[----:B--2---:R-:W-:Y:S01]  /*b0b0*/  IADD3 R2, R0, 0x20, RZ ;  /* 0x0000002000027810 */ /* 0x004fe20007ffe0ff */
        /* <DEDUP_REMOVED lines=18> */
[----:B-1----:R2:W-:Y:S04]  /*b1e0*/  @!P1 STG.E.128 [R2.64+0x100], R32 ;  /* 0x0001002002009986 */ /* 0x0025e8000c101d04 */
[----:B------:R2:W-:Y:S02]  /*b1f0*/  @!P0 STG.E.128 [R2.64+0x180], R28 ;  /* 0x0001801c02008986 */ /* 0x0005e4000c101d04 */
.L_x_1575:
[----:B------:R-:W-:Y:S05]  /*b200*/  BSYNC B0 ;  /* 0x0000000000007941 */ /* 0x000fea0003800000 */
.L_x_1574:
[----:B------:R-:W-:Y:S01]  /*b210*/  ULDC.64 UR8, c[0x0][0x3a8] ;  /* 0x0000ea0000087ab9 */ /* 0x000fe20000000a00 */
[----:B--2---:R-:W-:Y:S01]  /*b220*/  IMAD.WIDE.U32 R2, R11, c[0x0][0x3a8], R4 ;  /* 0x0000ea000b027a25 */ /* 0x004fe200078e0004 */
        /* <DEDUP_REMOVED lines=30> */
.L_x_1577:
[----:B------:R-:W-:Y:S05]  /*b410*/  BSYNC B0 ;  /* 0x0000000000007941 */ /* 0x000fea0003800000 */
.L_x_1576:
        /* <DEDUP_REMOVED lines=19> */
.L_x_1546:
[----:B------:R-:W-:Y:S05]  /*b550*/  BSYNC B1 ;  /* 0x0000000000017941 */ /* 0x000fea0003800000 */
.L_x_1532:
        /* <DEDUP_REMOVED lines=12> */
.L_x_1578:
[----:B------:R-:W-:Y:S05]  /*b620*/  EXIT ;  /* 0x000000000000794d */ /* 0x000fea0003800000 */
.L_x_1580:
        /* <DEDUP_REMOVED lines=13> */
.L_x_2042:


//--------------------- .text._ZN5flash44flash_bwd_dq_dk_dv_loop_seqk_parallel_kernelI23Flash_bwd_kernel_traitsILi256ELi64ELi64ELi8ELi4ELi2ELi2ELb0ELb0EN7cutlass10bfloat16_tE19Flash_kernel_traitsILi256ELi64ELi64ELi8ES3_EELb0ELb0ELb1ELb0ELb0ELb0ELb1EEEvNS_16Flash_bwd_paramsE --------------------------
	.section	.text._ZN5flash44flash_bwd_dq_dk_dv_loop_seqk_parallel_kernelI23Flash_bwd_kernel_traitsILi256ELi64ELi64ELi8ELi4ELi2ELi2ELb0ELb0EN7cutlass10bfloat16_tE19Flash_kernel_traitsILi256ELi64ELi64ELi8ES3_EELb0ELb0ELb1ELb0ELb0ELb0ELb1EEEvNS_16Flash_bwd_paramsE,"ax",@progbits
	.sectioninfo	@"SHI_REGISTERS=255"
	.align	128
        .global         _ZN5flash44flash_bwd_dq_dk_dv_loop_seqk_parallel_kernelI23Flash_bwd_kernel_traitsILi256ELi64ELi64ELi8ELi4ELi2ELi2ELb0ELb0EN7cutlass10bfloat16_tE19Flash_kernel_traitsILi256ELi64ELi64ELi8ES3_EELb0ELb0ELb1ELb0ELb0ELb0ELb1EEEvNS_16Flash_bwd_paramsE
        .type           _ZN5flash44flash_bwd_dq_dk_dv_loop_seqk_parallel_kernelI23Flash_bwd_kernel_traitsILi256ELi64ELi64ELi8ELi4ELi2ELi2ELb0ELb0EN7cutlass10bfloat16_tE19Flash_kernel_traitsILi256ELi64ELi64ELi8ES3_EELb0ELb0ELb1ELb0ELb0ELb0ELb1EEEvNS_16Flash_bwd_paramsE,@function
        .size           _ZN5flash44flash_bwd_dq_dk_dv_loop_seqk_parallel_kernelI23Flash_bwd_kernel_traitsILi256ELi64ELi64ELi8ELi4ELi2ELi2ELb0ELb0EN7cutlass10bfloat16_tE19Flash_kernel_traitsILi256ELi64ELi64ELi8ES3_EELb0ELb0ELb1ELb0ELb0ELb0ELb1EEEvNS_16Flash_bwd_paramsE,(.L_x_2043 - _ZN5flash44flash_bwd_dq_dk_dv_loop_seqk_parallel_kernelI23Flash_bwd_kernel_traitsILi256ELi64ELi64ELi8ELi4ELi2ELi2ELb0ELb0EN7cutlass10bfloat16_tE19Flash_kernel_traitsILi256ELi64ELi64ELi8ES3_EELb0ELb0ELb1ELb0ELb0ELb0ELb1EEEvNS_16Flash_bwd_paramsE)
        .other          _ZN5flash44flash_bwd_dq_dk_dv_loop_seqk_parallel_kernelI23Flash_bwd_kernel_traitsILi256ELi64ELi64ELi8ELi4ELi2ELi2ELb0ELb0EN7cutlass10bfloat16_tE19Flash_kernel_traitsILi256ELi64ELi64ELi8ES3_EELb0ELb0ELb1ELb0ELb0ELb0ELb1EEEvNS_16Flash_bwd_paramsE,@"STO_CUDA_ENTRY STV_DEFAULT"
_ZN5flash44flash_bwd_dq_dk_dv_loop_seqk_parallel_kernelI23Flash_bwd_kernel_traitsILi256ELi64ELi64ELi8ELi4ELi2ELi2ELb0ELb0EN7cutlass10bfloat16_tE19Flash_kernel_traitsILi256ELi64ELi64ELi8ES3_EELb0ELb0ELb1ELb0ELb0ELb0ELb1EEEvNS_16Flash_bwd_paramsE:
.text._ZN5flash44flash_bwd_dq_dk_dv_loop_seqk_parallel_kernelI23Flash_bwd_kernel_traitsILi256ELi64ELi64ELi8ELi4ELi2ELi2ELb0ELb0EN7cutlass10bfloat16_tE19Flash_kernel_traitsILi256ELi64ELi64ELi8ES3_EELb0ELb0ELb1ELb0ELb0ELb0ELb1EEEvNS_16Flash_bwd_paramsE:
        /* <DEDUP_REMOVED lines=181> */
.L_x_1629:
        /* <DEDUP_REMOVED lines=66> */
.L_x_1581:
        /* <DEDUP_REMOVED lines=67> */
.L_x_1583:
        /* <DEDUP_REMOVED lines=43> */
.L_x_1584:
        /* <DEDUP_REMOVED lines=45> */
.L_x_1585:
[----:B------:R-:W-:-:S03]  /*1920*/  UMOV UR13, UR53 ;  /* 0x00000035000d7c82 */ /* 0x000fc60008000000 */
.L_x_1586:
[----:B------:R-:W-:Y:S01]  /*1930*/  UIADD3 UR8, UP4, UP3, UR8, UR48, UR50 ;  /* 0x0000003008087290 */ /* 0x000fe2000fb9e032 */
[----:B------:R-:W-:Y:S01]  /*1940*/  IMAD.U32 R2, RZ, RZ, UR5 ;  /* 0x00000005ff027e24 */ /* 0x000fe2000f8e00ff */
        /* <DEDUP_REMOVED lines=9> */
[----:B------:R-:W-:Y:S01]  /*19e0*/  IMAD.U32 R7, RZ, RZ, UR37 ;  /* 0x00000025ff077e24 */ /* 0x000fe2000f8e00ff */
[----:B------:R-:W-:Y:S01]  /*19f0*/  UIMAD UR6, UR60, UR8, URZ ;  /* 0x000000083c0672a4 */ /* 0x000fe2000f8e023f */
[----:B------:R-:W-:Y:S01]  /*1a00*/  IMAD.U32 R11, RZ, RZ, UR37 ;  /* 0x00000025ff0b7e24 */ /* 0x000fe2000f8e00ff */
[----:B------:R-:W-:Y:S01]  /*1a10*/  UMOV UR14, 0x4 ;  /* 0x00000004000e7882 */ /* 0x000fe20000000000 */
[----:B------:R-:W-:Y:S01]  /*1a20*/  BSSY B1, `(.L_x_1582) ;  /* 0x0000946000017945 */ /* 0x000fe20003800000 */
[----:B------:R-:W-:Y:S01]  /*1a30*/  UIMAD UR11, UR37, UR9, UR6 ;  /* 0x00000009250b72a4 */ /* 0x000fe2000f8e0206 */
[C---:B------:R-:W-:Y:S01]  /*1a40*/  IADD3 R244, R238.reuse, 0x40, RZ ;  /* 0x00000040eef47810 */ /* 0x040fe20007ffe0ff */
[----:B------:R-:W-:Y:S01]  /*1a50*/  ULDC.64 UR4, c[0x0][0x3c8] ;  /* 0x0000f20000047ab9 */ /* 0x000fe20000000a00 */
[C---:B------:R-:W-:Y:S01]  /*1a60*/  IADD3 R243, R238.reuse, 0x80, RZ ;  /* 0x00000080eef37810 */ /* 0x040fe20007ffe0ff */
[----:B------:R-:W-:Y:S01]  /*1a70*/  ULDC.64 UR8, c[0x0][0x370] ;  /* 0x0000dc0000087ab9 */ /* 0x000fe20000000a00 */
[----:B------:R-:W-:Y:S01]  /*1a80*/  IADD3 R245, R238, 0xc0, RZ ;  /* 0x000000c0eef57810 */ /* 0x000fe20007ffe0ff */
[----:B------:R-:W-:-:S04]  /*1a90*/  UIMAD UR6, UR34, UR8, URZ ;  /* 0x00000008220672a4 */ /* 0x000fc8000f8e023f */
[----:B------:R-:W-:-:S03]  /*1aa0*/  UIMAD UR28, UR23, UR9, UR6 ;  /* 0x00000009171c72a4 */ /* 0x000fc6000f8e0206 */
[----:B------:R-:W-:Y:S02]  /*1ab0*/  ULDC.64 UR8, c[0x0][0x378] ;  /* 0x0000de0000087ab9 */ /* 0x000fe40000000a00 */
[----:B------:R-:W-:Y:S02]  /*1ac0*/  UIMAD UR6, UR60, UR8, URZ ;  /* 0x000000083c0672a4 */ /* 0x000fe4000f8e023f */
[----:B------:R-:W-:Y:S02]  /*1ad0*/  UIADD3 UR8, UR23, UR13, URZ ;  /* 0x0000000d17087290 */ /* 0x000fe4000fffe03f */
[----:B------:R-:W-:Y:S02]  /*1ae0*/  UIMAD UR10, UR37, UR9, UR6 ;  /* 0x00000009250a72a4 */ /* 0x000fe4000f8e0206 */
[----:B------:R-:W-:Y:S02]  /*1af0*/  UIMAD.WIDE UR8, UR8, UR14, UR4 ;  /* 0x0000000e080872a5 */ /* 0x000fe4000f8e0204 */
[----:B------:R-:W-:-:S02]  /*1b00*/  UIADD3 UR6, -UR7, UR12, UR18 ;  /* 0x0000000c07067290 */ /* 0x000fc4000fffe112 */
[----:B------:R-:W-:-:S03]  /*1b10*/  ULDC.64 UR4, c[0x0][0x200] ;  /* 0x0000800000047ab9 */ /* 0x000fc60000000a00 */
[----:B------:R-:W-:Y:S02]  /*1b20*/  UMOV UR16, UR8 ;  /* 0x0000000800107c82 */ /* 0x000fe40008000000 */
[----:B------:R-:W-:Y:S02]  /*1b30*/  UIADD3 UR8, UR23, UR17, URZ ;  /* 0x0000001117087290 */ /* 0x000fe4000fffe03f */
[----:B------:R-:W-:Y:S02]  /*1b40*/  UMOV UR15, UR9 ;  /* 0x00000009000f7c82 */ /* 0x000fe40008000000 */
[----:B------:R-:W-:Y:S01]  /*1b50*/  UIMAD.WIDE UR8, UR8, UR14, UR4 ;  /* 0x0000000e080872a5 */ /* 0x000fe2000f8e0204 */
[----:B------:R1:W2:Y:S01]  /*1b60*/  R2UR UR5, R2 ;  /* 0x00000000020573c2 */ /* 0x0002a200000e0000 */
[----:B------:R-:W-:Y:S02]  /*1b70*/  ULDC UR17, c[0x0][0x2e8] ;  /* 0x0000ba0000117ab9 */ /* 0x000fe40000000800 */
[----:B------:R-:W-:-:S03]  /*1b80*/  UIADD3 UR6, UR6, -UR17, URZ ;  /* 0x8000001106067290 */ /* 0x000fc6000fffe03f */
        /* <DEDUP_REMOVED lines=8> */
[----:B-1----:R-:W-:-:S03]  /*1c10*/  LEA.HI R2, R22, R23, RZ, 0x5 ;  /* 0x0000001716027211 */ /* 0x002fc600078f28ff */
[----:B------:R-:W-:-:S04]  /*1c20*/  USEL UR17, URZ, UR17, !UP1 ;  /* 0x000000113f117287 */ /* 0x000fc8000c800000 */
        /* <DEDUP_REMOVED lines=51> */
.L_x_1588:
        /* <DEDUP_REMOVED lines=18> */
.L_x_1589:
        /* <DEDUP_REMOVED lines=35> */
.L_x_1591:
[----:B------:R-:W-:Y:S05]  /*22b0*/  BSYNC B0 ;  /* 0x0000000000007941 */ /* 0x000fea0003800000 */
.L_x_1590:
        /* <DEDUP_REMOVED lines=21> */
.L_x_1593:
[----:B------:R-:W-:Y:S05]  /*2410*/  BSYNC B0 ;  /* 0x0000000000007941 */ /* 0x000fea0003800000 */
.L_x_1592:
        /* <DEDUP_REMOVED lines=31> */
.L_x_1595:
[----:B------:R-:W-:Y:S05]  /*2610*/  BSYNC B0 ;  /* 0x0000000000007941 */ /* 0x000fea0003800000 */
.L_x_1594:
        /* <DEDUP_REMOVED lines=20> */
.L_x_1587:
        /* <DEDUP_REMOVED lines=56> */
.L_x_1598:
[----:B------:R-:W-:Y:S05]  /*2ae0*/  BSYNC B0 ;  /* 0x0000000000007941 */ /* 0x000fea0003800000 */
.L_x_1597:
        /* <DEDUP_REMOVED lines=48> */
.L_x_1600:
[----:B------:R-:W-:Y:S05]  /*2df0*/  BSYNC B0 ;  /* 0x0000000000007941 */ /* 0x000fea0003800000 */
.L_x_1599:
        /* <DEDUP_REMOVED lines=23> */
.L_x_1602:
        /* <DEDUP_REMOVED lines=50> */
.L_x_1603:
[----:B------:R-:W-:Y:S05]  /*3290*/  BSYNC B0 ;  /* 0x0000000000007941 */ /* 0x000fea0003800000 */
.L_x_1601:
        /* <DEDUP_REMOVED lines=21> */
.L_x_1605:
        /* <DEDUP_REMOVED lines=49> */
.L_x_1606:
[----:B------:R-:W-:Y:S05]  /*3700*/  BSYNC B0 ;  /* 0x0000000000007941 */ /* 0x000fea0003800000 */
.L_x_1604:
        /* <DEDUP_REMOVED lines=79> */
.L_x_1608:
[----:B---3--:R-:W-:Y:S05]  /*3c00*/  BSYNC B0 ;  /* 0x0000000000007941 */ /* 0x008fea0003800000 */
.L_x_1607:
        /* <DEDUP_REMOVED lines=55> */
.L_x_1610:
[----:B------:R-:W-:Y:S05]  /*3f80*/  BSYNC B0 ;  /* 0x0000000000007941 */ /* 0x000fea0003800000 */
.L_x_1609:
        /* <DEDUP_REMOVED lines=62> */
.L_x_1612:
[----:B------:R-:W-:Y:S05]  /*4370*/  BSYNC B0 ;  /* 0x0000000000007941 */ /* 0x000fea0003800000 */
.L_x_1611:
        /* <DEDUP_REMOVED lines=54> */
.L_x_1614:
[----:B------:R-:W-:Y:S05]  /*46e0*/  BSYNC B0 ;  /* 0x0000000000007941 */ /* 0x000fea0003800000 */
.L_x_1613:
        /* <DEDUP_REMOVED lines=91> */
.L_x_1619:
[----:B------:R-:W0:Y:S01]  /*4ca0*/  LDGDEPBAR ;  /* 0x00000000000079af */ /* 0x000e220000000000 */
[C---:B------:R-:W-:Y:S01]  /*4cb0*/  IADD3 R3, R217.reuse, R221, RZ ;  /* 0x000000ddd9037210 */ /* 0x040fe20007ffe0ff */
[----:B------:R-:W-:Y:S01]  /*4cc0*/  USHF.L.U32 UR9, UR6, 0x6, URZ ;  /* 0x0000000606097899 */ /* 0x000fe2000800063f */
[-C--:B------:R-:W-:Y:S01]  /*4cd0*/  IADD3 R2, R217, R220.reuse, RZ ;  /* 0x000000dcd9027210 */ /* 0x080fe20007ffe0ff */
[----:B------:R-:W-:Y:S01]  /*4ce0*/  ULDC UR8, c[0x0][0x2e4] ;  /* 0x0000b90000087ab9 */ /* 0x000fe20000000800 */
[----:B------:R-:W-:Y:S01]  /*4cf0*/  IADD3 R0, R3, R220, RZ ;  /* 0x000000dc03007210 */ /* 0x000fe20007ffe0ff */
        /* <DEDUP_REMOVED lines=56> */
[C---:B------:R-:W-:Y:S08]  /*5080*/  HMMA.16816.F32.BF16 R12, R84.reuse, R112, R12 ;  /* 0x00000070540c723c */ /* 0x040ff0000004180c */
        /* <DEDUP_REMOVED lines=8> */
[----:B------:R-:W-:Y:S06]  /*5110*/  LDSM.16.M88.4 R104, [R2+0x4000] ;  /* 0x004000000268783b */ /* 0x000fec0000000200 */
[----:B------:R-:W-:Y:S01]  /*5120*/  IADD3 R88, P0, R249, UR16, RZ ;  /* 0x00000010f9587c10 */ /* 0x000fe2000ff1e0ff */
[C---:B--2---:R-:W-:Y:S05]  /*5130*/  HMMA.16816.F32.BF16 R4, R92.reuse, R96, R4 ;  /* 0x000000605c04723c */ /* 0x044fea0000041804 */
[----:B------:R-:W-:Y:S02]  /*5140*/  IADD3.X R89, R248, UR15, RZ, P0, !PT ;  /* 0x0000000ff8597c10 */ /* 0x000fe400087fe4ff */
[----:B------:R-:W-:Y:S01]  /*5150*/  PLOP3.LUT P0, PT, PT, PT, UP0, 0x80, 0x0 ;  /* 0x000000000000781c */ /* 0x000fe20003f0f008 */
[C---:B------:R-:W-:Y:S01]  /*5160*/  HMMA.16816.F32.BF16 R8, R92.reuse, R98, R8 ;  /* 0x000000625c08723c */ /* 0x040fe20000041808 */
[----:B------:R-:W-:Y:S05]  /*5170*/  LDSM.16.M88.4 R96, [R215+0x1c000] ;  /* 0x01c00000d760783b */ /* 0x000fea0000000200 */
[----:B-----5:R2:W5:Y:S02]  /*5180*/  LDG.E R117, [R88.64] ;  /* 0x0000000458757981 */ /* 0x020564000c1e1900 */
[C---:B---3--:R-:W-:Y:S03]  /*5190*/  HMMA.16816.F32.BF16 R12, R92.reuse, R84, R12 ;  /* 0x000000545c0c723c */ /* 0x048fe6000004180c */
[----:B------:R2:W5:Y:S05]  /*51a0*/  LDG.E R116, [R88.64+0x20] ;  /* 0x0000200458747981 */ /* 0x00056a000c1e1900 */
[----:B------:R-:W-:Y:S01]  /*51b0*/  HMMA.16816.F32.BF16 R16, R92, R86, R16 ;  /* 0x000000565c10723c */ /* 0x000fe20000041810 */
[----:B------:R-:W-:Y:S05]  /*51c0*/  LDSM.16.M88.4 R84, [R216+0x1c800] ;  /* 0x01c80000d854783b */ /* 0x000fea0000000200 */
[----:B------:R-:W-:Y:S02]  /*51d0*/  LDSM.16.M88.4 R92, [R0+0x4000] ;  /* 0x00400000005c783b */ /* 0x000fe40000000200 */
[C---:B-1----:R-:W-:Y:S08]  /*51e0*/  HMMA.16816.F32.BF16 R4, R100.reuse, R108, R4 ;  /* 0x0000006c6404723c */ /* 0x042ff00000041804 */
[C---:B------:R-:W-:Y:S01]  /*51f0*/  HMMA.16816.F32.BF16 R8, R100.reuse, R110, R8 ;  /* 0x0000006e6408723c */ /* 0x040fe20000041808 */
[----:B------:R-:W-:Y:S05]  /*5200*/  LDSM.16.M88.4 R108, [R213+0x1e000] ;  /* 0x01e00000d56c783b */ /* 0x000fea0000000200 */
[----:B--2---:R-:W1:Y:S02]  /*5210*/  LDSM.16.M88.4 R88, [R214+0x1c800] ;  /* 0x01c80000d658783b */ /* 0x004e640000000200 */
[C---:B-1----:R-:W-:Y:S08]  /*5220*/  HMMA.16816.F32.BF16 R12, R100.reuse, R88, R12 ;  /* 0x00000058640c723c */ /* 0x042ff0000004180c */
[----:B------:R-:W-:Y:S01]  /*5230*/  HMMA.16816.F32.BF16 R16, R100, R90, R16 ;  /* 0x0000005a6410723c */ /* 0x000fe20000041810 */
[----:B------:R-:W1:Y:S05]  /*5240*/  LDSM.16.M88.4 R88, [R215+0x1c800] ;  /* 0x01c80000d758783b */ /* 0x000e6a0000000200 */
[----:B------:R-:W2:Y:S02]  /*5250*/  LDSM.16.M88.4 R100, [R217+0x6000] ;  /* 0x00600000d964783b */ /* 0x000ea40000000200 */
[C---:B------:R-:W-:Y:S08]  /*5260*/  HMMA.16816.F32.BF16 R4, R104.reuse, R112, R4 ;  /* 0x000000706804723c */ /* 0x040ff00000041804 */
[C---:B------:R-:W-:Y:S01]  /*5270*/  HMMA.16816.F32.BF16 R8, R104.reuse, R114, R8 ;  /* 0x000000726808723c */ /* 0x040fe20000041808 */
[----:B------:R-:W-:Y:S07]  /*5280*/  LDSM.16.M88.4 R112, [R214+0x1e000] ;  /* 0x01e00000d670783b */ /* 0x000fee0000000200 */
[C---:B------:R-:W-:Y:S08]  /*5290*/  HMMA.16816.F32.BF16 R12, R104.reuse, R84, R12 ;  /* 0x00000054680c723c */ /* 0x040ff0000004180c */
[----:B------:R-:W-:Y:S01]  /*52a0*/  HMMA.16816.F32.BF16 R16, R104, R86, R16 ;  /* 0x000000566810723c */ /* 0x000fe20000041810 */
[----:B------:R-:W3:Y:S05]  /*52b0*/  LDSM.16.M88.4 R84, [R213+0x1e800] ;  /* 0x01e80000d554783b */ /* 0x000eea0000000200 */
[----:B------:R-:W4:Y:S02]  /*52c0*/  LDSM.16.M88.4 R104, [R3+0x6000] ;  /* 0x006000000368783b */ /* 0x000f240000000200 */
[C---:B------:R-:W-:Y:S08]  /*52d0*/  HMMA.16816.F32.BF16 R4, R92.reuse, R96, R4 ;  /* 0x000000605c04723c */ /* 0x040ff00000041804 */
[C---:B------:R-:W-:Y:S01]  /*52e0*/  HMMA.16816.F32.BF16 R8, R92.reuse, R98, R8 ;  /* 0x000000625c08723c */ /* 0x040fe20000041808 */
[----:B------:R-:W-:Y:S07]  /*52f0*/  LDSM.16.M88.4 R96, [R216+0x1e000] ;  /* 0x01e00000d860783b */ /* 0x000fee0000000200 */
[C---:B-1----:R-:W-:Y:S08]  /*5300*/  HMMA.16816.F32.BF16 R12, R92.reuse, R88, R12 ;  /* 0x000000585c0c723c */ /* 0x042ff0000004180c */
[----:B------:R-:W-:Y:S01]  /*5310*/  HMMA.16816.F32.BF16 R16, R92, R90, R16 ;  /* 0x0000005a5c10723c */ /* 0x000fe20000041810 */
[----:B------:R-:W1:Y:S05]  /*5320*/  LDSM.16.M88.4 R88, [R214+0x1e800] ;  /* 0x01e80000d658783b */ /* 0x000e6a0000000200 */
[----:B------:R-:W1:Y:S02]  /*5330*/  LDSM.16.M88.4 R92, [R2+0x6000] ;  /* 0x00600000025c783b */ /* 0x000e640000000200 */
[C---:B--2---:R-:W-:Y:S08]  /*5340*/  HMMA.16816.F32.BF16 R4, R100.reuse, R108, R4 ;  /* 0x0000006c6404723c */ /* 0x044ff00000041804 */
[C---:B------:R-:W-:Y:S01]  /*5350*/  HMMA.16816.F32.BF16 R8, R100.reuse, R110, R8 ;  /* 0x0000006e6408723c */ /* 0x040fe20000041808 */
[----:B------:R-:W-:Y:S07]  /*5360*/  LDSM.16.M88.4 R108, [R215+0x1e000] ;  /* 0x01e00000d76c783b */ /* 0x000fee0000000200 */
[C---:B---3--:R-:W-:Y:S08]  /*5370*/  HMMA.16816.F32.BF16 R12, R100.reuse, R84, R12 ;  /* 0x00000054640c723c */ /* 0x048ff0000004180c */
[----:B------:R-:W-:Y:S01]  /*5380*/  HMMA.16816.F32.BF16 R16, R100, R86, R16 ;  /* 0x000000566410723c */ /* 0x000fe20000041810 */
[----:B------:R-:W2:Y:S05]  /*5390*/  LDSM.16.M88.4 R84, [R216+0x1e800] ;  /* 0x01e80000d854783b */ /* 0x000eaa0000000200 */
[----:B------:R-:W3:Y:S02]  /*53a0*/  LDSM.16.M88.4 R100, [R0+0x6000] ;  /* 0x006000000064783b */ /* 0x000ee40000000200 */
[C---:B----4-:R-:W-:Y:S08]  /*53b0*/  HMMA.16816.F32.BF16 R4, R104.reuse, R112, R4 ;  /* 0x000000706804723c */ /* 0x050ff00000041804 */
[C---:B------:R-:W-:Y:S08]  /*53c0*/  HMMA.16816.F32.BF16 R8, R104.reuse, R114, R8 ;  /* 0x000000726808723c */ /* 0x040ff00000041808 */
[C---:B-1----:R-:W-:Y:S08]  /*53d0*/  HMMA.16816.F32.BF16 R12, R104.reuse, R88, R12 ;  /* 0x00000058680c723c */ /* 0x042ff0000004180c */
[----:B------:R-:W-:Y:S08]  /*53e0*/  HMMA.16816.F32.BF16 R16, R104, R90, R16 ;  /* 0x0000005a6810723c */ /* 0x000ff00000041810 */
[C---:B------:R-:W-:Y:S08]  /*53f0*/  HMMA.16816.F32.BF16 R4, R92.reuse, R96, R4 ;  /* 0x000000605c04723c */ /* 0x040ff00000041804 */
[C---:B------:R-:W-:Y:S08]  /*5400*/  HMMA.16816.F32.BF16 R8, R92.reuse, R98, R8 ;  /* 0x000000625c08723c */ /* 0x040ff00000041808 */
[C---:B--2---:R-:W-:Y:S08]  /*5410*/  HMMA.16816.F32.BF16 R12, R92.reuse, R84, R12 ;  /* 0x000000545c0c723c */ /* 0x044ff0000004180c */
[----:B------:R-:W-:Y:S01]  /*5420*/  HMMA.16816.F32.BF16 R16, R92, R86, R16 ;  /* 0x000000565c10723c */ /* 0x000fe20000041810 */
[----:B------:R-:W1:Y:S07]  /*5430*/  LDSM.16.M88.4 R84, [R215+0x1e800] ;  /* 0x01e80000d754783b */ /* 0x000e6e0000000200 */
[C---:B---3--:R-:W-:Y:S08]  /*5440*/  HMMA.16816.F32.BF16 R4, R100.reuse, R108, R4 ;  /* 0x0000006c6404723c */ /* 0x048ff00000041804 */
[C---:B------:R-:W-:Y:S11]  /*5450*/  HMMA.16816.F32.BF16 R8, R100.reuse, R110, R8 ;  /* 0x0000006e6408723c */ /* 0x040ff60000041808 */
[----:B------:R-:W-:Y:S05]  /*5460*/  @!UPT UIADD3 URZ, URZ, URZ, URZ ;  /* 0x0000003f3f3ff290 */ /* 0x000fea000fffe03f */
[----:B------:R-:W-:Y:S02]  /*5470*/  FMUL.FTZ R4, R4, c[0x0][0x2ec] ;  /* 0x0000bb0004047a20 */ /* 0x000fe40000410000 */
[----:B------:R-:W-:Y:S02]  /*5480*/  FMUL.FTZ R5, R5, c[0x0][0x2ec] ;  /* 0x0000bb0005057a20 */ /* 0x000fe40000410000 */
[----:B------:R2:W3:Y:S01]  /*5490*/  MUFU.TANH R118, R4 ;  /* 0x0000000400767308 */ /* 0x0004e20000002400 */
[----:B------:R-:W-:Y:S02]  /*54a0*/  FMUL.FTZ R6, R6, c[0x0][0x2ec] ;  /* 0x0000bb0006067a20 */ /* 0x000fe40000410000 */
[----:B------:R-:W-:Y:S01]  /*54b0*/  FMUL.FTZ R7, R7, c[0x0][0x2ec] ;  /* 0x0000bb0007077a20 */ /* 0x000fe20000410000 */
[C---:B-1----:R-:W-:Y:S03]  /*54c0*/  HMMA.16816.F32.BF16 R12, R100.reuse, R84, R12 ;  /* 0x00000054640c723c */ /* 0x042fe6000004180c */
[----:B------:R-:W-:Y:S03]  /*54d0*/  FMUL.FTZ R8, R8, c[0x0][0x2ec] ;  /* 0x0000bb0008087a20 */ /* 0x000fe60000410000 */
[----:B------:R2:W1:Y:S01]  /*54e0*/  MUFU.TANH R115, R5 ;  /* 0x0000000500737308 */ /* 0x0004620000002400 */
[----:B------:R-:W-:Y:S01]  /*54f0*/  FMUL.FTZ R9, R9, c[0x0][0x2ec] ;  /* 0x0000bb0009097a20 */ /* 0x000fe20000410000 */
[----:B------:R-:W-:Y:S04]  /*5500*/  HMMA.16816.F32.BF16 R16, R100, R86, R16 ;  /* 0x000000566410723c */ /* 0x000fe80000041810 */
[----:B------:R-:W-:Y:S02]  /*5510*/  FMUL.FTZ R10, R10, c[0x0][0x2ec] ;  /* 0x0000bb000a0a7a20 */ /* 0x000fe40000410000 */
[----:B------:R-:W-:Y:S02]  /*5520*/  FMUL.FTZ R11, R11, c[0x0][0x2ec] ;  /* 0x0000bb000b0b7a20 */ /* 0x000fe40000410000 */
[----:B------:R2:W4:Y:S08]  /*5530*/  MUFU.TANH R114, R6 ;  /* 0x0000000600727308 */ /* 0x0005300000002400 */
[----:B------:R-:W-:Y:S02]  /*5540*/  FMUL.FTZ R12, R12, c[0x0][0x2ec] ;  /* 0x0000bb000c0c7a20 */ /* 0x000fe40000410000 */
[----:B------:R2:W1:Y:S01]  /*5550*/  MUFU.TANH R113, R7 ;  /* 0x0000000700717308 */ /* 0x0004620000002400 */
[----:B------:R-:W-:Y:S02]  /*5560*/  FMUL.FTZ R13, R13, c[0x0][0x2ec] ;  /* 0x0000bb000d0d7a20 */ /* 0x000fe40000410000 */
[----:B------:R-:W-:Y:S02]  /*5570*/  FMUL.FTZ R14, R14, c[0x0][0x2ec] ;  /* 0x0000bb000e0e7a20 */ /* 0x000fe40000410000 */
[----:B------:R-:W-:Y:S02]  /*5580*/  FMUL.FTZ R15, R15, c[0x0][0x2ec] ;  /* 0x0000bb000f0f7a20 */ /* 0x000fe40000410000 */
[----:B------:R-:W-:Y:S02]  /*5590*/  FMUL.FTZ R16, R16, c[0x0][0x2ec] ;  /* 0x0000bb0010107a20 */ /* 0x000fe40000410000 */
[----:B------:R-:W-:Y:S01]  /*55a0*/  FMUL.FTZ R17, R17, c[0x0][0x2ec] ;  /* 0x0000bb0011117a20 */ /* 0x000fe20000410000 */
[----:B------:R2:W1:Y:S01]  /*55b0*/  MUFU.TANH R130, R8 ;  /* 0x0000000800827308 */ /* 0x0004620000002400 */
[----:B------:R-:W-:Y:S02]  /*55c0*/  FMUL.FTZ R18, R18, c[0x0][0x2ec] ;  /* 0x0000bb0012127a20 */ /* 0x000fe40000410000 */
[----:B------:R-:W-:Y:S07]  /*55d0*/  FMUL.FTZ R19, R19, c[0x0][0x2ec] ;  /* 0x0000bb0013137a20 */ /* 0x000fee0000410000 */
[----:B------:R2:W1:Y:S10]  /*55e0*/  MUFU.TANH R126, R9 ;  /* 0x00000009007e7308 */ /* 0x0004740000002400 */
        /* <DEDUP_REMOVED lines=39> */
.L_x_1615:
[----:B---34-:R-:W3:Y:S01]  /*5860*/  LDL R0, [R1] ;  /* 0x0000000001007983 */ /* 0x018ee20000100800 */
[----:B------:R-:W-:Y:S02]  /*5870*/  UIADD3 UR11, UR7, 0x1, -UR12 ;  /* 0x00000001070b7890 */ /* 0x000fe4000fffe80c */
[----:B------:R-:W-:Y:S01]  /*5880*/  UIADD3 UR10, -UR8, UR7, -UR12 ;  /* 0x00000007080a7290 */ /* 0x000fe2000fffe90c */
[----:B--2---:R-:W2:Y:S01]  /*5890*/  LDL R10, [R1+0x4] ;  /* 0x00000400010a7983 */ /* 0x004ea20000100800 */
[----:B---3--:R-:W-:Y:S01]  /*58a0*/  IADD3 R2, R0, UR9, RZ ;  /* 0x0000000900027c10 */ /* 0x008fe2000fffe0ff */
[----:B------:R-:W-:Y:S01]  /*58b0*/  IMAD.U32 R0, RZ, RZ, UR19 ;  /* 0x00000013ff007e24 */ /* 0x000fe2000f8e00ff */
[----:B------:R-:W-:Y:S02]  /*58c0*/  UIADD3 UR9, UR11, UR43, URZ ;  /* 0x0000002b0b097290 */ /* 0x000fe4000fffe03f */
[----:B------:R-:W-:Y:S01]  /*58d0*/  IADD3 R4, R2, UR10, RZ ;  /* 0x0000000a02047c10 */ /* 0x000fe2000fffe0ff */
[----:B--2---:R-:W-:Y:S01]  /*58e0*/  IMAD R0, R0, 0x40, R10 ;  /* 0x0000004000007824 */ /* 0x004fe200078e020a */
[C---:B------:R-:W-:Y:S01]  /*58f0*/  IADD3 R3, R2.reuse, 0x8, RZ ;  /* 0x0000000802037810 */ /* 0x040fe20007ffe0ff */
[----:B------:R-:W-:Y:S01]  /*5900*/  UMOV UR11, UR8 ;  /* 0x00000008000b7c82 */ /* 0x000fe20008000000 */
[----:B------:R-:W-:Y:S02]  /*5910*/  IADD3 R13, R2, UR9, RZ ;  /* 0x00000009020d7c10 */ /* 0x000fe4000fffe0ff */
[----:B------:R-:W-:Y:S02]  /*5920*/  IMNMX R2, RZ, R4, !PT ;  /* 0x00000004ff027217 */ /* 0x000fe40007800200 */
[C---:B------:R-:W-:Y:S02]  /*5930*/  IADD3 R11, R0.reuse, 0x1, RZ ;  /* 0x00000001000b7810 */ /* 0x040fe40007ffe0ff */
        /* <DEDUP_REMOVED lines=59> */
.L_x_1616:
        /* <DEDUP_REMOVED lines=11> */
[----:B-1----:R-:W-:Y:S08]  /*5da0*/  FFMA.FTZ R0, R19, c[0x0][0x23c], -R2 ;  /* 0x00008f0013007a23 */ /* 0x002ff00000010802 */
[----:B------:R1:W2:Y:S02]  /*5db0*/  MUFU.EX2 R197, R0 ;  /* 0x0000000000c57308 */ /* 0x0002a40000000800 */
[----:B-1----:R-:W-:Y:S05]  /*5dc0*/  FSEL R0, R10, RZ, P0 ;  /* 0x000000ff0a007208 */ /* 0x002fea0000000000 */
[--C-:B------:R-:W-:Y:S02]  /*5dd0*/  FFMA.FTZ R3, R3, c[0x0][0x23c], -R0.reuse ;  /* 0x00008f0003037a23 */ /* 0x100fe40000010800 */
[----:B------:R-:W-:Y:S02]  /*5de0*/  FFMA.FTZ R10, R12, c[0x0][0x23c], -R0 ;  /* 0x00008f000c0a7a23 */ /* 0x000fe40000010800 */
[----:B------:R1:W-:Y:S10]  /*5df0*/  MUFU.EX2 R131, R3 ;  /* 0x0000000300837308 */ /* 0x0003f40000000800 */
[----:B------:R-:W-:Y:S01]  /*5e00*/  MUFU.EX2 R196, R10 ;  /* 0x0000000a00c47308 */ /* 0x000fe20000000800 */
[--C-:B-1----:R-:W-:Y:S09]  /*5e10*/  FFMA.FTZ R3, R13, c[0x0][0x23c], -R2.reuse ;  /* 0x00008f000d037a23 */ /* 0x102ff20000010802 */
[----:B------:R1:W-:Y:S02]  /*5e20*/  MUFU.EX2 R202, R3 ;  /* 0x0000000300ca7308 */ /* 0x0003e40000000800 */
[----:B-1----:R-:W-:Y:S08]  /*5e30*/  FFMA.FTZ R3, R14, c[0x0][0x23c], -R2 ;  /* 0x00008f000e037a23 */ /* 0x002ff00000010802 */
[----:B------:R1:W-:Y:S02]  /*5e40*/  MUFU.EX2 R201, R3 ;  /* 0x0000000300c97308 */ /* 0x0003e40000000800 */
[--C-:B-1----:R-:W-:Y:S01]  /*5e50*/  FFMA.FTZ R3, R4, c[0x0][0x23c], -R0.reuse ;  /* 0x00008f0004037a23 */ /* 0x102fe20000010800 */
[----:B--2---:R-:W-:Y:S07]  /*5e60*/  F2FP.BF16.PACK_AB R4, R197, R199 ;  /* 0x000000c7c504723e */ /* 0x004fee00000010ff */
[----:B------:R1:W-:Y:S01]  /*5e70*/  MUFU.EX2 R200, R3 ;  /* 0x0000000300c87308 */ /* 0x0003e20000000800 */
[----:B------:R2:W-:Y:S01]  /*5e80*/  STS [R237+0x2a000], R4 ;  /* 0x02a00004ed007388 */ /* 0x0005e20000000800 */
[----:B-1----:R-:W-:Y:S08]  /*5e90*/  FFMA.FTZ R3, R5, c[0x0][0x23c], -R0 ;  /* 0x00008f0005037a23 */ /* 0x002ff00000010800 */
[----:B------:R1:W-:Y:S02]  /*5ea0*/  MUFU.EX2 R198, R3 ;  /* 0x0000000300c67308 */ /* 0x0003e40000000800 */
[--C-:B-1----:R-:W-:Y:S08]  /*5eb0*/  FFMA.FTZ R3, R15, c[0x0][0x23c], -R2.reuse ;  /* 0x00008f000f037a23 */ /* 0x102ff00000010802 */
[----:B------:R1:W-:Y:S02]  /*5ec0*/  MUFU.EX2 R206, R3 ;  /* 0x0000000300ce7308 */ /* 0x0003e40000000800 */
[----:B-1----:R-:W-:Y:S08]  /*5ed0*/  FFMA.FTZ R3, R16, c[0x0][0x23c], -R2 ;  /* 0x00008f0010037a23 */ /* 0x002ff00000010802 */
[----:B------:R1:W3:Y:S02]  /*5ee0*/  MUFU.EX2 R205, R3 ;  /* 0x0000000300cd7308 */ /* 0x0002e40000000800 */
[--C-:B-1----:R-:W-:Y:S01]  /*5ef0*/  FFMA.FTZ R3, R6, c[0x0][0x23c], -R0.reuse ;  /* 0x00008f0006037a23 */ /* 0x102fe20000010800 */
[----:B---3--:R-:W-:Y:S07]  /*5f00*/  F2FP.BF16.PACK_AB R5, R205, R206 ;  /* 0x000000cecd05723e */ /* 0x008fee00000010ff */
[----:B------:R1:W-:Y:S02]  /*5f10*/  MUFU.EX2 R204, R3 ;  /* 0x0000000300cc7308 */ /* 0x0003e40000000800 */
[----:B-1----:R-:W-:Y:S08]  /*5f20*/  FFMA.FTZ R3, R7, c[0x0][0x23c], -R0 ;  /* 0x00008f0007037a23 */ /* 0x002ff00000010800 */
[----:B------:R1:W2:Y:S02]  /*5f30*/  MUFU.EX2 R203, R3 ;  /* 0x0000000300cb7308 */ /* 0x0002a40000000800 */
[--C-:B-1----:R-:W-:Y:S01]  /*5f40*/  FFMA.FTZ R3, R17, c[0x0][0x23c], -R2.reuse ;  /* 0x00008f0011037a23 */ /* 0x102fe20000010802 */
[----:B--2---:R-:W-:Y:S01]  /*5f50*/  F2FP.BF16.PACK_AB R4, R203, R204 ;  /* 0x000000cccb04723e */ /* 0x004fe200000010ff */
[----:B------:R-:W-:Y:S06]  /*5f60*/  FFMA.FTZ R2, R18, c[0x0][0x23c], -R2 ;  /* 0x00008f0012027a23 */ /* 0x000fec0000010802 */
[----:B------:R1:W-:Y:S10]  /*5f70*/  MUFU.EX2 R210, R3 ;  /* 0x0000000300d27308 */ /* 0x0003f40000000800 */
[----:B------:R2:W3:Y:S01]  /*5f80*/  MUFU.EX2 R209, R2 ;  /* 0x0000000200d17308 */ /* 0x0004e20000000800 */
[----:B-1----:R-:W-:Y:S05]  /*5f90*/  F2FP.BF16.PACK_AB R3, R131, R196 ;  /* 0x000000c48303723e */ /* 0x002fea00000010ff */
[----:B------:R3:W-:Y:S01]  /*5fa0*/  STS [R237+0x2a400], R3 ;  /* 0x02a40003ed007388 */ /* 0x0007e20000000800 */
[--C-:B--2---:R-:W-:Y:S02]  /*5fb0*/  FFMA.FTZ R2, R8, c[0x0][0x23c], -R0.reuse ;  /* 0x00008f0008027a23 */ /* 0x104fe40000010800 */
[----:B------:R-:W-:Y:S02]  /*5fc0*/  FFMA.FTZ R0, R9, c[0x0][0x23c], -R0 ;  /* 0x00008f0009007a23 */ /* 0x000fe40000010800 */
[----:B------:R1:W-:Y:S10]  /*5fd0*/  MUFU.EX2 R208, R2 ;  /* 0x0000000200d07308 */ /* 0x0003f40000000800 */
[----:B------:R2:W4:Y:S01]  /*5fe0*/  MUFU.EX2 R207, R0 ;  /* 0x0000000000cf7308 */ /* 0x0005220000000800 */
[----:B---3--:R-:W-:Y:S02]  /*5ff0*/  F2FP.BF16.PACK_AB R3, R209, R210 ;  /* 0x000000d2d103723e */ /* 0x008fe400000010ff */
[----:B-1----:R-:W-:Y:S05]  /*6000*/  F2FP.BF16.PACK_AB R2, R201, R202 ;  /* 0x000000cac902723e */ /* 0x002fea00000010ff */
[----:B------:R4:W-:Y:S01]  /*6010*/  STS [R242+0x2a000], R2 ;  /* 0x02a00002f2007388 */ /* 0x0009e20000000800 */
[----:B--2---:R-:W-:Y:S05]  /*6020*/  F2FP.BF16.PACK_AB R0, R198, R200 ;  /* 0x000000c8c600723e */ /* 0x004fea00000010ff */
[----:B------:R1:W-:Y:S06]  /*6030*/  STS [R242+0x2a400], R0 ;  /* 0x02a40000f2007388 */ /* 0x0003ec0000000800 */
[----:B------:R-:W-:Y:S06]  /*6040*/  STS [R240+0x2a000], R5 ;  /* 0x02a00005f0007388 */ /* 0x000fec0000000800 */
[----:B------:R-:W-:Y:S01]  /*6050*/  STS [R240+0x2a400], R4 ;  /* 0x02a40004f0007388 */ /* 0x000fe20000000800 */
[----:B----4-:R-:W-:Y:S05]  /*6060*/  F2FP.BF16.PACK_AB R2, R207, R208 ;  /* 0x000000d0cf02723e */ /* 0x010fea00000010ff */
[----:B------:R2:W-:Y:S06]  /*6070*/  STS [R241+0x2a000], R3 ;  /* 0x02a00003f1007388 */ /* 0x0005ec0000000800 */
[----:B------:R3:W-:Y:S01]  /*6080*/  STS [R241+0x2a400], R2 ;  /* 0x02a40002f1007388 */ /* 0x0007e20000000800 */
[----:B-1----:R-:W-:Y:S05]  /*6090*/  SHF.L.U32 R0, R226, 0x1, RZ ;  /* 0x00000001e2007819 */ /* 0x002fea00000006ff */
[----:B------:R-:W-:Y:S06]  /*60a0*/  LDSM.16.M88.4 R16, [R0+0x10000] ;  /* 0x010000000010783b */ /* 0x000fec0000000200 */
[----:B------:R-:W1:Y:S06]  /*60b0*/  LDSM.16.M88.4 R8, [R213+0x20000] ;  /* 0x02000000d508783b */ /* 0x000e6c0000000200 */
[----:B------:R-:W4:Y:S01]  /*60c0*/  LDSM.16.M88.4 R84, [R213+0x20800] ;  /* 0x02080000d554783b */ /* 0x000f220000000200 */
[CC--:B--2---:R-:W-:Y:S05]  /*60d0*/  IADD3 R3, R220.reuse, R0.reuse, RZ ;  /* 0x00000000dc037210 */ /* 0x0c4fea0007ffe0ff */
[----:B------:R-:W-:Y:S01]  /*60e0*/  LDSM.16.M88.4 R92, [R214+0x20000] ;  /* 0x02000000d65c783b */ /* 0x000fe20000000200 */
[----:B---3--:R-:W-:Y:S04]  /*60f0*/  IADD3 R2, R221, R0, RZ ;  /* 0x00000000dd027210 */ /* 0x008fe80007ffe0ff */
[----:B------:R-:W-:Y:S01]  /*6100*/  IADD3 R112, R220, R2, RZ ;  /* 0x00000002dc707210 */ /* 0x000fe20007ffe0ff */
[----:B------:R-:W2:Y:S06]  /*6110*/  LDSM.16.M88.4 R88, [R2+0x10000] ;  /* 0x010000000258783b */ /* 0x000eac0000000200 */
[----:B------:R-:W3:Y:S06]  /*6120*/  LDSM.16.M88.4 R96, [R214+0x20800] ;  /* 0x02080000d660783b */ /* 0x000eec0000000200 */
[----:B------:R-:W-:Y:S06]  /*6130*/  LDSM.16.M88.4 R100, [R216+0x20000] ;  /* 0x02000000d864783b */ /* 0x000fec0000000200 */
[----:B------:R-:W-:Y:S01]  /*6140*/  LDSM.16.M88.4 R104, [R216+0x20800] ;  /* 0x02080000d868783b */ /* 0x000fe20000000200 */
[C---:B-1----:R-:W-:Y:S05]  /*6150*/  HMMA.16816.F32.BF16 R4, R16.reuse, R8, RZ ;  /* 0x000000081004723c */ /* 0x042fea00000418ff */
[----:B------:R-:W-:Y:S03]  /*6160*/  LDSM.16.M88.4 R108, [R213+0x26000] ;  /* 0x02600000d56c783b */ /* 0x000fe60000000200 */
[C---:B------:R-:W-:Y:S08]  /*6170*/  HMMA.16816.F32.BF16 R8, R16.reuse, R10, RZ ;  /* 0x0000000a1008723c */ /* 0x040ff000000418ff */
[C---:B----4-:R-:W-:Y:S08]  /*6180*/  HMMA.16816.F32.BF16 R12, R16.reuse, R84, RZ ;  /* 0x00000054100c723c */ /* 0x050ff000000418ff */
[----:B------:R-:W-:Y:S01]  /*6190*/  HMMA.16816.F32.BF16 R16, R16, R86, RZ ;  /* 0x000000561010723c */ /* 0x000fe200000418ff */
[----:B------:R-:W1:Y:S07]  /*61a0*/  LDSM.16.M88.4 R84, [R3+0x10000] ;  /* 0x010000000354783b */ /* 0x000e6e0000000200 */
        /* <DEDUP_REMOVED lines=9> */
[----:B------:R-:W-:Y:S07]  /*6240*/  LDSM.16.M88.4 R100, [R213+0x22000] ;  /* 0x02200000d564783b */ /* 0x000fee0000000200 */
[C---:B------:R-:W-:Y:S08]  /*6250*/  HMMA.16816.F32.BF16 R12, R84.reuse, R104, R12 ;  /* 0x00000068540c723c */ /* 0x040ff0000004180c */
[----:B------:R-:W-:Y:S01]  /*6260*/  HMMA.16816.F32.BF16 R16, R84, R106, R16 ;  /* 0x0000006a5410723c */ /* 0x000fe20000041810 */
[----:B------:R-:W1:Y:S06]  /*6270*/  LDSM.16.M88.4 R84, [R0+0x12000] ;  /* 0x012000000054783b */ /* 0x000e6c0000000200 */
[----:B------:R-:W4:Y:S01]  /*6280*/  LDSM.16.M88.4 R104, [R213+0x22800] ;  /* 0x02280000d568783b */ /* 0x000f220000000200 */
        /* <DEDUP_REMOVED lines=10> */
[C---:B----4-:R-:W-:Y:S08]  /*6330*/  HMMA.16816.F32.BF16 R12, R84.reuse, R104, R12 ;  /* 0x00000068540c723c */ /* 0x050ff0000004180c */
        /* <DEDUP_REMOVED lines=40> */
[----:B------:R1:W3:Y:S07]  /*65c0*/  LDSM.16.M88.4 R100, [R0+0x16000] ;  /* 0x016000000064783b */ /* 0x0002ee0000000200 */
[C---:B----4-:R-:W-:Y:S08]  /*65d0*/  HMMA.16816.F32.BF16 R12, R84.reuse, R104, R12 ;  /* 0x00000068540c723c */ /* 0x050ff0000004180c */
[----:B------:R-:W-:Y:S01]  /*65e0*/  HMMA.16816.F32.BF16 R16, R84, R106, R16 ;  /* 0x0000006a5410723c */ /* 0x000fe20000041810 */
[----:B------:R-:W4:Y:S06]  /*65f0*/  LDSM.16.M88.4 R84, [R213+0x26800] ;  /* 0x02680000d554783b */ /* 0x000f2c0000000200 */
[----:B------:R-:W-:Y:S01]  /*6600*/  LDSM.16.M88.4 R104, [R214+0x26000] ;  /* 0x02600000d668783b */ /* 0x000fe20000000200 */
[C---:B--2---:R-:W-:Y:S05]  /*6610*/  HMMA.16816.F32.BF16 R4, R88.reuse, R92, R4 ;  /* 0x0000005c5804723c */ /* 0x044fea0000041804 */
[----:B-1----:R-:W-:Y:S03]  /*6620*/  LEA R0, -R252, RZ, 0x6 ;  /* 0x000000fffc007211 */ /* 0x002fe600078e31ff */
[C---:B------:R-:W-:Y:S01]  /*6630*/  HMMA.16816.F32.BF16 R8, R88.reuse, R94, R8 ;  /* 0x0000005e5808723c */ /* 0x040fe20000041808 */
[----:B------:R1:W2:Y:S03]  /*6640*/  LDSM.16.M88.4 R92, [R2+0x16000] ;  /* 0x01600000025c783b */ /* 0x0002a60000000200 */
[C---:B------:R-:W-:Y:S04]  /*6650*/  LEA R228, P0, R0.reuse, R228, 0x2 ;  /* 0x000000e400e47211 */ /* 0x040fe800078010ff */
[C---:B---3--:R-:W-:Y:S04]  /*6660*/  HMMA.16816.F32.BF16 R12, R88.reuse, R96, R12 ;  /* 0x00000060580c723c */ /* 0x048fe8000004180c */
[----:B------:R-:W-:Y:S01]  /*6670*/  LEA.HI.X.SX32 R229, R0, R229, 0x2, P0 ;  /* 0x000000e500e57211 */ /* 0x000fe200000f16ff */
[----:B------:R-:W-:Y:S03]  /*6680*/  FFMA.FTZ R0, -R113, R113, 1 ;  /* 0x3f80000071007423 */ /* 0x000fe60000010171 */
[----:B------:R-:W-:Y:S01]  /*6690*/  HMMA.16816.F32.BF16 R16, R88, R98, R16 ;  /* 0x000000625810723c */ /* 0x000fe20000041810 */
[----:B------:R-:W3:Y:S03]  /*66a0*/  LDSM.16.M88.4 R88, [R214+0x26800] ;  /* 0x02680000d658783b */ /* 0x000ee60000000200 */
[----:B------:R-:W-:Y:S03]  /*66b0*/  FMUL.FTZ R0, R0, c[0x0][0x2ec] ;  /* 0x0000bb0000007a20 */ /* 0x000fe60000410000 */
[----:B------:R2:W-:Y:S01]  /*66c0*/  LDSM.16.M88.4 R96, [R3+0x16000] ;  /* 0x016000000360783b */ /* 0x0005e20000000200 */
[----:B-1----:R-:W-:Y:S01]  /*66d0*/  FFMA.FTZ R2, -R114, R114, 1 ;  /* 0x3f80000072027423 */ /* 0x002fe20000010172 */
[C---:B------:R-:W-:Y:S05]  /*66e0*/  HMMA.16816.F32.BF16 R4, R100.reuse, R108, R4 ;  /* 0x0000006c6404723c */ /* 0x040fea0000041804 */
[----:B------:R-:W-:Y:S03]  /*66f0*/  FMUL.FTZ R2, R2, c[0x0][0x2ec] ;  /* 0x0000bb0002027a20 */ /* 0x000fe60000410000 */
[C---:B------:R-:W-:Y:S01]  /*6700*/  HMMA.16816.F32.BF16 R8, R100.reuse, R110, R8 ;  /* 0x0000006e6408723c */ /* 0x040fe20000041808 */
[----:B------:R-:W1:Y:S07]  /*6710*/  LDSM.16.M88.4 R108, [R216+0x26000] ;  /* 0x02600000d86c783b */ /* 0x000e6e0000000200 */
[C---:B----4-:R-:W-:Y:S04]  /*6720*/  HMMA.16816.F32.BF16 R12, R100.reuse, R84, R12 ;  /* 0x00000054640c723c */ /* 0x050fe8000004180c */
[----:B--2---:R-:W-:Y:S04]  /*6730*/  FFMA.FTZ R3, -R115, R115, 1 ;  /* 0x3f80000073037423 */ /* 0x004fe80000010173 */
[----:B------:R-:W-:Y:S01]  /*6740*/  HMMA.16816.F32.BF16 R16, R100, R86, R16 ;  /* 0x000000566410723c */ /* 0x000fe20000041810 */
[----:B------:R-:W2:Y:S03]  /*6750*/  LDSM.16.M88.4 R84, [R216+0x26800] ;  /* 0x02680000d854783b */ /* 0x000ea60000000200 */
[----:B------:R-:W-:Y:S03]  /*6760*/  FMUL.FTZ R3, R3, c[0x0][0x2ec] ;  /* 0x0000bb0003037a20 */ /* 0x000fe60000410000 */
[----:B------:R-:W-:Y:S01]  /*6770*/  LDSM.16.M88.4 R100, [R112+0x16000] ;  /* 0x016000007064783b */ /* 0x000fe20000000200 */
[C---:B------:R-:W-:Y:S08]  /*6780*/  HMMA.16816.F32.BF16 R4, R92.reuse, R104, R4 ;  /* 0x000000685c04723c */ /* 0x040ff00000041804 */
[C---:B------:R-:W-:Y:S01]  /*6790*/  HMMA.16816.F32.BF16 R8, R92.reuse, R106, R8 ;  /* 0x0000006a5c08723c */ /* 0x040fe20000041808 */
[----:B------:R-:W4:Y:S07]  /*67a0*/  LDSM.16.M88.4 R104, [R215+0x26000] ;  /* 0x02600000d768783b */ /* 0x000f2e0000000200 */
[C---:B---3--:R-:W-:Y:S08]  /*67b0*/  HMMA.16816.F32.BF16 R12, R92.reuse, R88, R12 ;  /* 0x000000585c0c723c */ /* 0x048ff0000004180c */
[----:B------:R-:W-:Y:S01]  /*67c0*/  HMMA.16816.F32.BF16 R16, R92, R90, R16 ;  /* 0x0000005a5c10723c */ /* 0x000fe20000041810 */
[----:B------:R-:W3:Y:S07]  /*67d0*/  LDSM.16.M88.4 R88, [R215+0x26800] ;  /* 0x02680000d758783b */ /* 0x000eee0000000200 */
[C---:B-1----:R-:W-:Y:S08]  /*67e0*/  HMMA.16816.F32.BF16 R4, R96.reuse, R108, R4 ;  /* 0x0000006c6004723c */ /* 0x042ff00000041804 */
[C---:B------:R-:W-:Y:S08]  /*67f0*/  HMMA.16816.F32.BF16 R8, R96.reuse, R110, R8 ;  /* 0x0000006e6008723c */ /* 0x040ff00000041808 */
[C---:B--2---:R-:W-:Y:S08]  /*6800*/  HMMA.16816.F32.BF16 R12, R96.reuse, R84, R12 ;  /* 0x00000054600c723c */ /* 0x044ff0000004180c */
[----:B------:R-:W-:Y:S08]  /*6810*/  HMMA.16816.F32.BF16 R16, R96, R86, R16 ;  /* 0x000000566010723c */ /* 0x000ff00000041810 */
[C---:B----4-:R-:W-:Y:S08]  /*6820*/  HMMA.16816.F32.BF16 R4, R100.reuse, R104, R4 ;  /* 0x000000686404723c */ /* 0x050ff00000041804 */
[C---:B------:R-:W-:Y:S08]  /*6830*/  HMMA.16816.F32.BF16 R8, R100.reuse, R106, R8 ;  /* 0x0000006a6408723c */ /* 0x040ff00000041808 */
[C---:B---3--:R-:W-:Y:S08]  /*6840*/  HMMA.16816.F32.BF16 R12, R100.reuse, R88, R12 ;  /* 0x00000058640c723c */ /* 0x048ff0000004180c */
[C---:B-----5:R-:W-:Y:S01]  /*6850*/  FADD.FTZ R4, -R117.reuse, R4 ;  /* 0x0000000475047221 */ /* 0x060fe20000010100 */
[----:B------:R-:W-:Y:S03]  /*6860*/  HMMA.16816.F32.BF16 R16, R100, R90, R16 ;  /* 0x0000005a6410723c */ /* 0x000fe60000041810 */
[----:B------:R-:W-:Y:S02]  /*6870*/  FADD.FTZ R5, -R117, R5 ;  /* 0x0000000575057221 */ /* 0x000fe40000010100 */
[C---:B------:R-:W-:Y:S02]  /*6880*/  FADD.FTZ R6, -R116.reuse, R6 ;  /* 0x0000000674067221 */ /* 0x040fe40000010100 */
[----:B------:R-:W-:Y:S02]  /*6890*/  FADD.FTZ R7, -R116, R7 ;  /* 0x0000000774077221 */ /* 0x000fe40000010100 */
[----:B------:R-:W-:Y:S03]  /*68a0*/  FMUL.FTZ R84, R199, R4 ;  /* 0x00000004c7547220 */ /* 0x000fe60000410000 */
[----:B------:R-:W-:Y:S02]  /*68b0*/  FFMA.FTZ R4, -R118, R118, 1 ;  /* 0x3f80000076047423 */ /* 0x000fe40000010176 */
[----:B------:R-:W-:Y:S02]  /*68c0*/  FMUL.FTZ R5, R197, R5 ;  /* 0x00000005c5057220 */ /* 0x000fe40000410000 */
[----:B------:R-:W-:Y:S02]  /*68d0*/  FMUL.FTZ R6, R196, R6 ;  /* 0x00000006c4067220 */ /* 0x000fe40000410000 */
[----:B------:R-:W-:Y:S02]  /*68e0*/  FMUL.FTZ R7, R131, R7 ;  /* 0x0000000783077220 */ /* 0x000fe40000410000 */
[----:B------:R-:W-:Y:S02]  /*68f0*/  FMUL.FTZ R4, R4, c[0x0][0x2ec] ;  /* 0x0000bb0004047a20 */ /* 0x000fe40000410000 */
        /* <DEDUP_REMOVED lines=18> */
[----:B------:R-:W-:Y:S02]  /*6a20*/  FMUL.FTZ R2, R2, c[0x0][0x2ec] ;  /* 0x0000bb0002027a20 */ /* 0x000fe40000410000 */
        /* <DEDUP_REMOVED lines=37> */
[----:B------:R-:W-:Y:S02]  /*6c80*/  FMUL.FTZ R4, R4, c[0x0][0x2ec] ;  /* 0x0000bb0004047a20 */ /* 0x000fe40000410000 */
[----:B------:R-:W-:Y:S02]  /*6c90*/  FMUL.FTZ R3, R3, c[0x0][0x2ec] ;  /* 0x0000bb0003037a20 */ /* 0x000fe40000410000 */
[----:B------:R-:W-:Y:S02]  /*6ca0*/  FMUL.FTZ R2, R2, c[0x0][0x2ec] ;  /* 0x0000bb0002027a20 */ /* 0x000fe40000410000 */
[----:B------:R-:W-:Y:S02]  /*6cb0*/  FMUL.FTZ R0, R0, c[0x0][0x2ec] ;  /* 0x0000bb0000007a20 */ /* 0x000fe40000410000 */
        /* <DEDUP_REMOVED lines=100> */
.L_x_1617:
        /* <DEDUP_REMOVED lines=173> */
.L_x_1618:
        /* <DEDUP_REMOVED lines=621> */
.L_x_1620:
        /* <DEDUP_REMOVED lines=19> */
.L_x_1621:
        /* <DEDUP_REMOVED lines=65> */
.L_x_1623:
[----:B--23--:R-:W-:Y:S05]  /*a9e0*/  BSYNC B0 ;  /* 0x0000000000007941 */ /* 0x00cfea0003800000 */
.L_x_1622:
        /* <DEDUP_REMOVED lines=21> */
.L_x_1625:
[----:B------:R-:W-:Y:S05]  /*ab40*/  BSYNC B0 ;  /* 0x0000000000007941 */ /* 0x000fea0003800000 */
.L_x_1624:
        /* <DEDUP_REMOVED lines=31> */
.L_x_1627:
[----:B------:R-:W-:Y:S05]  /*ad40*/  BSYNC B0 ;  /* 0x0000000000007941 */ /* 0x000fea0003800000 */
.L_x_1626:
        /* <DEDUP_REMOVED lines=19> */
.L_x_1596:
[----:B------:R-:W-:Y:S05]  /*ae80*/  BSYNC B1 ;  /* 0x0000000000017941 */ /* 0x000fea0003800000 */
.L_x_1582:
        /* <DEDUP_REMOVED lines=12> */
.L_x_1628:
[----:B------:R-:W-:Y:S05]  /*af50*/  EXIT ;  /* 0x000000000000794d */ /* 0x000fea0003800000 */
.L_x_1630:
        /* <DEDUP_REMOVED lines=10> */
.L_x_2043:


//--------------------- .text._ZN5flash44flash_bwd_dq_dk_dv_loop_seqk_parallel_kernelI23Flash_bwd_kernel_traitsILi256ELi64ELi64ELi8ELi4ELi2ELi2ELb0ELb0EN7cutlass10bfloat16_tE19Flash_kernel_traitsILi256ELi64ELi64ELi8ES3_EELb1ELb0ELb0ELb0ELb0ELb1ELb0EEEvNS_16Flash_bwd_paramsE --------------------------
	.section	.text._ZN5flash44flash_bwd_dq_dk_dv_loop_seqk_parallel_kernelI23Flash_bwd_kernel_traitsILi256ELi64ELi64ELi8ELi4ELi2ELi2ELb0ELb0EN7cutlass10bfloat16_tE19Flash_kernel_traitsILi256ELi64ELi64ELi8ES3_EELb1ELb0ELb0ELb0ELb0ELb1ELb0EEEvNS_16Flash_bwd_paramsE,"ax",@progbits
	.sectioninfo	@"SHI_REGISTERS=255"
	.align	128
        .global         _ZN5flash44flash_bwd_dq_dk_dv_loop_seqk_parallel_kernelI23Flash_bwd_kernel_traitsILi256ELi64ELi64ELi8ELi4ELi2ELi2ELb0ELb0EN7cutlass10bfloat16_tE19Flash_kernel_traitsILi256ELi64ELi64ELi8ES3_EELb1ELb0ELb0ELb0ELb0ELb1ELb0EEEvNS_16Flash_bwd_paramsE
        .type           _ZN5flash44flash_bwd_dq_dk_dv_loop_seqk_parallel_kernelI23Flash_bwd_kernel_traitsILi256ELi64ELi64ELi8ELi4ELi2ELi2ELb0ELb0EN7cutlass10bfloat16_tE19Flash_kernel_traitsILi256ELi64ELi64ELi8ES3_EELb1ELb0ELb0ELb0ELb0ELb1ELb0EEEvNS_16Flash_bwd_paramsE,@function
        .size           _ZN5flash44flash_bwd_dq_dk_dv_loop_seqk_parallel_kernelI23Flash_bwd_kernel_traitsILi256ELi64ELi64ELi8ELi4ELi2ELi2ELb0ELb0EN7cutlass10bfloat16_tE19Flash_kernel_traitsILi256ELi64ELi64ELi8ES3_EELb1ELb0ELb0ELb0ELb0ELb1ELb0EEEvNS_16Flash_bwd_paramsE,(.L_x_2044 - _ZN5flash44flash_bwd_dq_dk_dv_loop_seqk_parallel_kernelI23Flash_bwd_kernel_traitsILi256ELi64ELi64ELi8ELi4ELi2ELi2ELb0ELb0EN7cutlass10bfloat16_tE19Flash_kernel_traitsILi256ELi64ELi64ELi8ES3_EELb1ELb0ELb0ELb0ELb0ELb1ELb0EEEvNS_16Flash_bwd_paramsE)
        .other          _ZN5flash44flash_bwd_dq_dk_dv_loop_seqk_parallel_kernelI23Flash_bwd_kernel_traitsILi256ELi64ELi64ELi8ELi4ELi2ELi2ELb0ELb0EN7cutlass10bfloat16_tE19Flash_kernel_traitsILi256ELi64ELi64ELi8ES3_EELb1ELb0ELb0ELb0ELb0ELb1ELb0EEEvNS_16Flash_bwd_paramsE,@"STO_CUDA_ENTRY STV_DEFAULT"
_ZN5flash44flash_bwd_dq_dk_dv_loop_seqk_parallel_kernelI23Flash_bwd_kernel_traitsILi256ELi64ELi64ELi8ELi4ELi2ELi2ELb0ELb0EN7cutlass10bfloat16_tE19Flash_kernel_traitsILi256ELi64ELi64ELi8ES3_EELb1ELb0ELb0ELb0ELb0ELb1ELb0EEEvNS_16Flash_bwd_paramsE:
.text._ZN5flash44flash_bwd_dq_dk_dv_loop_seqk_parallel_kernelI23Flash_bwd_kernel_traitsILi256ELi64ELi64ELi8ELi4ELi2ELi2ELb0ELb0EN7cutlass10bfloat16_tE19Flash_kernel_traitsILi256ELi64ELi64ELi8ES3_EELb1ELb0ELb0ELb0ELb0ELb1ELb0EEEvNS_16Flash_bwd_paramsE:
        /* <DEDUP_REMOVED lines=15> */
[----:B------:R-:W-:Y:S01]  /*00f0*/  USHF.R.S32.HI UR8, URZ, 0x1f, UR15 ;  /* 0x0000001f3f087899 */ /* 0x000fe2000801140f */
[----:B------:R-:W-:Y:S01]  /*0100*/  IMAD.MOV.U32 R245, RZ, RZ, -0x10 ;  /* 0xfffffff0fff57424 */ /* 0x000fe200078e00ff */
[----:B------:R-:W-:Y:S02]  /*0110*/  ULDC.U8 UR9, c[0x0][0x328] ;  /* 0x0000ca0000097ab9 */ /* 0x000fe40000000000 */
[----:B------:R-:W-:Y:S01]  /*0120*/  UISETP.NE.AND UP2, UPT, UR9, URZ, UPT ;  /* 0x0000003f0900728c */ /* 0x000fe2000bf45270 */
        /* <DEDUP_REMOVED lines=10> */
[----:B------:R-:W-:Y:S01]  /*01d0*/  UIMAD.WIDE UR36, UR47, UR36, URZ ;  /* 0x000000242f2472a5 */ /* 0x000fe2000f8e023f */
[CC--:B------:R-:W-:Y:S01]  /*01e0*/  LEA.HI R2, R4.reuse, R10.reuse, RZ, 0x5 ;  /* 0x0000000a04027211 */ /* 0x0c0fe200078f28ff */
[----:B------:R-:W-:Y:S01]  /*01f0*/  UIMAD UR48, UR38, UR47, URZ ;  /* 0x0000002f263072a4 */ /* 0x000fe2000f8e023f */
[----:B------:R-:W-:Y:S01]  /*0200*/  LEA.HI R9, R4, R10, RZ, 0x3 ;  /* 0x0000000a04097211 */ /* 0x000fe200078f18ff */
[----:B------:R-:W-:Y:S01]  /*0210*/  UIMAD UR57, UR7, UR6, UR57 ;  /* 0x00000006073972a4 */ /* 0x000fe2000f8e0239 */
[--C-:B------:R-:W-:Y:S01]  /*0220*/  SHF.R.S32.HI R0, RZ, 0x5, R2.reuse ;  /* 0x00000005ff007819 */ /* 0x100fe20000011402 */
[----:B---3--:R-:W-:Y:S01]  /*0230*/  UIMAD.WIDE.U32 UR44, UR33, UR15, URZ ;  /* 0x0000000f212c72a5 */ /* 0x008fe2000f8e003f */
[----:B------:R-:W-:Y:S01]  /*0240*/  SHF.R.S32.HI R3, RZ, 0x1f, R2 ;  /* 0x0000001fff037819 */ /* 0x000fe20000011402 */
[----:B------:R-:W-:Y:S01]  /*0250*/  USHF.L.U32 UR15, UR33, 0x7, URZ ;  /* 0x00000007210f7899 */ /* 0x000fe2000800063f */
[C---:B------:R-:W-:Y:S01]  /*0260*/  LOP3.LUT R8, R2.reuse, 0xffffffe0, RZ, 0xc0, !PT ;  /* 0xffffffe002087812 */ /* 0x040fe200078ec0ff */
[----:B------:R-:W-:Y:S01]  /*0270*/  USHF.R.S32.HI UR9, URZ, 0x1f, UR33 ;  /* 0x0000001f3f097899 */ /* 0x000fe20008011421 */
[-C--:B------:R-:W-:Y:S01]  /*0280*/  LEA.HI R3, R3, R0.reuse, RZ, 0x2 ;  /* 0x0000000003037211 */ /* 0x080fe200078f10ff */
[----:B------:R-:W-:Y:S01]  /*0290*/  UIMAD UR47, UR47, UR12, URZ ;  /* 0x0000000c2f2f72a4 */ /* 0x000fe2000f8e023f */
[----:B------:R-:W-:Y:S01]  /*02a0*/  LEA.HI R2, R2, R0, RZ, 0x1 ;  /* 0x0000000002027211 */ /* 0x000fe200078f08ff */
[----:B------:R-:W-:Y:S01]  /*02b0*/  IMAD.IADD R8, R10, 0x1, -R8 ;  /* 0x000000010a087824 */ /* 0x000fe200078e0a08 */
[----:B------:R-:W-:Y:S01]  /*02c0*/  LOP3.LUT R3, R3, 0xfffffffc, RZ, 0xc0, !PT ;  /* 0xfffffffc03037812 */ /* 0x000fe200078ec0ff */
[----:B------:R-:W-:Y:S01]  /*02d0*/  UIMAD UR6, UR33, UR13, UR38 ;  /* 0x0000000d210672a4 */ /* 0x000fe2000f8e0226 */
[----:B------:R-:W-:Y:S01]  /*02e0*/  LOP3.LUT R2, R2, 0xfffffffe, RZ, 0xc0, !PT ;  /* 0xfffffffe02027812 */ /* 0x000fe200078ec0ff */
[----:B------:R-:W-:Y:S01]  /*02f0*/  ULDC UR14, c[0x0][0x1c0] ;  /* 0x00007000000e7ab9 */ /* 0x000fe20000000800 */
[-C--:B------:R-:W-:Y:S01]  /*0300*/  LEA.HI R5, R4, R10.reuse, RZ, 0x4 ;  /* 0x0000000a04057211 */ /* 0x080fe200078f20ff */
[----:B------:R-:W-:Y:S01]  /*0310*/  IMAD.IADD R15, R0, 0x1, -R3 ;  /* 0x00000001000f7824 */ /* 0x000fe200078e0a03 */
[-C--:B------:R-:W-:Y:S01]  /*0320*/  LEA.HI R12, R4, R10.reuse, RZ, 0x7 ;  /* 0x0000000a040c7211 */ /* 0x080fe200078f38ff */
[----:B------:R-:W-:Y:S01]  /*0330*/  IMAD.IADD R227, R0, 0x1, -R2 ;  /* 0x0000000100e37824 */ /* 0x000fe200078e0a02 */
[CC--:B------:R-:W-:Y:S01]  /*0340*/  LEA.HI R14, R4.reuse, R10.reuse, RZ, 0x6 ;  /* 0x0000000a040e7211 */ /* 0x0c0fe200078f30ff */
[----:B------:R-:W-:Y:S01]  /*0350*/  ULDC UR11, c[0x0][0x1c0] ;  /* 0x00007000000b7ab9 */ /* 0x000fe20000000800 */
[----:B------:R-:W-:Y:S01]  /*0360*/  LEA.HI R4, R4, R10, RZ, 0x2 ;  /* 0x0000000a04047211 */ /* 0x000fe200078f10ff */
[----:B------:R-:W-:Y:S01]  /*0370*/  STL [R1+0x3c], R15 ;  /* 0x00003c0f01007387 */ /* 0x000fe20000100800 */
        /* <DEDUP_REMOVED lines=13> */
[----:B------:R-:W-:Y:S01]  /*0450*/  ULDC UR58, c[0x0][0x1c8] ;  /* 0x00007200003a7ab9 */ /* 0x000fe20000000800 */
[----:B------:R-:W-:Y:S01]  /*0460*/  LOP3.LUT R11, R4, 0x7ffffffc, RZ, 0xc0, !PT ;  /* 0x7ffffffc040b7812 */ /* 0x000fe200078ec0ff */
[----:B------:R-:W-:Y:S01]  /*0470*/  IMAD.IADD R6, R10, 0x1, -R6 ;  /* 0x000000010a067824 */ /* 0x000fe200078e0a06 */
[C---:B------:R-:W-:Y:S01]  /*0480*/  LOP3.LUT R7, R5.reuse, 0xfffffff0, RZ, 0xc0, !PT ;  /* 0xfffffff005077812 */ /* 0x040fe200078ec0ff */
[----:B------:R-:W-:Y:S01]  /*0490*/  ULDC.U8 UR10, c[0x0][0x3d0] ;  /* 0x0000f400000a7ab9 */ /* 0x000fe20000000000 */
        /* <DEDUP_REMOVED lines=9> */
[C---:B------:R-:W-:Y:S01]  /*0530*/  IMAD.SHL.U32 R16, R6.reuse, 0x8, RZ ;  /* 0x0000000806107824 */ /* 0x040fe200078e00ff */
[----:B------:R-:W-:Y:S01]  /*0540*/  LOP3.LUT P4, RZ, R6, 0x2, RZ, 0xc0, !PT ;  /* 0x0000000206ff7812 */ /* 0x000fe2000788c0ff */
[----:B------:R-:W-:Y:S01]  /*0550*/  IMAD.IADD R10, R3, 0x1, -R4 ;  /* 0x00000001030a7824 */ /* 0x000fe200078e0a04 */
[----:B------:R-:W-:Y:S01]  /*0560*/  SHF.R.S32.HI R3, RZ, 0x1f, R7 ;  /* 0x0000001fff037819 */ /* 0x000fe20000011407 */
[----:B------:R-:W-:Y:S01]  /*0570*/  ULDC UR52, c[0x0][0x224] ;  /* 0x0000890000347ab9 */ /* 0x000fe20000000800 */
[----:B------:R-:W-:Y:S01]  /*0580*/  SHF.R.U32.HI R2, RZ, 0x3, R0 ;  /* 0x00000003ff027819 */ /* 0x000fe20000011600 */
[----:B------:R1:W-:Y:S01]  /*0590*/  STL [R1+0x40], R16 ;  /* 0x0000401001007387 */ /* 0x0003e20000100800 */
[----:B------:R-:W-:Y:S01]  /*05a0*/  LOP3.LUT R0, R0, 0x38, R16, 0xf8, !PT ;  /* 0x0000003800007812 */ /* 0x000fe200078ef810 */
[----:B------:R-:W-:Y:S01]  /*05b0*/  IMAD.SHL.U32 R221, R10, 0x200, RZ ;  /* 0x000002000add7824 */ /* 0x000fe200078e00ff */
[----:B------:R-:W-:Y:S01]  /*05c0*/  LEA.HI R11, R3, R7, RZ, 0x3 ;  /* 0x00000007030b7211 */ /* 0x000fe200078f18ff */
[----:B------:R-:W-:Y:S01]  /*05d0*/  IMAD.U32 R3, RZ, RZ, UR16 ;  /* 0x00000010ff037e24 */ /* 0x000fe2000f8e00ff */
[----:B------:R-:W-:Y:S01]  /*05e0*/  LOP3.LUT R8, R0, R2, RZ, 0x3c, !PT ;  /* 0x0000000200087212 */ /* 0x000fe200078e3cff */
[----:B------:R-:W-:Y:S01]  /*05f0*/  IMAD.SHL.U32 R0, R6, 0x40, RZ ;  /* 0x0000004006007824 */ /* 0x000fe200078e00ff */
[----:B------:R-:W-:Y:S01]  /*0600*/  LOP3.LUT R2, R11, 0xfffffff8, RZ, 0xc0, !PT ;  /* 0xfffffff80b027812 */ /* 0x000fe200078ec0ff */
[----:B------:R-:W-:Y:S01]  /*0610*/  @UP2 UIMAD UR56, UR33, UR51, URZ ;  /* 0x00000033213822a4 */ /* 0x000fe2000f8e023f */
[----:B------:R-:W-:Y:S01]  /*0620*/  LOP3.LUT R3, R5, 0x1, RZ, 0xc0, !PT ;  /* 0x0000000105037812 */ /* 0x000fe200078ec0ff */
[----:B------:R-:W-:Y:S01]  /*0630*/  ULDC.64 UR4, c[0x0][0x118] ;  /* 0x0000460000047ab9 */ /* 0x000fe20000000a00 */
[----:B------:R-:W-:Y:S01]  /*0640*/  LOP3.LUT R0, R0, 0x1c0, RZ, 0xc0, !PT ;  /* 0x000001c000007812 */ /* 0x000fe200078ec0ff */
[----:B------:R-:W-:Y:S01]  /*0650*/  ULDC.U8 UR29, c[0x0][0x2d8] ;  /* 0x0000b600001d7ab9 */ /* 0x000fe20000000000 */
[----:B------:R-:W-:Y:S01]  /*0660*/  LOP3.LUT P3, RZ, R6, 0x4, RZ, 0xc0, !PT ;  /* 0x0000000406ff7812 */ /* 0x000fe2000786c0ff */
[----:B------:R-:W-:Y:S01]  /*0670*/  ULOP3.LUT UR58, UR38, UR58, URZ, 0x3c, !UPT ;  /* 0x0000003a263a7292 */ /* 0x000fe2000f8e3c3f */
[----:B------:R-:W-:Y:S01]  /*0680*/  SHF.R.S32.HI R6, RZ, 0x7, R12 ;  /* 0x00000007ff067819 */ /* 0x000fe2000001140c */
[----:B------:R-:W-:Y:S01]  /*0690*/  UISETP.NE.AND UP3, UPT, UR10, URZ, UPT ;  /* 0x0000003f0a00728c */ /* 0x000fe2000bf65270 */
[----:B------:R-:W-:Y:S01]  /*06a0*/  LOP3.LUT R217, R0, 0x8, R9, 0xf8, !PT ;  /* 0x0000000800d97812 */ /* 0x000fe200078ef809 */
[----:B------:R-:W-:Y:S01]  /*06b0*/  USHF.R.S32.HI UR61, URZ, 0x1f, UR38 ;  /* 0x0000001f3f3d7899 */ /* 0x000fe20008011426 */
[----:B------:R-:W-:Y:S01]  /*06c0*/  ISETP.NE.U32.AND P0, PT, R3, 0x1, PT ;  /* 0x000000010300780c */ /* 0x000fe20003f05070 */
[----:B------:R-:W-:Y:S01]  /*06d0*/  USHF.R.S32.HI UR60, URZ, 0x1f, UR33 ;  /* 0x0000001f3f3c7899 */ /* 0x000fe20008011421 */
[----:B------:R-:W-:Y:S01]  /*06e0*/  SEL R220, R220, 0xffffffc0, !P3 ;  /* 0xffffffc0dcdc7807 */ /* 0x000fe20005800000 */
[----:B------:R-:W-:Y:S01]  /*06f0*/  USHF.R.S32.HI UR59, URZ, 0x1f, UR38 ;  /* 0x0000001f3f3b7899 */ /* 0x000fe20008011426 */
[----:B------:R-:W-:Y:S01]  /*0700*/  R2P PR, R5, 0x6 ;  /* 0x0000000605007804 */ /* 0x000fe20000000000 */
[----:B------:R-:W-:Y:S01]  /*0710*/  UIMAD.WIDE.U32 UR42, UR36, UR44, URZ ;  /* 0x0000002c242a72a5 */ /* 0x000fe2000f8e003f */
[----:B-1----:R-:W-:Y:S01]  /*0720*/  IMAD.IADD R16, R7, 0x1, -R2 ;  /* 0x0000000107107824 */ /* 0x002fe200078e0a02 */
[----:B------:R-:W-:Y:S01]  /*0730*/  SEL R245, R245, 0x10, !P0 ;  /* 0x00000010f5f57807 */ /* 0x000fe20004000000 */
[----:B------:R-:W-:Y:S01]  /*0740*/  IMAD.SHL.U32 R2, R227, 0x10, RZ ;  /* 0x00000010e3027824 */ /* 0x000fe200078e00ff */
[----:B------:R-:W-:Y:S01]  /*0750*/  SHF.R.S32.HI R249, RZ, 0x2, R249 ;  /* 0x00000002fff97819 */ /* 0x000fe200000114f9 */
[----:B------:R-:W-:Y:S01]  /*0760*/  IMAD.SHL.U32 R7, R6, 0x20, RZ ;  /* 0x0000002006077824 */ /* 0x000fe200078e00ff */
[----:B------:R-:W-:Y:S01]  /*0770*/  STL [R1+0x4c], R16 ;  /* 0x00004c1001007387 */ /* 0x000fe20000100800 */
[----:B------:R-:W-:Y:S01]  /*0780*/  UIMAD UR53, UR37, UR44, URZ ;  /* 0x0000002c253572a4 */ /* 0x000fe2000f8e023f */
[----:B------:R-:W-:Y:S01]  /*0790*/  LOP3.LUT R4, R0, 0x10, R2, 0xf8, !PT ;  /* 0x0000001000047812 */ /* 0x000fe200078ef802 */
[----:B------:R-:W-:Y:S01]  /*07a0*/  IMAD R2, R6, 0x800, R221 ;  /* 0x0000080006027824 */ /* 0x000fe200078e02dd */
[----:B------:R-:W-:Y:S01]  /*07b0*/  SHF.R.U32.HI R0, RZ, 0x3, R0 ;  /* 0x00000003ff007819 */ /* 0x000fe20000011600 */
[----:B------:R-:W-:Y:S01]  /*07c0*/  IMAD R249, R15, 0x10, R249 ;  /* 0x000000100ff97824 */ /* 0x000fe200078e02f9 */
[----:B------:R-:W-:Y:S01]  /*07d0*/  LOP3.LUT R3, R4, 0x8, R9, 0xf8, !PT ;  /* 0x0000000804037812 */ /* 0x000fe200078ef809 */
[----:B------:R-:W-:Y:S01]  /*07e0*/  IMAD.SHL.U32 R4, R10, 0x20, RZ ;  /* 0x000000200a047824 */ /* 0x000fe200078e00ff */
[----:B------:R-:W-:Y:S01]  /*07f0*/  LOP3.LUT R217, R217, R0, RZ, 0x3c, !PT ;  /* 0x00000000d9d97212 */ /* 0x000fe200078e3cff */
[----:B------:R-:W-:Y:S01]  /*0800*/  USHF.R.S32.HI UR55, URZ, 0x1f, UR48 ;  /* 0x0000001f3f377899 */ /* 0x000fe20008011430 */
[----:B------:R-:W-:Y:S01]  /*0810*/  LOP3.LUT R221, R221, R3, R0, 0xf6, !PT ;  /* 0x00000003dddd7212 */ /* 0x000fe200078ef600 */
[----:B------:R-:W-:Y:S01]  /*0820*/  IMAD.SHL.U32 R3, R5, 0x40, RZ ;  /* 0x0000004005037824 */ /* 0x000fe200078e00ff */
[----:B------:R-:W-:Y:S01]  /*0830*/  SHF.R.S32.HI R0, RZ, 0x6, R14 ;  /* 0x00000006ff007819 */ /* 0x000fe2000001140e */
[----:B------:R-:W-:Y:S01]  /*0840*/  IMAD.IADD R217, R2, 0x1, R217 ;  /* 0x0000000102d97824 */ /* 0x000fe200078e02d9 */
[----:B------:R-:W-:Y:S01]  /*0850*/  UIMAD UR52, UR7, UR52, URZ ;  /* 0x00000034073472a4 */ /* 0x000fe2000f8e023f */
[----:B------:R-:W-:Y:S01]  /*0860*/  IMAD.U32 R2, RZ, RZ, UR15 ;  /* 0x0000000fff027e24 */ /* 0x000fe2000f8e00ff */
[----:B------:R-:W-:Y:S01]  /*0870*/  @!UP2 UIMAD UR51, UR8, UR51, URZ ;  /* 0x000000330833a2a4 */ /* 0x000fe2000f8e023f */
[C---:B------:R-:W-:Y:S01]  /*0880*/  IMAD R8, R0.reuse, 0x200, R8 ;  /* 0x0000020000087824 */ /* 0x040fe200078e0208 */
[----:B------:R-:W-:Y:S01]  /*0890*/  USHF.R.S32.HI UR50, URZ, 0x1f, UR46 ;  /* 0x0000001f3f327899 */ /* 0x000fe2000801142e */
[----:B------:R-:W-:Y:S01]  /*08a0*/  IMAD.SHL.U32 R2, R0, 0x8, RZ ;  /* 0x0000000800027824 */ /* 0x000fe200078e00ff */
[----:B------:R-:W-:Y:S01]  /*08b0*/  LOP3.LUT R0, R3, 0x1c0, RZ, 0xc0, !PT ;  /* 0x000001c003007812 */ /* 0x000fe200078ec0ff */
[----:B------:R-:W-:Y:S01]  /*08c0*/  IMAD.SHL.U32 R218, R217, 0x2, RZ ;  /* 0x00000002d9da7824 */ /* 0x000fe200078e00ff */
[----:B------:R-:W-:Y:S01]  /*08d0*/  STL [R1+0x48], R8 ;  /* 0x0000480801007387 */ /* 0x000fe20000100800 */
[----:B------:R-:W-:Y:S01]  /*08e0*/  IMAD.SHL.U32 R237, R8, 0x2, RZ ;  /* 0x0000000208ed7824 */ /* 0x000fe200078e00ff */
[----:B------:R-:W-:Y:S01]  /*08f0*/  LOP3.LUT R2, R2, 0x18, RZ, 0xc0, !PT ;  /* 0x0000001802027812 */ /* 0x000fe200078ec0ff */
[----:B------:R-:W-:Y:S01]  /*0900*/  USHF.R.S32.HI UR49, URZ, 0x1f, UR41 ;  /* 0x0000001f3f317899 */ /* 0x000fe20008011429 */
[----:B------:R-:W-:Y:S01]  /*0910*/  SHF.R.U32.HI R3, RZ, 0x3, R0 ;  /* 0x00000003ff037819 */ /* 0x000fe20000011600 */
[----:B------:R1:W-:Y:S01]  /*0920*/  STL [R1+0x50], R7 ;  /* 0x0000500701007387 */ /* 0x0003e20000100800 */
[----:B------:R-:W-:Y:S01]  /*0930*/  LOP3.LUT R6, R2, 0x20, R4, 0xf8, !PT ;  /* 0x0000002002067812 */ /* 0x000fe200078ef804 */
[----:B------:R-:W-:Y:S01]  /*0940*/  IMAD.U32 R4, RZ, RZ, UR9 ;  /* 0x00000009ff047e24 */ /* 0x000fe2000f8e00ff */
[----:B------:R-:W-:Y:S01]  /*0950*/  LOP3.LUT R5, R3, R0, R2, 0x1e, !PT ;  /* 0x0000000003057212 */ /* 0x000fe200078e1e02 */
[----:B------:R-:W-:Y:S01]  /*0960*/  IMAD.SHL.U32 R4, R16, 0x40, RZ ;  /* 0x0000004010047824 */ /* 0x000fe200078e00ff */
[----:B------:R-:W-:Y:S01]  /*0970*/  LOP3.LUT R2, R0, 0x20, R7, 0xf8, !PT ;  /* 0x0000002000027812 */ /* 0x000fe200078ef807 */
[----:B------:R-:W-:Y:S01]  /*0980*/  IMAD.SHL.U32 R0, R13, 0x2, RZ ;  /* 0x000000020d007824 */ /* 0x000fe200078e00ff */
[----:B------:R-:W-:-:S02]  /*0990*/  UMOV UR40, 0xffff8000 ;  /* 0xffff800000287882 */ /* 0x000fc40000000000 */
[----:B------:R-:W-:Y:S01]  /*09a0*/  LOP3.LUT R3, R2, R3, RZ, 0x3c, !PT ;  /* 0x0000000302037212 */ /* 0x000fe200078e3cff */
[--C-:B------:R-:W-:Y:S02]  /*09b0*/  IMAD R2, R15, 0x400, R0.reuse ;  /* 0x000004000f027824 */ /* 0x100fe400078e0200 */
[----:B------:R-:W-:Y:S02]  /*09c0*/  IMAD R0, R227, 0x400, R0 ;  /* 0x00000400e3007824 */ /* 0x000fe400078e0200 */
[----:B------:R-:W-:Y:S01]  /*09d0*/  IMAD.IADD R239, R2, 0x1, R3 ;  /* 0x0000000102ef7824 */ /* 0x000fe200078e0203 */
[----:B------:R-:W-:Y:S01]  /*09e0*/  LOP3.LUT R2, R4, 0x1c0, RZ, 0xc0, !PT ;  /* 0x000001c004027812 */ /* 0x000fe200078ec0ff */
[----:B------:R-:W-:Y:S02]  /*09f0*/  IMAD.SHL.U32 R4, R11, 0x40, RZ ;  /* 0x000000400b047824 */ /* 0x000fe400078e00ff */
[----:B------:R-:W-:Y:S01]  /*0a00*/  IMAD.SHL.U32 R239, R239, 0x2, RZ ;  /* 0x00000002efef7824 */ /* 0x000fe200078e00ff */
[----:B------:R-:W-:-:S03]  /*0a10*/  SHF.R.U32.HI R3, RZ, 0x3, R2 ;  /* 0x00000003ff037819 */ /* 0x000fc60000011602 */
[C---:B------:R-:W-:Y:S01]  /*0a20*/  IMAD.IADD R246, R239.reuse, 0x1, R245 ;  /* 0x00000001eff67824 */ /* 0x040fe200078e02f5 */
[C---:B------:R-:W-:Y:S01]  /*0a30*/  IADD3 R244, R239.reuse, 0x20, RZ ;  /* 0x00000020eff47810 */ /* 0x040fe20007ffe0ff */
[----:B-1----:R-:W-:Y:S01]  /*0a40*/  IMAD.IADD R7, R0, 0x1, R5 ;  /* 0x0000000100077824 */ /* 0x002fe200078e0205 */
[----:B------:R-:W-:Y:S01]  /*0a50*/  @P1 IADD3 R244, R239, -0x20, RZ ;  /* 0xffffffe0eff41810 */ /* 0x000fe20007ffe0ff */
[----:B------:R-:W-:-:S04]  /*0a60*/  IMAD.SHL.U32 R0, R10, 0x8, RZ ;  /* 0x000000080a007824 */ /* 0x000fc800078e00ff */
[----:B------:R-:W-:Y:S01]  /*0a70*/  IMAD.IADD R245, R245, 0x1, R244 ;  /* 0x00000001f5f57824 */ /* 0x000fe200078e02f4 */
[----:B------:R-:W-:Y:S02]  /*0a80*/  LOP3.LUT R5, R2, 0x8, R0, 0xf8, !PT ;  /* 0x0000000802057812 */ /* 0x000fe400078ef800 */
[----:B------:R-:W-:Y:S02]  /*0a90*/  LOP3.LUT R2, R3, R6, R2, 0x1e, !PT ;  /* 0x0000000603027212 */ /* 0x000fe400078e1e02 */
[----:B------:R-:W-:Y:S02]  /*0aa0*/  LOP3.LUT R0, R4, 0xfffffe00, RZ, 0xc0, !PT ;  /* 0xfffffe0004007812 */ /* 0x000fe400078ec0ff */
[----:B------:R-:W-:Y:S02]  /*0ab0*/  LOP3.LUT R3, R5, R3, RZ, 0x3c, !PT ;  /* 0x0000000305037212 */ /* 0x000fe400078e3cff */
[----:B------:R-:W-:Y:S01]  /*0ac0*/  LOP3.LUT R232, R2, R0, RZ, 0xfc, !PT ;  /* 0x0000000002e87212 */ /* 0x000fe200078efcff */
[--C-:B------:R-:W-:Y:S01]  /*0ad0*/  IMAD R233, R15, 0x400, R0.reuse ;  /* 0x000004000fe97824 */ /* 0x100fe200078e0200 */
[----:B------:R-:W-:Y:S01]  /*0ae0*/  LEA R2, R7, 0x18000, 0x1 ;  /* 0x0001800007027811 */ /* 0x000fe200078e08ff */
[----:B------:R-:W-:-:S02]  /*0af0*/  IMAD R227, R227, 0x400, R0 ;  /* 0x00000400e3e37824 */ /* 0x000fc400078e0200 */
[----:B------:R-:W-:Y:S01]  /*0b00*/  IMAD.IADD R233, R233, 0x1, R3 ;  /* 0x00000001e9e97824 */ /* 0x000fe200078e0203 */
[C---:B------:R-:W-:Y:S01]  /*0b10*/  IADD3 R0, R2.reuse, 0x40, RZ ;  /* 0x0000004002007810 */ /* 0x040fe20007ffe0ff */
[----:B------:R1:W-:Y:S01]  /*0b20*/  STL [R1+0x30], R2 ;  /* 0x0000300201007387 */ /* 0x0003e20000100800 */
[----:B------:R-:W-:Y:S01]  /*0b30*/  @P2 IADD3 R0, R2, -0x40, RZ ;  /* 0xffffffc002002810 */ /* 0x000fe20007ffe0ff */
[----:B------:R-:W-:Y:S02]  /*0b40*/  IMAD.IADD R227, R3, 0x1, R227 ;  /* 0x0000000103e37824 */ /* 0x000fe400078e02e3 */
[----:B------:R-:W-:Y:S02]  /*0b50*/  IMAD.MOV.U32 R3, RZ, RZ, 0x20 ;  /* 0x00000020ff037424 */ /* 0x000fe400078e00ff */
[----:B------:R1:W-:Y:S01]  /*0b60*/  STL [R1+0x34], R0 ;  /* 0x0000340001007387 */ /* 0x0003e20000100800 */
[----:B------:R-:W-:Y:S02]  /*0b70*/  LEA R227, R227, 0x28000, 0x1 ;  /* 0x00028000e3e37811 */ /* 0x000fe400078e08ff */
[----:B------:R-:W-:-:S05]  /*0b80*/  SEL R3, R3, 0xffffffe0, !P4 ;  /* 0xffffffe003037807 */ /* 0x000fca0006000000 */
[C---:B------:R-:W-:Y:S02]  /*0b90*/  IMAD R3, R217.reuse, 0x2, R3 ;  /* 0x00000002d9037824 */ /* 0x040fe400078e0203 */
[--C-:B------:R-:W-:Y:S02]  /*0ba0*/  IMAD R217, R217, 0x2, R220.reuse ;  /* 0x00000002d9d97824 */ /* 0x100fe400078e02dc */
[----:B------:R-:W-:Y:S02]  /*0bb0*/  IMAD.IADD R216, R220, 0x1, R3 ;  /* 0x00000001dcd87824 */ /* 0x000fe400078e0203 */
[C---:B------:R-:W-:Y:S02]  /*0bc0*/  IMAD R220, R221.reuse, 0x2, R220 ;  /* 0x00000002dddc7824 */ /* 0x040fe400078e02dc */
[----:B------:R-:W-:Y:S02]  /*0bd0*/  IMAD.SHL.U32 R221, R221, 0x2, RZ ;  /* 0x00000002dddd7824 */ /* 0x000fe400078e00ff */
.L_x_1665:
        /* <DEDUP_REMOVED lines=19> */
[----:B------:R2:W3:Y:S01]  /*0d10*/  @P2 LDG.E R8, [R4.64] ;  /* 0x0000000404082981 */ /* 0x0004e2000c1e1900 */
[----:B------:R-:W-:Y:S02]  /*0d20*/  UISETP.EQ.U32.AND UP1, UPT, URZ, UR8, UPT ;  /* 0x000000083f00728c */ /* 0x000fe4000bf22070 */
[----:B------:R-:W-:Y:S01]  /*0d30*/  @UP4 UIADD3.X UR7, UR12, UR11, URZ, UP0, !UPT ;  /* 0x0000000b0c074290 */ /* 0x000fe200087fe43f */
[----:B-1----:R2:W4:Y:S01]  /*0d40*/  @P2 LDG.E R2, [R4.64+0x4] ;  /* 0x0000040404022981 */ /* 0x002522000c1e1900 */
[----:B------:R-:W-:Y:S01]  /*0d50*/  MOV R6, UR6 ;  /* 0x0000000600067c02 */ /* 0x000fe20008000f00 */
[----:B------:R-:W-:-:S03]  /*0d60*/  UISETP.EQ.OR.EX UP1, UPT, URZ, UR9, !UP5, UP1 ;  /* 0x000000093f00728c */ /* 0x000fc6000ef22710 */
[----:B------:R-:W-:Y:S01]  /*0d70*/  IMAD.U32 R7, RZ, RZ, UR7 ;  /* 0x00000007ff077e24 */ /* 0x000fe2000f8e00ff */
[----:B------:R-:W-:-:S04]  /*0d80*/  UIADD3 UR8, UP0, UR13, UR8, URZ ;  /* 0x000000080d087290 */ /* 0x000fc8000ff1e03f */
[----:B-----5:R-:W5:Y:S01]  /*0d90*/  @P0 LDG.E R6, [R6.64] ;  /* 0x0000000406060981 */ /* 0x020f62000c1e1900 */
[----:B------:R-:W-:Y:S01]  /*0da0*/  PLOP3.LUT P1, PT, PT, PT, UP1, 0x80, 0x0 ;  /* 0x000000000000781c */ /* 0x000fe20003f2f018 */
[----:B------:R-:W-:Y:S01]  /*0db0*/  UIADD3.X UR9, UR12, UR9, URZ, UP0, !UPT ;  /* 0x000000090c097290 */ /* 0x000fe200087fe43f */
[----:B--2---:R-:W-:-:S05]  /*0dc0*/  IMAD.U32 R4, RZ, RZ, UR8 ;  /* 0x00000008ff047e24 */ /* 0x004fca000f8e00ff */
[----:B------:R-:W-:-:S06]  /*0dd0*/  MOV R5, UR9 ;  /* 0x0000000900057c02 */ /* 0x000fcc0008000f00 */
[----:B------:R-:W2:Y:S01]  /*0de0*/  @!P1 LDG.E R0, [R4.64] ;  /* 0x0000000404009981 */ /* 0x000ea2000c1e1900 */
[----:B------:R-:W-:Y:S02]  /*0df0*/  UMOV UR14, 0xffffffff ;  /* 0xffffffff000e7882 */ /* 0x000fe40000000000 */
[----:B------:R-:W-:Y:S02]  /*0e00*/  UMOV UR30, URZ ;  /* 0x0000003f001e7c82 */ /* 0x000fe40008000000 */
[----:B------:R-:W-:Y:S02]  /*0e10*/  UMOV UR31, 0xffffffff ;  /* 0xffffffff001f7882 */ /* 0x000fe40000000000 */
[----:B------:R-:W-:Y:S01]  /*0e20*/  ULDC UR8, c[0x0][0x218] ;  /* 0x0000860000087ab9 */ /* 0x000fe20000000800 */
[----:B---3--:R-:W1:Y:S08]  /*0e30*/  @P2 R2UR UR14, R8 ;  /* 0x00000000080e23c2 */ /* 0x008e7000000e0000 */
[----:B----4-:R-:W1:Y:S08]  /*0e40*/  @P2 R2UR UR6, R2 ;  /* 0x00000000020623c2 */ /* 0x010e7000000e0000 */
[----:B-----5:R3:W4:Y:S01]  /*0e50*/  @P0 R2UR UR30, R6 ;  /* 0x00000000061e03c2 */ /* 0x02072200000e0000 */
[----:B------:R-:W-:-:S04]  /*0e60*/  ISETP.NE.U32.AND P0, PT, RZ, c[0x0][0x248], PT ;  /* 0x00009200ff007a0c */ /* 0x000fc80003f05070 */
[----:B------:R-:W-:Y:S01]  /*0e70*/  ISETP.NE.AND.EX P0, PT, RZ, c[0x0][0x24c], PT, P0 ;  /* 0x00009300ff007a0c */ /* 0x000fe20003f05300 */
[----:B-1----:R-:W-:Y:S02]  /*0e80*/  @UP6 UIADD3 UR27, UR6, -UR14, URZ ;  /* 0x8000000e061b6290 */ /* 0x002fe4000fffe03f */
[----:B--2---:R3:W1:Y:S05]  /*0e90*/  @!P1 R2UR UR31, R0 ;  /* 0x00000000001f93c2 */ /* 0x00466a00000e0000 */
[----:B------:R-:W-:-:S05]  /*0ea0*/  @!UP6 ULDC UR27, c[0x0][0x214] ;  /* 0x00008500001beab9 */ /* 0x000fca0000000800 */
[----:B------:R-:W-:Y:S05]  /*0eb0*/  @!P0 BRA `(.L_x_1631) ;  /* 0x0000007000008947 */ /* 0x000fea0003800000 */
[----:B----4-:R-:W-:-:S13]  /*0ec0*/  PLOP3.LUT P0, PT, PT, PT, UP5, 0x80, 0x0 ;  /* 0x000000000000781c */ /* 0x010fda0003f0f058 */
[----:B---3--:R-:W2:Y:S04]  /*0ed0*/  @P0 LDG.E R0, [R4.64+0x4] ;  /* 0x0000040404000981 */ /* 0x008ea8000c1e1900 */
[----:B------:R-:W3:Y:S01]  /*0ee0*/  @!P0 LDG.E R4, [R4.64] ;  /* 0x0000000404048981 */ /* 0x000ee2000c1e1900 */
[----:B--2---:R-:W2:Y:S02]  /*0ef0*/  @P0 R2UR UR6, R0 ;  /* 0x00000000000603c2 */ /* 0x004ea400000e0000 */
[----:B-12---:R-:W-:-:S11]  /*0f00*/  @UP5 UIADD3 UR8, UR6, -UR31, URZ ;  /* 0x8000001f06085290 */ /* 0x006fd6000fffe03f */
[----:B---3--:R1:W2:Y:S01]  /*0f10*/  @!P0 R2UR UR8, R4 ;  /* 0x00000000040883c2 */ /* 0x0082a200000e0000 */
[----:B------:R-:W-:-:S07]  /*0f20*/  DEPBAR.LE SB1, 0x0, {2} ;  /* 0x000090040000791a */ /* 0x000fce0000000000 */
.L_x_1631:
        /* <DEDUP_REMOVED lines=26> */
[----:B-1----:R-:W-:-:S02]  /*10d0*/  UISETP.NE.AND UP0, UPT, UR31, -0x1, UPT ;  /* 0xffffffff1f00788c */ /* 0x002fc4000bf05270 */
        /* <DEDUP_REMOVED lines=31> */
.L_x_1633:
        /* <DEDUP_REMOVED lines=18> */
.L_x_1634:
        /* <DEDUP_REMOVED lines=39> */
[----:B------:R-:W-:Y:S02]  /*1660*/  IMAD.HI.U32 R0, R5, R0, R4 ;  /* 0x0000000005007227 */ /* 0x000fe400078e0004 */
[----:B------:R-:W-:Y:S02]  /*1670*/  ULDC UR12, c[0x0][0x234] ;  /* 0x00008d00000c7ab9 */ /* 0x000fe40000000800 */
[----:B------:R-:W-:-:S02]  /*1680*/  UIADD3 UR8, UP0, UR16, UR8, URZ ;  /* 0x0000000810087290 */ /* 0x000fc4000ff1e03f */
[----:B------:R-:W-:Y:S02]  /*1690*/  IMAD.HI.U32 R0, R0, R2, RZ ;  /* 0x0000000200007227 */ /* 0x000fe400078e00ff */
[----:B------:R-:W-:Y:S02]  /*16a0*/  UIADD3.X UR9, UR32, UR7, URZ, UP0, !UPT ;  /* 0x0000000720097290 */ /* 0x000fe400087fe43f */
        /* <DEDUP_REMOVED lines=8> */
[----:B------:R-:W-:-:S02]  /*1730*/  USEL UR12, UR11, URZ, UP3 ;  /* 0x0000003f0b0c7287 */ /* 0x000fc40009800000 */
[----:B------:R-:W-:-:S03]  /*1740*/  UIADD3 UR10, UR9, UR10, URZ ;  /* 0x0000000a090a7290 */ /* 0x000fc6000fffe03f */
        /* <DEDUP_REMOVED lines=16> */
.L_x_1635:
[----:B------:R-:W-:Y:S02]  /*1850*/  UMOV UR11, UR52 ;  /* 0x00000034000b7c82 */ /* 0x000fe40008000000 */
.L_x_1636:
[----:B------:R-:W2:Y:S04]  /*1860*/  LDL.64 R4, [R1+0x40] ;  /* 0x0000400001047983 */ /* 0x000ea80000100a00 */
[----:B------:R1:W3:Y:S01]  /*1870*/  LDL.64 R16, [R1+0x40] ;  /* 0x0000400001107983 */ /* 0x0002e20000100a00 */
[----:B------:R-:W-:Y:S01]  /*1880*/  UIADD3 UR8, UP5, UP4, UR8, UR46, UR48 ;  /* 0x0000002e08087290 */ /* 0x000fe2000fcbe030 */
[----:B------:R-:W-:Y:S01]  /*1890*/  BSSY B1, `(.L_x_1632) ;  /* 0x0000895000017945 */ /* 0x000fe20003800000 */
[----:B------:R-:W-:Y:S01]  /*18a0*/  USHF.R.S32.HI UR14, URZ, 0x1f, UR38 ;  /* 0x0000001f3f0e7899 */ /* 0x000fe20008011426 */
[----:B------:R-:W4:Y:S01]  /*18b0*/  S2R R22, SR_TID.X ;  /* 0x0000000000167919 */ /* 0x000f220000002100 */
[----:B------:R-:W-:-:S02]  /*18c0*/  UIADD3 UR18, UP1, UP0, UR18, UR8, UR20 ;  /* 0x0000000812127290 */ /* 0x000fc4000f83e014 */
[----:B------:R-:W-:Y:S01]  /*18d0*/  UIADD3.X UR7, UR10, UR50, UR55, UP5, UP4 ;  /* 0x000000320a077290 */ /* 0x000fe2000afe8437 */
[----:B------:R-:W5:Y:S01]  /*18e0*/  S2R R23, SR_TID.X ;  /* 0x0000000000177919 */ /* 0x000f620000002100 */
[----:B------:R-:W-:Y:S02]  /*18f0*/  ULDC.64 UR8, c[0x0][0x1a8] ;  /* 0x00006a0000087ab9 */ /* 0x000fe40000000a00 */
[----:B------:R-:W-:Y:S01]  /*1900*/  UIADD3.X UR13, UR12, UR7, UR13, UP1, UP0 ;  /* 0x000000070c0d7290 */ /* 0x000fe20008fe040d */
[----:B------:R-:W1:Y:S01]  /*1910*/  S2R R21, SR_TID.X ;  /* 0x0000000000157919 */ /* 0x000e620000002100 */
[----:B------:R-:W-:Y:S02]  /*1920*/  UIMAD UR7, UR14, UR8, URZ ;  /* 0x000000080e0772a4 */ /* 0x000fe4000f8e023f */
[----:B------:R-:W-:Y:S02]  /*1930*/  UISETP.GE.AND UP0, UPT, UR27, 0x1, UPT ;  /* 0x000000011b00788c */ /* 0x000fe4000bf06270 */
[----:B------:R-:W-:-:S02]  /*1940*/  UIMAD UR12, UR38, UR9, UR7 ;  /* 0x00000009260c72a4 */ /* 0x000fc4000f8e0207 */
[----:B------:R-:W-:Y:S02]  /*1950*/  UMOV UR20, 0x4 ;  /* 0x0000000400147882 */ /* 0x000fe40000000000 */
[----:B------:R-:W-:Y:S02]  /*1960*/  ULDC.64 UR8, c[0x0][0x378] ;  /* 0x0000de0000087ab9 */ /* 0x000fe40000000a00 */
[----:B------:R-:W-:-:S04]  /*1970*/  UIMAD UR7, UR14, UR8, URZ ;  /* 0x000000080e0772a4 */ /* 0x000fc8000f8e023f */
[----:B------:R-:W-:Y:S01]  /*1980*/  UIMAD UR10, UR38, UR9, UR7 ;  /* 0x00000009260a72a4 */ /* 0x000fe2000f8e0207 */
[----:B----4-:R-:W-:Y:S02]  /*1990*/  SHF.R.S32.HI R22, RZ, 0x1f, R22 ;  /* 0x0000001fff167819 */ /* 0x010fe40000011416 */
[----:B------:R-:W-:Y:S02]  /*19a0*/  ULDC.64 UR8, c[0x0][0x370] ;  /* 0x0000dc0000087ab9 */ /* 0x000fe40000000a00 */
[----:B-----5:R-:W-:Y:S01]  /*19b0*/  LEA.HI R22, R22, R23, RZ, 0x3 ;  /* 0x0000001716167211 */ /* 0x020fe200078f18ff */
[----:B------:R-:W-:Y:S02]  /*19c0*/  UIMAD UR7, UR32, UR8, URZ ;  /* 0x00000008200772a4 */ /* 0x000fe4000f8e023f */
[----:B------:R-:W-:Y:S01]  /*19d0*/  UIADD3 UR8, UR16, UR15, URZ ;  /* 0x0000000f10087290 */ /* 0x000fe2000fffe03f */
[----:B------:R-:W-:Y:S01]  /*19e0*/  SHF.R.S32.HI R22, RZ, 0x3, R22 ;  /* 0x00000003ff167819 */ /* 0x000fe20000011416 */
[----:B------:R-:W-:-:S02]  /*19f0*/  UIMAD UR7, UR16, UR9, UR7 ;  /* 0x00000009100772a4 */ /* 0x000fc4000f8e0207 */
[----:B------:R-:W-:Y:S01]  /*1a00*/  UIADD3 UR9, UR16, UR11, URZ ;  /* 0x0000000b10097290 */ /* 0x000fe2000fffe03f */
[----:B------:R-:W-:Y:S01]  /*1a10*/  SHF.R.S32.HI R15, RZ, 0x1f, R22 ;  /* 0x0000001fff0f7819 */ /* 0x000fe20000011416 */
[----:B------:R-:W-:Y:S01]  /*1a20*/  ULDC.64 UR14, c[0x0][0x200] ;  /* 0x00008000000e7ab9 */ /* 0x000fe20000000a00 */
[----:B------:R-:W-:Y:S01]  /*1a30*/  IADD3 R2, P1, R22, UR16, RZ ;  /* 0x0000001016027c10 */ /* 0x000fe2000ff3e0ff */
[----:B------:R-:W-:-:S03]  /*1a40*/  UIMAD.WIDE UR14, UR8, UR20, UR14 ;  /* 0x00000014080e72a5 */ /* 0x000fc6000f8e020e */
[----:B--2---:R-:W-:Y:S01]  /*1a50*/  IADD3.X R5, R15, UR32, RZ, P1, !PT ;  /* 0x000000200f057c10 */ /* 0x004fe20008ffe4ff */
[----:B---3--:R-:W-:-:S04]  /*1a60*/  IMAD.MOV.U32 R16, RZ, RZ, R4 ;  /* 0x000000ffff107224 */ /* 0x008fc800078e0004 */
[----:B------:R-:W-:Y:S01]  /*1a70*/  IMAD R5, R5, c[0x0][0x190], RZ ;  /* 0x0000640005057a24 */ /* 0x000fe200078e02ff */
[----:B------:R-:W-:Y:S02]  /*1a80*/  SHF.R.S32.HI R17, RZ, 0x1f, R16 ;  /* 0x0000001fff117819 */ /* 0x000fe40000011410 */
[----:B------:R-:W-:-:S03]  /*1a90*/  IADD3 R4, P0, R16, UR23, RZ ;  /* 0x0000001710047c10 */ /* 0x000fc6000ff1e0ff */
[C---:B------:R-:W-:Y:S01]  /*1aa0*/  IMAD.WIDE.U32 R6, R2.reuse, c[0x0][0x190], R16 ;  /* 0x0000640002067a25 */ /* 0x040fe200078e0010 */
[----:B------:R2:W-:Y:S03]  /*1ab0*/  STL [R1+0x44], R17 ;  /* 0x0000441101007387 */ /* 0x0005e60000100800 */
[----:B------:R-:W-:Y:S01]  /*1ac0*/  IMAD R2, R2, c[0x0][0x194], R5 ;  /* 0x0000650002027a24 */ /* 0x000fe200078e0205 */
[----:B------:R-:W-:Y:S02]  /*1ad0*/  IADD3 R6, P1, R6, UR39, RZ ;  /* 0x0000002706067c10 */ /* 0x000fe4000ff3e0ff */
[----:B------:R-:W-:Y:S02]  /*1ae0*/  IADD3.X R5, R17, UR24, RZ, P0, !PT ;  /* 0x0000001811057c10 */ /* 0x000fe400087fe4ff */
[----:B------:R-:W-:Y:S01]  /*1af0*/  IADD3.X R7, R7, UR35, R2, P1, !PT ;  /* 0x0000002307077c10 */ /* 0x000fe20008ffe402 */
[----:B------:R-:W-:-:S04]  /*1b00*/  IMAD.U32 R2, RZ, RZ, UR16 ;  /* 0x00000010ff027e24 */ /* 0x000fc8000f8e00ff */
[----:B------:R-:W-:-:S04]  /*1b10*/  IMAD.WIDE.U32 R4, R2, c[0x0][0x370], R4 ;  /* 0x0000dc0002047a25 */ /* 0x000fc800078e0004 */
[----:B------:R-:W-:Y:S01]  /*1b20*/  IMAD.U32 R2, RZ, RZ, UR38 ;  /* 0x00000026ff027e24 */ /* 0x000fe2000f8e00ff */
[----:B------:R-:W-:Y:S01]  /*1b30*/  IADD3 R5, R5, UR7, RZ ;  /* 0x0000000705057c10 */ /* 0x000fe2000fffe0ff */
[----:B------:R-:W-:Y:S02]  /*1b40*/  ULEA.HI.SX32 UR7, UR34, 0xffffffff, 0x1a ;  /* 0xffffffff22077891 */ /* 0x000fe4000f8fd23f */
[----:B------:R-:W-:-:S04]  /*1b50*/  IMAD.WIDE.U32 R6, R2, c[0x0][0x1a8], R6 ;  /* 0x00006a0002067a25 */ /* 0x000fc800078e0006 */
[----:B------:R-:W-:Y:S01]  /*1b60*/  IMAD.WIDE.U32 R4, R2, c[0x0][0x378], R4 ;  /* 0x0000de0002047a25 */ /* 0x000fe200078e0004 */
[----:B-1----:R-:W-:Y:S02]  /*1b70*/  SHF.R.S32.HI R2, RZ, 0x1f, R21 ;  /* 0x0000001fff027819 */ /* 0x002fe40000011415 */
[----:B------:R-:W-:Y:S02]  /*1b80*/  IADD3 R9, R7, UR12, RZ ;  /* 0x0000000c07097c10 */ /* 0x000fe4000fffe0ff */
[----:B------:R-:W-:Y:S02]  /*1b90*/  LEA.HI R2, R2, R21, RZ, 0x5 ;  /* 0x0000001502027211 */ /* 0x000fe400078f28ff */
[----:B------:R-:W-:Y:S01]  /*1ba0*/  IADD3 R5, R5, UR10, RZ ;  /* 0x0000000a05057c10 */ /* 0x000fe2000fffe0ff */
[----:B------:R-:W-:Y:S01]  /*1bb0*/  ULDC.64 UR10, c[0x0][0x3c8] ;  /* 0x0000f200000a7ab9 */ /* 0x000fe20000000a00 */
[----:B------:R-:W-:Y:S01]  /*1bc0*/  LOP3.LUT R7, R2, 0xffffffe0, RZ, 0xc0, !PT ;  /* 0xffffffe002077812 */ /* 0x000fe200078ec0ff */
[----:B------:R-:W-:Y:S01]  /*1bd0*/  UIMAD.WIDE UR8, UR9, UR20, UR10 ;  /* 0x00000014090872a5 */ /* 0x000fe2000f8e020a */
[----:B------:R-:W-:Y:S01]  /*1be0*/  SHF.R.S32.HI R2, RZ, 0x5, R2 ;  /* 0x00000005ff027819 */ /* 0x000fe20000011402 */
[----:B------:R-:W-:Y:S01]  /*1bf0*/  IMAD.WIDE.U32 R4, R22, c[0x0][0x370], R4 ;  /* 0x0000dc0016047a25 */ /* 0x000fe200078e0004 */
[----:B------:R-:W-:-:S03]  /*1c00*/  LEA R8, P1, R6, c[0x0][0x160], 0x1 ;  /* 0x0000580006087a11 */ /* 0x000fc600078208ff */
[----:B------:R-:W-:Y:S01]  /*1c10*/  IMAD.IADD R21, R21, 0x1, -R7 ;  /* 0x0000000115157824 */ /* 0x000fe200078e0a07 */
[----:B------:R-:W-:Y:S01]  /*1c20*/  LEA.HI.X R9, R6, c[0x0][0x164], R9, 0x1, P1 ;  /* 0x0000590006097a11 */ /* 0x000fe200008f0c09 */
[----:B------:R-:W-:Y:S01]  /*1c30*/  IMAD R7, R15, c[0x0][0x370], RZ ;  /* 0x0000dc000f077a24 */ /* 0x000fe200078e02ff */
[----:B------:R-:W-:Y:S01]  /*1c40*/  LEA R6, P2, R4, c[0x0][0x330], 0x1 ;  /* 0x0000cc0004067a11 */ /* 0x000fe200078408ff */
[----:B------:R-:W-:Y:S02]  /*1c50*/  IMAD R2, R2, UR47, R21 ;  /* 0x0000002f02027c24 */ /* 0x000fe4000f8e0215 */
[----:B------:R-:W-:-:S03]  /*1c60*/  IMAD R11, R22, c[0x0][0x374], R7 ;  /* 0x0000dd00160b7a24 */ /* 0x000fc600078e0207 */
[----:B------:R-:W-:-:S04]  /*1c70*/  IADD3 R7, P0, R2, UR18, RZ ;  /* 0x0000001202077c10 */ /* 0x000fc8000ff1e0ff */
[----:B------:R-:W-:Y:S01]  /*1c80*/  LEA.HI.X.SX32 R10, R2, UR13, 0x1, P0 ;  /* 0x0000000d020a7c11 */ /* 0x000fe200080f0eff */
[----:B------:R-:W-:Y:S01]  /*1c90*/  IMAD.IADD R2, R5, 0x1, R11 ;  /* 0x0000000105027824 */ /* 0x000fe200078e020b */
[----:B------:R-:W-:Y:S02]  /*1ca0*/  PLOP3.LUT P0, PT, PT, PT, UP0, 0x80, 0x0 ;  /* 0x000000000000781c */ /* 0x000fe40003f0f008 */
[----:B------:R-:W-:-:S04]  /*1cb0*/  LEA R234, P1, R7, c[0x0][0x350], 0x2 ;  /* 0x0000d40007ea7a11 */ /* 0x000fc800078210ff */
[----:B------:R-:W-:Y:S02]  /*1cc0*/  LEA.HI.X R235, R7, c[0x0][0x354], R10, 0x2, P1 ;  /* 0x0000d50007eb7a11 */ /* 0x000fe400008f140a */
[----:B------:R-:W-:-:S05]  /*1cd0*/  LEA.HI.X R7, R4, c[0x0][0x334], R2, 0x1, P2 ;  /* 0x0000cd0004077a11 */ /* 0x000fca00010f0c02 */
[----:B------:R-:W-:Y:S05]  /*1ce0*/  @!P0 BRA `(.L_x_1637) ;  /* 0x00007c5000008947 */ /* 0x000fea0003800000 */
[----:B--2---:R-:W2:Y:S01]  /*1cf0*/  LDL R13, [R1+0x48] ;  /* 0x00004800010d7983 */ /* 0x004ea20000100800 */
[----:B------:R-:W-:Y:S01]  /*1d00*/  PLOP3.LUT P0, PT, PT, PT, UP3, 0x80, 0x0 ;  /* 0x000000000000781c */ /* 0x000fe20003f0f038 */
[----:B------:R-:W-:Y:S01]  /*1d10*/  UIMAD UR12, UR7, -0x40, UR27 ;  /* 0xffffffc0070c78a4 */ /* 0x000fe2000f8e021b */
[----:B------:R-:W-:Y:S01]  /*1d20*/  IADD3 R10, R22, 0x20, RZ ;  /* 0x00000020160a7810 */ /* 0x000fe20007ffe0ff */
[----:B------:R-:W-:Y:S01]  /*1d30*/  IMAD.MOV.U32 R226, RZ, RZ, 0x40 ;  /* 0x00000040ffe27424 */ /* 0x000fe200078e00ff */
[----:B------:R-:W-:Y:S01]  /*1d40*/  UMOV UR11, UR8 ;  /* 0x00000008000b7c82 */ /* 0x000fe20008000000 */
[----:B------:R-:W-:Y:S01]  /*1d50*/  IMAD.MOV.U32 R242, RZ, RZ, R6 ;  /* 0x000000fffff27224 */ /* 0x000fe200078e0006 */
[----:B------:R-:W-:Y:S01]  /*1d60*/  ULEA.HI UR8, UR7, UR7, URZ, 0x1 ;  /* 0x0000000707087291 */ /* 0x000fe2000f8f083f */
[----:B------:R-:W-:Y:S01]  /*1d70*/  ISETP.GE.AND P1, PT, R10, UR12, PT ;  /* 0x0000000c0a007c0c */ /* 0x000fe2000bf26270 */
[----:B------:R-:W-:Y:S01]  /*1d80*/  IMAD.WIDE.U32 R4, R226, c[0x0][0x370], RZ ;  /* 0x0000dc00e2047a25 */ /* 0x000fe200078e00ff */
[----:B------:R-:W-:Y:S01]  /*1d90*/  ISETP.GE.AND P2, PT, R22, UR12, PT ;  /* 0x0000000c16007c0c */ /* 0x000fe2000bf46270 */
[----:B------:R-:W-:Y:S01]  /*1da0*/  ULOP3.LUT UR8, UR8, 0xfffffffe, URZ, 0xc0, !UPT ;  /* 0xfffffffe08087892 */ /* 0x000fe2000f8ec03f */
[----:B------:R-:W-:Y:S01]  /*1db0*/  BSSY B0, `(.L_x_1638) ;  /* 0x0000040000007945 */ /* 0x000fe20003800000 */
[----:B------:R-:W-:Y:S01]  /*1dc0*/  IMAD.MOV.U32 R243, RZ, RZ, R7 ;  /* 0x000000fffff37224 */ /* 0x000fe200078e0007 */
[----:B------:R-:W-:Y:S01]  /*1dd0*/  @P0 BAR.SYNC.DEFER_BLOCKING 0x0 ;  /* 0x0000000000000b1d */ /* 0x000fe20000010000 */
[----:B------:R-:W-:Y:S01]  /*1de0*/  IMAD R2, R226, c[0x0][0x374], RZ ;  /* 0x0000dd00e2027a24 */ /* 0x000fe200078e02ff */
[----:B------:R-:W-:Y:S01]  /*1df0*/  UIADD3 UR8, UR7, -UR8, URZ ;  /* 0x8000000807087290 */ /* 0x000fe2000fffe03f */
[----:B------:R-:W-:-:S02]  /*1e00*/  IMAD.MOV.U32 R240, RZ, RZ, R8 ;  /* 0x000000fffff07224 */ /* 0x000fc400078e0008 */
[----:B------:R-:W-:Y:S01]  /*1e10*/  IMAD.MOV.U32 R241, RZ, RZ, R9 ;  /* 0x000000fffff17224 */ /* 0x000fe200078e0009 */
[----:B------:R-:W-:Y:S01]  /*1e20*/  UISETP.NE.AND UP0, UPT, UR8, 0x1, UPT ;  /* 0x000000010800788c */ /* 0x000fe2000bf05270 */
[----:B------:R-:W-:Y:S01]  /*1e30*/  @!P1 IADD3 R4, P3, R242, R4, RZ ;  /* 0x00000004f2049210 */ /* 0x000fe20007f7e0ff */
[----:B------:R-:W-:Y:S02]  /*1e40*/  UMOV UR10, UR9 ;  /* 0x00000009000a7c82 */ /* 0x000fe40008000000 */
[----:B------:R-:W-:Y:S01]  /*1e50*/  UMOV UR8, UR14 ;  /* 0x0000000e00087c82 */ /* 0x000fe20008000000 */
[----:B------:R-:W-:Y:S01]  /*1e60*/  @!P1 IADD3.X R5, R243, R5, R2, P3, !PT ;  /* 0x00000005f3059210 */ /* 0x000fe20001ffe402 */
[----:B------:R-:W-:Y:S01]  /*1e70*/  UMOV UR9, UR15 ;  /* 0x0000000f00097c82 */ /* 0x000fe20008000000 */
[----:B------:R-:W-:Y:S01]  /*1e80*/  PLOP3.LUT P0, PT, PT, PT, UP0, 0x80, 0x0 ;  /* 0x000000000000781c */ /* 0x000fe20003f0f008 */
        /* <DEDUP_REMOVED lines=43> */
.L_x_1639:
[----:B------:R-:W-:Y:S01]  /*2140*/  @!PT LDS RZ, [RZ] ;  /* 0x00000000fffff984 */ /* 0x000fe20000000800 */
[----:B------:R-:W-:Y:S01]  /*2150*/  @!PT LDS RZ, [RZ] ;  /* 0x00000000fffff984 */ /* 0x000fe20000000800 */
[----:B------:R-:W-:Y:S01]  /*2160*/  @!PT LDS RZ, [RZ] ;  /* 0x00000000fffff984 */ /* 0x000fe20000000800 */
[----:B-1----:R1:W-:Y:S04]  /*2170*/  LDGSTS.E.BYPASS.LTC128B.128 [R236], [R240.64] ;  /* 0x00000000f0ec7fae */ /* 0x0023e8000b901d44 */
[----:B------:R1:W-:Y:S04]  /*2180*/  LDGSTS.E.BYPASS.LTC128B.128 [R236+0x2000], [R240.64+0x80] ;  /* 0x02000080f0ec7fae */ /* 0x0003e8000b901d44 */
[----:B------:R1:W-:Y:S04]  /*2190*/  LDGSTS.E.BYPASS.LTC128B.128 [R236+0x4000], [R240.64+0x100] ;  /* 0x04000100f0ec7fae */ /* 0x0003e8000b901d44 */
[----:B------:R1:W-:Y:S02]  /*21a0*/  LDGSTS.E.BYPASS.LTC128B.128 [R236+0x6000], [R240.64+0x180] ;  /* 0x06000180f0ec7fae */ /* 0x0003e4000b901d44 */
.L_x_1640:
[----:B------:R-:W-:Y:S05]  /*21b0*/  BSYNC B0 ;  /* 0x0000000000007941 */ /* 0x000fea0003800000 */
.L_x_1638:
        /* <DEDUP_REMOVED lines=21> */
.L_x_1642:
        /* <DEDUP_REMOVED lines=9> */
.L_x_1643:
[----:B------:R-:W-:Y:S05]  /*23a0*/  BSYNC B0 ;  /* 0x0000000000007941 */ /* 0x000fea0003800000 */
.L_x_1641:
[----:B------:R-:W-:Y:S01]  /*23b0*/  ULDC.64 UR14, c[0x0][0x198] ;  /* 0x00006600000e7ab9 */ /* 0x000fe20000000a00 */
[----:B--2---:R-:W-:Y:S01]  /*23c0*/  IMAD.U32 R4, RZ, RZ, UR19 ;  /* 0x00000013ff047e24 */ /* 0x004fe2000f8e00ff */
[----:B------:R-:W-:-:S03]  /*23d0*/  UIMAD UR13, UR17, UR14, URZ ;  /* 0x0000000e110d72a4 */ /* 0x000fc6000f8e023f */
[----:B------:R-:W-:Y:S01]  /*23e0*/  IMAD.WIDE.U32 R6, R4, c[0x0][0x198], R16 ;  /* 0x0000660004067a25 */ /* 0x000fe200078e0010 */
[----:B------:R-:W-:-:S03]  /*23f0*/  UIMAD UR16, UR19, UR15, UR13 ;  /* 0x0000000f131072a4 */ /* 0x000fc6000f8e020d */
[----:B------:R-:W-:Y:S01]  /*2400*/  ULDC.64 UR14, c[0x0][0x1a0] ;  /* 0x00006800000e7ab9 */ /* 0x000fe20000000a00 */
[----:B------:R-:W-:Y:S01]  /*2410*/  IMAD.WIDE.U32 R4, R4, c[0x0][0x1a0], R16 ;  /* 0x0000680004047a25 */ /* 0x000fe200078e0010 */
[----:B------:R-:W-:Y:S01]  /*2420*/  UIMAD UR13, UR17, UR14, URZ ;  /* 0x0000000e110d72a4 */ /* 0x000fe2000f8e023f */
[----:B------:R-:W-:Y:S02]  /*2430*/  IADD3 R6, P3, R6, UR25, RZ ;  /* 0x0000001906067c10 */ /* 0x000fe4000ff7e0ff */
[----:B------:R-:W-:Y:S01]  /*2440*/  IMAD.U32 R9, RZ, RZ, UR16 ;  /* 0x00000010ff097e24 */ /* 0x000fe2000f8e00ff */
[----:B------:R-:W-:Y:S01]  /*2450*/  UIMAD UR14, UR19, UR15, UR13 ;  /* 0x0000000f130e72a4 */ /* 0x000fe2000f8e020d */
[----:B------:R-:W-:Y:S01]  /*2460*/  IADD3 R8, P2, R4, UR21, RZ ;  /* 0x0000001504087c10 */ /* 0x000fe2000ff5e0ff */
[----:B------:R-:W-:Y:S01]  /*2470*/  UIMAD UR13, UR28, -0x40, UR6 ;  /* 0xffffffc01c0d78a4 */ /* 0x000fe2000f8e0206 */
[----:B------:R-:W-:Y:S01]  /*2480*/  IMAD R4, R12, c[0x0][0x1b0], RZ ;  /* 0x00006c000c047a24 */ /* 0x000fe200078e02ff */
[----:B------:R-:W-:-:S02]  /*2490*/  IADD3.X R7, R7, UR26, R9, P3, !PT ;  /* 0x0000001a07077c10 */ /* 0x000fc40009ffe409 */
[----:B------:R-:W-:Y:S02]  /*24a0*/  MOV R2, UR14 ;  /* 0x0000000e00027c02 */ /* 0x000fe40008000f00 */
[----:B------:R-:W-:Y:S01]  /*24b0*/  ISETP.GE.AND P1, PT, R10, UR13, PT ;  /* 0x0000000d0a007c0c */ /* 0x000fe2000bf26270 */
[----:B------:R-:W-:Y:S01]  /*24c0*/  IMAD R10, R0, c[0x0][0x1b4], R4 ;  /* 0x00006d00000a7a24 */ /* 0x000fe200078e0204 */
[----:B------:R-:W-:Y:S01]  /*24d0*/  IADD3.X R9, R5, UR22, R2, P2, !PT ;  /* 0x0000001605097c10 */ /* 0x000fe200097fe402 */
[----:B------:R-:W-:Y:S01]  /*24e0*/  IMAD R2, R12, c[0x0][0x1b8], RZ ;  /* 0x00006e000c027a24 */ /* 0x000fe200078e02ff */
[----:B------:R-:W-:Y:S01]  /*24f0*/  ISETP.GE.AND P2, PT, R22, UR13, PT ;  /* 0x0000000d16007c0c */ /* 0x000fe2000bf46270 */
[----:B------:R-:W-:-:S04]  /*2500*/  IMAD.WIDE.U32 R4, R0, c[0x0][0x1b0], R6 ;  /* 0x00006c0000047a25 */ /* 0x000fc800078e0006 */
[C---:B------:R-:W-:Y:S02]  /*2510*/  IMAD R2, R0.reuse, c[0x0][0x1bc], R2 ;  /* 0x00006f0000027a24 */ /* 0x040fe400078e0202 */
[----:B------:R-:W-:Y:S02]  /*2520*/  IMAD.WIDE.U32 R8, R0, c[0x0][0x1b8], R8 ;  /* 0x00006e0000087a25 */ /* 0x000fe400078e0008 */
[C---:B------:R-:W-:Y:S02]  /*2530*/  @!P1 IADD3 R18, P3, R22.reuse, 0x20, RZ ;  /* 0x0000002016129810 */ /* 0x040fe40007f7e0ff */
[----:B------:R-:W-:Y:S02]  /*2540*/  IMAD.IADD R7, R5, 0x1, R10 ;  /* 0x0000000105077824 */ /* 0x000fe400078e020a */
[----:B------:R-:W-:Y:S01]  /*2550*/  IMAD.IADD R5, R9, 0x1, R2 ;  /* 0x0000000109057824 */ /* 0x000fe200078e0202 */
[----:B------:R-:W-:Y:S01]  /*2560*/  @!P1 IADD3.X R2, RZ, R15, RZ, P3, !PT ;  /* 0x0000000fff029210 */ /* 0x000fe20001ffe4ff */
[--C-:B------:R-:W-:Y:S01]  /*2570*/  @!P2 IMAD.MOV.U32 R6, RZ, RZ, R4.reuse ;  /* 0x000000ffff06a224 */ /* 0x100fe200078e0004 */
[----:B------:R-:W-:Y:S01]  /*2580*/  @!P1 IADD3 R0, P3, R22, 0x20, RZ ;  /* 0x0000002016009810 */ /* 0x000fe20007f7e0ff */
[----:B------:R-:W-:Y:S01]  /*2590*/  @!P1 IMAD.MOV.U32 R10, RZ, RZ, R4 ;  /* 0x000000ffff0a9224 */ /* 0x000fe200078e0004 */
[----:B------:R-:W-:Y:S01]  /*25a0*/  @!P1 MOV R11, R7 ;  /* 0x00000007000b9202 */ /* 0x000fe20000000f00 */
[--C-:B------:R-:W-:Y:S01]  /*25b0*/  @!P2 IMAD.MOV.U32 R4, RZ, RZ, R8.reuse ;  /* 0x000000ffff04a224 */ /* 0x100fe200078e0008 */
[----:B------:R-:W-:Y:S01]  /*25c0*/  @!P1 MOV R13, R5 ;  /* 0x00000005000d9202 */ /* 0x000fe20000000f00 */
[----:B------:R-:W-:-:S02]  /*25d0*/  @!P1 IMAD.MOV.U32 R12, RZ, RZ, R8 ;  /* 0x000000ffff0c9224 */ /* 0x000fc400078e0008 */
[----:B------:R-:W-:Y:S02]  /*25e0*/  @!P1 IMAD R2, R2, c[0x0][0x198], RZ ;  /* 0x0000660002029a24 */ /* 0x000fe400078e02ff */
[----:B------:R-:W-:Y:S02]  /*25f0*/  @!P1 IMAD.X R8, RZ, RZ, R15, P3 ;  /* 0x000000ffff089224 */ /* 0x000fe400018e060f */
[----:B------:R-:W-:Y:S02]  /*2600*/  @!P2 IMAD R14, R15, c[0x0][0x198], RZ ;  /* 0x000066000f0eaa24 */ /* 0x000fe400078e02ff */
[----:B------:R-:W-:Y:S02]  /*2610*/  @!P1 IMAD R20, R18, c[0x0][0x19c], R2 ;  /* 0x0000670012149a24 */ /* 0x000fe400078e0202 */
[----:B------:R-:W-:Y:S02]  /*2620*/  @!P1 IMAD R2, R8, c[0x0][0x1a0], RZ ;  /* 0x0000680008029a24 */ /* 0x000fe400078e02ff */
[----:B------:R-:W-:-:S02]  /*2630*/  @!P2 IMAD R8, R22, c[0x0][0x19c], R14 ;  /* 0x000067001608aa24 */ /* 0x000fc400078e020e */
[----:B------:R-:W-:-:S04]  /*2640*/  @!P2 IMAD.WIDE.U32 R16, R22, c[0x0][0x198], R6 ;  /* 0x000066001610aa25 */ /* 0x000fc800078e0006 */
[----:B------:R-:W-:Y:S02]  /*2650*/  @!P2 IMAD R9, R15, c[0x0][0x1a0], RZ ;  /* 0x000068000f09aa24 */ /* 0x000fe400078e02ff */
[----:B------:R-:W-:-:S04]  /*2660*/  @!P2 IMAD.WIDE.U32 R14, R22, c[0x0][0x1a0], R4 ;  /* 0x00006800160eaa25 */ /* 0x000fc800078e0004 */
[----:B------:R-:W-:Y:S01]  /*2670*/  @!P1 IMAD.WIDE.U32 R18, R18, c[0x0][0x198], R10 ;  /* 0x0000660012129a25 */ /* 0x000fe200078e000a */
[----:B------:R-:W-:-:S03]  /*2680*/  @!P2 LEA R10, P6, R16, c[0x0][0x168], 0x1 ;  /* 0x00005a00100aaa11 */ /* 0x000fc600078c08ff */
[----:B------:R-:W-:Y:S01]  /*2690*/  @!P2 IMAD.IADD R5, R17, 0x1, R8 ;  /* 0x000000011105a824 */ /* 0x000fe200078e0208 */
[----:B------:R-:W-:Y:S01]  /*26a0*/  @!P1 IADD3 R7, R19, R20, RZ ;  /* 0x0000001413079210 */ /* 0x000fe20007ffe0ff */
[----:B------:R-:W-:Y:S01]  /*26b0*/  @!P2 IMAD R9, R22, c[0x0][0x1a4], R9 ;  /* 0x000069001609aa24 */ /* 0x000fe200078e0209 */
[----:B------:R-:W-:Y:S01]  /*26c0*/  @!P1 LEA R8, P5, R18, c[0x0][0x168], 0x1 ;  /* 0x00005a0012089a11 */ /* 0x000fe200078a08ff */
[----:B------:R-:W-:Y:S01]  /*26d0*/  @!P1 IMAD R2, R0, c[0x0][0x1a4], R2 ;  /* 0x0000690000029a24 */ /* 0x000fe200078e0202 */
[----:B------:R-:W-:Y:S01]  /*26e0*/  @!P2 LEA.HI.X R11, R16, c[0x0][0x16c], R5, 0x1, P6 ;  /* 0x00005b00100baa11 */ /* 0x000fe200030f0c05 */
[----:B------:R-:W-:Y:S01]  /*26f0*/  @!P1 IMAD.WIDE.U32 R12, R0, c[0x0][0x1a0], R12 ;  /* 0x00006800000c9a25 */ /* 0x000fe200078e000c */
[----:B------:R-:W-:Y:S01]  /*2700*/  @P2 STS.128 [R237+0x18000], RZ ;  /* 0x018000ffed002388 */ /* 0x000fe20000000c00 */
[----:B------:R-:W-:Y:S02]  /*2710*/  @!P2 LEA R6, P4, R14, c[0x0][0x170], 0x1 ;  /* 0x00005c000e06aa11 */ /* 0x000fe400078808ff */
[----:B------:R-:W-:Y:S01]  /*2720*/  @!P2 IMAD.IADD R0, R15, 0x1, R9 ;  /* 0x000000010f00a824 */ /* 0x000fe200078e0209 */
[----:B------:R-:W-:Y:S01]  /*2730*/  @P2 STS.128 [R237+0x1a000], RZ ;  /* 0x01a000ffed002388 */ /* 0x000fe20000000c00 */
[----:B------:R-:W-:-:S03]  /*2740*/  @!P1 LEA.HI.X R9, R18, c[0x0][0x16c], R7, 0x1, P5 ;  /* 0x00005b0012099a11 */ /* 0x000fc600028f0c07 */
[----:B------:R-:W-:Y:S04]  /*2750*/  @P2 STS.128 [R237+0x1c000], RZ ;  /* 0x01c000ffed002388 */ /* 0x000fe80000000c00 */
[----:B------:R-:W-:Y:S04]  /*2760*/  @P2 STS.128 [R237+0x1e000], RZ ;  /* 0x01e000ffed002388 */ /* 0x000fe80000000c00 */
[----:B------:R-:W-:Y:S01]  /*2770*/  @!PT LDS RZ, [RZ] ;  /* 0x00000000fffff984 */ /* 0x000fe20000000800 */
[----:B------:R-:W-:Y:S01]  /*2780*/  @!PT LDS RZ, [RZ] ;  /* 0x00000000fffff984 */ /* 0x000fe20000000800 */
[----:B------:R-:W-:Y:S01]  /*2790*/  @!PT LDS RZ, [RZ] ;  /* 0x00000000fffff984 */ /* 0x000fe20000000800 */
[----:B------:R2:W-:Y:S04]  /*27a0*/  @!P2 LDGSTS.E.BYPASS.LTC128B.128 [R237+0x18000], [R10.64] ;  /* 0x180000000aedafae */ /* 0x0005e8000b901d44 */
[----:B------:R2:W-:Y:S01]  /*27b0*/  @!P2 LDGSTS.E.BYPASS.LTC128B.128 [R237+0x1a000], [R10.64+0x80] ;  /* 0x1a0000800aedafae */ /* 0x0005e2000b901d44 */
[----:B------:R-:W-:-:S03]  /*27c0*/  @!P2 LEA.HI.X R7, R14, c[0x0][0x174], R0, 0x1, P4 ;  /* 0x00005d000e07aa11 */ /* 0x000fc600020f0c00 */
        /* <DEDUP_REMOVED lines=21> */
[----:B------:R4:W-:Y:S01]  /*2920*/  @!P2 LDGSTS.E.BYPASS.LTC128B.128 [R237+0x22000], [R6.64+0x80] ;  /* 0x2200008006edafae */ /* 0x0009e2000b901d44 */
[----:B---3--:R-:W-:Y:S01]  /*2930*/  MOV R8, c[0x0][0x308] ;  /* 0x0000c20000087a02 */ /* 0x008fe20000000f00 */
[----:B------:R-:W-:-:S02]  /*2940*/  IMAD.MOV.U32 R9, RZ, RZ, c[0x0][0x30c] ;  /* 0x0000c300ff097624 */ /* 0x000fc400078e00ff */
[----:B------:R4:W-:Y:S04]  /*2950*/  @!P2 LDGSTS.E.BYPASS.LTC128B.128 [R237+0x24000], [R6.64+0x100] ;  /* 0x2400010006edafae */ /* 0x0009e8000b901d44 */
[----:B------:R4:W-:Y:S04]  /*2960*/  @!P2 LDGSTS.E.BYPASS.LTC128B.128 [R237+0x26000], [R6.64+0x180] ;  /* 0x2600018006edafae */ /* 0x0009e8000b901d44 */
[----:B------:R-:W-:Y:S04]  /*2970*/  @P1 STS.128 [R237+0x21000], RZ ;  /* 0x021000ffed001388 */ /* 0x000fe80000000c00 */
[----:B------:R-:W-:Y:S04]  /*2980*/  @P1 STS.128 [R237+0x23000], RZ ;  /* 0x023000ffed001388 */ /* 0x000fe80000000c00 */
[----:B------:R-:W-:Y:S04]  /*2990*/  @P1 STS.128 [R237+0x25000], RZ ;  /* 0x025000ffed001388 */ /* 0x000fe80000000c00 */
[----:B------:R-:W-:Y:S01]  /*29a0*/  @P1 STS.128 [R237+0x27000], RZ ;  /* 0x027000ffed001388 */ /* 0x000fe20000000c00 */
[----:B------:R-:W-:-:S03]  /*29b0*/  ISETP.GE.AND P2, PT, R249, UR12, PT ;  /* 0x0000000cf9007c0c */ /* 0x000fc6000bf46270 */
[----:B------:R-:W3:Y:S01]  /*29c0*/  LDL R22, [R1+0x4c] ;  /* 0x00004c0001167983 */ /* 0x000ee20000100800 */
[----:B------:R-:W-:Y:S01]  /*29d0*/  @!P1 IMAD.IADD R2, R13, 0x1, R2 ;  /* 0x000000010d029824 */ /* 0x000fe200078e0202 */
[----:B------:R-:W-:-:S04]  /*29e0*/  @!P1 LEA R4, P3, R12, c[0x0][0x170], 0x1 ;  /* 0x00005c000c049a11 */ /* 0x000fc800078608ff */
[----:B------:R-:W-:Y:S01]  /*29f0*/  @!P1 LEA.HI.X R5, R12, c[0x0][0x174], R2, 0x1, P3 ;  /* 0x00005d000c059a11 */ /* 0x000fe200018f0c02 */
[----:B----4-:R4:W2:Y:S01]  /*2a00*/  LDG.E.64 R6, [R8.64+0x8] ;  /* 0x0000080408067981 */ /* 0x0108a2000c1e1b00 */
[----:B------:R-:W-:-:S03]  /*2a10*/  IADD3 R0, R249, 0x8, RZ ;  /* 0x00000008f9007810 */ /* 0x000fc60007ffe0ff */
[----:B------:R-:W-:Y:S01]  /*2a20*/  @!PT LDS RZ, [RZ] ;  /* 0x00000000fffff984 */ /* 0x000fe20000000800 */
[----:B------:R-:W-:Y:S01]  /*2a30*/  @!PT LDS RZ, [RZ] ;  /* 0x00000000fffff984 */ /* 0x000fe20000000800 */
[----:B------:R-:W-:Y:S01]  /*2a40*/  @!PT LDS RZ, [RZ] ;  /* 0x00000000fffff984 */ /* 0x000fe20000000800 */
[----:B------:R1:W-:Y:S04]  /*2a50*/  @!P1 LDGSTS.E.BYPASS.LTC128B.128 [R237+0x21000], [R4.64] ;  /* 0x2100000004ed9fae */ /* 0x0003e8000b901d44 */
[----:B------:R1:W-:Y:S04]  /*2a60*/  @!P1 LDGSTS.E.BYPASS.LTC128B.128 [R237+0x23000], [R4.64+0x80] ;  /* 0x2300008004ed9fae */ /* 0x0003e8000b901d44 */
[----:B------:R1:W-:Y:S04]  /*2a70*/  @!P1 LDGSTS.E.BYPASS.LTC128B.128 [R237+0x25000], [R4.64+0x100] ;  /* 0x2500010004ed9fae */ /* 0x0003e8000b901d44 */
[----:B------:R1:W-:Y:S01]  /*2a80*/  @!P1 LDGSTS.E.BYPASS.LTC128B.128 [R237+0x27000], [R4.64+0x180] ;  /* 0x2700018004ed9fae */ /* 0x0003e2000b901d44 */
[----:B------:R-:W-:-:S02]  /*2a90*/  ISETP.GE.AND P1, PT, R0, UR12, PT ;  /* 0x0000000c00007c0c */ /* 0x000fc4000bf26270 */
[----:B------:R-:W-:Y:S01]  /*2aa0*/  SHF.R.S32.HI R0, RZ, 0x1f, R21 ;  /* 0x0000001fff007819 */ /* 0x000fe20000011415 */
[----:B------:R-:W0:Y:S04]  /*2ab0*/  LDGDEPBAR ;  /* 0x00000000000079af */ /* 0x000e280000000000 */
[----:B----4-:R-:W4:Y:S01]  /*2ac0*/  LDG.E.64 R8, [R8.64] ;  /* 0x0000000408087981 */ /* 0x010f22000c1e1b00 */
[----:B------:R-:W-:Y:S01]  /*2ad0*/  MOV R247, 0x7f800000 ;  /* 0x7f80000000f77802 */ /* 0x000fe20000000f00 */
[----:B------:R-:W-:Y:S02]  /*2ae0*/  IMAD.MOV.U32 R248, RZ, RZ, 0x7f800000 ;  /* 0x7f800000fff87424 */ /* 0x000fe400078e00ff */
[----:B-1----:R-:W-:-:S04]  /*2af0*/  IMAD.MOV.U32 R4, RZ, RZ, 0x4 ;  /* 0x00000004ff047424 */ /* 0x002fc800078e00ff */
[----:B------:R-:W-:-:S05]  /*2b00*/  IMAD.WIDE R4, R249, R4, UR8 ;  /* 0x00000008f9047e25 */ /* 0x000fca000f8e0204 */
[----:B------:R1:W5:Y:S04]  /*2b10*/  @!P2 LDG.E R247, [R4.64] ;  /* 0x0000000404f7a981 */ /* 0x000368000c1e1900 */
[----:B------:R1:W5:Y:S01]  /*2b20*/  @!P1 LDG.E R248, [R4.64+0x20] ;  /* 0x0000200404f89981 */ /* 0x000362000c1e1900 */
[----:B------:R-:W-:-:S04]  /*2b30*/  IADD3 R2, R233, 0x4000, RZ ;  /* 0x00004000e9027810 */ /* 0x000fc80007ffe0ff */
[----:B------:R-:W-:-:S04]  /*2b40*/  SEL R2, R2, R233, !P0 ;  /* 0x000000e902027207 */ /* 0x000fc80004000000 */
[----:B------:R-:W-:Y:S01]  /*2b50*/  SHF.L.U32 R219, R2, 0x1, RZ ;  /* 0x0000000102db7819 */ /* 0x000fe200000006ff */
[----:B------:R-:W-:Y:S01]  /*2b60*/  IMAD.MOV.U32 R231, RZ, RZ, 0x20 ;  /* 0x00000020ffe77424 */ /* 0x000fe200078e00ff */
[----:B------:R-:W-:Y:S01]  /*2b70*/  SHF.L.U32 R222, R233, 0x1, RZ ;  /* 0x00000001e9de7819 */ /* 0x000fe200000006ff */
        /* <DEDUP_REMOVED lines=64> */
[----:B--2---:R-:W-:-:S04]  /*2f80*/  IADD3 R250, P2, P1, R6, UR41, R21 ;  /* 0x0000002906fa7c10 */ /* 0x004fc8000f95e015 */
[----:B------:R-:W-:-:S05]  /*2f90*/  IADD3.X R0, R7, UR49, R0, P2, P1 ;  /* 0x0000003107007c10 */ /* 0x000fca00097e2400 */
[----:B------:R2:W-:Y:S02]  /*2fa0*/  STL [R1+0x38], R0 ;  /* 0x0000380001007387 */ /* 0x0005e40000100800 */
[----:B--2---:R-:W-:-:S04]  /*2fb0*/  IADD3 R0, R232, 0x4000, RZ ;  /* 0x00004000e8007810 */ /* 0x004fc80007ffe0ff */
[----:B------:R-:W-:-:S05]  /*2fc0*/  SEL R0, R0, R232, !P0 ;  /* 0x000000e800007207 */ /* 0x000fca0004000000 */
[----:B------:R-:W-:Y:S02]  /*2fd0*/  IMAD.SHL.U32 R2, R0, 0x2, RZ ;  /* 0x0000000200027824 */ /* 0x000fe400078e00ff */
[----:B------:R-:W-:-:S04]  /*2fe0*/  IMAD.MOV.U32 R0, RZ, RZ, c[0x0][0x22c] ;  /* 0x00008b00ff007624 */ /* 0x000fc800078e00ff */
[----:B------:R-:W-:Y:S01]  /*2ff0*/  IMAD R0, R0, c[0x0][0x1c0], RZ ;  /* 0x0000700000007a24 */ /* 0x000fe200078e02ff */
[----:B----4-:R2:W4:Y:S03]  /*3000*/  R2UR UR14, R9 ;  /* 0x00000000090e73c2 */ /* 0x01052600000e0000 */
[----:B------:R-:W-:-:S05]  /*3010*/  IMAD.SHL.U32 R238, R0, 0x8, RZ ;  /* 0x0000000800ee7824 */ /* 0x000fca00078e00ff */
[----:B------:R1:W3:Y:S01]  /*3020*/  R2UR UR15, R8 ;  /* 0x00000000080f73c2 */ /* 0x0002e200000e0000 */
[----:B--2---:R-:W-:-:S04]  /*3030*/  SHF.L.U32 R9, R0, 0x4, RZ ;  /* 0x0000000400097819 */ /* 0x004fc800000006ff */
[C---:B------:R-:W-:Y:S02]  /*3040*/  IADD3 R7, R9.reuse, 0x40, RZ ;  /* 0x0000004009077810 */ /* 0x040fe40007ffe0ff */
[C---:B------:R-:W-:Y:S02]  /*3050*/  IADD3 R6, R9.reuse, 0x60, RZ ;  /* 0x0000006009067810 */ /* 0x040fe40007ffe0ff */
[C---:B-1----:R-:W-:Y:S02]  /*3060*/  IADD3 R8, R9.reuse, 0x20, RZ ;  /* 0x0000002009087810 */ /* 0x042fe40007ffe0ff */
[C---:B------:R-:W-:Y:S02]  /*3070*/  IADD3 R5, R9.reuse, 0x80, RZ ;  /* 0x0000008009057810 */ /* 0x040fe40007ffe0ff */
[C---:B------:R-:W-:Y:S02]  /*3080*/  IADD3 R4, R9.reuse, 0xa0, RZ ;  /* 0x000000a009047810 */ /* 0x040fe40007ffe0ff */
[C---:B------:R-:W-:Y:S01]  /*3090*/  IADD3 R10, R9.reuse, 0xc0, RZ ;  /* 0x000000c0090a7810 */ /* 0x040fe20007ffe0ff */
[----:B------:R-:W-:Y:S01]  /*30a0*/  IMAD.IADD R7, R238, 0x1, R7 ;  /* 0x00000001ee077824 */ /* 0x000fe200078e0207 */
[----:B------:R-:W-:-:S02]  /*30b0*/  IADD3 R9, R9, 0xe0, RZ ;  /* 0x000000e009097810 */ /* 0x000fc40007ffe0ff */
[C---:B------:R-:W-:Y:S01]  /*30c0*/  IADD3 R8, R238.reuse, R8, RZ ;  /* 0x00000008ee087210 */ /* 0x040fe20007ffe0ff */
[C---:B------:R-:W-:Y:S01]  /*30d0*/  IMAD.IADD R5, R238.reuse, 0x1, R5 ;  /* 0x00000001ee057824 */ /* 0x040fe200078e0205 */
[C---:B------:R-:W-:Y:S02]  /*30e0*/  IADD3 R6, R238.reuse, R6, RZ ;  /* 0x00000006ee067210 */ /* 0x040fe40007ffe0ff */
        /* <DEDUP_REMOVED lines=24> */
[----:B------:R-:W-:-:S02]  /*3270*/  IADD3 R9, R238, R8, RZ ;  /* 0x00000008ee097210 */ /* 0x000fc40007ffe0ff */
[----:B------:R2:W-:Y:S01]  /*3280*/  STL [R1+0x10], R7 ;  /* 0x0000100701007387 */ /* 0x0005e20000100800 */
[----:B------:R-:W-:-:S03]  /*3290*/  IADD3 R0, R238, R0, RZ ;  /* 0x00000000ee007210 */ /* 0x000fc60007ffe0ff */
[----:B------:R3:W-:Y:S04]  /*32a0*/  STL [R1+0xc], R6 ;  /* 0x00000c0601007387 */ /* 0x0007e80000100800 */
[----:B------:R4:W-:Y:S04]  /*32b0*/  STL [R1+0x8], R5 ;  /* 0x0000080501007387 */ /* 0x0009e80000100800 */
[----:B------:R4:W-:Y:S04]  /*32c0*/  STL [R1+0x4], R4 ;  /* 0x0000040401007387 */ /* 0x0009e80000100800 */
[----:B------:R-:W-:Y:S01]  /*32d0*/  STL [R1+0x2c], R9 ;  /* 0x00002c0901007387 */ /* 0x000fe20000100800 */
[----:B-1----:R-:W-:-:S03]  /*32e0*/  IMAD.IADD R8, R238, 0x1, R7 ;  /* 0x00000001ee087824 */ /* 0x002fc600078e0207 */
[----:B------:R1:W-:Y:S01]  /*32f0*/  STL [R1], R0 ;  /* 0x0000000001007387 */ /* 0x0003e20000100800 */
[----:B--2---:R-:W-:-:S03]  /*3300*/  IADD3 R7, R238, R6, RZ ;  /* 0x00000006ee077210 */ /* 0x004fc60007ffe0ff */
[----:B------:R2:W-:Y:S01]  /*3310*/  STL [R1+0x28], R8 ;  /* 0x0000280801007387 */ /* 0x0005e20000100800 */
[----:B---3--:R-:W-:-:S03]  /*3320*/  IMAD.IADD R6, R238, 0x1, R5 ;  /* 0x00000001ee067824 */ /* 0x008fc600078e0205 */
[----:B------:R2:W-:Y:S01]  /*3330*/  STL [R1+0x24], R7 ;  /* 0x0000240701007387 */ /* 0x0005e20000100800 */
[----:B----4-:R-:W-:-:S03]  /*3340*/  IADD3 R5, R238, R4, RZ ;  /* 0x00000004ee057210 */ /* 0x010fc60007ffe0ff */
[----:B------:R2:W-:Y:S01]  /*3350*/  STL [R1+0x20], R6 ;  /* 0x0000200601007387 */ /* 0x0005e20000100800 */
[----:B------:R-:W-:-:S03]  /*3360*/  IMAD.IADD R4, R238, 0x1, R0 ;  /* 0x00000001ee047824 */ /* 0x000fc600078e0200 */
[----:B------:R2:W-:Y:S04]  /*3370*/  STL [R1+0x1c], R5 ;  /* 0x00001c0501007387 */ /* 0x0005e80000100800 */
[----:B------:R2:W-:Y:S01]  /*3380*/  STL [R1+0x18], R4 ;  /* 0x0000180401007387 */ /* 0x0005e20000100800 */
[----:B------:R-:W-:-:S05]  /*3390*/  R2P PR, R22, 0x6 ;  /* 0x0000000616007804 */ /* 0x000fca0000000000 */
[----:B------:R-:W-:Y:S02]  /*33a0*/  SEL R231, R231, 0xffffffe0, !P1 ;  /* 0xffffffe0e7e77807 */ /* 0x000fe40004800000 */
[----:B------:R-:W-:Y:S02]  /*33b0*/  SEL R226, R226, 0xffffffc0, !P2 ;  /* 0xffffffc0e2e27807 */ /* 0x000fe40005000000 */
[----:B------:R-:W-:Y:S01]  /*33c0*/  IADD3 R223, R231, R222, RZ ;  /* 0x000000dee7df7210 */ /* 0x000fe20007ffe0ff */
[C---:B------:R-:W-:Y:S01]  /*33d0*/  IMAD.IADD R228, R227.reuse, 0x1, R231 ;  /* 0x00000001e3e47824 */ /* 0x040fe200078e02e7 */
[----:B------:R-:W-:Y:S01]  /*33e0*/  CS2R R22, SRZ ;  /* 0x0000000000167805 */ /* 0x000fe2000001ff00 */
[----:B------:R-:W-:Y:S01]  /*33f0*/  CS2R R20, SRZ ;  /* 0x0000000000147805 */ /* 0x000fe2000001ff00 */
[----:B------:R-:W-:Y:S01]  /*3400*/  IMAD.WIDE.U32 R250, R250, -0x2daee0ad, RZ ;  /* 0xd2511f53fafa7825 */ /* 0x000fe200078e00ff */
[----:B-1----:R-:W-:Y:S02]  /*3410*/  IADD3 R0, R238, R252, RZ ;  /* 0x000000fcee007210 */ /* 0x002fe40007ffe0ff */
[----:B------:R-:W-:Y:S01]  /*3420*/  IADD3 R230, R226, R228, RZ ;  /* 0x000000e4e2e67210 */ /* 0x000fe20007ffe0ff */
[----:B------:R-:W-:-:S02]  /*3430*/  IMAD.IADD R229, R227, 0x1, R226 ;  /* 0x00000001e3e57824 */ /* 0x000fc400078e02e2 */
[C---:B------:R-:W-:Y:S02]  /*3440*/  IMAD.IADD R225, R226.reuse, 0x1, R222 ;  /* 0x00000001e2e17824 */ /* 0x040fe400078e02de */
[----:B------:R-:W-:Y:S01]  /*3450*/  IMAD.IADD R224, R226, 0x1, R223 ;  /* 0x00000001e2e07824 */ /* 0x000fe200078e02df */
[----:B------:R-:W-:Y:S02]  /*3460*/  UIADD3 UR27, UR15, -0x61c88647, URZ ;  /* 0x9e3779b90f1b7890 */ /* 0x000fe4000fffe03f */
[----:B------:R-:W-:Y:S02]  /*3470*/  UIADD3 UR26, UR14, -0x4498517b, URZ ;  /* 0xbb67ae850e1a7890 */ /* 0x000fe4000fffe03f */
[----:B------:R-:W-:Y:S02]  /*3480*/  UIADD3 UR25, UR15, 0x3c6ef372, URZ ;  /* 0x3c6ef3720f197890 */ /* 0x000fe4000fffe03f */
[----:B------:R-:W-:Y:S02]  /*3490*/  UIADD3 UR24, UR14, 0x76cf5d0a, URZ ;  /* 0x76cf5d0a0e187890 */ /* 0x000fe4000fffe03f */
[----:B------:R-:W-:-:S02]  /*34a0*/  UIADD3 UR23, UR15, -0x255992d5, URZ ;  /* 0xdaa66d2b0f177890 */ /* 0x000fc4000fffe03f */
[----:B------:R-:W-:Y:S02]  /*34b0*/  UIADD3 UR22, UR14, 0x32370b8f, URZ ;  /* 0x32370b8f0e167890 */ /* 0x000fe4000fffe03f */
[----:B------:R-:W-:Y:S02]  /*34c0*/  UIADD3 UR21, UR15, 0x78dde6e4, URZ ;  /* 0x78dde6e40f157890 */ /* 0x000fe4000fffe03f */
[----:B------:R-:W-:Y:S02]  /*34d0*/  UIADD3 UR20, UR14, -0x126145ec, URZ ;  /* 0xed9eba140e147890 */ /* 0x000fe4000fffe03f */
[----:B------:R-:W-:Y:S02]  /*34e0*/  UIADD3 UR19, UR15, 0x1715609d, URZ ;  /* 0x1715609d0f137890 */ /* 0x000fe4000fffe03f */
[----:B------:R-:W-:Y:S02]  /*34f0*/  UIADD3 UR18, UR14, -0x56f99767, URZ ;  /* 0xa90668990e127890 */ /* 0x000fe4000fffe03f */
[----:B------:R-:W-:-:S02]  /*3500*/  UIADD3 UR17, UR15, -0x4ab325aa, URZ ;  /* 0xb54cda560f117890 */ /* 0x000fc4000fffe03f */
[----:B--2---:R-:W-:Y:S02]  /*3510*/  UIADD3 UR16, UR14, 0x646e171e, URZ ;  /* 0x646e171e0e107890 */ /* 0x004fe4000fffe03f */
.L_x_1646:
[----:B------:R-:W0:Y:S01]  /*3520*/  LDGDEPBAR ;  /* 0x00000000000079af */ /* 0x000e220000000000 */
[C---:B------:R-:W-:Y:S01]  /*3530*/  IMAD.IADD R105, R219.reuse, 0x1, R231 ;  /* 0x00000001db697824 */ /* 0x040fe200078e02e7 */
[----:B------:R-:W-:Y:S01]  /*3540*/  PLOP3.LUT P0, PT, PT, PT, UP1, 0x80, 0x0 ;  /* 0x000000000000781c */ /* 0x000fe20003f0f018 */
[--C-:B------:R-:W-:Y:S01]  /*3550*/  IMAD.IADD R104, R219, 0x1, R226.reuse ;  /* 0x00000001db687824 */ /* 0x100fe200078e02e2 */
[----:B------:R-:W-:Y:S01]  /*3560*/  PLOP3.LUT P2, PT, PT, PT, UP1, 0x80, 0x0 ;  /* 0x000000000000781c */ /* 0x000fe20003f4f018 */
[----:B------:R-:W-:Y:S01]  /*3570*/  IMAD.IADD R0, R105, 0x1, R226 ;  /* 0x0000000169007824 */ /* 0x000fe200078e02e2 */
[----:B------:R-:W2:Y:S01]  /*3580*/  LDL R110, [R1+0x50] ;  /* 0x00005000016e7983 */ /* 0x000ea20000100800 */
[----:B------:R-:W-:Y:S01]  /*3590*/  PLOP3.LUT P1, PT, PT, PT, UP1, 0x80, 0x0 ;  /* 0x000000000000781c */ /* 0x000fe20003f2f018 */
[----:B------:R-:W-:Y:S01]  /*35a0*/  UISETP.GE.AND UP4, UPT, UR7, 0x1, UPT ;  /* 0x000000010700788c */ /* 0x000fe2000bf86270 */
[----:B------:R-:W-:Y:S02]  /*35b0*/  PLOP3.LUT P3, PT, PT, PT, UP1, 0x80, 0x0 ;  /* 0x000000000000781c */ /* 0x000fe40003f6f018 */
[----:B------:R-:W-:Y:S01]  /*35c0*/  PLOP3.LUT P6, PT, PT, PT, UP1, 0x80, 0x0 ;  /* 0x000000000000781c */ /* 0x000fe20003fcf018 */
[----:B------:R-:W3:Y:S01]  /*35d0*/  LDL R109, [R1+0x3c] ;  /* 0x00003c00016d7983 */ /* 0x000ee20000100800 */
[----:B------:R-:W-:Y:S02]  /*35e0*/  PLOP3.LUT P5, PT, PT, PT, UP1, 0x80, 0x0 ;  /* 0x000000000000781c */ /* 0x000fe40003faf018 */
[C---:B-----5:R-:W-:Y:S03]  /*35f0*/  FSETP.NEU.FTZ.AND P4, PT, R247.reuse, -INF , PT ;  /* 0xff800000f700780b */ /* 0x060fe60003f9d000 */
[----:B------:R-:W4:Y:S06]  /*3600*/  LDL R108, [R1+0x38] ;  /* 0x00003800016c7983 */ /* 0x000f2c0000100800 */
        /* <DEDUP_REMOVED lines=117> */
[----:B------:R-:W-:Y:S03]  /*3d60*/  IMAD.MOV.U32 R109, RZ, RZ, c[0x0][0x22c] ;  /* 0x00008b00ff6d7624 */ /* 0x000fe600078e00ff */
[----:B-1----:R-:W-:Y:S01]  /*3d70*/  @P2 IMAD.SHL.U32 R0, R0, 0x2, RZ ;  /* 0x0000000200002824 */ /* 0x002fe200078e00ff */
[----:B------:R-:W-:Y:S01]  /*3d80*/  PLOP3.LUT P2, PT, PT, PT, UP1, 0x80, 0x0 ;  /* 0x000000000000781c */ /* 0x000fe20003f4f018 */
[----:B------:R-:W-:Y:S02]  /*3d90*/  FMUL.FTZ R93, R247, 1.4426950216293334961 ;  /* 0x3fb8aa3bf75d7820 */ /* 0x000fe40000410000 */
[----:B------:R-:W-:Y:S01]  /*3da0*/  IMAD R109, R109, c[0x0][0x1c0], RZ ;  /* 0x000070006d6d7a24 */ /* 0x000fe200078e02ff */
[----:B------:R-:W-:Y:S02]  /*3db0*/  @P1 LOP3.LUT R0, R110, 0x6, R0, 0xf8, !PT ;  /* 0x000000066e001812 */ /* 0x000fe400078ef800 */
[----:B------:R-:W1:Y:S01]  /*3dc0*/  S2R R110, SR_TID.X ;  /* 0x00000000006e7919 */ /* 0x000e620000002100 */
[----:B------:R-:W-:Y:S01]  /*3dd0*/  PLOP3.LUT P1, PT, PT, PT, UP1, 0x80, 0x0 ;  /* 0x000000000000781c */ /* 0x000fe20003f2f018 */
[----:B------:R-:W-:Y:S01]  /*3de0*/  IMAD.U32 R109, R109, -0x40, RZ ;  /* 0xffffffc06d6d7824 */ /* 0x000fe200078e00ff */
[----:B------:R-:W-:Y:S01]  /*3df0*/  FSEL R93, R93, RZ, P4 ;  /* 0x000000ff5d5d7208 */ /* 0x000fe20002000000 */
[----:B------:R-:W-:Y:S01]  /*3e00*/  @P0 IMAD R92, R92, 0x40, R0 ;  /* 0x000000405c5c0824 */ /* 0x000fe200078e0200 */
[----:B------:R-:W-:Y:S01]  /*3e10*/  PLOP3.LUT P0, PT, PT, PT, UP1, 0x80, 0x0 ;  /* 0x000000000000781c */ /* 0x000fe20003f0f018 */
[----:B------:R-:W-:Y:S01]  /*3e20*/  IMAD.U32 R0, RZ, RZ, UR28 ;  /* 0x0000001cff007e24 */ /* 0x000fe2000f8e00ff */
[----:B------:R-:W-:Y:S02]  /*3e30*/  FSETP.NEU.FTZ.AND P4, PT, R248, -INF , PT ;  /* 0xff800000f800780b */ /* 0x000fe40003f9d000 */
[C---:B------:R-:W-:Y:S05]  /*3e40*/  @P3 ISETP.GE.AND P3, PT, R92.reuse, UR6, PT ;  /* 0x000000065c003c0c */ /* 0x040fea000bf66270 */
[----:B------:R-:W-:Y:S02]  /*3e50*/  @P1 IADD3 R89, R92, 0x1, RZ ;  /* 0x000000015c591810 */ /* 0x000fe40007ffe0ff */
[----:B------:R-:W-:Y:S02]  /*3e60*/  PLOP3.LUT P1, PT, PT, PT, UP1, 0x80, 0x0 ;  /* 0x000000000000781c */ /* 0x000fe40003f2f018 */
[----:B------:R-:W-:Y:S01]  /*3e70*/  @P6 ISETP.GE.AND P6, PT, R89, UR6, PT ;  /* 0x0000000659006c0c */ /* 0x000fe2000bfc6270 */
[----:B------:R-:W-:Y:S03]  /*3e80*/  IMAD.WIDE.U32 R88, R88, -0x326172a9, RZ ;  /* 0xcd9e8d5758587825 */ /* 0x000fe600078e00ff */
[----:B------:R-:W-:Y:S02]  /*3e90*/  @P0 FSEL R4, R4, -INF , !P3 ;  /* 0xff80000004040808 */ /* 0x000fe40005800000 */
[----:B-1----:R-:W-:Y:S02]  /*3ea0*/  SHF.R.S32.HI R110, RZ, 0x1f, R110 ;  /* 0x0000001fff6e7819 */ /* 0x002fe4000001146e */
[----:B------:R-:W-:Y:S01]  /*3eb0*/  LOP3.LUT R98, R89, UR15, R108, 0x96, !PT ;  /* 0x0000000f59627c12 */ /* 0x000fe2000f8e966c */
[--C-:B------:R-:W-:Y:S01]  /*3ec0*/  FFMA.FTZ R4, R4, c[0x0][0x23c], -R93.reuse ;  /* 0x00008f0004047a23 */ /* 0x100fe2000001085d */
[----:B------:R-:W-:Y:S02]  /*3ed0*/  LEA.HI R110, R110, R111, RZ, 0x7 ;  /* 0x0000006f6e6e7211 */ /* 0x000fe400078f38ff */
[----:B------:R-:W-:Y:S01]  /*3ee0*/  PLOP3.LUT P0, PT, PT, PT, UP1, 0x80, 0x0 ;  /* 0x000000000000781c */ /* 0x000fe20003f0f018 */
[----:B------:R-:W1:Y:S01]  /*3ef0*/  MUFU.EX2 R103, R4 ;  /* 0x0000000400677308 */ /* 0x000e620000000800 */
[----:B------:R-:W-:Y:S02]  /*3f00*/  SHF.R.S32.HI R110, RZ, 0x7, R110 ;  /* 0x00000007ff6e7819 */ /* 0x000fe4000001146e */
[----:B------:R-:W-:Y:S02]  /*3f10*/  @P1 FSEL R5, R5, -INF , !P6 ;  /* 0xff80000005051808 */ /* 0x000fe40007000000 */
[----:B------:R-:W-:Y:S01]  /*3f20*/  PLOP3.LUT P1, PT, PT, PT, UP1, 0x80, 0x0 ;  /* 0x000000000000781c */ /* 0x000fe20003f2f018 */
[----:B------:R-:W-:Y:S02]  /*3f30*/  IMAD R0, R0, 0x2, R110 ;  /* 0x0000000200007824 */ /* 0x000fe400078e026e */
[--C-:B------:R-:W-:Y:S03]  /*3f40*/  FFMA.FTZ R5, R5, c[0x0][0x23c], -R93.reuse ;  /* 0x00008f0005057a23 */ /* 0x100fe6000001085d */
[----:B------:R-:W-:Y:S01]  /*3f50*/  LOP3.LUT R0, R251, UR14, R0, 0x96, !PT ;  /* 0x0000000efb007c12 */ /* 0x000fe2000f8e9600 */
[----:B------:R2:W3:Y:S01]  /*3f60*/  MUFU.EX2 R101, R5 ;  /* 0x0000000500657308 */ /* 0x0004e20000000800 */
[----:B------:R-:W-:Y:S02]  /*3f70*/  @P0 FSEL R6, R6, -INF , !P3 ;  /* 0xff80000006060808 */ /* 0x000fe40005800000 */
[----:B------:R-:W-:Y:S01]  /*3f80*/  PLOP3.LUT P0, PT, PT, PT, UP1, 0x80, 0x0 ;  /* 0x000000000000781c */ /* 0x000fe20003f0f018 */
[----:B------:R-:W-:Y:S01]  /*3f90*/  IMAD.WIDE.U32 R96, R0, -0x326172a9, RZ ;  /* 0xcd9e8d5700607825 */ /* 0x000fe200078e00ff */
[----:B------:R-:W-:Y:S02]  /*3fa0*/  @P2 IADD3 R0, R92, 0x8, RZ ;  /* 0x000000085c002810 */ /* 0x000fe40007ffe0ff */
[----:B------:R-:W-:Y:S02]  /*3fb0*/  PLOP3.LUT P2, PT, PT, PT, UP1, 0x80, 0x0 ;  /* 0x000000000000781c */ /* 0x000fe40003f4f018 */
[----:B------:R-:W-:Y:S02]  /*3fc0*/  LOP3.LUT R97, R97, UR27, R88, 0x96, !PT ;  /* 0x0000001b61617c12 */ /* 0x000fe4000f8e9658 */
[----:B------:R-:W4:Y:S01]  /*3fd0*/  LDSM.16.M88.4 R88, [R216+0x1e800] ;  /* 0x01e80000d858783b */ /* 0x000f220000000200 */
[----:B------:R-:W-:Y:S01]  /*3fe0*/  @P5 ISETP.GE.AND P5, PT, R0, UR6, PT ;  /* 0x0000000600005c0c */ /* 0x000fe2000bfa6270 */
[----:B------:R-:W-:Y:S01]  /*3ff0*/  FMUL.FTZ R0, R248, 1.4426950216293334961 ;  /* 0x3fb8aa3bf8007820 */ /* 0x000fe20000410000 */
[----:B------:R-:W-:Y:S01]  /*4000*/  PLOP3.LUT P3, PT, PT, PT, UP1, 0x80, 0x0 ;  /* 0x000000000000781c */ /* 0x000fe20003f6f018 */
[----:B------:R-:W-:Y:S01]  /*4010*/  IMAD.WIDE.U32 R94, R97, -0x2daee0ad, RZ ;  /* 0xd2511f53615e7825 */ /* 0x000fe200078e00ff */
[----:B------:R-:W-:Y:S02]  /*4020*/  @P1 IADD3 R97, R92, 0x9, RZ ;  /* 0x000000095c611810 */ /* 0x000fe40007ffe0ff */
[----:B------:R-:W-:Y:S02]  /*4030*/  FSEL R0, R0, RZ, P4 ;  /* 0x000000ff00007208 */ /* 0x000fe40002000000 */
[----:B------:R-:W-:Y:S02]  /*4040*/  PLOP3.LUT P4, PT, PT, PT, UP1, 0x80, 0x0 ;  /* 0x000000000000781c */ /* 0x000fe40003f8f018 */
[----:B------:R-:W-:Y:S01]  /*4050*/  PLOP3.LUT P1, PT, PT, PT, UP1, 0x80, 0x0 ;  /* 0x000000000000781c */ /* 0x000fe20003f2f018 */
[----:B------:R-:W-:Y:S01]  /*4060*/  FFMA.FTZ R6, R6, c[0x0][0x23c], -R0 ;  /* 0x00008f0006067a23 */ /* 0x000fe20000010800 */
[----:B------:R-:W-:Y:S01]  /*4070*/  @P2 FSEL R7, R7, -INF , !P6 ;  /* 0xff80000007072808 */ /* 0x000fe20007000000 */
[----:B--2---:R-:W-:Y:S01]  /*4080*/  IMAD.WIDE.U32 R4, R98, -0x2daee0ad, RZ ;  /* 0xd2511f5362047825 */ /* 0x004fe200078e00ff */
[----:B------:R-:W-:Y:S01]  /*4090*/  PLOP3.LUT P6, PT, PT, PT, UP1, 0x80, 0x0 ;  /* 0x000000000000781c */ /* 0x000fe20003fcf018 */
[----:B------:R2:W1:Y:S03]  /*40a0*/  MUFU.EX2 R108, R6 ;  /* 0x00000006006c7308 */ /* 0x0004660000000800 */
[----:B------:R-:W-:Y:S03]  /*40b0*/  LOP3.LUT R5, R5, UR26, R250, 0x96, !PT ;  /* 0x0000001a05057c12 */ /* 0x000fe6000f8e96fa */
        /* <DEDUP_REMOVED lines=10> */
[C---:B----4-:R-:W-:Y:S01]  /*4160*/  HMMA.16816.F32.BF16 R12, R84.reuse, R88, R12 ;  /* 0x00000058540c723c */ /* 0x050fe2000004180c */
[----:B------:R-:W-:Y:S02]  /*4170*/  PLOP3.LUT P0, PT, PT, PT, UP1, 0x80, 0x0 ;  /* 0x000000000000781c */ /* 0x000fe40003f0f018 */
[----:B--2---:R-:W-:Y:S01]  /*4180*/  LOP3.LUT R6, R95, UR24, R4, 0x96, !PT ;  /* 0x000000185f067c12 */ /* 0x004fe2000f8e9604 */
        /* <DEDUP_REMOVED lines=15> */
[----:B-1----:R-:W-:Y:S02]  /*4280*/  @P6 IADD3 R8, R92, 0x11, RZ ;  /* 0x000000115c086810 */ /* 0x002fe40007ffe0ff */
        /* <DEDUP_REMOVED lines=17> */
[----:B--2---:R-:W-:Y:S01]  /*43a0*/  IMAD.WIDE.U32 R8, R8, -0x2daee0ad, RZ ;  /* 0xd2511f5308087825 */ /* 0x004fe200078e00ff */
        /* <DEDUP_REMOVED lines=26> */
[C---:B-1----:R-:W-:Y:S01]  /*4550*/  LOP3.LUT R11, R4.reuse, 0xff, RZ, 0xc0, !PT ;  /* 0x000000ff040b7812 */ /* 0x042fe200078ec0ff */
[----:B------:R-:W-:Y:S01]  /*4560*/  FFMA.FTZ R15, R15, c[0x0][0x23c], -R0 ;  /* 0x00008f000f0f7a23 */ /* 0x000fe20000010800 */
[----:B------:R-:W-:Y:S02]  /*4570*/  SHF.R.U32.HI R10, RZ, 0x18, R4 ;  /* 0x00000018ff0a7819 */ /* 0x000fe40000011604 */
[----:B------:R-:W-:Y:S02]  /*4580*/  LOP3.LUT R8, R7, UR16, R8, 0x96, !PT ;  /* 0x0000001007087c12 */ /* 0x000fe4000f8e9608 */
[----:B------:R-:W-:Y:S02]  /*4590*/  LOP3.LUT R7, R4, 0xffff, RZ, 0xc0, !PT ;  /* 0x0000ffff04077812 */ /* 0x000fe400078ec0ff */
[----:B--2---:R-:W-:Y:S01]  /*45a0*/  SHF.R.U32.HI R12, RZ, 0x10, R4 ;  /* 0x00000010ff0c7819 */ /* 0x004fe20000011604 */
        /* <DEDUP_REMOVED lines=28> */
[----:B---3--:R-:W-:Y:S01]  /*4770*/  @!P5 FADD.FTZ R101, -R101, -RZ ;  /* 0x800000ff6565d221 */ /* 0x008fe20000010100 */
        /* <DEDUP_REMOVED lines=8> */
[----:B------:R-:W3:Y:S01]  /*4800*/  MUFU.EX2 R93, R93 ;  /* 0x0000005d005d7308 */ /* 0x000ee20000000800 */
        /* <DEDUP_REMOVED lines=36> */
[----:B---3--:R-:W-:Y:S01]  /*4a50*/  @!P5 FADD.FTZ R93, -R93, -RZ ;  /* 0x800000ff5d5dd221 */ /* 0x008fe20000010100 */
[----:B------:R-:W-:Y:S02]  /*4a60*/  FSETP.GE.FTZ.AND P5, PT, R104, RZ, PT ;  /* 0x000000ff6800720b */ /* 0x000fe40003fb6000 */
[----:B------:R-:W-:Y:S01]  /*4a70*/  @!P3 FADD.FTZ R94, -R94, -RZ ;  /* 0x800000ff5e5eb221 */ /* 0x000fe20000010100 */
[----:B------:R-:W-:Y:S01]  /*4a80*/  FSETP.GE.FTZ.AND P3, PT, R97, RZ, PT ;  /* 0x000000ff6100720b */ /* 0x000fe20003f76000 */
[----:B------:R-:W-:Y:S01]  /*4a90*/  STS [R244+0x2a000], R6 ;  /* 0x02a00006f4007388 */ /* 0x000fe20000000800 */
[----:B-1----:R-:W-:Y:S02]  /*4aa0*/  F2FP.RELU.BF16.PACK_AB R5, R99, R100 ;  /* 0x000000646305723e */ /* 0x002fe400000018ff */
[----:B------:R-:W-:Y:S03]  /*4ab0*/  FSETP.GE.FTZ.AND P4, PT, R98, RZ, PT ;  /* 0x000000ff6200720b */ /* 0x000fe60003f96000 */
[----:B------:R-:W-:Y:S01]  /*4ac0*/  STS [R244+0x2a400], R5 ;  /* 0x02a40005f4007388 */ /* 0x000fe20000000800 */
[----:B--2---:R-:W-:Y:S05]  /*4ad0*/  F2FP.RELU.BF16.PACK_AB R4, R93, R95 ;  /* 0x0000005f5d04723e */ /* 0x004fea00000018ff */
[----:B------:R-:W-:Y:S01]  /*4ae0*/  STS [R245+0x2a000], R4 ;  /* 0x02a00004f5007388 */ /* 0x000fe20000000800 */
[----:B----4-:R-:W-:Y:S05]  /*4af0*/  F2FP.RELU.BF16.PACK_AB R0, R94, R96 ;  /* 0x000000605e00723e */ /* 0x010fea00000018ff */
        /* <DEDUP_REMOVED lines=113> */
[----:B------:R-:W-:Y:S02]  /*5210*/  LEA.HI.X.SX32 R89, R249, R89, 0x2, P0 ;  /* 0x00000059f9597211 */ /* 0x000fe400000f16ff */
[----:B------:R-:W-:Y:S03]  /*5220*/  FSETP.GE.FTZ.AND P0, PT, R102, RZ, PT ;  /* 0x000000ff6600720b */ /* 0x000fe60003f16000 */
[----:B------:R-:W2:Y:S06]  /*5230*/  LDG.E R92, [R88.64] ;  /* 0x00000004585c7981 */ /* 0x000eac000c1e1900 */
[----:B------:R2:W3:Y:S02]  /*5240*/  LDG.E R0, [R88.64+0x20] ;  /* 0x0000200458007981 */ /* 0x0004e4000c1e1900 */
[C---:B--2---:R-:W-:Y:S03]  /*5250*/  FADD.FTZ R88, -R92.reuse, R4 ;  /* 0x000000045c587221 */ /* 0x044fe60000010100 */
        /* <DEDUP_REMOVED lines=17> */
[C---:B-1----:R-:W-:Y:S08]  /*5370*/  HMMA.16816.F32.BF16 R12, R84.reuse, R88, R12 ;  /* 0x00000058540c723c */ /* 0x042ff0000004180c */
[----:B------:R-:W-:Y:S07]  /*5380*/  HMMA.16816.F32.BF16 R16, R84, R90, R16 ;  /* 0x0000005a5410723c */ /* 0x000fee0000041810 */
[----:B------:R-:W-:Y:S09]  /*5390*/  FMUL.FTZ R86, R104, R9 ;  /* 0x0000000968567220 */ /* 0x000ff20000410000 */
        /* <DEDUP_REMOVED lines=25> */
[----:B------:R-:W-:Y:S01]  /*5530*/  FSETP.GE.FTZ.AND P2, PT, R96, RZ, PT ;  /* 0x000000ff6000720b */ /* 0x000fe20003f56000 */
[----:B------:R-:W-:Y:S01]  /*5540*/  FADD.FTZ R6, -R0, R14 ;  /* 0x0000000e00067221 */ /* 0x000fe20000010100 */
[----:B------:R-:W-:Y:S01]  /*5550*/  FSEL R7, R7, R0, P0 ;  /* 0x0000000007077208 */ /* 0x000fe20000000000 */
[----:B------:R-:W-:Y:S01]  /*5560*/  FMUL.FTZ R14, R106, R4 ;  /* 0x000000046a0e7220 */ /* 0x000fe20000410000 */
[----:B------:R-:W-:Y:S01]  /*5570*/  PLOP3.LUT P0, PT, PT, PT, UP4, 0x80, 0x0 ;  /* 0x000000000000781c */ /* 0x000fe20003f0f048 */
        /* <DEDUP_REMOVED lines=38> */
.L_x_1644:
        /* <DEDUP_REMOVED lines=23> */
[----:B------:R-:W5:Y:S01]  /*5950*/  LDSM.16.MT88.4 R88, [R0+0x16000] ;  /* 0x016000000058783b */ /* 0x000f620000004200 */
        /* <DEDUP_REMOVED lines=18> */
[----:B------:R-:W-:Y:S07]  /*5a80*/  LDSM.16.MT88.4 R12, [R0+0x14800] ;  /* 0x01480000000c783b */ /* 0x000fee0000004200 */
        /* <DEDUP_REMOVED lines=17> */
[----:B------:R-:W1:Y:S07]  /*5ba0*/  LDSM.16.MT88.4 R12, [R0+0x11000] ;  /* 0x01100000000c783b */ /* 0x000e6e0000004200 */
[-C--:B----4-:R-:W-:Y:S08]  /*5bb0*/  HMMA.16816.F32.BF16 R68, R8, R88.reuse, R68 ;  /* 0x000000580844723c */ /* 0x090ff00000041844 */
        /* <DEDUP_REMOVED lines=21> */
[-C--:B---3--:R-:W-:Y:S08]  /*5d10*/  HMMA.16816.F32.BF16 R68, R4, R88.reuse, R68 ;  /* 0x000000580444723c */ /* 0x088ff00000041844 */
        /* <DEDUP_REMOVED lines=45> */
.L_x_1645:
        /* <DEDUP_REMOVED lines=84> */
[C---:B------:R-:W-:Y:S01]  /*6530*/  LEA R196, P1, R238.reuse, R234, 0x2 ;  /* 0x000000eaeec47211 */ /* 0x040fe200078210ff */
[-C--:B------:R-:W-:Y:S01]  /*6540*/  HMMA.16816.F32.BF16 R92, R212, R198.reuse, R92 ;  /* 0x000000c6d45c723c */ /* 0x080fe2000004185c */
[----:B-1----:R-:W-:Y:S03]  /*6550*/  IMAD.MOV.U32 R0, RZ, RZ, 0x4 ;  /* 0x00000004ff007424 */ /* 0x002fe600078e00ff */
[-C--:B------:R-:W-:Y:S04]  /*6560*/  LEA.HI.X.SX32 R197, R238, R235.reuse, 0x2, P1 ;  /* 0x000000ebeec57211 */ /* 0x080fe800008f16ff */
[C---:B------:R-:W-:Y:S07]  /*6570*/  HMMA.16816.F32.BF16 R96, R200.reuse, R198, R96 ;  /* 0x000000c6c860723c */ /* 0x040fee0000041860 */
[----:B------:R-:W-:Y:S01]  /*6580*/  @P0 IMAD.WIDE R198, R249, R0, UR8 ;  /* 0x00000008f9c60e25 */ /* 0x000fe2000f8e0200 */
[-C--:B----4-:R-:W-:Y:S04]  /*6590*/  HMMA.16816.F32.BF16 R100, R200, R208.reuse, R100 ;  /* 0x000000d0c864723c */ /* 0x090fe80000041864 */
[----:B------:R1:W5:Y:S01]  /*65a0*/  @P0 LDG.E R247, [R198.64] ;  /* 0x00000004c6f70981 */ /* 0x000362000c1e1900 */
[----:B------:R-:W-:Y:S03]  /*65b0*/  IMAD.MOV.U32 R0, RZ, RZ, c[0x0][0x22c] ;  /* 0x00008b00ff007624 */ /* 0x000fe600078e00ff */
[C---:B------:R-:W-:Y:S01]  /*65c0*/  HMMA.16816.F32.BF16 R104, R212.reuse, R208, R104 ;  /* 0x000000d0d468723c */ /* 0x040fe20000041868 */
[----:B------:R1:W5:Y:S03]  /*65d0*/  @P0 LDG.E R248, [R198.64+0x20] ;  /* 0x00002004c6f80981 */ /* 0x000366000c1e1900 */
[----:B------:R-:W-:Y:S02]  /*65e0*/  IMAD R0, R0, c[0x0][0x1c0], RZ ;  /* 0x0000700000007a24 */ /* 0x000fe400078e02ff */
[----:B------:R-:W-:Y:S01]  /*65f0*/  RED.E.ADD.F32.FTZ.RN.STRONG.GPU [R234.64], R4 ;  /* 0x00000004ea00798e */ /* 0x000fe2000c10e784 */
[----:B------:R-:W-:Y:S01]  /*6600*/  IMAD.MOV.U32 R208, RZ, RZ, c[0x0][0x22c] ;  /* 0x00008b00ffd07624 */ /* 0x000fe200078e00ff */
[-C--:B------:R-:W-:Y:S01]  /*6610*/  HMMA.16816.F32.BF16 R108, R212, R210.reuse, R108 ;  /* 0x000000d2d46c723c */ /* 0x080fe2000004186c */
[----:B------:R-:W-:Y:S02]  /*6620*/  IMAD.MOV.U32 R209, RZ, RZ, c[0x0][0x22c] ;  /* 0x00008b00ffd17624 */ /* 0x000fe400078e00ff */
[----:B------:R-:W-:Y:S01]  /*6630*/  RED.E.ADD.F32.FTZ.RN.STRONG.GPU [R196.64], R5 ;  /* 0x00000005c400798e */ /* 0x000fe2000c10e784 */
[----:B------:R-:W-:Y:S02]  /*6640*/  IMAD.SHL.U32 R0, R0, 0x10, RZ ;  /* 0x0000001000007824 */ /* 0x000fe400078e00ff */
[----:B------:R-:W-:Y:S02]  /*6650*/  IMAD R208, R208, c[0x0][0x1c0], RZ ;  /* 0x00007000d0d07a24 */ /* 0x000fe400078e02ff */
[C---:B------:R-:W-:Y:S04]  /*6660*/  HMMA.16816.F32.BF16 R112, R200.reuse, R210, R112 ;  /* 0x000000d2c870723c */ /* 0x040fe80000041870 */
[----:B------:R-:W-:Y:S02]  /*6670*/  IMAD R208, R208, 0x18, RZ ;  /* 0x00000018d0d07824 */ /* 0x000fe400078e02ff */
[----:B------:R-:W-:Y:S02]  /*6680*/  IMAD R209, R209, c[0x0][0x1c0], RZ ;  /* 0x00007000d1d17a24 */ /* 0x000fe400078e02ff */
[-C--:B--2---:R-:W-:Y:S01]  /*6690*/  HMMA.16816.F32.BF16 R116, R200, R204.reuse, R116 ;  /* 0x000000ccc874723c */ /* 0x084fe20000041874 */
[----:B------:R-:W-:Y:S03]  /*66a0*/  IMAD.MOV.U32 R211, RZ, RZ, c[0x0][0x22c] ;  /* 0x00008b00ffd37624 */ /* 0x000fe600078e00ff */
[CC--:B-1----:R-:W-:Y:S01]  /*66b0*/  LEA R198, P0, R0.reuse, R234.reuse, 0x2 ;  /* 0x000000ea00c67211 */ /* 0x0c2fe200078010ff */
[----:B------:R-:W-:Y:S02]  /*66c0*/  IMAD R209, R209, 0x28, RZ ;  /* 0x00000028d1d17824 */ /* 0x000fe400078e02ff */
[----:B------:R-:W-:Y:S01]  /*66d0*/  IMAD R211, R211, c[0x0][0x1c0], RZ ;  /* 0x00007000d3d37a24 */ /* 0x000fe200078e02ff */
[C---:B------:R-:W-:Y:S01]  /*66e0*/  HMMA.16816.F32.BF16 R120, R212.reuse, R204, R120 ;  /* 0x000000ccd478723c */ /* 0x040fe20000041878 */
[----:B------:R-:W2:Y:S03]  /*66f0*/  LDL R205, [R1+0x14] ;  /* 0x0000140001cd7983 */ /* 0x000ea60000100800 */
[-C--:B------:R-:W-:Y:S01]  /*6700*/  LEA.HI.X.SX32 R199, R0, R235.reuse, 0x2, P0 ;  /* 0x000000eb00c77211 */ /* 0x080fe200000f16ff */
[----:B------:R-:W-:Y:S01]  /*6710*/  IMAD.SHL.U32 R211, R211, 0x20, RZ ;  /* 0x00000020d3d37824 */ /* 0x000fe200078e00ff */
[----:B------:R-:W3:Y:S01]  /*6720*/  LDL R204, [R1+0x2c] ;  /* 0x00002c0001cc7983 */ /* 0x000ee20000100800 */
[----:B------:R-:W-:Y:S01]  /*6730*/  IMAD.MOV.U32 R210, RZ, RZ, c[0x0][0x22c] ;  /* 0x00008b00ffd27624 */ /* 0x000fe200078e00ff */
[-C--:B------:R-:W-:Y:S03]  /*6740*/  HMMA.16816.F32.BF16 R124, R212, R206.reuse, R124 ;  /* 0x000000ced47c723c */ /* 0x080fe6000004187c */
[----:B------:R1:W-:Y:S01]  /*6750*/  RED.E.ADD.F32.FTZ.RN.STRONG.GPU [R198.64], R6 ;  /* 0x00000006c600798e */ /* 0x0003e2000c10e784 */
[----:B------:R-:W-:Y:S04]  /*6760*/  IMAD R210, R210, c[0x0][0x1c0], RZ ;  /* 0x00007000d2d27a24 */ /* 0x000fe800078e02ff */
[----:B------:R-:W-:Y:S04]  /*6770*/  HMMA.16816.F32.BF16 R128, R200, R206, R128 ;  /* 0x000000cec880723c */ /* 0x000fe80000041880 */
[----:B------:R-:W-:Y:S03]  /*6780*/  IMAD R210, R210, 0x38, RZ ;  /* 0x00000038d2d27824 */ /* 0x000fe600078e02ff */
[CC--:B------:R-:W-:Y:S02]  /*6790*/  LEA R202, P1, R208.reuse, R234.reuse, 0x2 ;  /* 0x000000ead0ca7211 */ /* 0x0c0fe400078210ff */
[CC--:B------:R-:W-:Y:S03]  /*67a0*/  LEA R200, P0, R211.reuse, R234.reuse, 0x2 ;  /* 0x000000ead3c87211 */ /* 0x0c0fe600078010ff */
[-C--:B------:R-:W-:Y:S01]  /*67b0*/  LEA.HI.X.SX32 R203, R208, R235.reuse, 0x2, P1 ;  /* 0x000000ebd0cb7211 */ /* 0x080fe200008f16ff */
[----:B------:R-:W-:Y:S01]  /*67c0*/  IMAD.MOV.U32 R208, RZ, RZ, c[0x0][0x22c] ;  /* 0x00008b00ffd07624 */ /* 0x000fe200078e00ff */
[-C--:B------:R-:W-:Y:S03]  /*67d0*/  LEA.HI.X.SX32 R201, R211, R235.reuse, 0x2, P0 ;  /* 0x000000ebd3c97211 */ /* 0x080fe600000f16ff */
[----:B------:R4:W-:Y:S01]  /*67e0*/  RED.E.ADD.F32.FTZ.RN.STRONG.GPU [R202.64], R7 ;  /* 0x00000007ca00798e */ /* 0x0009e2000c10e784 */
[----:B------:R-:W-:Y:S01]  /*67f0*/  IMAD R208, R208, c[0x0][0x1c0], RZ ;  /* 0x00007000d0d07a24 */ /* 0x000fe200078e02ff */
[CC--:B-1----:R-:W-:Y:S03]  /*6800*/  LEA R198, P2, R209.reuse, R234.reuse, 0x2 ;  /* 0x000000ead1c67211 */ /* 0x0c2fe600078410ff */
[----:B------:R-:W-:Y:S01]  /*6810*/  RED.E.ADD.F32.FTZ.RN.STRONG.GPU [R200.64], R8 ;  /* 0x00000008c800798e */ /* 0x000fe2000c10e784 */
[----:B------:R-:W-:Y:S01]  /*6820*/  IMAD R208, R208, 0x30, RZ ;  /* 0x00000030d0d07824 */ /* 0x000fe200078e02ff */
[-C--:B------:R-:W-:Y:S02]  /*6830*/  LEA R6, P0, R210, R234.reuse, 0x2 ;  /* 0x000000ead2067211 */ /* 0x080fe400078010ff */
[-C--:B------:R-:W-:Y:S01]  /*6840*/  LEA.HI.X.SX32 R199, R209, R235.reuse, 0x2, P2 ;  /* 0x000000ebd1c77211 */ /* 0x080fe200010f16ff */
[----:B------:R-:W-:Y:S01]  /*6850*/  IMAD.MOV.U32 R209, RZ, RZ, c[0x0][0x22c] ;  /* 0x00008b00ffd17624 */ /* 0x000fe200078e00ff */
[CC--:B------:R-:W-:Y:S03]  /*6860*/  LEA R4, P1, R208.reuse, R234.reuse, 0x2 ;  /* 0x000000ead0047211 */ /* 0x0c0fe600078210ff */
[----:B------:R1:W-:Y:S01]  /*6870*/  RED.E.ADD.F32.FTZ.RN.STRONG.GPU [R198.64], R9 ;  /* 0x00000009c600798e */ /* 0x0003e2000c10e784 */
[-C--:B------:R-:W-:Y:S01]  /*6880*/  LEA.HI.X.SX32 R5, R208, R235.reuse, 0x2, P1 ;  /* 0x000000ebd0057211 */ /* 0x080fe200008f16ff */
[----:B------:R-:W-:Y:S02]  /*6890*/  IMAD.MOV.U32 R208, RZ, RZ, c[0x0][0x22c] ;  /* 0x00008b00ffd07624 */ /* 0x000fe400078e00ff */
[----:B------:R-:W-:Y:S02]  /*68a0*/  IMAD R209, R209, c[0x0][0x1c0], RZ ;  /* 0x00007000d1d17a24 */ /* 0x000fe400078e02ff */
[----:B------:R1:W-:Y:S01]  /*68b0*/  RED.E.ADD.F32.FTZ.RN.STRONG.GPU [R4.64], R10 ;  /* 0x0000000a0400798e */ /* 0x0003e2000c10e784 */
[----:B------:R-:W-:Y:S02]  /*68c0*/  IMAD R208, R208, c[0x0][0x1c0], RZ ;  /* 0x00007000d0d07a24 */ /* 0x000fe400078e02ff */
[----:B------:R-:W-:Y:S02]  /*68d0*/  IMAD.SHL.U32 R209, R209, 0x10, RZ ;  /* 0x00000010d1d17824 */ /* 0x000fe400078e00ff */
[----:B------:R-:W-:Y:S01]  /*68e0*/  IMAD.SHL.U32 R208, R208, 0x10, RZ ;  /* 0x00000010d0d07824 */ /* 0x000fe200078e00ff */
[-C--:B----4-:R-:W-:Y:S02]  /*68f0*/  LEA.HI.X.SX32 R7, R210, R235.reuse, 0x2, P0 ;  /* 0x000000ebd2077211 */ /* 0x090fe400000f16ff */
[C---:B------:R-:W-:Y:S02]  /*6900*/  IADD3 R210, R209.reuse, 0x20, RZ ;  /* 0x00000020d1d27810 */ /* 0x040fe40007ffe0ff */
[----:B------:R-:W-:Y:S01]  /*6910*/  IADD3 R208, R208, 0x20, RZ ;  /* 0x00000020d0d07810 */ /* 0x000fe20007ffe0ff */
[----:B------:R4:W-:Y:S02]  /*6920*/  RED.E.ADD.F32.FTZ.RN.STRONG.GPU [R6.64], R11 ;  /* 0x0000000b0600798e */ /* 0x0009e4000c10e784 */
[----:B------:R-:W-:Y:S03]  /*6930*/  IMAD.IADD R210, R238, 0x1, R210 ;  /* 0x00000001eed27824 */ /* 0x000fe600078e02d2 */
[----:B------:R-:W-:Y:S05]  /*6940*/  RED.E.ADD.F32.FTZ.RN.STRONG.GPU [R234.64+0x80], R16 ;  /* 0x00008010ea00798e */ /* 0x000fea000c10e784 */
[----:B-1----:R-:W3:Y:S05]  /*6950*/  LDL R199, [R1+0x10] ;  /* 0x0000100001c77983 */ /* 0x002eea0000100800 */
[----:B------:R-:W3:Y:S01]  /*6960*/  LDL R198, [R1+0x28] ;  /* 0x0000280001c67983 */ /* 0x000ee20000100800 */
[CC--:B------:R-:W-:Y:S04]  /*6970*/  LEA R4, P0, R208.reuse, R234.reuse, 0x2 ;  /* 0x000000ead0047211 */ /* 0x0c0fe800078010ff */
[----:B------:R-:W-:Y:S01]  /*6980*/  RED.E.ADD.F32.FTZ.RN.STRONG.GPU [R196.64+0x80], R17 ;  /* 0x00008011c400798e */ /* 0x000fe2000c10e784 */
[-C--:B------:R-:W-:Y:S02]  /*6990*/  LEA.HI.X.SX32 R5, R208, R235.reuse, 0x2, P0 ;  /* 0x000000ebd0057211 */ /* 0x080fe400000f16ff */
[C---:B------:R-:W-:Y:S02]  /*69a0*/  IADD3 R208, R209.reuse, 0x20, RZ ;  /* 0x00000020d1d07810 */ /* 0x040fe40007ffe0ff */
[----:B------:R-:W-:Y:S01]  /*69b0*/  IADD3 R209, R209, 0x20, RZ ;  /* 0x00000020d1d17810 */ /* 0x000fe20007ffe0ff */
[----:B------:R-:W-:Y:S01]  /*69c0*/  RED.E.ADD.F32.FTZ.RN.STRONG.GPU [R4.64], R18 ;  /* 0x000000120400798e */ /* 0x000fe2000c10e784 */
[-C--:B----4-:R-:W-:Y:S01]  /*69d0*/  LEA R6, P1, R210, R234.reuse, 0x2 ;  /* 0x000000ead2067211 */ /* 0x090fe200078210ff */
[C---:B------:R-:W-:Y:S02]  /*69e0*/  IMAD.IADD R208, R238.reuse, 0x1, R208 ;  /* 0x00000001eed07824 */ /* 0x040fe400078e02d0 */
[----:B------:R-:W-:Y:S01]  /*69f0*/  IMAD.IADD R209, R238, 0x1, R209 ;  /* 0x00000001eed17824 */ /* 0x000fe200078e02d1 */
[-C--:B------:R-:W-:Y:S01]  /*6a00*/  LEA.HI.X.SX32 R7, R210, R235.reuse, 0x2, P1 ;  /* 0x000000ebd2077211 */ /* 0x080fe200008f16ff */
[C---:B------:R-:W-:Y:S02]  /*6a10*/  IMAD.IADD R208, R238.reuse, 0x1, R208 ;  /* 0x00000001eed07824 */ /* 0x040fe400078e02d0 */
[C---:B------:R-:W-:Y:S02]  /*6a20*/  IMAD.IADD R209, R238.reuse, 0x1, R209 ;  /* 0x00000001eed17824 */ /* 0x040fe400078e02d1 */
[----:B------:R-:W-:Y:S01]  /*6a30*/  RED.E.ADD.F32.FTZ.RN.STRONG.GPU [R6.64], R19 ;  /* 0x000000130600798e */ /* 0x000fe2000c10e784 */
[----:B------:R-:W-:Y:S02]  /*6a40*/  IMAD.IADD R208, R238, 0x1, R208 ;  /* 0x00000001eed07824 */ /* 0x000fe400078e02d0 */
[CC--:B------:R-:W-:Y:S03]  /*6a50*/  LEA R10, P0, R209.reuse, R234.reuse, 0x2 ;  /* 0x000000ead10a7211 */ /* 0x0c0fe600078010ff */
[CC--:B------:R-:W-:Y:S02]  /*6a60*/  LEA R8, P2, R208.reuse, R234.reuse, 0x2 ;  /* 0x000000ead0087211 */ /* 0x0c0fe400078410ff */
[-C--:B------:R-:W-:Y:S01]  /*6a70*/  LEA.HI.X.SX32 R11, R209, R235.reuse, 0x2, P0 ;  /* 0x000000ebd10b7211 */ /* 0x080fe200000f16ff */
[----:B------:R-:W-:Y:S01]  /*6a80*/  IMAD.MOV.U32 R209, RZ, RZ, c[0x0][0x22c] ;  /* 0x00008b00ffd17624 */ /* 0x000fe200078e00ff */
[-C--:B------:R-:W-:Y:S01]  /*6a90*/  LEA.HI.X.SX32 R9, R208, R235.reuse, 0x2, P2 ;  /* 0x000000ebd0097211 */ /* 0x080fe200010f16ff */
[----:B------:R-:W-:Y:S02]  /*6aa0*/  IMAD.MOV.U32 R208, RZ, RZ, c[0x0][0x22c] ;  /* 0x00008b00ffd07624 */ /* 0x000fe400078e00ff */
[----:B------:R1:W-:Y:S01]  /*6ab0*/  RED.E.ADD.F32.FTZ.RN.STRONG.GPU [R10.64], R12 ;  /* 0x0000000c0a00798e */ /* 0x0003e2000c10e784 */
[----:B------:R-:W-:Y:S02]  /*6ac0*/  IMAD R209, R209, c[0x0][0x1c0], RZ ;  /* 0x00007000d1d17a24 */ /* 0x000fe400078e02ff */
[----:B------:R-:W-:Y:S02]  /*6ad0*/  IMAD R208, R208, c[0x0][0x1c0], RZ ;  /* 0x00007000d0d07a24 */ /* 0x000fe400078e02ff */
[----:B------:R4:W-:Y:S01]  /*6ae0*/  RED.E.ADD.F32.FTZ.RN.STRONG.GPU [R8.64], R13 ;  /* 0x0000000d0800798e */ /* 0x0009e2000c10e784 */
[----:B------:R-:W-:Y:S02]  /*6af0*/  IMAD.SHL.U32 R209, R209, 0x10, RZ ;  /* 0x00000010d1d17824 */ /* 0x000fe400078e00ff */
[----:B------:R-:W-:Y:S03]  /*6b00*/  IMAD.SHL.U32 R208, R208, 0x10, RZ ;  /* 0x00000010d0d07824 */ /* 0x000fe600078e00ff */
[C---:B------:R-:W-:Y:S02]  /*6b10*/  IADD3 R202, R209.reuse, 0x40, RZ ;  /* 0x00000040d1ca7810 */ /* 0x040fe40007ffe0ff */
[----:B------:R-:W-:Y:S01]  /*6b20*/  IADD3 R200, R208, 0x40, RZ ;  /* 0x00000040d0c87810 */ /* 0x000fe20007ffe0ff */
[----:B------:R-:W-:Y:S01]  /*6b30*/  IMAD.MOV.U32 R208, RZ, RZ, c[0x0][0x22c] ;  /* 0x00008b00ffd07624 */ /* 0x000fe200078e00ff */
[----:B------:R-:W-:Y:S01]  /*6b40*/  IADD3 R201, R209, 0x40, RZ ;  /* 0x00000040d1c97810 */ /* 0x000fe20007ffe0ff */
[----:B------:R-:W-:Y:S02]  /*6b50*/  IMAD.IADD R202, R238, 0x1, R202 ;  /* 0x00000001eeca7824 */ /* 0x000fe400078e02ca */
[----:B------:R-:W-:Y:S02]  /*6b60*/  IMAD R208, R208, c[0x0][0x1c0], RZ ;  /* 0x00007000d0d07a24 */ /* 0x000fe400078e02ff */
[----:B------:R-:W-:Y:S02]  /*6b70*/  IMAD.IADD R201, R238, 0x1, R201 ;  /* 0x00000001eec97824 */ /* 0x000fe400078e02c9 */
[----:B------:R-:W-:Y:S02]  /*6b80*/  IMAD.SHL.U32 R208, R208, 0x10, RZ ;  /* 0x00000010d0d07824 */ /* 0x000fe400078e00ff */
[----:B------:R-:W-:Y:S03]  /*6b90*/  IMAD.IADD R201, R238, 0x1, R201 ;  /* 0x00000001eec97824 */ /* 0x000fe600078e02c9 */
[----:B-1----:R-:W-:Y:S01]  /*6ba0*/  IADD3 R12, R208, 0x60, RZ ;  /* 0x00000060d00c7810 */ /* 0x002fe20007ffe0ff */
[----:B------:R-:W-:Y:S01]  /*6bb0*/  IMAD.MOV.U32 R208, RZ, RZ, c[0x0][0x22c] ;  /* 0x00008b00ffd07624 */ /* 0x000fe200078e00ff */
[----:B----4-:R-:W4:Y:S03]  /*6bc0*/  LDL R13, [R1+0x8] ;  /* 0x00000800010d7983 */ /* 0x010f260000100800 */
[----:B------:R-:W-:Y:S04]  /*6bd0*/  IMAD R208, R208, c[0x0][0x1c0], RZ ;  /* 0x00007000d0d07a24 */ /* 0x000fe800078e02ff */
[----:B------:R-:W-:Y:S01]  /*6be0*/  IMAD.SHL.U32 R208, R208, 0x10, RZ ;  /* 0x00000010d0d07824 */ /* 0x000fe200078e00ff */
[CC--:B--2---:R-:W-:Y:S04]  /*6bf0*/  LEA R4, P1, R205.reuse, R234.reuse, 0x2 ;  /* 0x000000eacd047211 */ /* 0x0c4fe800078210ff */
[-C--:B------:R-:W-:Y:S02]  /*6c00*/  LEA.HI.X.SX32 R5, R205, R235.reuse, 0x2, P1 ;  /* 0x000000ebcd057211 */ /* 0x080fe400008f16ff */
[CC--:B---3--:R-:W-:Y:S03]  /*6c10*/  LEA R6, P0, R204.reuse, R234.reuse, 0x2 ;  /* 0x000000eacc067211 */ /* 0x0c8fe600078010ff */
[----:B------:R1:W-:Y:S01]  /*6c20*/  RED.E.ADD.F32.FTZ.RN.STRONG.GPU [R4.64], R14 ;  /* 0x0000000e0400798e */ /* 0x0003e2000c10e784 */
[-C--:B------:R-:W-:Y:S05]  /*6c30*/  LEA.HI.X.SX32 R7, R204, R235.reuse, 0x2, P0 ;  /* 0x000000ebcc077211 */ /* 0x080fea00000f16ff */
[----:B------:R2:W-:Y:S05]  /*6c40*/  RED.E.ADD.F32.FTZ.RN.STRONG.GPU [R6.64], R15 ;  /* 0x0000000f0600798e */ /* 0x0005ea000c10e784 */
[----:B------:R-:W-:Y:S05]  /*6c50*/  RED.E.ADD.F32.FTZ.RN.STRONG.GPU [R234.64+0x100], R84 ;  /* 0x00010054ea00798e */ /* 0x000fea000c10e784 */
[----:B------:R-:W-:Y:S05]  /*6c60*/  RED.E.ADD.F32.FTZ.RN.STRONG.GPU [R196.64+0x100], R85 ;  /* 0x00010055c400798e */ /* 0x000fea000c10e784 */
[----:B-1----:R-:W3:Y:S01]  /*6c70*/  LDL R14, [R1+0x24] ;  /* 0x00002400010e7983 */ /* 0x002ee20000100800 */
[CC--:B------:R-:W-:Y:S04]  /*6c80*/  LEA R4, P0, R200.reuse, R234.reuse, 0x2 ;  /* 0x000000eac8047211 */ /* 0x0c0fe800078010ff */
[-C--:B------:R-:W-:Y:S01]  /*6c90*/  LEA.HI.X.SX32 R5, R200, R235.reuse, 0x2, P0 ;  /* 0x000000ebc8057211 */ /* 0x080fe200000f16ff */
[----:B--2---:R-:W2:Y:S01]  /*6ca0*/  LDL R15, [R1+0xc] ;  /* 0x00000c00010f7983 */ /* 0x004ea20000100800 */
[----:B------:R-:W-:Y:S01]  /*6cb0*/  IADD3 R200, R209, 0x40, RZ ;  /* 0x00000040d1c87810 */ /* 0x000fe20007ffe0ff */
[----:B------:R-:W-:Y:S01]  /*6cc0*/  IMAD.MOV.U32 R209, RZ, RZ, c[0x0][0x22c] ;  /* 0x00008b00ffd17624 */ /* 0x000fe200078e00ff */
[-C--:B------:R-:W-:Y:S02]  /*6cd0*/  LEA R6, P1, R202, R234.reuse, 0x2 ;  /* 0x000000eaca067211 */ /* 0x080fe400078210ff */
[----:B------:R1:W-:Y:S01]  /*6ce0*/  RED.E.ADD.F32.FTZ.RN.STRONG.GPU [R4.64], R86 ;  /* 0x000000560400798e */ /* 0x0003e2000c10e784 */
[----:B------:R-:W-:Y:S01]  /*6cf0*/  IMAD.IADD R200, R238, 0x1, R200 ;  /* 0x00000001eec87824 */ /* 0x000fe200078e02c8 */
[-C--:B------:R-:W-:Y:S01]  /*6d00*/  LEA.HI.X.SX32 R7, R202, R235.reuse, 0x2, P1 ;  /* 0x000000ebca077211 */ /* 0x080fe200008f16ff */
[----:B------:R-:W-:Y:S01]  /*6d10*/  IMAD R209, R209, c[0x0][0x1c0], RZ ;  /* 0x00007000d1d17a24 */ /* 0x000fe200078e02ff */
[CC--:B------:R-:W-:Y:S01]  /*6d20*/  LEA R10, P0, R201.reuse, R234.reuse, 0x2 ;  /* 0x000000eac90a7211 */ /* 0x0c0fe200078010ff */
[C---:B------:R-:W-:Y:S02]  /*6d30*/  IMAD.IADD R200, R238.reuse, 0x1, R200 ;  /* 0x00000001eec87824 */ /* 0x040fe400078e02c8 */
[----:B------:R1:W-:Y:S01]  /*6d40*/  RED.E.ADD.F32.FTZ.RN.STRONG.GPU [R6.64], R87 ;  /* 0x000000570600798e */ /* 0x0003e2000c10e784 */
[-C--:B------:R-:W-:Y:S01]  /*6d50*/  LEA.HI.X.SX32 R11, R201, R235.reuse, 0x2, P0 ;  /* 0x000000ebc90b7211 */ /* 0x080fe200000f16ff */
[----:B------:R-:W-:Y:S02]  /*6d60*/  IMAD.IADD R200, R238, 0x1, R200 ;  /* 0x00000001eec87824 */ /* 0x000fe400078e02c8 */
[----:B------:R-:W-:Y:S02]  /*6d70*/  IMAD.SHL.U32 R209, R209, 0x10, RZ ;  /* 0x00000010d1d17824 */ /* 0x000fe400078e00ff */
[----:B------:R-:W-:Y:S01]  /*6d80*/  RED.E.ADD.F32.FTZ.RN.STRONG.GPU [R10.64], R88 ;  /* 0x000000580a00798e */ /* 0x000fe2000c10e784 */
[CC--:B------:R-:W-:Y:S02]  /*6d90*/  LEA R8, P2, R200.reuse, R234.reuse, 0x2 ;  /* 0x000000eac8087211 */ /* 0x0c0fe400078410ff */
[C---:B------:R-:W-:Y:S02]  /*6da0*/  IADD3 R18, R209.reuse, 0x60, RZ ;  /* 0x00000060d1127810 */ /* 0x040fe40007ffe0ff */
[-C--:B------:R-:W-:Y:S02]  /*6db0*/  LEA.HI.X.SX32 R9, R200, R235.reuse, 0x2, P2 ;  /* 0x000000ebc8097211 */ /* 0x080fe400010f16ff */
[C---:B------:R-:W-:Y:S01]  /*6dc0*/  IADD3 R17, R209.reuse, 0x60, RZ ;  /* 0x00000060d1117810 */ /* 0x040fe20007ffe0ff */
[C---:B------:R-:W-:Y:S01]  /*6dd0*/  IMAD.IADD R18, R238.reuse, 0x1, R18 ;  /* 0x00000001ee127824 */ /* 0x040fe200078e0212 */
[----:B------:R-:W-:Y:S01]  /*6de0*/  IADD3 R16, R209, 0x60, RZ ;  /* 0x00000060d1107810 */ /* 0x000fe20007ffe0ff */
[----:B------:R1:W-:Y:S01]  /*6df0*/  RED.E.ADD.F32.FTZ.RN.STRONG.GPU [R8.64], R89 ;  /* 0x000000590800798e */ /* 0x0003e2000c10e784 */
[----:B------:R-:W-:Y:S02]  /*6e00*/  IMAD.MOV.U32 R209, RZ, RZ, c[0x0][0x22c] ;  /* 0x00008b00ffd17624 */ /* 0x000fe400078e00ff */
[C---:B------:R-:W-:Y:S01]  /*6e10*/  IMAD.IADD R17, R238.reuse, 0x1, R17 ;  /* 0x00000001ee117824 */ /* 0x040fe200078e0211 */
[CC--:B-1----:R-:W-:Y:S01]  /*6e20*/  LEA R4, P1, R199.reuse, R234.reuse, 0x2 ;  /* 0x000000eac7047211 */ /* 0x0c2fe200078210ff */
[C---:B------:R-:W-:Y:S02]  /*6e30*/  IMAD.IADD R16, R238.reuse, 0x1, R16 ;  /* 0x00000001ee107824 */ /* 0x040fe400078e0210 */
[C---:B------:R-:W-:Y:S01]  /*6e40*/  IMAD.IADD R17, R238.reuse, 0x1, R17 ;  /* 0x00000001ee117824 */ /* 0x040fe200078e0211 */
[-C--:B------:R-:W-:Y:S01]  /*6e50*/  LEA.HI.X.SX32 R5, R199, R235.reuse, 0x2, P1 ;  /* 0x000000ebc7057211 */ /* 0x080fe200008f16ff */
[----:B------:R-:W-:Y:S01]  /*6e60*/  IMAD.IADD R16, R238, 0x1, R16 ;  /* 0x00000001ee107824 */ /* 0x000fe200078e0210 */
[-C--:B------:R-:W-:Y:S01]  /*6e70*/  LEA R6, P0, R198, R234.reuse, 0x2 ;  /* 0x000000eac6067211 */ /* 0x080fe200078010ff */
[----:B------:R-:W-:Y:S02]  /*6e80*/  IMAD R209, R209, c[0x0][0x1c0], RZ ;  /* 0x00007000d1d17a24 */ /* 0x000fe400078e02ff */
[----:B------:R1:W-:Y:S01]  /*6e90*/  RED.E.ADD.F32.FTZ.RN.STRONG.GPU [R4.64], R90 ;  /* 0x0000005a0400798e */ /* 0x0003e2000c10e784 */
[----:B------:R-:W-:Y:S01]  /*6ea0*/  IMAD.IADD R16, R238, 0x1, R16 ;  /* 0x00000001ee107824 */ /* 0x000fe200078e0210 */
[-C--:B------:R-:W-:Y:S01]  /*6eb0*/  LEA.HI.X.SX32 R7, R198, R235.reuse, 0x2, P0 ;  /* 0x000000ebc6077211 */ /* 0x080fe200000f16ff */
[----:B------:R-:W-:Y:S04]  /*6ec0*/  IMAD.SHL.U32 R209, R209, 0x10, RZ ;  /* 0x00000010d1d17824 */ /* 0x000fe800078e00ff */
[----:B------:R1:W-:Y:S05]  /*6ed0*/  RED.E.ADD.F32.FTZ.RN.STRONG.GPU [R6.64], R91 ;  /* 0x0000005b0600798e */ /* 0x0003ea000c10e784 */
[----:B------:R-:W-:Y:S01]  /*6ee0*/  RED.E.ADD.F32.FTZ.RN.STRONG.GPU [R234.64+0x180], R96 ;  /* 0x00018060ea00798e */ /* 0x000fe2000c10e784 */
[CC--:B------:R-:W-:Y:S04]  /*6ef0*/  LEA R8, P2, R16.reuse, R234.reuse, 0x2 ;  /* 0x000000ea10087211 */ /* 0x0c0fe800078410ff */
[----:B------:R-:W-:Y:S01]  /*6f00*/  RED.E.ADD.F32.FTZ.RN.STRONG.GPU [R196.64+0x180], R97 ;  /* 0x00018061c400798e */ /* 0x000fe2000c10e784 */
[-C--:B------:R-:W-:Y:S02]  /*6f10*/  LEA.HI.X.SX32 R9, R16, R235.reuse, 0x2, P2 ;  /* 0x000000eb10097211 */ /* 0x080fe400010f16ff */
[----:B------:R-:W-:Y:S02]  /*6f20*/  IADD3 R16, R209, 0x80, RZ ;  /* 0x00000080d1107810 */ /* 0x000fe40007ffe0ff */
[----:B------:R-:W-:Y:S03]  /*6f30*/  LDSM.16.MT88.4 R88, [R2+0x6000] ;  /* 0x006000000258783b */ /* 0x000fe60000004200 */
[----:B------:R-:W-:Y:S01]  /*6f40*/  IMAD.IADD R16, R238, 0x1, R16 ;  /* 0x00000001ee107824 */ /* 0x000fe200078e0210 */
[-C--:B-1----:R-:W-:Y:S03]  /*6f50*/  LEA R4, P0, R12, R234.reuse, 0x2 ;  /* 0x000000ea0c047211 */ /* 0x082fe600078010ff */
[----:B------:R-:W-:Y:S01]  /*6f60*/  IMAD.IADD R16, R238, 0x1, R16 ;  /* 0x00000001ee107824 */ /* 0x000fe200078e0210 */
[-C--:B------:R-:W-:Y:S02]  /*6f70*/  LEA.HI.X.SX32 R5, R12, R235.reuse, 0x2, P0 ;  /* 0x000000eb0c057211 */ /* 0x080fe400000f16ff */
[----:B------:R-:W4:Y:S01]  /*6f80*/  LDL R12, [R1+0x20] ;  /* 0x00002000010c7983 */ /* 0x000f220000100800 */
[CC--:B------:R-:W-:Y:S02]  /*6f90*/  LEA R6, P1, R18.reuse, R234.reuse, 0x2 ;  /* 0x000000ea12067211 */ /* 0x0c0fe400078210ff */
[CC--:B------:R-:W-:Y:S02]  /*6fa0*/  LEA R10, P0, R17.reuse, R234.reuse, 0x2 ;  /* 0x000000ea110a7211 */ /* 0x0c0fe400078010ff */
[----:B------:R-:W-:Y:S01]  /*6fb0*/  RED.E.ADD.F32.FTZ.RN.STRONG.GPU [R4.64], R98 ;  /* 0x000000620400798e */ /* 0x000fe2000c10e784 */
[-C--:B------:R-:W-:Y:S02]  /*6fc0*/  LEA.HI.X.SX32 R7, R18, R235.reuse, 0x2, P1 ;  /* 0x000000eb12077211 */ /* 0x080fe400008f16ff */
[-C--:B------:R-:W-:Y:S02]  /*6fd0*/  LEA.HI.X.SX32 R11, R17, R235.reuse, 0x2, P0 ;  /* 0x000000eb110b7211 */ /* 0x080fe400000f16ff */
[----:B------:R-:W4:Y:S01]  /*6fe0*/  LDL R17, [R1+0x4] ;  /* 0x0000040001117983 */ /* 0x000f220000100800 */
[----:B------:R-:W-:Y:S04]  /*6ff0*/  IADD3 R18, R209, 0x80, RZ ;  /* 0x00000080d1127810 */ /* 0x000fe80007ffe0ff */
[----:B------:R3:W-:Y:S01]  /*7000*/  RED.E.ADD.F32.FTZ.RN.STRONG.GPU [R6.64], R99 ;  /* 0x000000630600798e */ /* 0x0007e2000c10e784 */
[----:B------:R-:W-:Y:S04]  /*7010*/  IMAD.IADD R18, R238, 0x1, R18 ;  /* 0x00000001ee127824 */ /* 0x000fe800078e0212 */
[----:B------:R-:W-:Y:S05]  /*7020*/  RED.E.ADD.F32.FTZ.RN.STRONG.GPU [R10.64], R92 ;  /* 0x0000005c0a00798e */ /* 0x000fea000c10e784 */
[----:B------:R1:W-:Y:S05]  /*7030*/  RED.E.ADD.F32.FTZ.RN.STRONG.GPU [R8.64], R93 ;  /* 0x0000005d0800798e */ /* 0x0003ea000c10e784 */
[----:B------:R-:W-:Y:S01]  /*7040*/  LDSM.16.MT88.4 R96, [R220+0x28800] ;  /* 0x02880000dc60783b */ /* 0x000fe20000004200 */
[CC--:B---3--:R-:W-:Y:S04]  /*7050*/  LEA R6, P0, R14.reuse, R234.reuse, 0x2 ;  /* 0x000000ea0e067211 */ /* 0x0c8fe800078010ff */
[-C--:B------:R-:W-:Y:S02]  /*7060*/  LEA.HI.X.SX32 R7, R14, R235.reuse, 0x2, P0 ;  /* 0x000000eb0e077211 */ /* 0x080fe400000f16ff */
[CC--:B--2---:R-:W-:Y:S02]  /*7070*/  LEA R4, P1, R15.reuse, R234.reuse, 0x2 ;  /* 0x000000ea0f047211 */ /* 0x0c4fe400078210ff */
[----:B------:R-:W-:Y:S01]  /*7080*/  IADD3 R14, R208, 0x80, RZ ;  /* 0x00000080d00e7810 */ /* 0x000fe20007ffe0ff */
[----:B------:R-:W-:Y:S01]  /*7090*/  IMAD.MOV.U32 R208, RZ, RZ, c[0x0][0x22c] ;  /* 0x00008b00ffd07624 */ /* 0x000fe200078e00ff */
[-C--:B------:R-:W-:Y:S02]  /*70a0*/  LEA.HI.X.SX32 R5, R15, R235.reuse, 0x2, P1 ;  /* 0x000000eb0f057211 */ /* 0x080fe400008f16ff */
[----:B------:R-:W-:Y:S01]  /*70b0*/  IADD3 R15, R209, 0x80, RZ ;  /* 0x00000080d10f7810 */ /* 0x000fe20007ffe0ff */
[----:B------:R-:W-:Y:S02]  /*70c0*/  IMAD R208, R208, c[0x0][0x1c0], RZ ;  /* 0x00007000d0d07a24 */ /* 0x000fe400078e02ff */
[----:B------:R2:W-:Y:S01]  /*70d0*/  RED.E.ADD.F32.FTZ.RN.STRONG.GPU [R4.64], R94 ;  /* 0x0000005e0400798e */ /* 0x0005e2000c10e784 */
[----:B------:R-:W-:Y:S02]  /*70e0*/  IMAD.MOV.U32 R209, RZ, RZ, c[0x0][0x22c] ;  /* 0x00008b00ffd17624 */ /* 0x000fe400078e00ff */
[----:B------:R-:W-:Y:S02]  /*70f0*/  IMAD.IADD R15, R238, 0x1, R15 ;  /* 0x00000001ee0f7824 */ /* 0x000fe400078e020f */
[----:B------:R3:W-:Y:S01]  /*7100*/  RED.E.ADD.F32.FTZ.RN.STRONG.GPU [R6.64], R95 ;  /* 0x0000005f0600798e */ /* 0x0007e2000c10e784 */
[----:B------:R-:W-:Y:S02]  /*7110*/  IMAD.SHL.U32 R208, R208, 0x10, RZ ;  /* 0x00000010d0d07824 */ /* 0x000fe400078e00ff */
[C---:B------:R-:W-:Y:S02]  /*7120*/  IMAD.IADD R15, R238.reuse, 0x1, R15 ;  /* 0x00000001ee0f7824 */ /* 0x040fe400078e020f */
[----:B------:R-:W-:Y:S01]  /*7130*/  RED.E.ADD.F32.FTZ.RN.STRONG.GPU [R234.64+0x200], R100 ;  /* 0x00020064ea00798e */ /* 0x000fe2000c10e784 */
[----:B------:R-:W-:Y:S02]  /*7140*/  IMAD R209, R209, c[0x0][0x1c0], RZ ;  /* 0x00007000d1d17a24 */ /* 0x000fe400078e02ff */
[----:B------:R-:W-:Y:S02]  /*7150*/  IMAD.IADD R15, R238, 0x1, R15 ;  /* 0x00000001ee0f7824 */ /* 0x000fe400078e020f */
[----:B------:R-:W-:Y:S01]  /*7160*/  RED.E.ADD.F32.FTZ.RN.STRONG.GPU [R196.64+0x200], R101 ;  /* 0x00020065c400798e */ /* 0x000fe2000c10e784 */
[----:B------:R-:W-:Y:S02]  /*7170*/  IMAD.SHL.U32 R209, R209, 0x10, RZ ;  /* 0x00000010d1d17824 */ /* 0x000fe400078e00ff */
[-C--:B-1----:R-:W-:Y:S02]  /*7180*/  LEA R8, P2, R15, R234.reuse, 0x2 ;  /* 0x000000ea0f087211 */ /* 0x082fe400078410ff */
[----:B------:R-:W-:Y:S01]  /*7190*/  LDSM.16.MT88.4 R92, [R2+0x800] ;  /* 0x00080000025c783b */ /* 0x000fe20000004200 */
[----:B------:R-:W-:Y:S02]  /*71a0*/  IADD3 R84, R209, 0xa0, RZ ;  /* 0x000000a0d1547810 */ /* 0x000fe40007ffe0ff */
[-C--:B------:R-:W-:Y:S02]  /*71b0*/  LEA.HI.X.SX32 R9, R15, R235.reuse, 0x2, P2 ;  /* 0x000000eb0f097211 */ /* 0x080fe400010f16ff */
[----:B------:R-:W-:Y:S01]  /*71c0*/  IADD3 R15, R208, 0xa0, RZ ;  /* 0x000000a0d00f7810 */ /* 0x000fe20007ffe0ff */
[----:B------:R-:W-:Y:S01]  /*71d0*/  IMAD.IADD R84, R238, 0x1, R84 ;  /* 0x00000001ee547824 */ /* 0x000fe200078e0254 */
[CC--:B--2---:R-:W-:Y:S01]  /*71e0*/  LEA R4, P0, R14.reuse, R234.reuse, 0x2 ;  /* 0x000000ea0e047211 */ /* 0x0c4fe200078010ff */
[----:B------:R-:W-:Y:S01]  /*71f0*/  IMAD.MOV.U32 R208, RZ, RZ, c[0x0][0x22c] ;  /* 0x00008b00ffd07624 */ /* 0x000fe200078e00ff */
[C---:B------:R-:W-:Y:S02]  /*7200*/  IADD3 R19, R209.reuse, 0xa0, RZ ;  /* 0x000000a0d1137810 */ /* 0x040fe40007ffe0ff */
[-C--:B------:R-:W-:Y:S01]  /*7210*/  LEA.HI.X.SX32 R5, R14, R235.reuse, 0x2, P0 ;  /* 0x000000eb0e057211 */ /* 0x080fe200000f16ff */
[----:B------:R-:W-:Y:S01]  /*7220*/  IMAD R208, R208, c[0x0][0x1c0], RZ ;  /* 0x00007000d0d07a24 */ /* 0x000fe200078e02ff */
[----:B------:R-:W2:Y:S01]  /*7230*/  LDL R14, [R1+0x1c] ;  /* 0x00001c00010e7983 */ /* 0x000ea20000100800 */
[-C--:B---3--:R-:W-:Y:S01]  /*7240*/  LEA R6, P1, R18, R234.reuse, 0x2 ;  /* 0x000000ea12067211 */ /* 0x088fe200078210ff */
[----:B------:R-:W-:Y:S01]  /*7250*/  IMAD.IADD R19, R238, 0x1, R19 ;  /* 0x00000001ee137824 */ /* 0x000fe200078e0213 */
[-C--:B------:R-:W-:Y:S01]  /*7260*/  LEA R10, P0, R16, R234.reuse, 0x2 ;  /* 0x000000ea100a7211 */ /* 0x080fe200078010ff */
[----:B------:R-:W-:Y:S01]  /*7270*/  IMAD.SHL.U32 R208, R208, 0x10, RZ ;  /* 0x00000010d0d07824 */ /* 0x000fe200078e00ff */
[----:B------:R4:W-:Y:S01]  /*7280*/  RED.E.ADD.F32.FTZ.RN.STRONG.GPU [R4.64], R102 ;  /* 0x000000660400798e */ /* 0x0009e2000c10e784 */
[-C--:B------:R-:W-:Y:S01]  /*7290*/  LEA.HI.X.SX32 R7, R18, R235.reuse, 0x2, P1 ;  /* 0x000000eb12077211 */ /* 0x080fe200008f16ff */
[----:B------:R-:W-:Y:S01]  /*72a0*/  IMAD.IADD R19, R238, 0x1, R19 ;  /* 0x00000001ee137824 */ /* 0x000fe200078e0213 */
[-C--:B------:R-:W-:Y:S02]  /*72b0*/  LEA.HI.X.SX32 R11, R16, R235.reuse, 0x2, P0 ;  /* 0x000000eb100b7211 */ /* 0x080fe400000f16ff */
[----:B------:R-:W3:Y:S01]  /*72c0*/  LDL R16, [R1] ;  /* 0x0000000001107983 */ /* 0x000ee20000100800 */
[----:B------:R-:W-:Y:S01]  /*72d0*/  IADD3 R18, R209, 0xa0, RZ ;  /* 0x000000a0d1127810 */ /* 0x000fe20007ffe0ff */
[----:B------:R-:W-:Y:S03]  /*72e0*/  IMAD.MOV.U32 R209, RZ, RZ, c[0x0][0x22c] ;  /* 0x00008b00ffd17624 */ /* 0x000fe600078e00ff */
[----:B------:R1:W-:Y:S01]  /*72f0*/  RED.E.ADD.F32.FTZ.RN.STRONG.GPU [R6.64], R103 ;  /* 0x000000670600798e */ /* 0x0003e2000c10e784 */
[C---:B------:R-:W-:Y:S02]  /*7300*/  IMAD.IADD R18, R238.reuse, 0x1, R18 ;  /* 0x00000001ee127824 */ /* 0x040fe400078e0212 */
[----:B------:R-:W-:Y:S02]  /*7310*/  IMAD R209, R209, c[0x0][0x1c0], RZ ;  /* 0x00007000d1d17a24 */ /* 0x000fe400078e02ff */
[----:B------:R-:W-:Y:S01]  /*7320*/  RED.E.ADD.F32.FTZ.RN.STRONG.GPU [R10.64], R104 ;  /* 0x000000680a00798e */ /* 0x000fe2000c10e784 */
[C---:B------:R-:W-:Y:S02]  /*7330*/  IMAD.IADD R18, R238.reuse, 0x1, R18 ;  /* 0x00000001ee127824 */ /* 0x040fe400078e0212 */
[----:B------:R-:W-:Y:S02]  /*7340*/  IMAD.SHL.U32 R209, R209, 0x10, RZ ;  /* 0x00000010d1d17824 */ /* 0x000fe400078e00ff */
[----:B------:R1:W-:Y:S01]  /*7350*/  RED.E.ADD.F32.FTZ.RN.STRONG.GPU [R8.64], R105 ;  /* 0x000000690800798e */ /* 0x0003e2000c10e784 */
[----:B------:R-:W-:Y:S04]  /*7360*/  IMAD.IADD R18, R238, 0x1, R18 ;  /* 0x00000001ee127824 */ /* 0x000fe800078e0212 */
[----:B------:R-:W-:Y:S01]  /*7370*/  LDSM.16.MT88.4 R100, [R2+0x2800] ;  /* 0x002800000264783b */ /* 0x000fe20000004200 */
[CC--:B----4-:R-:W-:Y:S04]  /*7380*/  LEA R4, P1, R13.reuse, R234.reuse, 0x2 ;  /* 0x000000ea0d047211 */ /* 0x0d0fe800078210ff */
[-C--:B------:R-:W-:Y:S05]  /*7390*/  LEA.HI.X.SX32 R5, R13, R235.reuse, 0x2, P1 ;  /* 0x000000eb0d057211 */ /* 0x080fea00008f16ff */
[----:B------:R4:W-:Y:S01]  /*73a0*/  RED.E.ADD.F32.FTZ.RN.STRONG.GPU [R4.64], R106 ;  /* 0x0000006a0400798e */ /* 0x0009e2000c10e784 */
[CC--:B-1----:R-:W-:Y:S04]  /*73b0*/  LEA R6, P0, R12.reuse, R234.reuse, 0x2 ;  /* 0x000000ea0c067211 */ /* 0x0c2fe800078010ff */
[-C--:B------:R-:W-:Y:S02]  /*73c0*/  LEA.HI.X.SX32 R7, R12, R235.reuse, 0x2, P0 ;  /* 0x000000eb0c077211 */ /* 0x080fe400000f16ff */
[CC--:B------:R-:W-:Y:S03]  /*73d0*/  LEA R12, P1, R84.reuse, R234.reuse, 0x2 ;  /* 0x000000ea540c7211 */ /* 0x0c0fe600078210ff */
[----:B------:R1:W-:Y:S01]  /*73e0*/  RED.E.ADD.F32.FTZ.RN.STRONG.GPU [R6.64], R107 ;  /* 0x0000006b0600798e */ /* 0x0003e2000c10e784 */
[-C--:B------:R-:W-:Y:S02]  /*73f0*/  LEA.HI.X.SX32 R13, R84, R235.reuse, 0x2, P1 ;  /* 0x000000eb540d7211 */ /* 0x080fe400008f16ff */
[CC--:B------:R-:W-:Y:S02]  /*7400*/  LEA R8, P2, R18.reuse, R234.reuse, 0x2 ;  /* 0x000000ea12087211 */ /* 0x0c0fe400078410ff */
[----:B------:R-:W-:Y:S02]  /*7410*/  RED.E.ADD.F32.FTZ.RN.STRONG.GPU [R234.64+0x280], R112 ;  /* 0x00028070ea00798e */ /* 0x000fe4000c10e784 */
[-C--:B------:R-:W-:Y:S02]  /*7420*/  LEA.HI.X.SX32 R9, R18, R235.reuse, 0x2, P2 ;  /* 0x000000eb12097211 */ /* 0x080fe400010f16ff */
[----:B------:R-:W-:Y:S01]  /*7430*/  IADD3 R18, R208, 0xc0, RZ ;  /* 0x000000c0d0127810 */ /* 0x000fe20007ffe0ff */
[----:B------:R-:W-:Y:S04]  /*7440*/  RED.E.ADD.F32.FTZ.RN.STRONG.GPU [R196.64+0x280], R113 ;  /* 0x00028071c400798e */ /* 0x000fe8000c10e784 */
[----:B------:R-:W-:Y:S01]  /*7450*/  IMAD.IADD R18, R238, 0x1, R18 ;  /* 0x00000001ee127824 */ /* 0x000fe200078e0212 */
[----:B------:R-:W-:Y:S01]  /*7460*/  LDSM.16.MT88.4 R84, [R2+0x4000] ;  /* 0x004000000254783b */ /* 0x000fe20000004200 */
[CC--:B----4-:R-:W-:Y:S04]  /*7470*/  LEA R4, P0, R15.reuse, R234.reuse, 0x2 ;  /* 0x000000ea0f047211 */ /* 0x0d0fe800078010ff */
[----:B------:R-:W-:Y:S01]  /*7480*/  LDSM.16.MT88.4 R104, [R2+0x4800] ;  /* 0x004800000268783b */ /* 0x000fe20000004200 */
[-C--:B------:R-:W-:Y:S02]  /*7490*/  LEA.HI.X.SX32 R5, R15, R235.reuse, 0x2, P0 ;  /* 0x000000eb0f057211 */ /* 0x080fe400000f16ff */
[CC--:B------:R-:W-:Y:S02]  /*74a0*/  LEA R10, P0, R19.reuse, R234.reuse, 0x2 ;  /* 0x000000ea130a7211 */ /* 0x0c0fe400078010ff */
[----:B------:R-:W4:Y:S02]  /*74b0*/  LDL R15, [R1+0x18] ;  /* 0x00001800010f7983 */ /* 0x000f240000100800 */
[-C--:B------:R-:W-:Y:S02]  /*74c0*/  LEA.HI.X.SX32 R11, R19, R235.reuse, 0x2, P0 ;  /* 0x000000eb130b7211 */ /* 0x080fe400000f16ff */
[CC--:B-1----:R-:W-:Y:S01]  /*74d0*/  LEA R6, P1, R17.reuse, R234.reuse, 0x2 ;  /* 0x000000ea11067211 */ /* 0x0c2fe200078210ff */
[----:B------:R-:W-:Y:S03]  /*74e0*/  RED.E.ADD.F32.FTZ.RN.STRONG.GPU [R4.64], R114 ;  /* 0x000000720400798e */ /* 0x000fe6000c10e784 */
[-C--:B------:R-:W-:Y:S02]  /*74f0*/  LEA.HI.X.SX32 R7, R17, R235.reuse, 0x2, P1 ;  /* 0x000000eb11077211 */ /* 0x080fe400008f16ff */
[----:B------:R-:W-:Y:S05]  /*7500*/  RED.E.ADD.F32.FTZ.RN.STRONG.GPU [R12.64], R115 ;  /* 0x000000730c00798e */ /* 0x000fea000c10e784 */
[----:B------:R-:W-:Y:S05]  /*7510*/  RED.E.ADD.F32.FTZ.RN.STRONG.GPU [R10.64], R108 ;  /* 0x0000006c0a00798e */ /* 0x000fea000c10e784 */
[----:B------:R-:W-:Y:S05]  /*7520*/  RED.E.ADD.F32.FTZ.RN.STRONG.GPU [R8.64], R109 ;  /* 0x0000006d0800798e */ /* 0x000fea000c10e784 */
[----:B------:R1:W-:Y:S02]  /*7530*/  RED.E.ADD.F32.FTZ.RN.STRONG.GPU [R6.64], R110 ;  /* 0x0000006e0600798e */ /* 0x0003e4000c10e784 */
[CC--:B-1----:R-:W-:Y:S04]  /*7540*/  LEA R6, P1, R18.reuse, R234.reuse, 0x2 ;  /* 0x000000ea12067211 */ /* 0x0c2fe800078210ff */
[-C--:B------:R-:W-:Y:S02]  /*7550*/  LEA.HI.X.SX32 R7, R18, R235.reuse, 0x2, P1 ;  /* 0x000000eb12077211 */ /* 0x080fe400008f16ff */
[CC--:B--2---:R-:W-:Y:S04]  /*7560*/  LEA R4, P0, R14.reuse, R234.reuse, 0x2 ;  /* 0x000000ea0e047211 */ /* 0x0c4fe800078010ff */
[-C--:B------:R-:W-:Y:S02]  /*7570*/  LEA.HI.X.SX32 R5, R14, R235.reuse, 0x2, P0 ;  /* 0x000000eb0e057211 */ /* 0x080fe400000f16ff */
[----:B------:R-:W-:Y:S01]  /*7580*/  IADD3 R14, R209, 0xc0, RZ ;  /* 0x000000c0d10e7810 */ /* 0x000fe20007ffe0ff */
[----:B------:R-:W-:Y:S02]  /*7590*/  IMAD.MOV.U32 R209, RZ, RZ, c[0x0][0x22c] ;  /* 0x00008b00ffd17624 */ /* 0x000fe400078e00ff */
[----:B------:R1:W-:Y:S01]  /*75a0*/  RED.E.ADD.F32.FTZ.RN.STRONG.GPU [R4.64], R111 ;  /* 0x0000006f0400798e */ /* 0x0003e2000c10e784 */
[CC--:B------:R-:W-:Y:S01]  /*75b0*/  LEA R8, P0, R14.reuse, R234.reuse, 0x2 ;  /* 0x000000ea0e087211 */ /* 0x0c0fe200078010ff */
[----:B------:R-:W-:Y:S03]  /*75c0*/  IMAD R209, R209, c[0x0][0x1c0], RZ ;  /* 0x00007000d1d17a24 */ /* 0x000fe600078e02ff */
[----:B------:R-:W-:Y:S01]  /*75d0*/  RED.E.ADD.F32.FTZ.RN.STRONG.GPU [R234.64+0x300], R116 ;  /* 0x00030074ea00798e */ /* 0x000fe2000c10e784 */
[-C--:B------:R-:W-:Y:S01]  /*75e0*/  LEA.HI.X.SX32 R9, R14, R235.reuse, 0x2, P0 ;  /* 0x000000eb0e097211 */ /* 0x080fe200000f16ff */
[----:B------:R-:W-:Y:S01]  /*75f0*/  IMAD.SHL.U32 R209, R209, 0x10, RZ ;  /* 0x00000010d1d17824 */ /* 0x000fe200078e00ff */
[----:B------:R-:W-:Y:S02]  /*7600*/  IADD3 R14, R208, 0xc0, RZ ;  /* 0x000000c0d00e7810 */ /* 0x000fe40007ffe0ff */
[----:B------:R-:W-:Y:S02]  /*7610*/  RED.E.ADD.F32.FTZ.RN.STRONG.GPU [R196.64+0x300], R117 ;  /* 0x00030075c400798e */ /* 0x000fe4000c10e784 */
[----:B------:R-:W-:Y:S01]  /*7620*/  IADD3 R17, R209, 0xc0, RZ ;  /* 0x000000c0d1117810 */ /* 0x000fe20007ffe0ff */
[C---:B------:R-:W-:Y:S02]  /*7630*/  IMAD.IADD R14, R238.reuse, 0x1, R14 ;  /* 0x00000001ee0e7824 */ /* 0x040fe400078e020e */
[----:B------:R3:W-:Y:S02]  /*7640*/  RED.E.ADD.F32.FTZ.RN.STRONG.GPU [R8.64], R118 ;  /* 0x000000760800798e */ /* 0x0007e4000c10e784 */
[C---:B------:R-:W-:Y:S02]  /*7650*/  IMAD.IADD R14, R238.reuse, 0x1, R14 ;  /* 0x00000001ee0e7824 */ /* 0x040fe400078e020e */
[C---:B------:R-:W-:Y:S01]  /*7660*/  IMAD.IADD R17, R238.reuse, 0x1, R17 ;  /* 0x00000001ee117824 */ /* 0x040fe200078e0211 */
[----:B------:R-:W-:Y:S03]  /*7670*/  RED.E.ADD.F32.FTZ.RN.STRONG.GPU [R6.64], R119 ;  /* 0x000000770600798e */ /* 0x000fe6000c10e784 */
[----:B------:R-:W-:Y:S02]  /*7680*/  IMAD.IADD R17, R238, 0x1, R17 ;  /* 0x00000001ee117824 */ /* 0x000fe400078e0211 */
[----:B------:R-:W-:Y:S01]  /*7690*/  LDSM.16.MT88.4 R108, [R2+0x6800] ;  /* 0x00680000026c783b */ /* 0x000fe20000004200 */
[-C--:B-1----:R-:W-:Y:S01]  /*76a0*/  LEA R4, P0, R14, R234.reuse, 0x2 ;  /* 0x000000ea0e047211 */ /* 0x082fe200078010ff */
[----:B------:R-:W-:Y:S03]  /*76b0*/  IMAD.IADD R17, R238, 0x1, R17 ;  /* 0x00000001ee117824 */ /* 0x000fe600078e0211 */
[-C--:B------:R-:W-:Y:S02]  /*76c0*/  LEA.HI.X.SX32 R5, R14, R235.reuse, 0x2, P0 ;  /* 0x000000eb0e057211 */ /* 0x080fe400000f16ff */
[-C--:B------:R-:W-:Y:S02]  /*76d0*/  LEA R10, P2, R17, R234.reuse, 0x2 ;  /* 0x000000ea110a7211 */ /* 0x080fe400078410ff */
[----:B------:R-:W-:Y:S01]  /*76e0*/  IADD3 R14, R209, 0xe0, RZ ;  /* 0x000000e0d10e7810 */ /* 0x000fe20007ffe0ff */
[----:B------:R1:W-:Y:S01]  /*76f0*/  RED.E.ADD.F32.FTZ.RN.STRONG.GPU [R4.64], R120 ;  /* 0x000000780400798e */ /* 0x0003e2000c10e784 */
[-C--:B------:R-:W-:Y:S02]  /*7700*/  LEA.HI.X.SX32 R11, R17, R235.reuse, 0x2, P2 ;  /* 0x000000eb110b7211 */ /* 0x080fe400010f16ff */
[CC--:B---3--:R-:W-:Y:S03]  /*7710*/  LEA R8, P1, R16.reuse, R234.reuse, 0x2 ;  /* 0x000000ea10087211 */ /* 0x0c8fe600078210ff */
[----:B------:R2:W-:Y:S01]  /*7720*/  RED.E.ADD.F32.FTZ.RN.STRONG.GPU [R10.64], R121 ;  /* 0x000000790a00798e */ /* 0x0005e2000c10e784 */
[-C--:B------:R-:W-:Y:S02]  /*7730*/  LEA.HI.X.SX32 R9, R16, R235.reuse, 0x2, P1 ;  /* 0x000000eb10097211 */ /* 0x080fe400008f16ff */
[----:B------:R-:W-:Y:S03]  /*7740*/  IADD3 R16, R0, 0xe0, RZ ;  /* 0x000000e000107810 */ /* 0x000fe60007ffe0ff */
[----:B------:R3:W-:Y:S02]  /*7750*/  RED.E.ADD.F32.FTZ.RN.STRONG.GPU [R8.64], R122 ;  /* 0x0000007a0800798e */ /* 0x0007e4000c10e784 */
[----:B------:R-:W-:Y:S01]  /*7760*/  IMAD.IADD R16, R238, 0x1, R16 ;  /* 0x00000001ee107824 */ /* 0x000fe200078e0210 */
[CC--:B-1----:R-:W-:Y:S02]  /*7770*/  LEA R4, P1, R14.reuse, R234.reuse, 0x2 ;  /* 0x000000ea0e047211 */ /* 0x0c2fe400078210ff */
[CC--:B----4-:R-:W-:Y:S02]  /*7780*/  LEA R6, P0, R15.reuse, R234.reuse, 0x2 ;  /* 0x000000ea0f067211 */ /* 0x0d0fe400078010ff */
[-C--:B------:R-:W-:Y:S02]  /*7790*/  LEA.HI.X.SX32 R5, R14, R235.reuse, 0x2, P1 ;  /* 0x000000eb0e057211 */ /* 0x080fe400008f16ff */
[-C--:B------:R-:W-:Y:S02]  /*77a0*/  LEA.HI.X.SX32 R7, R15, R235.reuse, 0x2, P0 ;  /* 0x000000eb0f077211 */ /* 0x080fe400000f16ff */
[C---:B------:R-:W-:Y:S02]  /*77b0*/  IADD3 R15, R0.reuse, 0xe0, RZ ;  /* 0x000000e0000f7810 */ /* 0x040fe40007ffe0ff */
[----:B------:R-:W-:Y:S01]  /*77c0*/  IADD3 R14, R0, 0xe0, RZ ;  /* 0x000000e0000e7810 */ /* 0x000fe20007ffe0ff */
[----:B------:R1:W-:Y:S01]  /*77d0*/  RED.E.ADD.F32.FTZ.RN.STRONG.GPU [R6.64], R123 ;  /* 0x0000007b0600798e */ /* 0x0003e2000c10e784 */
[-C--:B------:R-:W-:Y:S01]  /*77e0*/  LEA R12, P0, R16, R234.reuse, 0x2 ;  /* 0x000000ea100c7211 */ /* 0x080fe200078010ff */
[C---:B------:R-:W-:Y:S02]  /*77f0*/  IMAD.IADD R15, R238.reuse, 0x1, R15 ;  /* 0x00000001ee0f7824 */ /* 0x040fe400078e020f */
[C---:B------:R-:W-:Y:S01]  /*7800*/  IMAD.IADD R14, R238.reuse, 0x1, R14 ;  /* 0x00000001ee0e7824 */ /* 0x040fe200078e020e */
[----:B------:R-:W-:Y:S01]  /*7810*/  RED.E.ADD.F32.FTZ.RN.STRONG.GPU [R234.64+0x380], R128 ;  /* 0x00038080ea00798e */ /* 0x000fe2000c10e784 */
[----:B------:R-:W-:Y:S01]  /*7820*/  IMAD.IADD R15, R238, 0x1, R15 ;  /* 0x00000001ee0f7824 */ /* 0x000fe200078e020f */
[-C--:B------:R-:W-:Y:S01]  /*7830*/  LEA.HI.X.SX32 R13, R16, R235.reuse, 0x2, P0 ;  /* 0x000000eb100d7211 */ /* 0x080fe200000f16ff */
[C---:B------:R-:W-:Y:S02]  /*7840*/  IMAD.IADD R14, R238.reuse, 0x1, R14 ;  /* 0x00000001ee0e7824 */ /* 0x040fe400078e020e */
[----:B------:R-:W-:Y:S01]  /*7850*/  RED.E.ADD.F32.FTZ.RN.STRONG.GPU [R196.64+0x380], R129 ;  /* 0x00038081c400798e */ /* 0x000fe2000c10e784 */
[CC--:B--2---:R-:W-:Y:S01]  /*7860*/  LEA R10, P3, R15.reuse, R234.reuse, 0x2 ;  /* 0x000000ea0f0a7211 */ /* 0x0c4fe200078610ff */
[C---:B------:R-:W-:Y:S02]  /*7870*/  IMAD.IADD R14, R238.reuse, 0x1, R14 ;  /* 0x00000001ee0e7824 */ /* 0x040fe400078e020e */
[----:B------:R-:W-:Y:S01]  /*7880*/  IMAD.IADD R0, R238, 0x1, R252 ;  /* 0x00000001ee007824 */ /* 0x000fe200078e02fc */
[----:B------:R2:W-:Y:S01]  /*7890*/  RED.E.ADD.F32.FTZ.RN.STRONG.GPU [R4.64], R130 ;  /* 0x000000820400798e */ /* 0x0005e2000c10e784 */
[-C--:B------:R-:W-:Y:S02]  /*78a0*/  LEA.HI.X.SX32 R11, R15, R235.reuse, 0x2, P3 ;  /* 0x000000eb0f0b7211 */ /* 0x080fe400018f16ff */
[CC--:B---3--:R-:W-:Y:S02]  /*78b0*/  LEA R8, P2, R14.reuse, R234.reuse, 0x2 ;  /* 0x000000ea0e087211 */ /* 0x0c8fe400078410ff */
[----:B------:R-:W-:Y:S02]  /*78c0*/  RED.E.ADD.F32.FTZ.RN.STRONG.GPU [R12.64], R131 ;  /* 0x000000830c00798e */ /* 0x000fe4000c10e784 */
[-C--:B------:R-:W-:Y:S03]  /*78d0*/  LEA.HI.X.SX32 R9, R14, R235.reuse, 0x2, P2 ;  /* 0x000000eb0e097211 */ /* 0x080fe600010f16ff */
[----:B------:R-:W-:Y:S01]  /*78e0*/  RED.E.ADD.F32.FTZ.RN.STRONG.GPU [R10.64], R124 ;  /* 0x0000007c0a00798e */ /* 0x000fe2000c10e784 */
[CC--:B-1----:R-:W-:Y:S04]  /*78f0*/  LEA R6, P1, R252.reuse, R234.reuse, 0x2 ;  /* 0x000000eafc067211 */ /* 0x0c2fe800078210ff */
[----:B------:R-:W-:Y:S01]  /*7900*/  RED.E.ADD.F32.FTZ.RN.STRONG.GPU [R8.64], R125 ;  /* 0x0000007d0800798e */ /* 0x000fe2000c10e784 */
[-C--:B------:R-:W-:Y:S02]  /*7910*/  LEA.HI.X.SX32 R7, R252, R235.reuse, 0x2, P1 ;  /* 0x000000ebfc077211 */ /* 0x080fe400008f16ff */
[----:B------:R-:W-:Y:S01]  /*7920*/  ISETP.LT.AND P1, PT, RZ, UR7, PT ;  /* 0x00000007ff007c0c */ /* 0x000fe2000bf21270 */
[----:B------:R-:W-:Y:S01]  /*7930*/  UIADD3 UR7, UR7, -0x1, URZ ;  /* 0xffffffff07077890 */ /* 0x000fe2000fffe03f */
[----:B------:R-:W-:Y:S05]  /*7940*/  LDSM.16.MT88.4 R8, [R2] ;  /* 0x000000000208783b */ /* 0x000fea0000004200 */
[----:B------:R-:W-:Y:S01]  /*7950*/  RED.E.ADD.F32.FTZ.RN.STRONG.GPU [R6.64], R126 ;  /* 0x0000007e0600798e */ /* 0x000fe2000c10e784 */
[C---:B--2---:R-:W-:Y:S04]  /*7960*/  LEA R4, P0, R0.reuse, R234, 0x2 ;  /* 0x000000ea00047211 */ /* 0x044fe800078010ff */
[----:B------:R-:W-:Y:S01]  /*7970*/  LDSM.16.MT88.4 R12, [R220+0x28000] ;  /* 0x02800000dc0c783b */ /* 0x000fe20000004200 */
[----:B------:R-:W-:Y:S02]  /*7980*/  LEA.HI.X.SX32 R5, R0, R235, 0x2, P0 ;  /* 0x000000eb00057211 */ /* 0x000fe400000f16ff */
[----:B------:R-:W-:Y:S01]  /*7990*/  PLOP3.LUT P0, PT, PT, PT, UP0, 0x80, 0x0 ;  /* 0x000000000000781c */ /* 0x000fe20003f0f008 */
[----:B------:R-:W-:Y:S01]  /*79a0*/  @UP4 UIADD3 UR11, UP0, UR11, -0x100, URZ ;  /* 0xffffff000b0b4890 */ /* 0x000fe2000ff1e03f */
[----:B------:R-:W-:Y:S01]  /*79b0*/  LDSM.16.MT88.4 R16, [R2+0x2000] ;  /* 0x002000000210783b */ /* 0x000fe20000004200 */
[C---:B------:R-:W-:Y:S02]  /*79c0*/  IADD3 R0, R2.reuse, -0x8000, RZ ;  /* 0xffff800002007810 */ /* 0x040fe40007ffe0ff */
[----:B------:R-:W-:Y:S02]  /*79d0*/  @UP4 UIADD3.X UR10, UR10, -0x1, URZ, UP0, !UPT ;  /* 0xffffffff0a0a4890 */ /* 0x000fe400087fe43f */
[----:B------:R-:W-:Y:S05]  /*79e0*/  RED.E.ADD.F32.FTZ.RN.STRONG.GPU [R4.64], R127 ;  /* 0x0000007f0400798e */ /* 0x000fea000c10e784 */
[----:B------:R-:W1:Y:S01]  /*79f0*/  LDSM.16.MT88.4 R4, [R221+0x28000] ;  /* 0x02800000dd04783b */ /* 0x000e620000004200 */
        /* <DEDUP_REMOVED lines=360> */
.L_x_1647:
        /* <DEDUP_REMOVED lines=19> */
.L_x_1648:
        /* <DEDUP_REMOVED lines=58> */
.L_x_1650:
[----:B-1-34-:R-:W-:Y:S05]  /*9550*/  BSYNC B0 ;  /* 0x0000000000007941 */ /* 0x01afea0003800000 */
.L_x_1649:
        /* <DEDUP_REMOVED lines=18> */
.L_x_1652:
[----:B------:R-:W-:Y:S05]  /*9680*/  BSYNC B0 ;  /* 0x0000000000007941 */ /* 0x000fea0003800000 */
.L_x_1651:
        /* <DEDUP_REMOVED lines=27> */
.L_x_1654:
[----:B------:R-:W-:Y:S05]  /*9840*/  BSYNC B0 ;  /* 0x0000000000007941 */ /* 0x000fea0003800000 */
.L_x_1653:
        /* <DEDUP_REMOVED lines=15> */
.L_x_1637:
        /* <DEDUP_REMOVED lines=20> */
.L_x_1656:
        /* <DEDUP_REMOVED lines=18> */
.L_x_1657:
        /* <DEDUP_REMOVED lines=39> */
.L_x_1659:
[----:B------:R-:W-:Y:S05]  /*9e10*/  BSYNC B0 ;  /* 0x0000000000007941 */ /* 0x000fea0003800000 */
.L_x_1658:
        /* <DEDUP_REMOVED lines=17> */
.L_x_1661:
[----:B------:R-:W-:Y:S05]  /*9f30*/  BSYNC B0 ;  /* 0x0000000000007941 */ /* 0x000fea0003800000 */
.L_x_1660:
        /* <DEDUP_REMOVED lines=27> */
.L_x_1663:
[----:B------:R-:W-:Y:S05]  /*a0f0*/  BSYNC B0 ;  /* 0x0000000000007941 */ /* 0x000fea0003800000 */
.L_x_1662:
        /* <DEDUP_REMOVED lines=14> */
.L_x_1655:
[----:B------:R-:W-:Y:S05]  /*a1e0*/  BSYNC B1 ;  /* 0x0000000000017941 */ /* 0x000fea0003800000 */
.L_x_1632:
        /* <DEDUP_REMOVED lines=11> */
.L_x_1664:
[----:B------:R-:W-:Y:S05]  /*a2a0*/  EXIT ;  /* 0x000000000000794d */ /* 0x000fea0003800000 */
.L_x_1666:
        /* <DEDUP_REMOVED lines=13> */
.L_x_2044:


//--------------------- .text._ZN5flash44flash_bwd_dq_dk_dv_loop_seqk_parallel_kernelI23Flash_bwd_kernel_traitsILi256ELi64ELi64ELi8ELi4ELi2ELi2ELb0ELb0EN7cutlass10bfloat16_tE19Flash_kernel_traitsILi256ELi64ELi64ELi8ES3_EELb0ELb0ELb0ELb0ELb0ELb1ELb1EEEvNS_16Flash_bwd_paramsE --------------------------
	.section	.text._ZN5flash44flash_bwd_dq_dk_dv_loop_seqk_parallel_kernelI23Flash_bwd_kernel_traitsILi256ELi64ELi64ELi8ELi4ELi2ELi2ELb0ELb0EN7cutlass10bfloat16_tE19Flash_kernel_traitsILi256ELi64ELi64ELi8ES3_EELb0ELb0ELb0ELb0ELb0ELb1ELb1EEEvNS_16Flash_bwd_paramsE,"ax",@progbits
	.sectioninfo	@"SHI_REGISTERS=255"
	.align	128
        .global         _ZN5flash44flash_bwd_dq_dk_dv_loop_seqk_parallel_kernelI23Flash_bwd_kernel_traitsILi256ELi64ELi64ELi8ELi4ELi2ELi2ELb0ELb0EN7cutlass10bfloat16_tE19Flash_kernel_traitsILi256ELi64ELi64ELi8ES3_EELb0ELb0ELb0ELb0ELb0ELb1ELb1EEEvNS_16Flash_bwd_paramsE
        .type           _ZN5flash44flash_bwd_dq_dk_dv_loop_seqk_parallel_kernelI23Flash_bwd_kernel_traitsILi256ELi64ELi64ELi8ELi4ELi2ELi2ELb0ELb0EN7cutlass10bfloat16_tE19Flash_kernel_traitsILi256ELi64ELi64ELi8ES3_EELb0ELb0ELb0ELb0ELb0ELb1ELb1EEEvNS_16Flash_bwd_paramsE,@function
        .size           _ZN5flash44flash_bwd_dq_dk_dv_loop_seqk_parallel_kernelI23Flash_bwd_kernel_traitsILi256ELi64ELi64ELi8ELi4ELi2ELi2ELb0ELb0EN7cutlass10bfloat16_tE19Flash_kernel_traitsILi256ELi64ELi64ELi8ES3_EELb0ELb0ELb0ELb0ELb0ELb1ELb1EEEvNS_16Flash_bwd_paramsE,(.L_x_2045 - _ZN5flash44flash_bwd_dq_dk_dv_loop_seqk_parallel_kernelI23Flash_bwd_kernel_traitsILi256ELi64ELi64ELi8ELi4ELi2ELi2ELb0ELb0EN7cutlass10bfloat16_tE19Flash_kernel_traitsILi256ELi64ELi64ELi8ES3_EELb0ELb0ELb0ELb0ELb0ELb1ELb1EEEvNS_16Flash_bwd_paramsE)
        .other          _ZN5flash44flash_bwd_dq_dk_dv_loop_seqk_parallel_kernelI23Flash_bwd_kernel_traitsILi256ELi64ELi64ELi8ELi4ELi2ELi2ELb0ELb0EN7cutlass10bfloat16_tE19Flash_kernel_traitsILi256ELi64ELi64ELi8ES3_EELb0ELb0ELb0ELb0ELb0ELb1ELb1EEEvNS_16Flash_bwd_paramsE,@"STO_CUDA_ENTRY STV_DEFAULT"
_ZN5flash44flash_bwd_dq_dk_dv_loop_seqk_parallel_kernelI23Flash_bwd_kernel_traitsILi256ELi64ELi64ELi8ELi4ELi2ELi2ELb0ELb0EN7cutlass10bfloat16_tE19Flash_kernel_traitsILi256ELi64ELi64ELi8ES3_EELb0ELb0ELb0ELb0ELb0ELb1ELb1EEEvNS_16Flash_bwd_paramsE:
.text._ZN5flash44flash_bwd_dq_dk_dv_loop_seqk_parallel_kernelI23Flash_bwd_kernel_traitsILi256ELi64ELi64ELi8ELi4ELi2ELi2ELb0ELb0EN7cutlass10bfloat16_tE19Flash_kernel_traitsILi256ELi64ELi64ELi8ES3_EELb0ELb0ELb0ELb0ELb0ELb1ELb1EEEvNS_16Flash_bwd_paramsE:
        /* <DEDUP_REMOVED lines=50> */
[----:B------:R-:W-:Y:S01]  /*0320*/  IMAD.IADD R231, R5, 0x1, -R2 ;  /* 0x0000000105e77824 */ /* 0x000fe200078e0a02 */
[-C--:B------:R-:W-:Y:S01]  /*0330*/  LEA.HI R13, R11, R12.reuse, RZ, 0x2 ;  /* 0x0000000c0b0d7211 */ /* 0x080fe200078f10ff */
        /* <DEDUP_REMOVED lines=11> */
[----:B------:R-:W-:Y:S01]  /*03f0*/  LEA.HI R9, R11, R12, RZ, 0x3 ;  /* 0x0000000c0b097211 */ /* 0x000fe200078f18ff */
[----:B------:R-:W-:Y:S01]  /*0400*/  @UP2 UIMAD UR54, UR33, UR49, URZ ;  /* 0x00000031213622a4 */ /* 0x000fe2000f8e023f */
[----:B------:R-:W-:Y:S01]  /*0410*/  LOP3.LUT R2, R0, 0xfffffff8, RZ, 0xc0, !PT ;  /* 0xfffffff800027812 */ /* 0x000fe200078ec0ff */
[----:B------:R-:W-:Y:S01]  /*0420*/  IMAD.IADD R0, R12, 0x1, -R3 ;  /* 0x000000010c007824 */ /* 0x000fe200078e0a03 */
[----:B------:R-:W-:Y:S01]  /*0430*/  SHF.R.S32.HI R10, RZ, 0x3, R9 ;  /* 0x00000003ff0a7819 */ /* 0x000fe20000011409 */
[----:B------:R-:W-:-:S02]  /*0440*/  ULDC.64 UR4, c[0x0][0x118] ;  /* 0x0000460000047ab9 */ /* 0x000fc40000000a00 */
[----:B------:R-:W-:Y:S01]  /*0450*/  IMAD.IADD R6, R5, 0x1, -R2 ;  /* 0x0000000105067824 */ /* 0x000fe200078e0a02 */
[----:B------:R-:W-:Y:S01]  /*0460*/  SHF.R.S32.HI R2, RZ, 0x1f, R0 ;  /* 0x0000001fff027819 */ /* 0x000fe20000011400 */
[----:B------:R-:W-:Y:S01]  /*0470*/  IMAD.SHL.U32 R3, R10, 0x40, RZ ;  /* 0x000000400a037824 */ /* 0x000fe200078e00ff */
[----:B------:R-:W-:Y:S02]  /*0480*/  ULOP3.LUT UR56, UR38, UR56, URZ, 0x3c, !UPT ;  /* 0x0000003826387292 */ /* 0x000fe4000f8e3c3f */
        /* <DEDUP_REMOVED lines=25> */
[----:B------:R-:W-:Y:S01]  /*0620*/  USHF.R.S32.HI UR53, URZ, 0x1f, UR47 ;  /* 0x0000001f3f357899 */ /* 0x000fe2000801142f */
[----:B------:R-:W-:Y:S01]  /*0630*/  LEA.HI R5, R11, R12, RZ, 0x7 ;  /* 0x0000000c0b057211 */ /* 0x000fe200078f38ff */
[----:B------:R-:W-:Y:S01]  /*0640*/  UIMAD UR50, UR6, UR50, URZ ;  /* 0x00000032063272a4 */ /* 0x000fe2000f8e023f */
[----:B------:R-:W-:Y:S01]  /*0650*/  LOP3.LUT R0, R0, 0x1c0, RZ, 0xc0, !PT ;  /* 0x000001c000007812 */ /* 0x000fe200078ec0ff */
[----:B------:R-:W-:Y:S01]  /*0660*/  @!UP2 UIMAD UR49, UR7, UR49, URZ ;  /* 0x000000310731a2a4 */ /* 0x000fe2000f8e023f */
[----:B------:R-:W-:Y:S01]  /*0670*/  SHF.R.S32.HI R5, RZ, 0x7, R5 ;  /* 0x00000007ff057819 */ /* 0x000fe20000011405 */
[----:B------:R-:W-:Y:S01]  /*0680*/  USHF.R.S32.HI UR48, URZ, 0x1f, UR41 ;  /* 0x0000001f3f307899 */ /* 0x000fe20008011429 */
[----:B------:R-:W-:Y:S01]  /*0690*/  LOP3.LUT R221, R0, 0x8, R9, 0xf8, !PT ;  /* 0x0000000800dd7812 */ /* 0x000fe200078ef809 */
[----:B------:R-:W-:Y:S01]  /*06a0*/  UMOV UR40, 0xffff8000 ;  /* 0xffff800000287882 */ /* 0x000fe20000000000 */
[----:B------:R-:W-:-:S02]  /*06b0*/  SHF.R.U32.HI R226, RZ, 0x3, R0 ;  /* 0x00000003ffe27819 */ /* 0x000fc40000011600 */
[----:B------:R-:W-:Y:S02]  /*06c0*/  LEA.HI R4, R11, R12, RZ, 0x6 ;  /* 0x0000000c0b047211 */ /* 0x000fe400078f30ff */
[----:B------:R-:W-:Y:S02]  /*06d0*/  LOP3.LUT R221, R221, R226, RZ, 0x3c, !PT ;  /* 0x000000e2dddd7212 */ /* 0x000fe400078e3cff */
[----:B------:R-:W-:Y:S02]  /*06e0*/  SEL R222, R222, 0xffffffe0, !P4 ;  /* 0xffffffe0dede7807 */ /* 0x000fe40006000000 */
[----:B------:R-:W-:Y:S01]  /*06f0*/  SEL R223, R223, 0xffffffc0, !P3 ;  /* 0xffffffc0dfdf7807 */ /* 0x000fe20005800000 */
[----:B-1----:R-:W-:Y:S01]  /*0700*/  IMAD.IADD R16, R2, 0x1, -R3 ;  /* 0x0000000102107824 */ /* 0x002fe200078e0a03 */
[----:B------:R-:W-:Y:S01]  /*0710*/  LOP3.LUT R3, R6, 0x1, RZ, 0xc0, !PT ;  /* 0x0000000106037812 */ /* 0x000fe200078ec0ff */
[----:B------:R-:W-:-:S03]  /*0720*/  IMAD.SHL.U32 R2, R229, 0x10, RZ ;  /* 0x00000010e5027824 */ /* 0x000fc600078e00ff */
[----:B------:R-:W-:Y:S01]  /*0730*/  ISETP.NE.U32.AND P0, PT, R3, 0x1, PT ;  /* 0x000000010300780c */ /* 0x000fe20003f05070 */
[----:B------:R-:W-:Y:S01]  /*0740*/  IMAD.SHL.U32 R3, R8, 0x200, RZ ;  /* 0x0000020008037824 */ /* 0x000fe200078e00ff */
[----:B------:R-:W-:Y:S01]  /*0750*/  LOP3.LUT R2, R0, 0x10, R2, 0xf8, !PT ;  /* 0x0000001000027812 */ /* 0x000fe200078ef802 */
[----:B------:R-:W-:Y:S01]  /*0760*/  STL [R1+0x3c], R16 ;  /* 0x00003c1001007387 */ /* 0x000fe20000100800 */
[----:B------:R-:W-:Y:S01]  /*0770*/  R2P PR, R6, 0x6 ;  /* 0x0000000606007804 */ /* 0x000fe20000000000 */
[----:B------:R-:W-:Y:S01]  /*0780*/  IMAD R0, R5, 0x800, R3 ;  /* 0x0000080005007824 */ /* 0x000fe200078e0203 */
[----:B------:R-:W-:Y:S01]  /*0790*/  LOP3.LUT R2, R2, 0x8, R9, 0xf8, !PT ;  /* 0x0000000802027812 */ /* 0x000fe200078ef809 */
[----:B------:R-:W-:Y:S01]  /*07a0*/  IMAD.U32 R9, RZ, RZ, UR14 ;  /* 0x0000000eff097e24 */ /* 0x000fe2000f8e00ff */
[----:B------:R-:W-:Y:S01]  /*07b0*/  SEL R245, R245, 0x10, !P0 ;  /* 0x00000010f5f57807 */ /* 0x000fe20004000000 */
[----:B------:R-:W-:Y:S01]  /*07c0*/  IMAD.IADD R221, R0, 0x1, R221 ;  /* 0x0000000100dd7824 */ /* 0x000fe200078e02dd */
[----:B------:R-:W-:-:S02]  /*07d0*/  SHF.R.S32.HI R0, RZ, 0x6, R4 ;  /* 0x00000006ff007819 */ /* 0x000fc40000011404 */
[----:B------:R-:W-:Y:S01]  /*07e0*/  LOP3.LUT R226, R3, R2, R226, 0xf6, !PT ;  /* 0x0000000203e27212 */ /* 0x000fe200078ef6e2 */
[----:B------:R-:W-:Y:S01]  /*07f0*/  IMAD.SHL.U32 R3, R5, 0x20, RZ ;  /* 0x0000002005037824 */ /* 0x000fe200078e00ff */
[----:B------:R-:W-:Y:S01]  /*0800*/  LOP3.LUT R2, R13, 0x7ffffffc, RZ, 0xc0, !PT ;  /* 0x7ffffffc0d027812 */ /* 0x000fe200078ec0ff */
[C---:B------:R-:W-:Y:S02]  /*0810*/  IMAD R15, R0.reuse, 0x200, R7 ;  /* 0x00000200000f7824 */ /* 0x040fe400078e0207 */
[----:B------:R-:W-:Y:S02]  /*0820*/  IMAD.SHL.U32 R4, R0, 0x8, RZ ;  /* 0x0000000800047824 */ /* 0x000fe400078e00ff */
[----:B------:R-:W-:Y:S01]  /*0830*/  IMAD.SHL.U32 R0, R6, 0x40, RZ ;  /* 0x0000004006007824 */ /* 0x000fe200078e00ff */
[----:B------:R-:W-:Y:S01]  /*0840*/  STL [R1+0x50], R15 ;  /* 0x0000500f01007387 */ /* 0x000fe20000100800 */
[----:B------:R-:W-:Y:S01]  /*0850*/  IMAD.IADD R6, R12, 0x1, -R2 ;  /* 0x000000010c067824 */ /* 0x000fe200078e0a02 */
[----:B------:R-:W-:Y:S01]  /*0860*/  LOP3.LUT R2, R4, 0x18, RZ, 0xc0, !PT ;  /* 0x0000001804027812 */ /* 0x000fe200078ec0ff */
[----:B------:R-:W-:Y:S01]  /*0870*/  IMAD.SHL.U32 R12, R12, 0x2, RZ ;  /* 0x000000020c0c7824 */ /* 0x000fe200078e00ff */
[----:B------:R-:W-:Y:S01]  /*0880*/  LOP3.LUT R0, R0, 0x1c0, RZ, 0xc0, !PT ;  /* 0x000001c000007812 */ /* 0x000fe200078ec0ff */
[----:B------:R-:W-:-:S02]  /*0890*/  IMAD.SHL.U32 R5, R8, 0x20, RZ ;  /* 0x0000002008057824 */ /* 0x000fc400078e00ff */
        /* <DEDUP_REMOVED lines=12> */
[----:B------:R-:W-:-:S02]  /*0960*/  IMAD.SHL.U32 R3, R16, 0x40, RZ ;  /* 0x0000004010037824 */ /* 0x000fc400078e00ff */
[--C-:B------:R-:W-:Y:S02]  /*0970*/  IMAD R2, R231, 0x400, R0.reuse ;  /* 0x00000400e7027824 */ /* 0x100fe400078e0200 */
[----:B------:R-:W-:Y:S02]  /*0980*/  IMAD R0, R229, 0x400, R0 ;  /* 0x00000400e5007824 */ /* 0x000fe400078e0200 */
[----:B------:R-:W-:Y:S01]  /*0990*/  IMAD.IADD R239, R2, 0x1, R4 ;  /* 0x0000000102ef7824 */ /* 0x000fe200078e0204 */
[----:B------:R-:W-:Y:S01]  /*09a0*/  LOP3.LUT R2, R3, 0x1c0, RZ, 0xc0, !PT ;  /* 0x000001c003027812 */ /* 0x000fe200078ec0ff */
[----:B------:R-:W-:Y:S01]  /*09b0*/  IMAD.IADD R224, R221, 0x1, R223 ;  /* 0x00000001dde07824 */ /* 0x000fe200078e02df */
[----:B------:R-:W-:Y:S01]  /*09c0*/  SHF.R.S32.HI R4, RZ, 0x2, R14 ;  /* 0x00000002ff047819 */ /* 0x000fe2000001140e */
[----:B------:R-:W-:Y:S01]  /*09d0*/  IMAD.SHL.U32 R239, R239, 0x2, RZ ;  /* 0x00000002efef7824 */ /* 0x000fe200078e00ff */
[----:B------:R-:W-:Y:S01]  /*09e0*/  SHF.R.U32.HI R3, RZ, 0x3, R2 ;  /* 0x00000003ff037819 */ /* 0x000fe20000011602 */
[----:B------:R-:W-:-:S02]  /*09f0*/  IMAD.SHL.U32 R237, R15, 0x2, RZ ;  /* 0x000000020fed7824 */ /* 0x000fc400078e00ff */
[----:B------:R-:W-:Y:S01]  /*0a00*/  IMAD R4, R231, 0x10, R4 ;  /* 0x00000010e7047824 */ /* 0x000fe200078e0204 */
[C---:B------:R-:W-:Y:S01]  /*0a10*/  IADD3 R244, R239.reuse, 0x20, RZ ;  /* 0x00000020eff47810 */ /* 0x040fe20007ffe0ff */
[C---:B------:R-:W-:Y:S01]  /*0a20*/  IMAD.IADD R246, R239.reuse, 0x1, R245 ;  /* 0x00000001eff67824 */ /* 0x040fe200078e02f5 */
[----:B------:R-:W-:Y:S01]  /*0a30*/  @P1 IADD3 R244, R239, -0x20, RZ ;  /* 0xffffffe0eff41810 */ /* 0x000fe20007ffe0ff */
[----:B------:R-:W-:Y:S01]  /*0a40*/  IMAD.IADD R223, R223, 0x1, R222 ;  /* 0x00000001dfdf7824 */ /* 0x000fe200078e02de */
[----:B------:R2:W-:Y:S01]  /*0a50*/  STL [R1+0x40], R4 ;  /* 0x0000400401007387 */ /* 0x0005e20000100800 */
[----:B-1----:R-:W-:Y:S02]  /*0a60*/  IMAD.IADD R9, R0, 0x1, R5 ;  /* 0x0000000100097824 */ /* 0x002fe400078e0205 */
[----:B------:R-:W-:Y:S02]  /*0a70*/  IMAD.SHL.U32 R0, R8, 0x8, RZ ;  /* 0x0000000808007824 */ /* 0x000fe400078e00ff */
[----:B------:R-:W-:-:S02]  /*0a80*/  IMAD.SHL.U32 R5, R10, 0x40, RZ ;  /* 0x000000400a057824 */ /* 0x000fc400078e00ff */
        /* <DEDUP_REMOVED lines=13> */
[----:B------:R-:W-:-:S04]  /*0b60*/  IMAD.IADD R229, R3, 0x1, R229 ;  /* 0x0000000103e57824 */ /* 0x000fc800078e02e5 */
[----:B------:R2:W-:Y:S01]  /*0b70*/  STL [R1+0x34], R0 ;  /* 0x0000340001007387 */ /* 0x0005e20000100800 */
[----:B------:R-:W-:-:S03]  /*0b80*/  LEA R229, R229, 0x28000, 0x1 ;  /* 0x00028000e5e57811 */ /* 0x000fc600078e08ff */
.L_x_1701:
        /* <DEDUP_REMOVED lines=12> */
[----:B-12---:R-:W-:Y:S01]  /*0c50*/  IMAD.U32 R2, RZ, RZ, UR6 ;  /* 0x00000006ff027e24 */ /* 0x006fe2000f8e00ff */
[----:B------:R-:W-:Y:S01]  /*0c60*/  ULDC.U8 UR14, c[0x0][0x312] ;  /* 0x0000c480000e7ab9 */ /* 0x000fe20000000000 */
[----:B------:R-:W-:Y:S01]  /*0c70*/  PLOP3.LUT P0, PT, PT, PT, UP4, 0x80, 0x0 ;  /* 0x000000000000781c */ /* 0x000fe20003f0f048 */
[----:B------:R-:W-:Y:S01]  /*0c80*/  ULDC.64 UR8, c[0x0][0x248] ;  /* 0x0000920000087ab9 */ /* 0x000fe20000000a00 */
[----:B------:R-:W-:Y:S01]  /*0c90*/  IMAD.U32 R3, RZ, RZ, UR7 ;  /* 0x00000007ff037e24 */ /* 0x000fe2000f8e00ff */
        /* <DEDUP_REMOVED lines=36> */
.L_x_1667:
        /* <DEDUP_REMOVED lines=58> */
.L_x_1669:
        /* <DEDUP_REMOVED lines=18> */
.L_x_1670:
[----:B------:R-:W-:Y:S01]  /*13a0*/  IABS R5, c[0x0][0x1c8] ;  /* 0x0000720000057a13 */ /* 0x000fe20000000000 */
[----:B------:R-:W-:Y:S01]  /*13b0*/  ULDC.64 UR10, c[0x0][0x370] ;  /* 0x0000dc00000a7ab9 */ /* 0x000fe20000000a00 */
[----:B------:R-:W-:Y:S01]  /*13c0*/  IABS R4, UR38 ;  /* 0x0000002600047c13 */ /* 0x000fe20008000000 */
        /* <DEDUP_REMOVED lines=38> */
[----:B------:R-:W-:Y:S01]  /*1630*/  UIADD3 UR8, UP0, UR15, UR8, URZ ;  /* 0x000000080f087290 */ /* 0x000fe2000ff1e03f */
[----:B------:R-:W-:Y:S01]  /*1640*/  IMAD.MOV.U32 R2, RZ, RZ, R4 ;  /* 0x000000ffff027224 */ /* 0x000fe200078e0004 */
[----:B------:R-:W-:-:S02]  /*1650*/  ULDC UR12, c[0x0][0x234] ;  /* 0x00008d00000c7ab9 */ /* 0x000fc40000000800 */
[----:B------:R-:W-:Y:S01]  /*1660*/  UIADD3.X UR9, UR32, UR7, URZ, UP0, !UPT ;  /* 0x0000000720097290 */ /* 0x000fe200087fe43f */
[----:B------:R-:W-:Y:S01]  /*1670*/  IMAD.HI.U32 R0, R0, R2, RZ ;  /* 0x0000000200007227 */ /* 0x000fe200078e00ff */
[----:B------:R-:W-:-:S03]  /*1680*/  UIMAD UR7, UR37, UR8, URZ ;  /* 0x00000008250772a4 */ /* 0x000fc6000f8e023f */
[----:B------:R-:W-:Y:S01]  /*1690*/  IMAD.MOV R3, RZ, RZ, -R0 ;  /* 0x000000ffff037224 */ /* 0x000fe200078e0a00 */
[----:B------:R-:W-:Y:S02]  /*16a0*/  UIMAD UR10, UR36, UR9, UR7 ;  /* 0x00000009240a72a4 */ /* 0x000fe4000f8e0207 */
[----:B------:R-:W-:Y:S01]  /*16b0*/  @UP2 USEL UR7, UR54, UR17, !UP1 ;  /* 0x0000001136072287 */ /* 0x000fe2000c800000 */
[C---:B------:R-:W-:Y:S01]  /*16c0*/  IMAD R2, R5.reuse, R3, R2 ;  /* 0x0000000305027224 */ /* 0x040fe200078e0202 */
[----:B------:R-:W-:Y:S02]  /*16d0*/  UIMAD.WIDE.U32 UR8, UR36, UR8, URZ ;  /* 0x00000008240872a5 */ /* 0x000fe4000f8e003f */
[----:B------:R-:W-:Y:S02]  /*16e0*/  @UP2 UIMAD UR12, UR38, UR12, UR7 ;  /* 0x0000000c260c22a4 */ /* 0x000fe4000f8e0207 */
[----:B------:R-:W-:Y:S01]  /*16f0*/  ISETP.GT.U32.AND P0, PT, R5, R2, PT ;  /* 0x000000020500720c */ /* 0x000fe20003f04070 */
[----:B------:R-:W-:-:S04]  /*1700*/  UIADD3 UR25, UR9, UR10, URZ ;  /* 0x0000000a09197290 */ /* 0x000fc8000fffe03f */
[----:B------:R-:W-:-:S08]  /*1710*/  @!UP2 UMOV UR12, UR49 ;  /* 0x00000031000cac82 */ /* 0x000fd00008000000 */
        /* <DEDUP_REMOVED lines=15> */
.L_x_1671:
[----:B------:R-:W-:Y:S02]  /*1810*/  UMOV UR10, UR50 ;  /* 0x00000032000a7c82 */ /* 0x000fe40008000000 */
.L_x_1672:
        /* <DEDUP_REMOVED lines=24> */
[----:B--2---:R-:W-:Y:S01]  /*19a0*/  IADD3 R3, P1, R19, UR15, RZ ;  /* 0x0000000f13037c10 */ /* 0x004fe2000ff3e0ff */
[----:B---3--:R-:W-:-:S03]  /*19b0*/  IMAD.MOV.U32 R14, RZ, RZ, R2 ;  /* 0x000000ffff0e7224 */ /* 0x008fc600078e0002 */
[----:B------:R-:W-:Y:S02]  /*19c0*/  IADD3.X R6, R13, UR32, RZ, P1, !PT ;  /* 0x000000200d067c10 */ /* 0x000fe40008ffe4ff */
[----:B------:R-:W-:-:S03]  /*19d0*/  SHF.R.S32.HI R15, RZ, 0x1f, R14 ;  /* 0x0000001fff0f7819 */ /* 0x000fc6000001140e */
[----:B------:R-:W-:Y:S01]  /*19e0*/  IMAD R6, R6, c[0x0][0x190], RZ ;  /* 0x0000640006067a24 */ /* 0x000fe200078e02ff */
[----:B------:R-:W-:Y:S01]  /*19f0*/  IADD3 R2, P0, R14, UR24, RZ ;  /* 0x000000180e027c10 */ /* 0x000fe2000ff1e0ff */
[----:B------:R-:W-:Y:S01]  /*1a00*/  UMOV UR24, 0x4 ;  /* 0x0000000400187882 */ /* 0x000fe20000000000 */
[C---:B------:R-:W-:Y:S01]  /*1a10*/  IMAD.WIDE.U32 R4, R3.reuse, c[0x0][0x190], R14 ;  /* 0x0000640003047a25 */ /* 0x040fe200078e000e */
[----:B------:R2:W-:Y:S03]  /*1a20*/  STL [R1+0x4c], R15 ;  /* 0x00004c0f01007387 */ /* 0x0005e60000100800 */
[----:B------:R-:W-:Y:S01]  /*1a30*/  IMAD R3, R3, c[0x0][0x194], R6 ;  /* 0x0000650003037a24 */ /* 0x000fe200078e0206 */
[----:B------:R-:W-:Y:S01]  /*1a40*/  IADD3 R4, P1, R4, UR39, RZ ;  /* 0x0000002704047c10 */ /* 0x000fe2000ff3e0ff */
[----:B------:R-:W-:-:S03]  /*1a50*/  IMAD.U32 R6, RZ, RZ, UR15 ;  /* 0x0000000fff067e24 */ /* 0x000fc6000f8e00ff */
[----:B------:R-:W-:Y:S01]  /*1a60*/  IADD3.X R5, R5, UR35, R3, P1, !PT ;  /* 0x0000002305057c10 */ /* 0x000fe20008ffe403 */
[----:B------:R-:W-:Y:S01]  /*1a70*/  ULDC.64 UR34, c[0x0][0x200] ;  /* 0x0000800000227ab9 */ /* 0x000fe20000000a00 */
[----:B------:R-:W-:-:S05]  /*1a80*/  IADD3.X R3, R15, UR27, RZ, P0, !PT ;  /* 0x0000001b0f037c10 */ /* 0x000fca00087fe4ff */
        /* <DEDUP_REMOVED lines=12> */
[----:B------:R-:W-:Y:S01]  /*1b50*/  ULDC.64 UR34, c[0x0][0x3c8] ;  /* 0x0000f20000227ab9 */ /* 0x000fe20000000a00 */
[----:B------:R-:W-:Y:S01]  /*1b60*/  IMAD.WIDE.U32 R2, R19, c[0x0][0x370], R2 ;  /* 0x0000dc0013027a25 */ /* 0x000fe200078e0002 */
[----:B------:R-:W-:-:S03]  /*1b70*/  UIMAD.WIDE UR14, UR14, UR24, UR34 ;  /* 0x000000180e0e72a5 */ /* 0x000fc6000f8e0222 */
[----:B------:R-:W-:Y:S01]  /*1b80*/  IMAD.IADD R7, R8, 0x1, -R7 ;  /* 0x0000000108077824 */ /* 0x000fe200078e0a07 */
[----:B------:R-:W-:Y:S01]  /*1b90*/  SHF.R.S32.HI R8, RZ, 0x5, R6 ;  /* 0x00000005ff087819 */ /* 0x000fe20000011406 */
[----:B------:R-:W-:-:S04]  /*1ba0*/  IMAD.U32 R6, RZ, RZ, UR38 ;  /* 0x00000026ff067e24 */ /* 0x000fc8000f8e00ff */
[----:B------:R-:W-:-:S04]  /*1bb0*/  IMAD.WIDE.U32 R4, R6, c[0x0][0x1a8], R4 ;  /* 0x00006a0006047a25 */ /* 0x000fc800078e0004 */
[----:B------:R-:W-:Y:S01]  /*1bc0*/  IMAD R8, R8, UR46, R7 ;  /* 0x0000002e08087c24 */ /* 0x000fe2000f8e0207 */
[----:B------:R-:W-:Y:S01]  /*1bd0*/  IADD3 R10, R5, UR13, RZ ;  /* 0x0000000d050a7c10 */ /* 0x000fe2000fffe0ff */
[----:B------:R-:W-:Y:S01]  /*1be0*/  IMAD R7, R13, c[0x0][0x370], RZ ;  /* 0x0000dc000d077a24 */ /* 0x000fe200078e02ff */
[----:B------:R-:W-:Y:S02]  /*1bf0*/  LEA R6, P1, R4, c[0x0][0x160], 0x1 ;  /* 0x0000580004067a11 */ /* 0x000fe400078208ff */
[----:B------:R-:W-:Y:S01]  /*1c00*/  IADD3 R5, P0, R8, UR17, RZ ;  /* 0x0000001108057c10 */ /* 0x000fe2000ff1e0ff */
[----:B------:R-:W-:Y:S01]  /*1c10*/  IMAD R9, R19, c[0x0][0x374], R7 ;  /* 0x0000dd0013097a24 */ /* 0x000fe200078e0207 */
[----:B------:R-:W-:Y:S02]  /*1c20*/  LEA.HI.X R7, R4, c[0x0][0x164], R10, 0x1, P1 ;  /* 0x0000590004077a11 */ /* 0x000fe400008f0c0a */
[----:B------:R-:W-:Y:S01]  /*1c30*/  LEA.HI.X.SX32 R8, R8, UR7, 0x1, P0 ;  /* 0x0000000708087c11 */ /* 0x000fe200080f0eff */
[----:B------:R-:W-:Y:S01]  /*1c40*/  IMAD.IADD R3, R3, 0x1, R9 ;  /* 0x0000000103037824 */ /* 0x000fe200078e0209 */
[----:B------:R-:W-:-:S02]  /*1c50*/  PLOP3.LUT P0, PT, PT, PT, UP4, 0x80, 0x0 ;  /* 0x000000000000781c */ /* 0x000fc40003f0f048 */
[C---:B------:R-:W-:Y:S02]  /*1c60*/  LEA R234, P1, R5.reuse, c[0x0][0x350], 0x2 ;  /* 0x0000d40005ea7a11 */ /* 0x040fe400078210ff */
[C---:B------:R-:W-:Y:S02]  /*1c70*/  LEA R4, P2, R2.reuse, c[0x0][0x330], 0x1 ;  /* 0x0000cc0002047a11 */ /* 0x040fe400078408ff */
[----:B------:R-:W-:Y:S02]  /*1c80*/  LEA.HI.X R235, R5, c[0x0][0x354], R8, 0x2, P1 ;  /* 0x0000d50005eb7a11 */ /* 0x000fe400008f1408 */
[----:B------:R-:W-:-:S05]  /*1c90*/  LEA.HI.X R5, R2, c[0x0][0x334], R3, 0x1, P2 ;  /* 0x0000cd0002057a11 */ /* 0x000fca00010f0c03 */
[----:B------:R-:W-:Y:S05]  /*1ca0*/  @!P0 BRA `(.L_x_1673) ;  /* 0x0000744000008947 */ /* 0x000fea0003800000 */
[----:B--2---:R-:W2:Y:S01]  /*1cb0*/  LDL R12, [R1+0x50] ;  /* 0x00005000010c7983 */ /* 0x004ea20000100800 */
[----:B------:R-:W-:Y:S01]  /*1cc0*/  PLOP3.LUT P0, PT, PT, PT, UP3, 0x80, 0x0 ;  /* 0x000000000000781c */ /* 0x000fe20003f0f038 */
[----:B------:R-:W-:Y:S01]  /*1cd0*/  UMOV UR7, UR8 ;  /* 0x0000000800077c82 */ /* 0x000fe20008000000 */
[----:B------:R-:W-:Y:S01]  /*1ce0*/  IADD3 R9, R19, 0x20, RZ ;  /* 0x0000002013097810 */ /* 0x000fe20007ffe0ff */
[----:B------:R-:W-:Y:S01]  /*1cf0*/  UIMAD UR12, UR7, -0x40, UR31 ;  /* 0xffffffc0070c78a4 */ /* 0x000fe2000f8e021f */
[----:B------:R-:W-:Y:S01]  /*1d00*/  IMAD.MOV.U32 R8, RZ, RZ, 0x40 ;  /* 0x00000040ff087424 */ /* 0x000fe200078e00ff */
[----:B------:R-:W-:Y:S01]  /*1d10*/  ULEA.HI UR8, UR7, UR7, URZ, 0x1 ;  /* 0x0000000707087291 */ /* 0x000fe2000f8f083f */
[----:B------:R-:W-:Y:S01]  /*1d20*/  IMAD.MOV.U32 R242, RZ, RZ, R4 ;  /* 0x000000fffff27224 */ /* 0x000fe200078e0004 */
[----:B------:R-:W-:Y:S01]  /*1d30*/  UMOV UR9, UR10 ;  /* 0x0000000a00097c82 */ /* 0x000fe20008000000 */
[C---:B------:R-:W-:Y:S01]  /*1d40*/  IMAD.WIDE.U32 R2, R8.reuse, c[0x0][0x370], RZ ;  /* 0x0000dc0008027a25 */ /* 0x040fe200078e00ff */
        /* <DEDUP_REMOVED lines=38> */
[----:B------:R2:W-:Y:S02]  /*1fb0*/  @!P1 LDGSTS.E.BYPASS.LTC128B.128 [R237+0x17000], [R2.64+0x180] ;  /* 0x1700018002ed9fae */ /* 0x0005e4000b901d44 */
        /* <DEDUP_REMOVED lines=21> */
.L_x_1675:
[----:B------:R-:W-:Y:S01]  /*2110*/  @!PT LDS RZ, [RZ] ;  /* 0x00000000fffff984 */ /* 0x000fe20000000800 */
[----:B------:R-:W-:Y:S01]  /*2120*/  @!PT LDS RZ, [RZ] ;  /* 0x00000000fffff984 */ /* 0x000fe20000000800 */
[----:B------:R-:W-:Y:S01]  /*2130*/  @!PT LDS RZ, [RZ] ;  /* 0x00000000fffff984 */ /* 0x000fe20000000800 */
[----:B-1----:R1:W-:Y:S04]  /*2140*/  LDGSTS.E.BYPASS.LTC128B.128 [R236], [R240.64] ;  /* 0x00000000f0ec7fae */ /* 0x0023e8000b901d44 */
[----:B------:R1:W-:Y:S04]  /*2150*/  LDGSTS.E.BYPASS.LTC128B.128 [R236+0x2000], [R240.64+0x80] ;  /* 0x02000080f0ec7fae */ /* 0x0003e8000b901d44 */
[----:B------:R1:W-:Y:S04]  /*2160*/  LDGSTS.E.BYPASS.LTC128B.128 [R236+0x4000], [R240.64+0x100] ;  /* 0x04000100f0ec7fae */ /* 0x0003e8000b901d44 */
[----:B------:R1:W-:Y:S02]  /*2170*/  LDGSTS.E.BYPASS.LTC128B.128 [R236+0x6000], [R240.64+0x180] ;  /* 0x06000180f0ec7fae */ /* 0x0003e4000b901d44 */
.L_x_1676:
[----:B------:R-:W-:Y:S05]  /*2180*/  BSYNC B0 ;  /* 0x0000000000007941 */ /* 0x000fea0003800000 */
.L_x_1674:
        /* <DEDUP_REMOVED lines=21> */
.L_x_1678:
        /* <DEDUP_REMOVED lines=9> */
.L_x_1679:
[----:B------:R-:W-:Y:S05]  /*2370*/  BSYNC B0 ;  /* 0x0000000000007941 */ /* 0x000fea0003800000 */
.L_x_1677:
[----:B------:R-:W3:Y:S01]  /*2380*/  LDL R20, [R1+0x40] ;  /* 0x0000400001147983 */ /* 0x000ee20000100800 */
[----:B------:R-:W-:Y:S01]  /*2390*/  ULDC.64 UR14, c[0x0][0x198] ;  /* 0x00006600000e7ab9 */ /* 0x000fe20000000a00 */
[----:B------:R-:W-:Y:S01]  /*23a0*/  IMAD.U32 R4, RZ, RZ, UR21 ;  /* 0x00000015ff047e24 */ /* 0x000fe2000f8e00ff */
[----:B------:R-:W-:Y:S01]  /*23b0*/  UIMAD UR13, UR18, UR14, URZ ;  /* 0x0000000e120d72a4 */ /* 0x000fe2000f8e023f */
[----:B--2---:R-:W-:-:S02]  /*23c0*/  IMAD.U32 R2, RZ, RZ, UR21 ;  /* 0x00000015ff027e24 */ /* 0x004fc4000f8e00ff */
[----:B------:R-:W-:Y:S01]  /*23d0*/  IMAD.WIDE.U32 R4, R4, c[0x0][0x198], R14 ;  /* 0x0000660004047a25 */ /* 0x000fe200078e000e */
[----:B------:R-:W-:-:S03]  /*23e0*/  UIMAD UR17, UR21, UR15, UR13 ;  /* 0x0000000f151172a4 */ /* 0x000fc6000f8e020d */
[----:B------:R-:W-:Y:S01]  /*23f0*/  ULDC.64 UR14, c[0x0][0x1a0] ;  /* 0x00006800000e7ab9 */ /* 0x000fe20000000a00 */
[----:B------:R-:W-:Y:S01]  /*2400*/  IMAD.WIDE.U32 R2, R2, c[0x0][0x1a0], R14 ;  /* 0x0000680002027a25 */ /* 0x000fe200078e000e */
[----:B------:R-:W-:-:S04]  /*2410*/  UIMAD UR13, UR18, UR14, URZ ;  /* 0x0000000e120d72a4 */ /* 0x000fc8000f8e023f */
[----:B------:R-:W-:Y:S02]  /*2420*/  UIMAD UR14, UR21, UR15, UR13 ;  /* 0x0000000f150e72a4 */ /* 0x000fe4000f8e020d */
[----:B------:R-:W-:Y:S01]  /*2430*/  UIMAD UR13, UR20, -0x40, UR6 ;  /* 0xffffffc0140d78a4 */ /* 0x000fe2000f8e0206 */
[----:B------:R-:W-:Y:S02]  /*2440*/  IADD3 R6, P3, R4, UR29, RZ ;  /* 0x0000001d04067c10 */ /* 0x000fe4000ff7e0ff */
[----:B------:R-:W-:Y:S01]  /*2450*/  MOV R7, UR17 ;  /* 0x0000001100077c02 */ /* 0x000fe20008000f00 */
[----:B------:R-:W-:Y:S01]  /*2460*/  IMAD.U32 R8, RZ, RZ, UR14 ;  /* 0x0000000eff087e24 */ /* 0x000fe2000f8e00ff */
[----:B------:R-:W-:Y:S02]  /*2470*/  IADD3 R4, P2, R2, UR23, RZ ;  /* 0x0000001702047c10 */ /* 0x000fe4000ff5e0ff */
[----:B------:R-:W-:Y:S02]  /*2480*/  ISETP.GE.AND P1, PT, R9, UR13, PT ;  /* 0x0000000d09007c0c */ /* 0x000fe4000bf26270 */
[----:B------:R-:W-:-:S02]  /*2490*/  IADD3.X R7, R5, UR30, R7, P3, !PT ;  /* 0x0000001e05077c10 */ /* 0x000fc40009ffe407 */
[----:B------:R-:W-:Y:S01]  /*24a0*/  IADD3.X R5, R3, UR26, R8, P2, !PT ;  /* 0x0000001a03057c10 */ /* 0x000fe200097fe408 */
[----:B------:R-:W-:Y:S01]  /*24b0*/  IMAD R2, R11, c[0x0][0x1b0], RZ ;  /* 0x00006c000b027a24 */ /* 0x000fe200078e02ff */
[----:B------:R-:W-:Y:S01]  /*24c0*/  ISETP.GE.AND P2, PT, R19, UR13, PT ;  /* 0x0000000d13007c0c */ /* 0x000fe2000bf46270 */
[----:B------:R-:W-:Y:S02]  /*24d0*/  IMAD R8, R11, c[0x0][0x1b8], RZ ;  /* 0x00006e000b087a24 */ /* 0x000fe400078e02ff */
[C---:B------:R-:W-:Y:S02]  /*24e0*/  IMAD R9, R0.reuse, c[0x0][0x1b4], R2 ;  /* 0x00006d0000097a24 */ /* 0x040fe400078e0202 */
[----:B------:R-:W-:-:S04]  /*24f0*/  IMAD.WIDE.U32 R2, R0, c[0x0][0x1b0], R6 ;  /* 0x00006c0000027a25 */ /* 0x000fc800078e0006 */
[C---:B------:R-:W-:Y:S02]  /*2500*/  IMAD R8, R0.reuse, c[0x0][0x1bc], R8 ;  /* 0x00006f0000087a24 */ /* 0x040fe400078e0208 */
[----:B------:R-:W-:Y:S01]  /*2510*/  IMAD.WIDE.U32 R4, R0, c[0x0][0x1b8], R4 ;  /* 0x00006e0000047a25 */ /* 0x000fe200078e0004 */
[----:B------:R-:W-:-:S03]  /*2520*/  @!P1 IADD3 R0, P3, R19, 0x20, RZ ;  /* 0x0000002013009810 */ /* 0x000fc60007f7e0ff */
[----:B------:R-:W-:Y:S01]  /*2530*/  IMAD.IADD R3, R3, 0x1, R9 ;  /* 0x0000000103037824 */ /* 0x000fe200078e0209 */
[-C--:B------:R-:W-:Y:S02]  /*2540*/  @!P1 IADD3.X R9, RZ, R13.reuse, RZ, P3, !PT ;  /* 0x0000000dff099210 */ /* 0x080fe40001ffe4ff */
[----:B------:R-:W-:Y:S01]  /*2550*/  IADD3 R5, R5, R8, RZ ;  /* 0x0000000805057210 */ /* 0x000fe20007ffe0ff */
[----:B------:R-:W-:Y:S01]  /*2560*/  @!P2 IMAD R8, R13, c[0x0][0x198], RZ ;  /* 0x000066000d08aa24 */ /* 0x000fe200078e02ff */
[----:B------:R-:W-:Y:S01]  /*2570*/  @!P1 IADD3 R10, P3, R19, 0x20, RZ ;  /* 0x00000020130a9810 */ /* 0x000fe20007f7e0ff */
[----:B------:R-:W-:Y:S02]  /*2580*/  @!P1 IMAD.MOV.U32 R14, RZ, RZ, R2 ;  /* 0x000000ffff0e9224 */ /* 0x000fe400078e0002 */
[----:B------:R-:W-:Y:S01]  /*2590*/  @!P1 IMAD.MOV.U32 R15, RZ, RZ, R3 ;  /* 0x000000ffff0f9224 */ /* 0x000fe200078e0003 */
[----:B------:R-:W-:Y:S01]  /*25a0*/  @!P1 IADD3.X R11, RZ, R13, RZ, P3, !PT ;  /* 0x0000000dff0b9210 */ /* 0x000fe20001ffe4ff */
[----:B------:R-:W-:-:S02]  /*25b0*/  @!P1 IMAD R9, R9, c[0x0][0x198], RZ ;  /* 0x0000660009099a24 */ /* 0x000fc400078e02ff */
[C---:B------:R-:W-:Y:S02]  /*25c0*/  @!P2 IMAD R8, R19.reuse, c[0x0][0x19c], R8 ;  /* 0x000067001308aa24 */ /* 0x040fe400078e0208 */
[----:B------:R-:W-:-:S04]  /*25d0*/  @!P2 IMAD.WIDE.U32 R2, R19, c[0x0][0x198], R2 ;  /* 0x000066001302aa25 */ /* 0x000fc800078e0002 */
[C---:B------:R-:W-:Y:S02]  /*25e0*/  @!P1 IMAD R18, R0.reuse, c[0x0][0x19c], R9 ;  /* 0x0000670000129a24 */ /* 0x040fe400078e0209 */
[----:B------:R-:W-:-:S04]  /*25f0*/  @!P1 IMAD.WIDE.U32 R14, R0, c[0x0][0x198], R14 ;  /* 0x00006600000e9a25 */ /* 0x000fc800078e000e */
[----:B------:R-:W-:Y:S02]  /*2600*/  @!P1 IMAD R0, R11, c[0x0][0x1a0], RZ ;  /* 0x000068000b009a24 */ /* 0x000fe400078e02ff */
[----:B------:R-:W-:Y:S01]  /*2610*/  @!P2 IMAD.IADD R3, R3, 0x1, R8 ;  /* 0x000000010303a824 */ /* 0x000fe200078e0208 */
[C---:B------:R-:W-:Y:S01]  /*2620*/  @!P2 LEA R8, P3, R2.reuse, c[0x0][0x168], 0x1 ;  /* 0x00005a000208aa11 */ /* 0x040fe200078608ff */
[----:B------:R-:W-:Y:S02]  /*2630*/  @!P1 IMAD.MOV.U32 R6, RZ, RZ, R4 ;  /* 0x000000ffff069224 */ /* 0x000fe400078e0004 */
[----:B------:R-:W-:Y:S02]  /*2640*/  @!P1 IMAD.MOV.U32 R7, RZ, RZ, R5 ;  /* 0x000000ffff079224 */ /* 0x000fe400078e0005 */
[----:B------:R-:W-:Y:S01]  /*2650*/  @!P2 IMAD R12, R13, c[0x0][0x1a0], RZ ;  /* 0x000068000d0caa24 */ /* 0x000fe200078e02ff */
[----:B------:R-:W-:Y:S01]  /*2660*/  @!P2 LEA.HI.X R9, R2, c[0x0][0x16c], R3, 0x1, P3 ;  /* 0x00005b000209aa11 */ /* 0x000fe200018f0c03 */
[----:B------:R-:W-:-:S02]  /*2670*/  @!P1 IMAD R16, R10, c[0x0][0x1a4], R0 ;  /* 0x000069000a109a24 */ /* 0x000fc400078e0200 */
[----:B------:R-:W-:Y:S02]  /*2680*/  @!P2 IMAD R17, R19, c[0x0][0x1a4], R12 ;  /* 0x000069001311aa24 */ /* 0x000fe400078e020c */
[----:B------:R-:W-:Y:S01]  /*2690*/  @!P1 IMAD.WIDE.U32 R10, R10, c[0x0][0x1a0], R6 ;  /* 0x000068000a0a9a25 */ /* 0x000fe200078e0006 */
[----:B------:R-:W-:-:S03]  /*26a0*/  @!P1 LEA R6, P5, R14, c[0x0][0x168], 0x1 ;  /* 0x00005a000e069a11 */ /* 0x000fc600078a08ff */
[----:B------:R-:W-:Y:S02]  /*26b0*/  @!P1 IMAD.IADD R3, R15, 0x1, R18 ;  /* 0x000000010f039824 */ /* 0x000fe400078e0212 */
[----:B------:R-:W-:Y:S01]  /*26c0*/  @!P2 IMAD.WIDE.U32 R12, R19, c[0x0][0x1a0], R4 ;  /* 0x00006800130caa25 */ /* 0x000fe200078e0004 */
[----:B------:R-:W-:Y:S02]  /*26d0*/  @P2 STS.128 [R237+0x18000], RZ ;  /* 0x018000ffed002388 */ /* 0x000fe40000000c00 */
[----:B------:R-:W-:Y:S02]  /*26e0*/  @!P1 LEA.HI.X R7, R14, c[0x0][0x16c], R3, 0x1, P5 ;  /* 0x00005b000e079a11 */ /* 0x000fe400028f0c03 */
[----:B------:R-:W-:Y:S01]  /*26f0*/  @P2 STS.128 [R237+0x1a000], RZ ;  /* 0x01a000ffed002388 */ /* 0x000fe20000000c00 */
[----:B------:R-:W-:-:S03]  /*2700*/  @!P2 IADD3 R5, R13, R17, RZ ;  /* 0x000000110d05a210 */ /* 0x000fc60007ffe0ff */
[----:B------:R-:W-:Y:S01]  /*2710*/  @P2 STS.128 [R237+0x1c000], RZ ;  /* 0x01c000ffed002388 */ /* 0x000fe20000000c00 */
[----:B------:R-:W-:-:S03]  /*2720*/  @!P2 LEA R4, P4, R12, c[0x0][0x170], 0x1 ;  /* 0x00005c000c04aa11 */ /* 0x000fc600078808ff */
[----:B------:R-:W-:Y:S04]  /*2730*/  @P2 STS.128 [R237+0x1e000], RZ ;  /* 0x01e000ffed002388 */ /* 0x000fe80000000c00 */
[----:B------:R-:W-:Y:S01]  /*2740*/  @!PT LDS RZ, [RZ] ;  /* 0x00000000fffff984 */ /* 0x000fe20000000800 */
[----:B------:R-:W-:Y:S01]  /*2750*/  @!PT LDS RZ, [RZ] ;  /* 0x00000000fffff984 */ /* 0x000fe20000000800 */
[----:B------:R-:W-:Y:S01]  /*2760*/  @!PT LDS RZ, [RZ] ;  /* 0x00000000fffff984 */ /* 0x000fe20000000800 */
[----:B------:R2:W-:Y:S04]  /*2770*/  @!P2 LDGSTS.E.BYPASS.LTC128B.128 [R237+0x18000], [R8.64] ;  /* 0x1800000008edafae */ /* 0x0005e8000b901d44 */
[----:B------:R2:W-:Y:S01]  /*2780*/  @!P2 LDGSTS.E.BYPASS.LTC128B.128 [R237+0x1a000], [R8.64+0x80] ;  /* 0x1a00008008edafae */ /* 0x0005e2000b901d44 */
[----:B------:R-:W-:-:S03]  /*2790*/  @!P1 IMAD.IADD R11, R11, 0x1, R16 ;  /* 0x000000010b0b9824 */ /* 0x000fc600078e0210 */
[----:B------:R2:W-:Y:S01]  /*27a0*/  @!P2 LDGSTS.E.BYPASS.LTC128B.128 [R237+0x1c000], [R8.64+0x100] ;  /* 0x1c00010008edafae */ /* 0x0005e2000b901d44 */
[----:B------:R-:W-:-:S03]  /*27b0*/  @!P2 LEA.HI.X R5, R12, c[0x0][0x174], R5, 0x1, P4 ;  /* 0x00005d000c05aa11 */ /* 0x000fc600020f0c05 */
[----:B------:R2:W-:Y:S01]  /*27c0*/  @!P2 LDGSTS.E.BYPASS.LTC128B.128 [R237+0x1e000], [R8.64+0x180] ;  /* 0x1e00018008edafae */ /* 0x0005e2000b901d44 */
[----:B------:R-:W-:-:S03]  /*27d0*/  @!P1 LEA R2, P3, R10, c[0x0][0x170], 0x1 ;  /* 0x00005c000a029a11 */ /* 0x000fc600078608ff */
        /* <DEDUP_REMOVED lines=31> */
[----:B------:R-:W-:-:S03]  /*29d0*/  MOV R247, 0x7f800000 ;  /* 0x7f80000000f77802 */ /* 0x000fc60000000f00 */
[----:B------:R1:W-:Y:S01]  /*29e0*/  @!P1 LDGSTS.E.BYPASS.LTC128B.128 [R237+0x23000], [R2.64+0x80] ;  /* 0x2300008002ed9fae */ /* 0x0003e2000b901d44 */
[----:B------:R-:W-:-:S03]  /*29f0*/  IMAD.MOV.U32 R248, RZ, RZ, 0x7f800000 ;  /* 0x7f800000fff87424 */ /* 0x000fc600078e00ff */
[----:B------:R1:W-:Y:S04]  /*2a00*/  @!P1 LDGSTS.E.BYPASS.LTC128B.128 [R237+0x25000], [R2.64+0x100] ;  /* 0x2500010002ed9fae */ /* 0x0003e8000b901d44 */
[----:B------:R1:W-:Y:S04]  /*2a10*/  @!P1 LDGSTS.E.BYPASS.LTC128B.128 [R237+0x27000], [R2.64+0x180] ;  /* 0x2700018002ed9fae */ /* 0x0003e8000b901d44 */
[----:B------:R-:W0:Y:S01]  /*2a20*/  LDGDEPBAR ;  /* 0x00000000000079af */ /* 0x000e220000000000 */
[----:B-1----:R-:W-:-:S04]  /*2a30*/  IADD3 R2, R231, 0x4000, RZ ;  /* 0x00004000e7027810 */ /* 0x002fc80007ffe0ff */
[----:B------:R-:W-:-:S05]  /*2a40*/  SEL R2, R2, R231, !P0 ;  /* 0x000000e702027207 */ /* 0x000fca0004000000 */
[----:B------:R-:W-:Y:S01]  /*2a50*/  IMAD.SHL.U32 R225, R2, 0x2, RZ ;  /* 0x0000000202e17824 */ /* 0x000fe200078e00ff */
[----:B---3--:R-:W-:-:S04]  /*2a60*/  IADD3 R0, R20, 0x8, RZ ;  /* 0x0000000814007810 */ /* 0x008fc80007ffe0ff */
[----:B------:R-:W-:Y:S02]  /*2a70*/  ISETP.GE.AND P6, PT, R0, UR12, PT ;  /* 0x0000000c00007c0c */ /* 0x000fe4000bfc6270 */
[----:B------:R-:W-:-:S04]  /*2a80*/  SHF.R.S32.HI R0, RZ, 0x1f, R20 ;  /* 0x0000001fff007819 */ /* 0x000fc80000011414 */
[----:B------:R-:W-:Y:S02]  /*2a90*/  SHF.L.U64.HI R19, R20, 0x2, R0 ;  /* 0x0000000214137819 */ /* 0x000fe40000010200 */
[----:B------:R-:W-:Y:S01]  /*2aa0*/  IADD3 R0, R230, 0x4000, RZ ;  /* 0x00004000e6007810 */ /* 0x000fe20007ffe0ff */
[----:B------:R-:W-:-:S03]  /*2ab0*/  IMAD.SHL.U32 R21, R20, 0x4, RZ ;  /* 0x0000000414157824 */ /* 0x000fc600078e00ff */
[----:B------:R-:W-:Y:S02]  /*2ac0*/  SEL R0, R0, R230, !P0 ;  /* 0x000000e600007207 */ /* 0x000fe40004000000 */
[----:B------:R-:W-:Y:S02]  /*2ad0*/  ISETP.GE.AND P3, PT, R20, UR12, PT ;  /* 0x0000000c14007c0c */ /* 0x000fe4000bf66270 */
[----:B------:R-:W-:Y:S01]  /*2ae0*/  SHF.L.U32 R220, R0, 0x1, RZ ;  /* 0x0000000100dc7819 */ /* 0x000fe200000006ff */
[----:B------:R-:W-:Y:S01]  /*2af0*/  IMAD.MOV.U32 R0, RZ, RZ, c[0x0][0x22c] ;  /* 0x00008b00ff007624 */ /* 0x000fe200078e00ff */
[----:B------:R-:W-:-:S03]  /*2b00*/  IADD3 R4, P2, R21, UR9, RZ ;  /* 0x0000000915047c10 */ /* 0x000fc6000ff5e0ff */
[----:B------:R-:W-:Y:S01]  /*2b10*/  IMAD R0, R0, c[0x0][0x1c0], RZ ;  /* 0x0000700000007a24 */ /* 0x000fe200078e02ff */
[----:B------:R-:W-:-:S04]  /*2b20*/  IADD3.X R5, R19, UR8, RZ, P2, !PT ;  /* 0x0000000813057c10 */ /* 0x000fc800097fe4ff */
[C---:B----4-:R-:W-:Y:S01]  /*2b30*/  SHF.L.U32 R6, R0.reuse, 0x4, RZ ;  /* 0x0000000400067819 */ /* 0x050fe200000006ff */
[----:B------:R1:W5:Y:S01]  /*2b40*/  @!P3 LDG.E R247, [R4.64] ;  /* 0x0000000404f7b981 */ /* 0x000362000c1e1900 */
[----:B------:R-:W-:-:S03]  /*2b50*/  IMAD.SHL.U32 R238, R0, 0x8, RZ ;  /* 0x0000000800ee7824 */ /* 0x000fc600078e00ff */
[----:B------:R1:W5:Y:S01]  /*2b60*/  @!P6 LDG.E R248, [R4.64+0x20] ;  /* 0x0000200404f8e981 */ /* 0x000362000c1e1900 */
[C---:B------:R-:W-:Y:S02]  /*2b70*/  IADD3 R3, R6.reuse, 0x60, RZ ;  /* 0x0000006006037810 */ /* 0x040fe40007ffe0ff */
[C---:B------:R-:W-:Y:S02]  /*2b80*/  IADD3 R2, R6.reuse, 0x80, RZ ;  /* 0x0000008006027810 */ /* 0x040fe40007ffe0ff */
[----:B--2---:R-:W-:Y:S02]  /*2b90*/  IADD3 R8, R6, 0xa0, RZ ;  /* 0x000000a006087810 */ /* 0x004fe40007ffe0ff */
[C---:B------:R-:W-:Y:S01]  /*2ba0*/  IADD3 R3, R238.reuse, R3, RZ ;  /* 0x00000003ee037210 */ /* 0x040fe20007ffe0ff */
[C---:B------:R-:W-:Y:S01]  /*2bb0*/  IMAD.IADD R2, R238.reuse, 0x1, R2 ;  /* 0x00000001ee027824 */ /* 0x040fe200078e0202 */
[----:B------:R-:W-:-:S03]  /*2bc0*/  IADD3 R0, R238, R8, RZ ;  /* 0x00000008ee007210 */ /* 0x000fc60007ffe0ff */
[----:B------:R-:W-:Y:S01]  /*2bd0*/  IMAD.IADD R3, R238, 0x1, R3 ;  /* 0x00000001ee037824 */ /* 0x000fe200078e0203 */
[C---:B-1----:R-:W-:Y:S02]  /*2be0*/  IADD3 R5, R6.reuse, 0x20, RZ ;  /* 0x0000002006057810 */ /* 0x042fe40007ffe0ff */
[----:B------:R-:W-:-:S03]  /*2bf0*/  IADD3 R4, R6, 0x40, RZ ;  /* 0x0000004006047810 */ /* 0x000fc60007ffe0ff */
[C---:B------:R-:W-:Y:S02]  /*2c00*/  IMAD.IADD R5, R238.reuse, 0x1, R5 ;  /* 0x00000001ee057824 */ /* 0x040fe400078e0205 */
[C---:B------:R-:W-:Y:S02]  /*2c10*/  IMAD.IADD R4, R238.reuse, 0x1, R4 ;  /* 0x00000001ee047824 */ /* 0x040fe400078e0204 */
[C---:B------:R-:W-:Y:S01]  /*2c20*/  IMAD.IADD R5, R238.reuse, 0x1, R5 ;  /* 0x00000001ee057824 */ /* 0x040fe200078e0205 */
[C---:B------:R-:W-:Y:S02]  /*2c30*/  IADD3 R2, R238.reuse, R2, RZ ;  /* 0x00000002ee027210 */ /* 0x040fe40007ffe0ff */
[C---:B------:R-:W-:Y:S01]  /*2c40*/  IADD3 R4, R238.reuse, R4, RZ ;  /* 0x00000004ee047210 */ /* 0x040fe20007ffe0ff */
[----:B------:R-:W-:Y:S01]  /*2c50*/  IMAD.IADD R0, R238, 0x1, R0 ;  /* 0x00000001ee007824 */ /* 0x000fe200078e0200 */
[----:B------:R-:W-:Y:S02]  /*2c60*/  IADD3 R7, R6, 0xc0, RZ ;  /* 0x000000c006077810 */ /* 0x000fe40007ffe0ff */
[C---:B------:R-:W-:Y:S01]  /*2c70*/  IADD3 R5, R238.reuse, R5, RZ ;  /* 0x00000005ee057210 */ /* 0x040fe20007ffe0ff */
[----:B------:R-:W-:Y:S01]  /*2c80*/  IMAD.IADD R4, R238, 0x1, R4 ;  /* 0x00000001ee047824 */ /* 0x000fe200078e0204 */
[----:B------:R-:W-:Y:S01]  /*2c90*/  IADD3 R6, R6, 0xe0, RZ ;  /* 0x000000e006067810 */ /* 0x000fe20007ffe0ff */
[C---:B------:R-:W-:Y:S01]  /*2ca0*/  IMAD.IADD R2, R238.reuse, 0x1, R2 ;  /* 0x00000001ee027824 */ /* 0x040fe200078e0202 */
[C---:B------:R-:W-:Y:S01]  /*2cb0*/  IADD3 R3, R238.reuse, R3, RZ ;  /* 0x00000003ee037210 */ /* 0x040fe20007ffe0ff */
[C---:B------:R-:W-:Y:S01]  /*2cc0*/  IMAD.IADD R5, R238.reuse, 0x1, R5 ;  /* 0x00000001ee057824 */ /* 0x040fe200078e0205 */
[----:B------:R-:W-:-:S02]  /*2cd0*/  IADD3 R6, R238, R6, RZ ;  /* 0x00000006ee067210 */ /* 0x000fc40007ffe0ff */
[C---:B------:R-:W-:Y:S01]  /*2ce0*/  IADD3 R0, R238.reuse, R0, RZ ;  /* 0x00000000ee007210 */ /* 0x040fe20007ffe0ff */
[----:B------:R-:W-:Y:S01]  /*2cf0*/  STL [R1+0x18], R21 ;  /* 0x0000181501007387 */ /* 0x000fe20000100800 */
[C---:B------:R-:W-:Y:S01]  /*2d00*/  IADD3 R4, R238.reuse, R4, RZ ;  /* 0x00000004ee047210 */ /* 0x040fe20007ffe0ff */
[C---:B------:R-:W-:Y:S01]  /*2d10*/  IMAD.IADD R3, R238.reuse, 0x1, R3 ;  /* 0x00000001ee037824 */ /* 0x040fe200078e0203 */
[C---:B------:R-:W-:Y:S01]  /*2d20*/  IADD3 R2, R238.reuse, R2, RZ ;  /* 0x00000002ee027210 */ /* 0x040fe20007ffe0ff */
[----:B------:R-:W-:Y:S01]  /*2d30*/  STL [R1+0x14], R19 ;  /* 0x0000141301007387 */ /* 0x000fe20000100800 */
[C---:B------:R-:W-:Y:S02]  /*2d40*/  IMAD.IADD R6, R238.reuse, 0x1, R6 ;  /* 0x00000001ee067824 */ /* 0x040fe400078e0206 */
[C---:B------:R-:W-:Y:S01]  /*2d50*/  IMAD.IADD R0, R238.reuse, 0x1, R0 ;  /* 0x00000001ee007824 */ /* 0x040fe200078e0200 */
[----:B------:R1:W-:Y:S04]  /*2d60*/  STL [R1+0x10], R5 ;  /* 0x0000100501007387 */ /* 0x0003e80000100800 */
[----:B------:R2:W-:Y:S01]  /*2d70*/  STL [R1+0xc], R4 ;  /* 0x00000c0401007387 */ /* 0x0005e20000100800 */
[----:B------:R-:W-:-:S03]  /*2d80*/  IADD3 R250, R238, R6, RZ ;  /* 0x00000006eefa7210 */ /* 0x000fc60007ffe0ff */
[----:B------:R-:W-:Y:S01]  /*2d90*/  STL [R1+0x8], R3 ;  /* 0x0000080301007387 */ /* 0x000fe20000100800 */
[----:B------:R-:W-:-:S03]  /*2da0*/  IMAD.IADD R6, R238, 0x1, R4 ;  /* 0x00000001ee067824 */ /* 0x000fc600078e0204 */
[----:B------:R-:W-:Y:S04]  /*2db0*/  STL [R1+0x4], R2 ;  /* 0x0000040201007387 */ /* 0x000fe80000100800 */
[----:B------:R-:W-:Y:S01]  /*2dc0*/  STL [R1], R0 ;  /* 0x0000000001007387 */ /* 0x000fe20000100800 */
[----:B-1----:R-:W-:-:S05]  /*2dd0*/  IADD3 R5, R238, R5, RZ ;  /* 0x00000005ee057210 */ /* 0x002fca0007ffe0ff */
[----:B------:R1:W-:Y:S01]  /*2de0*/  STL [R1+0x2c], R5 ;  /* 0x00002c0501007387 */ /* 0x0003e20000100800 */
[----:B--2---:R-:W-:-:S03]  /*2df0*/  IMAD.IADD R4, R238, 0x1, R2 ;  /* 0x00000001ee047824 */ /* 0x004fc600078e0202 */
[----:B------:R2:W-:Y:S01]  /*2e00*/  STL [R1+0x28], R6 ;  /* 0x0000280601007387 */ /* 0x0005e20000100800 */
[----:B------:R-:W-:-:S05]  /*2e10*/  IMAD.IADD R7, R238, 0x1, R7 ;  /* 0x00000001ee077824 */ /* 0x000fca00078e0207 */
[C---:B------:R-:W-:Y:S02]  /*2e20*/  IADD3 R7, R238.reuse, R7, RZ ;  /* 0x00000007ee077210 */ /* 0x040fe40007ffe0ff */
[C---:B-1----:R-:W-:Y:S02]  /*2e30*/  IADD3 R5, R238.reuse, R3, RZ ;  /* 0x00000003ee057210 */ /* 0x042fe40007ffe0ff */
[----:B------:R-:W-:-:S03]  /*2e40*/  IADD3 R3, R238, R0, RZ ;  /* 0x00000000ee037210 */ /* 0x000fc60007ffe0ff */
[----:B------:R2:W-:Y:S04]  /*2e50*/  STL [R1+0x24], R5 ;  /* 0x0000240501007387 */ /* 0x0005e80000100800 */
[----:B------:R2:W-:Y:S04]  /*2e60*/  STL [R1+0x20], R4 ;  /* 0x0000200401007387 */ /* 0x0005e80000100800 */
[----:B------:R2:W-:Y:S01]  /*2e70*/  STL [R1+0x1c], R3 ;  /* 0x00001c0301007387 */ /* 0x0005e20000100800 */
[C---:B------:R-:W-:Y:S02]  /*2e80*/  IMAD.IADD R252, R238.reuse, 0x1, R7 ;  /* 0x00000001eefc7824 */ /* 0x040fe400078e0207 */
[----:B------:R-:W-:-:S03]  /*2e90*/  IMAD.IADD R249, R238, 0x1, R250 ;  /* 0x00000001eef97824 */ /* 0x000fc600078e02fa */
[C---:B------:R-:W-:Y:S01]  /*2ea0*/  IADD3 R251, R238.reuse, R252, RZ ;  /* 0x000000fceefb7210 */ /* 0x040fe20007ffe0ff */
        /* <DEDUP_REMOVED lines=64> */
[----:B------:R-:W-:Y:S01]  /*32b0*/  IMAD.MOV.U32 R233, RZ, RZ, 0x20 ;  /* 0x00000020ffe97424 */ /* 0x000fe200078e00ff */
[----:B------:R-:W-:Y:S01]  /*32c0*/  MOV R232, 0x40 ;  /* 0x0000004000e87802 */ /* 0x000fe20000000f00 */
[----:B------:R-:W-:Y:S01]  /*32d0*/  IMAD.SHL.U32 R228, R231, 0x2, RZ ;  /* 0x00000002e7e47824 */ /* 0x000fe200078e00ff */
[C---:B------:R-:W-:Y:S01]  /*32e0*/  IADD3 R0, R238.reuse, R249, RZ ;  /* 0x000000f9ee007210 */ /* 0x040fe20007ffe0ff */
[----:B------:R-:W-:Y:S01]  /*32f0*/  IMAD.IADD R2, R238, 0x1, R251 ;  /* 0x00000001ee027824 */ /* 0x000fe200078e02fb */
[----:B--2---:R-:W-:-:S04]  /*3300*/  UIADD3 UR15, UR21, 0x40, URZ ;  /* 0x00000040150f7890 */ /* 0x004fc8000fffe03f */
.L_x_1682:
[----:B------:R-:W2:Y:S01]  /*3310*/  LDL R0, [R1+0x3c] ;  /* 0x00003c0001007983 */ /* 0x000ea20000100800 */
[----:B------:R-:W-:Y:S01]  /*3320*/  UISETP.GE.AND UP0, UPT, UR15, UR6, UPT ;  /* 0x000000060f00728c */ /* 0x000fe2000bf06270 */
[----:B------:R-:W-:Y:S01]  /*3330*/  MOV R129, c[0x0][0x22c] ;  /* 0x00008b0000817a02 */ /* 0x000fe20000000f00 */
[----:B------:R-:W-:Y:S03]  /*3340*/  UISETP.GE.AND UP4, UPT, UR7, 0x1, UPT ;  /* 0x000000010700788c */ /* 0x000fe6000bf86270 */
[----:B------:R-:W0:Y:S01]  /*3350*/  LDGDEPBAR ;  /* 0x00000000000079af */ /* 0x000e220000000000 */
[----:B------:R-:W-:Y:S05]  /*3360*/  IMAD R129, R129, c[0x0][0x1c0], RZ ;  /* 0x0000700081817a24 */ /* 0x000fea00078e02ff */
[----:B------:R-:W3:Y:S01]  /*3370*/  LDL R117, [R1+0x38] ;  /* 0x0000380001757983 */ /* 0x000ee20000100800 */
[----:B------:R-:W-:Y:S05]  /*3380*/  LEA R129, -R129, RZ, 0x6 ;  /* 0x000000ff81817211 */ /* 0x000fea00078e31ff */
[----:B------:R-:W4:Y:S06]  /*3390*/  LDL R127, [R1+0x18] ;  /* 0x00001800017f7983 */ /* 0x000f2c0000100800 */
        /* <DEDUP_REMOVED lines=112> */
[----:B------:R-:W-:Y:S03]  /*3aa0*/  @P5 ISETP.GE.AND P5, PT, R3, UR6, PT ;  /* 0x0000000603005c0c */ /* 0x000fe6000bfa6270 */
[C---:B------:R-:W-:Y:S01]  /*3ab0*/  HMMA.16816.F32.BF16 R8, R108.reuse, R114, R8 ;  /* 0x000000726c08723c */ /* 0x040fe20000041808 */
[----:B------:R-:W-:Y:S07]  /*3ac0*/  LDSM.16.M88.4 R112, [R223+0x1e000] ;  /* 0x01e00000df70783b */ /* 0x000fee0000000200 */
[C---:B--2---:R-:W-:Y:S04]  /*3ad0*/  HMMA.16816.F32.BF16 R12, R108.reuse, R84, R12 ;  /* 0x000000546c0c723c */ /* 0x044fe8000004180c */
[----:B---3-5:R-:W-:Y:S04]  /*3ae0*/  FMUL.FTZ R2, R247, 1.4426950216293334961 ;  /* 0x3fb8aa3bf7027820 */ /* 0x028fe80000410000 */
        /* <DEDUP_REMOVED lines=159> */
[----:B----4-:R-:W-:Y:S03]  /*44e0*/  IADD3 R92, P0, R127, UR11, RZ ;  /* 0x0000000b7f5c7c10 */ /* 0x010fe6000ff1e0ff */
        /* <DEDUP_REMOVED lines=8> */
[----:B------:R4:W-:Y:S01]  /*4570*/  STS [R239+0x2a000], R3 ;  /* 0x02a00003ef007388 */ /* 0x0009e20000000800 */
[----:B------:R-:W-:Y:S05]  /*4580*/  PLOP3.LUT P0, PT, PT, PT, UP4, 0x80, 0x0 ;  /* 0x000000000000781c */ /* 0x000fea0003f0f048 */
[----:B------:R-:W-:Y:S01]  /*4590*/  STS [R246+0x2a400], R5 ;  /* 0x02a40005f6007388 */ /* 0x000fe20000000800 */
        /* <DEDUP_REMOVED lines=105> */
[----:B-1----:R-:W3:Y:S01]  /*4c30*/  LDG.E R0, [R92.64+0x20] ;  /* 0x000020045c007981 */ /* 0x002ee2000c1e1900 */
[C---:B--2---:R-:W-:Y:S08]  /*4c40*/  HMMA.16816.F32.BF16 R4, R84.reuse, R88, R4 ;  /* 0x000000585404723c */ /* 0x044ff00000041804 */
[C---:B------:R-:W-:Y:S01]  /*4c50*/  HMMA.16816.F32.BF16 R8, R84.reuse, R90, R8 ;  /* 0x0000005a5408723c */ /* 0x040fe20000041808 */
[----:B------:R-:W1:Y:S07]  /*4c60*/  LDSM.16.M88.4 R88, [R222+0x26800] ;  /* 0x02680000de58783b */ /* 0x000e6e0000000200 */
[C---:B-1----:R-:W-:Y:S08]  /*4c70*/  HMMA.16816.F32.BF16 R12, R84.reuse, R88, R12 ;  /* 0x00000058540c723c */ /* 0x042ff0000004180c */
[----:B------:R-:W-:Y:S01]  /*4c80*/  HMMA.16816.F32.BF16 R16, R84, R90, R16 ;  /* 0x0000005a5410723c */ /* 0x000fe20000041810 */
[----:B------:R1:W-:Y:S06]  /*4c90*/  LDSM.16.M88.4 R84, [R3+0x16000] ;  /* 0x016000000354783b */ /* 0x0003ec0000000200 */
[----:B------:R-:W2:Y:S06]  /*4ca0*/  LDSM.16.M88.4 R88, [R224+0x26000] ;  /* 0x02600000e058783b */ /* 0x000eac0000000200 */
[----:B-1----:R-:W4:Y:S01]  /*4cb0*/  LDG.E R3, [R92.64] ;  /* 0x000000045c037981 */ /* 0x002f22000c1e1900 */
[C---:B--2---:R-:W-:Y:S08]  /*4cc0*/  HMMA.16816.F32.BF16 R4, R84.reuse, R88, R4 ;  /* 0x000000585404723c */ /* 0x044ff00000041804 */
        /* <DEDUP_REMOVED lines=12> */
[----:B------:R-:W-:Y:S03]  /*4d90*/  FMUL.FTZ R88, R88, c[0x0][0x2ec] ;  /* 0x0000bb0058587a20 */ /* 0x000fe60000410000 */
[----:B------:R-:W-:Y:S02]  /*4da0*/  FFMA.FTZ R87, -R99, R99, 1 ;  /* 0x3f80000063577423 */ /* 0x000fe40000010163 */
[----:B------:R-:W-:Y:S03]  /*4db0*/  FFMA.FTZ R86, -R100, R100, 1 ;  /* 0x3f80000064567423 */ /* 0x000fe60000010164 */
[----:B------:R-:W-:Y:S02]  /*4dc0*/  FMUL.FTZ R87, R87, c[0x0][0x2ec] ;  /* 0x0000bb0057577a20 */ /* 0x000fe40000410000 */
[----:B------:R-:W-:Y:S02]  /*4dd0*/  FFMA.FTZ R85, -R96, R96, 1 ;  /* 0x3f80000060557423 */ /* 0x000fe40000010160 */
[----:B------:R-:W-:Y:S02]  /*4de0*/  FMUL.FTZ R86, R86, c[0x0][0x2ec] ;  /* 0x0000bb0056567a20 */ /* 0x000fe40000410000 */
[----:B------:R-:W-:Y:S02]  /*4df0*/  FMUL.FTZ R85, R85, c[0x0][0x2ec] ;  /* 0x0000bb0055557a20 */ /* 0x000fe40000410000 */
[C---:B---3--:R-:W-:Y:S04]  /*4e00*/  FADD.FTZ R14, -R0.reuse, R14 ;  /* 0x0000000e000e7221 */ /* 0x048fe80000010100 */
[----:B------:R-:W-:Y:S02]  /*4e10*/  FADD.FTZ R18, -R0, R18 ;  /* 0x0000001200127221 */ /* 0x000fe40000010100 */
[----:B------:R-:W-:Y:S02]  /*4e20*/  FMUL.FTZ R14, R123, R14 ;  /* 0x0000000e7b0e7220 */ /* 0x000fe40000410000 */
[C---:B----4-:R-:W-:Y:S02]  /*4e30*/  FADD.FTZ R2, -R3.reuse, R4 ;  /* 0x0000000403027221 */ /* 0x050fe40000010100 */
[----:B------:R-:W-:Y:S02]  /*4e40*/  FADD.FTZ R4, -R3, R5 ;  /* 0x0000000503047221 */ /* 0x000fe40000010100 */
[----:B------:R-:W-:Y:S02]  /*4e50*/  FMUL.FTZ R2, R118, R2 ;  /* 0x0000000276027220 */ /* 0x000fe40000410000 */
[----:B------:R-:W-:Y:S02]  /*4e60*/  FMUL.FTZ R4, R115, R4 ;  /* 0x0000000473047220 */ /* 0x000fe40000410000 */
[----:B------:R-:W-:Y:S02]  /*4e70*/  FADD.FTZ R5, -R3, R8 ;  /* 0x0000000803057221 */ /* 0x000fe40000010100 */
[----:B------:R-:W-:Y:S02]  /*4e80*/  FMUL.FTZ R88, R2, R88 ;  /* 0x0000005802587220 */ /* 0x000fe40000410000 */
[----:B------:R-:W-:Y:S02]  /*4e90*/  FFMA.FTZ R2, -R98, R98, 1 ;  /* 0x3f80000062027423 */ /* 0x000fe40000010162 */
[----:B------:R-:W-:Y:S02]  /*4ea0*/  FMUL.FTZ R5, R111, R5 ;  /* 0x000000056f057220 */ /* 0x000fe40000410000 */
[----:B------:R-:W-:Y:S02]  /*4eb0*/  FMUL.FTZ R87, R4, R87 ;  /* 0x0000005704577220 */ /* 0x000fe40000410000 */
[----:B------:R-:W-:Y:S02]  /*4ec0*/  FFMA.FTZ R4, -R97, R97, 1 ;  /* 0x3f80000061047423 */ /* 0x000fe40000010161 */
[C---:B------:R-:W-:Y:S02]  /*4ed0*/  FADD.FTZ R84, -R3.reuse, R16 ;  /* 0x0000001003547221 */ /* 0x040fe40000010100 */
[C---:B------:R-:W-:Y:S02]  /*4ee0*/  FADD.FTZ R17, -R3.reuse, R17 ;  /* 0x0000001103117221 */ /* 0x040fe40000010100 */
[----:B------:R-:W-:Y:S02]  /*4ef0*/  FMUL.FTZ R16, R2, c[0x0][0x2ec] ;  /* 0x0000bb0002107a20 */ /* 0x000fe40000410000 */
[C---:B------:R-:W-:Y:S02]  /*4f00*/  FADD.FTZ R8, -R3.reuse, R9 ;  /* 0x0000000903087221 */ /* 0x040fe40000010100 */
[C---:B------:R-:W-:Y:S02]  /*4f10*/  FADD.FTZ R12, -R3.reuse, R12 ;  /* 0x0000000c030c7221 */ /* 0x040fe40000010100 */
[----:B------:R-:W-:Y:S02]  /*4f20*/  FADD.FTZ R9, -R3, R13 ;  /* 0x0000000d03097221 */ /* 0x000fe40000010100 */
[----:B------:R-:W-:Y:S02]  /*4f30*/  FMUL.FTZ R13, R4, c[0x0][0x2ec] ;  /* 0x0000bb00040d7a20 */ /* 0x000fe40000410000 */
[----:B------:R-:W-:Y:S02]  /*4f40*/  FMUL.FTZ R16, R5, R16 ;  /* 0x0000001005107220 */ /* 0x000fe40000410000 */
[----:B------:R-:W-:Y:S02]  /*4f50*/  FMUL.FTZ R4, R109, R84 ;  /* 0x000000546d047220 */ /* 0x000fe40000410000 */
[----:B------:R-:W-:Y:S02]  /*4f60*/  FMUL.FTZ R5, R108, R17 ;  /* 0x000000116c057220 */ /* 0x000fe40000410000 */
[----:B------:R-:W-:Y:S02]  /*4f70*/  FFMA.FTZ R84, -R95, R95, 1 ;  /* 0x3f8000005f547423 */ /* 0x000fe4000001015f */
[----:B------:R-:W-:Y:S02]  /*4f80*/  FFMA.FTZ R17, -R94, R94, 1 ;  /* 0x3f8000005e117423 */ /* 0x000fe4000001015e */
[----:B------:R-:W-:Y:S02]  /*4f90*/  FMUL.FTZ R2, R117, R12 ;  /* 0x0000000c75027220 */ /* 0x000fe40000410000 */
[----:B------:R-:W-:Y:S02]  /*4fa0*/  FMUL.FTZ R3, R114, R9 ;  /* 0x0000000972037220 */ /* 0x000fe40000410000 */
[----:B------:R-:W-:Y:S02]  /*4fb0*/  FMUL.FTZ R84, R84, c[0x0][0x2ec] ;  /* 0x0000bb0054547a20 */ /* 0x000fe40000410000 */
[----:B------:R-:W-:Y:S02]  /*4fc0*/  FMUL.FTZ R17, R17, c[0x0][0x2ec] ;  /* 0x0000bb0011117a20 */ /* 0x000fe40000410000 */
[----:B------:R-:W-:Y:S02]  /*4fd0*/  FMUL.FTZ R86, R2, R86 ;  /* 0x0000005602567220 */ /* 0x000fe40000410000 */
[----:B------:R-:W-:Y:S02]  /*4fe0*/  FMUL.FTZ R85, R3, R85 ;  /* 0x0000005503557220 */ /* 0x000fe40000410000 */
[C---:B------:R-:W-:Y:S02]  /*4ff0*/  FADD.FTZ R2, -R0.reuse, R6 ;  /* 0x0000000600027221 */ /* 0x040fe40000010100 */
[----:B------:R-:W-:Y:S02]  /*5000*/  FADD.FTZ R3, -R0, R7 ;  /* 0x0000000700037221 */ /* 0x000fe40000010100 */
[----:B------:R-:W-:Y:S02]  /*5010*/  FMUL.FTZ R84, R4, R84 ;  /* 0x0000005404547220 */ /* 0x000fe40000410000 */
[----:B------:R-:W-:Y:S02]  /*5020*/  FMUL.FTZ R17, R5, R17 ;  /* 0x0000001105117220 */ /* 0x000fe40000410000 */
[----:B------:R-:W-:Y:S02]  /*5030*/  FFMA.FTZ R4, -R113, R113, 1 ;  /* 0x3f80000071047423 */ /* 0x000fe40000010171 */
[----:B------:R-:W-:Y:S02]  /*5040*/  FFMA.FTZ R5, -R112, R112, 1 ;  /* 0x3f80000070057423 */ /* 0x000fe40000010170 */
[----:B------:R-:W-:Y:S02]  /*5050*/  FADD.FTZ R9, -R0, R11 ;  /* 0x0000000b00097221 */ /* 0x000fe40000010100 */
[----:B------:R-:W-:Y:S02]  /*5060*/  FFMA.FTZ R7, -R106, R106, 1 ;  /* 0x3f8000006a077423 */ /* 0x000fe4000001016a */
[----:B------:R-:W-:Y:S02]  /*5070*/  FMUL.FTZ R8, R110, R8 ;  /* 0x000000086e087220 */ /* 0x000fe40000410000 */
[----:B------:R-:W-:Y:S02]  /*5080*/  FMUL.FTZ R2, R126, R2 ;  /* 0x000000027e027220 */ /* 0x000fe40000410000 */
[----:B------:R-:W-:Y:S02]  /*5090*/  FMUL.FTZ R3, R125, R3 ;  /* 0x000000037d037220 */ /* 0x000fe40000410000 */
[----:B------:R-:W-:Y:S02]  /*50a0*/  FMUL.FTZ R4, R4, c[0x0][0x2ec] ;  /* 0x0000bb0004047a20 */ /* 0x000fe40000410000 */
[----:B------:R-:W-:Y:S02]  /*50b0*/  FMUL.FTZ R5, R5, c[0x0][0x2ec] ;  /* 0x0000bb0005057a20 */ /* 0x000fe40000410000 */
[----:B------:R-:W-:Y:S02]  /*50c0*/  FMUL.FTZ R9, R121, R9 ;  /* 0x0000000979097220 */ /* 0x000fe40000410000 */
[----:B------:R-:W-:Y:S02]  /*50d0*/  FMUL.FTZ R7, R7, c[0x0][0x2ec] ;  /* 0x0000bb0007077a20 */ /* 0x000fe40000410000 */
[----:B------:R-:W-:Y:S02]  /*50e0*/  FMUL.FTZ R13, R8, R13 ;  /* 0x0000000d080d7220 */ /* 0x000fe40000410000 */
[----:B------:R-:W-:Y:S02]  /*50f0*/  FADD.FTZ R6, -R0, R10 ;  /* 0x0000000a00067221 */ /* 0x000fe40000010100 */
[----:B------:R-:W-:Y:S02]  /*5100*/  FMUL.FTZ R4, R2, R4 ;  /* 0x0000000402047220 */ /* 0x000fe40000410000 */
[----:B------:R-:W-:Y:S02]  /*5110*/  FMUL.FTZ R5, R3, R5 ;  /* 0x0000000503057220 */ /* 0x000fe40000410000 */
[C---:B------:R-:W-:Y:S02]  /*5120*/  FADD.FTZ R3, -R0.reuse, R15 ;  /* 0x0000000f00037221 */ /* 0x040fe40000010100 */
        /* <DEDUP_REMOVED lines=8> */
[----:B------:R-:W-:Y:S02]  /*51b0*/  FMUL.FTZ R8, R8, c[0x0][0x2ec] ;  /* 0x0000bb0008087a20 */ /* 0x000fe40000410000 */
        /* <DEDUP_REMOVED lines=39> */
.L_x_1680:
[----:B------:R-:W-:Y:S01]  /*5430*/  F2FP.BF16.PACK_AB R6, R87, R88 ;  /* 0x000000585706723e */ /* 0x000fe200000010ff */
[----:B------:R-:W-:Y:S01]  /*5440*/  IMAD.SHL.U32 R216, R230, 0x2, RZ ;  /* 0x00000002e6d87824 */ /* 0x000fe200078e00ff */
        /* <DEDUP_REMOVED lines=44> */
[----:B------:R-:W-:Y:S06]  /*5710*/  LDSM.16.MT88.4 R4, [R227+0x2b000] ;  /* 0x02b00000e304783b */ /* 0x000fec0000004200 */
[----:B------:R-:W-:Y:S01]  /*5720*/  LDSM.16.MT88.4 R88, [R226+0x2b000] ;  /* 0x02b00000e258783b */ /* 0x000fe20000004200 */
        /* <DEDUP_REMOVED lines=14> */
[----:B------:R-:W4:Y:S07]  /*5810*/  LDSM.16.MT88.4 R96, [R216+0x15000] ;  /* 0x01500000d860783b */ /* 0x000f2e0000004200 */
[-C--:B---3--:R-:W-:Y:S08]  /*5820*/  HMMA.16816.F32.BF16 R68, R8, R12.reuse, R68 ;  /* 0x0000000c0844723c */ /* 0x088ff00000041844 */
[C---:B------:R-:W-:Y:S08]  /*5830*/  HMMA.16816.F32.BF16 R72, R84.reuse, R12, R72 ;  /* 0x0000000c5448723c */ /* 0x040ff00000041848 */
[-C--:B------:R-:W-:Y:S01]  /*5840*/  HMMA.16816.F32.BF16 R76, R84, R14.reuse, R76 ;  /* 0x0000000e544c723c */ /* 0x080fe2000004184c */
[----:B------:R-:W3:Y:S07]  /*5850*/  LDSM.16.MT88.4 R84, [R216+0x17000] ;  /* 0x01700000d854783b */ /* 0x000eee0000004200 */
[----:B------:R-:W-:Y:S01]  /*5860*/  HMMA.16816.F32.BF16 R80, R8, R14, R80 ;  /* 0x0000000e0850723c */ /* 0x000fe20000041850 */
[----:B------:R-:W-:Y:S06]  /*5870*/  LDSM.16.MT88.4 R8, [R227+0x2b800] ;  /* 0x02b80000e308783b */ /* 0x000fec0000004200 */
[----:B------:R-:W5:Y:S01]  /*5880*/  LDSM.16.MT88.4 R12, [R216+0x11800] ;  /* 0x01180000d80c783b */ /* 0x000f620000004200 */
        /* <DEDUP_REMOVED lines=10> */
[-C--:B----4-:R-:W-:Y:S08]  /*5930*/  HMMA.16816.F32.BF16 R52, R4, R96.reuse, R52 ;  /* 0x000000600434723c */ /* 0x090ff00000041834 */
[C---:B------:R-:W-:Y:S08]  /*5940*/  HMMA.16816.F32.BF16 R56, R88.reuse, R96, R56 ;  /* 0x000000605838723c */ /* 0x040ff00000041838 */
[-C--:B------:R-:W-:Y:S08]  /*5950*/  HMMA.16816.F32.BF16 R60, R88, R98.reuse, R60 ;  /* 0x00000062583c723c */ /* 0x080ff0000004183c */
[C---:B------:R-:W-:Y:S01]  /*5960*/  HMMA.16816.F32.BF16 R64, R4.reuse, R98, R64 ;  /* 0x000000620440723c */ /* 0x040fe20000041840 */
[----:B------:R-:W4:Y:S07]  /*5970*/  LDSM.16.MT88.4 R96, [R216+0x15800] ;  /* 0x01580000d860783b */ /* 0x000f2e0000004200 */
[-C--:B---3--:R-:W-:Y:S08]  /*5980*/  HMMA.16816.F32.BF16 R68, R4, R84.reuse, R68 ;  /* 0x000000540444723c */ /* 0x088ff00000041844 */
[C---:B------:R-:W-:Y:S08]  /*5990*/  HMMA.16816.F32.BF16 R72, R88.reuse, R84, R72 ;  /* 0x000000545848723c */ /* 0x040ff00000041848 */
[-C--:B------:R-:W-:Y:S01]  /*59a0*/  HMMA.16816.F32.BF16 R76, R88, R86.reuse, R76 ;  /* 0x00000056584c723c */ /* 0x080fe2000004184c */
[----:B------:R-:W3:Y:S06]  /*59b0*/  LDSM.16.MT88.4 R88, [R216+0x17800] ;  /* 0x01780000d858783b */ /* 0x000eec0000004200 */
[----:B------:R-:W-:Y:S01]  /*59c0*/  BAR.SYNC.DEFER_BLOCKING 0x0 ;  /* 0x0000000000007b1d */ /* 0x000fe20000010000 */
[----:B------:R-:W-:Y:S08]  /*59d0*/  HMMA.16816.F32.BF16 R80, R4, R86, R80 ;  /* 0x000000560450723c */ /* 0x000ff00000041850 */
[-C--:B-----5:R-:W-:Y:S08]  /*59e0*/  HMMA.16816.F32.BF16 R20, R8, R12.reuse, R20 ;  /* 0x0000000c0814723c */ /* 0x0a0ff00000041814 */
[C---:B-1----:R-:W-:Y:S08]  /*59f0*/  HMMA.16816.F32.BF16 R24, R16.reuse, R12, R24 ;  /* 0x0000000c1018723c */ /* 0x042ff00000041818 */
[-C--:B------:R-:W-:Y:S08]  /*5a00*/  HMMA.16816.F32.BF16 R28, R16, R14.reuse, R28 ;  /* 0x0000000e101c723c */ /* 0x080ff0000004181c */
[C---:B------:R-:W-:Y:S08]  /*5a10*/  HMMA.16816.F32.BF16 R32, R8.reuse, R14, R32 ;  /* 0x0000000e0820723c */ /* 0x040ff00000041820 */
[-C--:B--2---:R-:W-:Y:S08]  /*5a20*/  HMMA.16816.F32.BF16 R36, R8, R92.reuse, R36 ;  /* 0x0000005c0824723c */ /* 0x084ff00000041824 */
[C---:B------:R-:W-:Y:S08]  /*5a30*/  HMMA.16816.F32.BF16 R40, R16.reuse, R92, R40 ;  /* 0x0000005c1028723c */ /* 0x040ff00000041828 */
[-C--:B------:R-:W-:Y:S08]  /*5a40*/  HMMA.16816.F32.BF16 R44, R16, R94.reuse, R44 ;  /* 0x0000005e102c723c */ /* 0x080ff0000004182c */
[C---:B------:R-:W-:Y:S08]  /*5a50*/  HMMA.16816.F32.BF16 R48, R8.reuse, R94, R48 ;  /* 0x0000005e0830723c */ /* 0x040ff00000041830 */
[-C--:B----4-:R-:W-:Y:S08]  /*5a60*/  HMMA.16816.F32.BF16 R52, R8, R96.reuse, R52 ;  /* 0x000000600834723c */ /* 0x090ff00000041834 */
[C---:B------:R-:W-:Y:S08]  /*5a70*/  HMMA.16816.F32.BF16 R56, R16.reuse, R96, R56 ;  /* 0x000000601038723c */ /* 0x040ff00000041838 */
[-C--:B------:R-:W-:Y:S08]  /*5a80*/  HMMA.16816.F32.BF16 R60, R16, R98.reuse, R60 ;  /* 0x00000062103c723c */ /* 0x080ff0000004183c */
[C---:B------:R-:W-:Y:S08]  /*5a90*/  HMMA.16816.F32.BF16 R64, R8.reuse, R98, R64 ;  /* 0x000000620840723c */ /* 0x040ff00000041840 */
[-C--:B---3--:R-:W-:Y:S08]  /*5aa0*/  HMMA.16816.F32.BF16 R68, R8, R88.reuse, R68 ;  /* 0x000000580844723c */ /* 0x088ff00000041844 */
[C---:B------:R-:W-:Y:S08]  /*5ab0*/  HMMA.16816.F32.BF16 R72, R16.reuse, R88, R72 ;  /* 0x000000581048723c */ /* 0x040ff00000041848 */
[-C--:B------:R-:W-:Y:S08]  /*5ac0*/  HMMA.16816.F32.BF16 R76, R16, R90.reuse, R76 ;  /* 0x0000005a104c723c */ /* 0x080ff0000004184c */
[----:B------:R-:W-:Y:S01]  /*5ad0*/  HMMA.16816.F32.BF16 R80, R8, R90, R80 ;  /* 0x0000005a0850723c */ /* 0x000fe20000041850 */
[----:B------:R-:W-:-:S07]  /*5ae0*/  @!P0 BRA `(.L_x_1681) ;  /* 0x0000015000008947 */ /* 0x000fce0003800000 */
[----:B------:R-:W-:Y:S01]  /*5af0*/  IMAD.MOV.U32 R3, RZ, RZ, c[0x0][0x370] ;  /* 0x0000dc00ff037624 */ /* 0x000fe200078e00ff */
[----:B------:R-:W-:Y:S03]  /*5b00*/  MOV R4, c[0x0][0x374] ;  /* 0x0000dd0000047a02 */ /* 0x000fe60000000f00 */
[C---:B------:R-:W-:Y:S05]  /*5b10*/  IMAD.U32 R0, R3.reuse, -0x40, RZ ;  /* 0xffffffc003007824 */ /* 0x040fea00078e00ff */
        /* <DEDUP_REMOVED lines=18> */
.L_x_1681:
[----:B-1----:R-:W-:Y:S01]  /*5c40*/  IMAD.MOV.U32 R2, RZ, RZ, R128 ;  /* 0x000000ffff027224 */ /* 0x002fe200078e0080 */
[----:B------:R-:W-:Y:S01]  /*5c50*/  LDSM.16.MT88.4 R16, [R216+0x18000] ;  /* 0x01800000d810783b */ /* 0x000fe20000004200 */
[----:B------:R-:W-:Y:S01]  /*5c60*/  IMAD.MOV.U32 R3, RZ, RZ, R127 ;  /* 0x000000ffff037224 */ /* 0x000fe200078e007f */
[----:B------:R-:W-:Y:S01]  /*5c70*/  ULOP3.LUT UR12, UR7, 0x1, URZ, 0xc0, !UPT ;  /* 0x00000001070c7892 */ /* 0x000fe2000f8ec03f */
[----:B------:R-:W-:Y:S01]  /*5c80*/  IMAD.IADD R0, R229, 0x1, R116 ;  /* 0x00000001e5007824 */ /* 0x000fe200078e0274 */
[----:B------:R-:W-:Y:S01]  /*5c90*/  @UP4 UIADD3 UR13, UP1, UR9, -0x100, URZ ;  /* 0xffffff00090d4890 */ /* 0x000fe2000ff3e03f */
[----:B------:R-:W1:Y:S01]  /*5ca0*/  LDSM.16.M88.4 R128, [R229] ;  /* 0x00000000e580783b */ /* 0x000e620000000200 */
        /* <DEDUP_REMOVED lines=139> */
[----:B------:R-:W-:Y:S01]  /*6560*/  IMAD R206, R206, c[0x0][0x1c0], RZ ;  /* 0x00007000cece7a24 */ /* 0x000fe200078e02ff */
[----:B------:R4:W-:Y:S01]  /*6570*/  RED.E.ADD.F32.FTZ.RN.STRONG.GPU [R6.64], R10 ;  /* 0x0000000a0600798e */ /* 0x0009e2000c10e784 */
[-C--:B------:R-:W-:Y:S01]  /*6580*/  LEA.HI.X.SX32 R5, R208, R235.reuse, 0x2, P0 ;  /* 0x000000ebd0057211 */ /* 0x080fe200000f16ff */
[----:B------:R-:W-:Y:S02]  /*6590*/  IMAD.SHL.U32 R207, R207, 0x10, RZ ;  /* 0x00000010cfcf7824 */ /* 0x000fe400078e00ff */
[----:B------:R-:W-:Y:S02]  /*65a0*/  IMAD.SHL.U32 R206, R206, 0x10, RZ ;  /* 0x00000010cece7824 */ /* 0x000fe400078e00ff */
[----:B------:R4:W-:Y:S01]  /*65b0*/  RED.E.ADD.F32.FTZ.RN.STRONG.GPU [R4.64], R11 ;  /* 0x0000000b0400798e */ /* 0x0009e2000c10e784 */
[C---:B------:R-:W-:Y:S02]  /*65c0*/  IADD3 R208, R207.reuse, 0x20, RZ ;  /* 0x00000020cfd07810 */ /* 0x040fe40007ffe0ff */
[----:B------:R-:W-:Y:S02]  /*65d0*/  IADD3 R206, R206, 0x20, RZ ;  /* 0x00000020cece7810 */ /* 0x000fe40007ffe0ff */
[----:B------:R-:W-:Y:S01]  /*65e0*/  RED.E.ADD.F32.FTZ.RN.STRONG.GPU [R234.64+0x80], R16 ;  /* 0x00008010ea00798e */ /* 0x000fe2000c10e784 */
[----:B------:R-:W-:Y:S01]  /*65f0*/  IMAD.IADD R208, R238, 0x1, R208 ;  /* 0x00000001eed07824 */ /* 0x000fe200078e02d0 */
[CC--:B------:R-:W-:Y:S03]  /*6600*/  LEA R8, P0, R206.reuse, R234.reuse, 0x2 ;  /* 0x000000eace087211 */ /* 0x0c0fe600078010ff */
[----:B------:R-:W-:Y:S01]  /*6610*/  RED.E.ADD.F32.FTZ.RN.STRONG.GPU [R2.64+0x80], R17 ;  /* 0x000080110200798e */ /* 0x000fe2000c10e784 */
[-C--:B-1----:R-:W-:Y:S04]  /*6620*/  LEA.HI.X.SX32 R9, R206, R235.reuse, 0x2, P0 ;  /* 0x000000ebce097211 */ /* 0x082fe800000f16ff */
[----:B------:R-:W3:Y:S01]  /*6630*/  LDL R197, [R1+0xc] ;  /* 0x00000c0001c57983 */ /* 0x000ee20000100800 */
[C---:B------:R-:W-:Y:S02]  /*6640*/  IADD3 R206, R207.reuse, 0x20, RZ ;  /* 0x00000020cfce7810 */ /* 0x040fe40007ffe0ff */
[----:B------:R-:W-:Y:S02]  /*6650*/  IADD3 R207, R207, 0x20, RZ ;  /* 0x00000020cfcf7810 */ /* 0x000fe40007ffe0ff */
[----:B------:R1:W-:Y:S01]  /*6660*/  RED.E.ADD.F32.FTZ.RN.STRONG.GPU [R8.64], R18 ;  /* 0x000000120800798e */ /* 0x0003e2000c10e784 */
[----:B------:R-:W-:Y:S01]  /*6670*/  IMAD.IADD R206, R238, 0x1, R206 ;  /* 0x00000001eece7824 */ /* 0x000fe200078e02ce */
[-C--:B----4-:R-:W-:Y:S01]  /*6680*/  LEA R6, P1, R208, R234.reuse, 0x2 ;  /* 0x000000ead0067211 */ /* 0x090fe200078210ff */
[C---:B------:R-:W-:Y:S02]  /*6690*/  IMAD.IADD R207, R238.reuse, 0x1, R207 ;  /* 0x00000001eecf7824 */ /* 0x040fe400078e02cf */
[----:B------:R-:W3:Y:S01]  /*66a0*/  LDL R196, [R1+0x28] ;  /* 0x0000280001c47983 */ /* 0x000ee20000100800 */
        /* <DEDUP_REMOVED lines=12> */
[-C--:B------:R-:W-:Y:S04]  /*6770*/  LEA.HI.X.SX32 R9, R206, R235.reuse, 0x2, P2 ;  /* 0x000000ebce097211 */ /* 0x080fe800010f16ff */
[C---:B------:R-:W-:Y:S02]  /*6780*/  IADD3 R199, R207.reuse, 0x40, RZ ;  /* 0x00000040cfc77810 */ /* 0x040fe40007ffe0ff */
[C---:B------:R-:W-:Y:S01]  /*6790*/  IADD3 R198, R207.reuse, 0x40, RZ ;  /* 0x00000040cfc67810 */ /* 0x040fe20007ffe0ff */
[----:B------:R1:W-:Y:S02]  /*67a0*/  RED.E.ADD.F32.FTZ.RN.STRONG.GPU [R8.64], R13 ;  /* 0x0000000d0800798e */ /* 0x0003e4000c10e784 */
[C---:B------:R-:W-:Y:S02]  /*67b0*/  IMAD.IADD R199, R238.reuse, 0x1, R199 ;  /* 0x00000001eec77824 */ /* 0x040fe400078e02c7 */
[C---:B------:R-:W-:Y:S02]  /*67c0*/  IMAD.IADD R198, R238.reuse, 0x1, R198 ;  /* 0x00000001eec67824 */ /* 0x040fe400078e02c6 */
[C---:B------:R-:W-:Y:S02]  /*67d0*/  IMAD.IADD R199, R238.reuse, 0x1, R199 ;  /* 0x00000001eec77824 */ /* 0x040fe400078e02c7 */
[C---:B------:R-:W-:Y:S04]  /*67e0*/  IMAD.IADD R198, R238.reuse, 0x1, R198 ;  /* 0x00000001eec67824 */ /* 0x040fe800078e02c6 */
[----:B------:R-:W-:Y:S01]  /*67f0*/  IMAD.IADD R198, R238, 0x1, R198 ;  /* 0x00000001eec67824 */ /* 0x000fe200078e02c6 */
[----:B------:R-:W3:Y:S04]  /*6800*/  LDL R12, [R1+0x24] ;  /* 0x00002400010c7983 */ /* 0x000ee80000100800 */
[CC--:B-1----:R-:W-:Y:S01]  /*6810*/  LEA R8, P2, R198.reuse, R234.reuse, 0x2 ;  /* 0x000000eac6087211 */ /* 0x0c2fe200078410ff */
[----:B------:R-:W3:Y:S03]  /*6820*/  LDL R13, [R1+0x20] ;  /* 0x00002000010d7983 */ /* 0x000ee60000100800 */
        /* <DEDUP_REMOVED lines=47> */
[-C--:B------:R-:W-:Y:S05]  /*6b20*/  LEA.HI.X.SX32 R5, R197, R235.reuse, 0x2, P1 ;  /* 0x000000ebc5057211 */ /* 0x080fea00008f16ff */
[----:B------:R1:W-:Y:S01]  /*6b30*/  RED.E.ADD.F32.FTZ.RN.STRONG.GPU [R4.64], R90 ;  /* 0x0000005a0400798e */ /* 0x0003e2000c10e784 */
[CC--:B------:R-:W-:Y:S04]  /*6b40*/  LEA R6, P0, R196.reuse, R234.reuse, 0x2 ;  /* 0x000000eac4067211 */ /* 0x0c0fe800078010ff */
[-C--:B------:R-:W-:Y:S05]  /*6b50*/  LEA.HI.X.SX32 R7, R196, R235.reuse, 0x2, P0 ;  /* 0x000000ebc4077211 */ /* 0x080fea00000f16ff */
[----:B------:R2:W-:Y:S05]  /*6b60*/  RED.E.ADD.F32.FTZ.RN.STRONG.GPU [R6.64], R91 ;  /* 0x0000005b0600798e */ /* 0x0005ea000c10e784 */
[----:B------:R-:W-:Y:S05]  /*6b70*/  RED.E.ADD.F32.FTZ.RN.STRONG.GPU [R234.64+0x180], R96 ;  /* 0x00018060ea00798e */ /* 0x000fea000c10e784 */
[----:B------:R-:W-:Y:S05]  /*6b80*/  RED.E.ADD.F32.FTZ.RN.STRONG.GPU [R2.64+0x180], R97 ;  /* 0x000180610200798e */ /* 0x000fea000c10e784 */
[----:B------:R-:W-:Y:S01]  /*6b90*/  LDSM.16.MT88.4 R88, [R220+0x6000] ;  /* 0x00600000dc58783b */ /* 0x000fe20000004200 */
[CC--:B-1----:R-:W-:Y:S04]  /*6ba0*/  LEA R4, P0, R16.reuse, R234.reuse, 0x2 ;  /* 0x000000ea10047211 */ /* 0x0c2fe800078010ff */
[-C--:B------:R-:W-:Y:S02]  /*6bb0*/  LEA.HI.X.SX32 R5, R16, R235.reuse, 0x2, P0 ;  /* 0x000000eb10057211 */ /* 0x080fe400000f16ff */
[----:B------:R-:W-:Y:S01]  /*6bc0*/  IADD3 R16, R204, 0x60, RZ ;  /* 0x00000060cc107810 */ /* 0x000fe20007ffe0ff */
[----:B------:R-:W-:Y:S02]  /*6bd0*/  IMAD.MOV.U32 R204, RZ, RZ, c[0x0][0x22c] ;  /* 0x00008b00ffcc7624 */ /* 0x000fe400078e00ff */
[----:B------:R-:W-:Y:S01]  /*6be0*/  RED.E.ADD.F32.FTZ.RN.STRONG.GPU [R4.64], R98 ;  /* 0x000000620400798e */ /* 0x000fe2000c10e784 */
[CC--:B--2---:R-:W-:Y:S01]  /*6bf0*/  LEA R6, P1, R17.reuse, R234.reuse, 0x2 ;  /* 0x000000ea11067211 */ /* 0x0c4fe200078210ff */
[----:B------:R-:W-:Y:S02]  /*6c00*/  IMAD.IADD R16, R238, 0x1, R16 ;  /* 0x00000001ee107824 */ /* 0x000fe400078e0210 */
[----:B------:R-:W-:Y:S01]  /*6c10*/  IMAD R204, R204, c[0x0][0x1c0], RZ ;  /* 0x00007000cccc7a24 */ /* 0x000fe200078e02ff */
[-C--:B------:R-:W-:Y:S01]  /*6c20*/  LEA.HI.X.SX32 R7, R17, R235.reuse, 0x2, P1 ;  /* 0x000000eb11077211 */ /* 0x080fe200008f16ff */
[----:B------:R-:W-:Y:S02]  /*6c30*/  IMAD.IADD R16, R238, 0x1, R16 ;  /* 0x00000001ee107824 */ /* 0x000fe400078e0210 */
[----:B------:R-:W-:Y:S02]  /*6c40*/  IMAD.SHL.U32 R204, R204, 0x10, RZ ;  /* 0x00000010cccc7824 */ /* 0x000fe400078e00ff */
[----:B------:R1:W-:Y:S01]  /*6c50*/  RED.E.ADD.F32.FTZ.RN.STRONG.GPU [R6.64], R99 ;  /* 0x000000630600798e */ /* 0x0003e2000c10e784 */
[-C--:B------:R-:W-:Y:S02]  /*6c60*/  LEA R10, P0, R16, R234.reuse, 0x2 ;  /* 0x000000ea100a7211 */ /* 0x080fe400078010ff */
[----:B------:R-:W-:Y:S02]  /*6c70*/  IADD3 R17, R204, 0x80, RZ ;  /* 0x00000080cc117810 */ /* 0x000fe40007ffe0ff */
[-C--:B------:R-:W-:Y:S01]  /*6c80*/  LEA.HI.X.SX32 R11, R16, R235.reuse, 0x2, P0 ;  /* 0x000000eb100b7211 */ /* 0x080fe200000f16ff */
[----:B------:R-:W-:Y:S01]  /*6c90*/  LDSM.16.MT88.4 R96, [R226+0x28800] ;  /* 0x02880000e260783b */ /* 0x000fe20000004200 */
[----:B------:R-:W-:Y:S01]  /*6ca0*/  IADD3 R16, R204, 0x80, RZ ;  /* 0x00000080cc107810 */ /* 0x000fe20007ffe0ff */
[----:B------:R-:W-:Y:S01]  /*6cb0*/  IMAD.IADD R17, R238, 0x1, R17 ;  /* 0x00000001ee117824 */ /* 0x000fe200078e0211 */
[----:B------:R-:W-:Y:S01]  /*6cc0*/  IADD3 R15, R204, 0x80, RZ ;  /* 0x00000080cc0f7810 */ /* 0x000fe20007ffe0ff */
[----:B------:R-:W-:Y:S01]  /*6cd0*/  IMAD.MOV.U32 R204, RZ, RZ, c[0x0][0x22c] ;  /* 0x00008b00ffcc7624 */ /* 0x000fe200078e00ff */
[----:B------:R-:W-:Y:S01]  /*6ce0*/  RED.E.ADD.F32.FTZ.RN.STRONG.GPU [R10.64], R92 ;  /* 0x0000005c0a00798e */ /* 0x000fe2000c10e784 */
[C---:B------:R-:W-:Y:S02]  /*6cf0*/  IMAD.IADD R16, R238.reuse, 0x1, R16 ;  /* 0x00000001ee107824 */ /* 0x040fe400078e0210 */
[C---:B------:R-:W-:Y:S02]  /*6d00*/  IMAD.IADD R15, R238.reuse, 0x1, R15 ;  /* 0x00000001ee0f7824 */ /* 0x040fe400078e020f */
[----:B------:R2:W-:Y:S01]  /*6d10*/  RED.E.ADD.F32.FTZ.RN.STRONG.GPU [R8.64], R93 ;  /* 0x0000005d0800798e */ /* 0x0005e2000c10e784 */
[C---:B------:R-:W-:Y:S02]  /*6d20*/  IMAD.IADD R16, R238.reuse, 0x1, R16 ;  /* 0x00000001ee107824 */ /* 0x040fe400078e0210 */
[----:B------:R-:W-:Y:S02]  /*6d30*/  IMAD.IADD R15, R238, 0x1, R15 ;  /* 0x00000001ee0f7824 */ /* 0x000fe400078e020f */
[----:B------:R-:W-:Y:S02]  /*6d40*/  IMAD R204, R204, c[0x0][0x1c0], RZ ;  /* 0x00007000cccc7a24 */ /* 0x000fe400078e02ff */
[----:B------:R-:W-:Y:S02]  /*6d50*/  IMAD.IADD R15, R238, 0x1, R15 ;  /* 0x00000001ee0f7824 */ /* 0x000fe400078e020f */
[----:B------:R-:W-:Y:S01]  /*6d60*/  IMAD.SHL.U32 R204, R204, 0x10, RZ ;  /* 0x00000010cccc7824 */ /* 0x000fe200078e00ff */
[CC--:B-1----:R-:W-:Y:S04]  /*6d70*/  LEA R6, P0, R12.reuse, R234.reuse, 0x2 ;  /* 0x000000ea0c067211 */ /* 0x0c2fe800078010ff */
[-C--:B------:R-:W-:Y:S02]  /*6d80*/  LEA.HI.X.SX32 R7, R12, R235.reuse, 0x2, P0 ;  /* 0x000000eb0c077211 */ /* 0x080fe400000f16ff */
[----:B------:R-:W3:Y:S01]  /*6d90*/  LDL R12, [R1] ;  /* 0x00000000010c7983 */ /* 0x000ee20000100800 */
[CC--:B--2---:R-:W-:Y:S04]  /*6da0*/  LEA R8, P2, R15.reuse, R234.reuse, 0x2 ;  /* 0x000000ea0f087211 */ /* 0x0c4fe800078410ff */
[-C--:B------:R-:W-:Y:S02]  /*6db0*/  LEA.HI.X.SX32 R9, R15, R235.reuse, 0x2, P2 ;  /* 0x000000eb0f097211 */ /* 0x080fe400010f16ff */
[----:B------:R-:W-:Y:S05]  /*6dc0*/  IADD3 R15, R204, 0xa0, RZ ;  /* 0x000000a0cc0f7810 */ /* 0x000fea0007ffe0ff */
[----:B------:R-:W-:Y:S01]  /*6dd0*/  IMAD.IADD R15, R238, 0x1, R15 ;  /* 0x00000001ee0f7824 */ /* 0x000fe200078e020f */
[CC--:B----4-:R-:W-:Y:S04]  /*6de0*/  LEA R4, P1, R0.reuse, R234.reuse, 0x2 ;  /* 0x000000ea00047211 */ /* 0x0d0fe800078210ff */
        /* <DEDUP_REMOVED lines=41> */
[----:B------:R-:W-:Y:S01]  /*7080*/  RED.E.ADD.F32.FTZ.RN.STRONG.GPU [R4.64], R114 ;  /* 0x000000720400798e */ /* 0x000fe2000c10e784 */
[CC--:B--2---:R-:W-:Y:S01]  /*7090*/  LEA R6, P1, R15.reuse, R234.reuse, 0x2 ;  /* 0x000000ea0f067211 */ /* 0x0c4fe200078210ff */
[----:B------:R-:W-:Y:S01]  /*70a0*/  IMAD.IADD R13, R238, 0x1, R13 ;  /* 0x00000001ee0d7824 */ /* 0x000fe200078e020d */
[-C--:B------:R-:W-:Y:S01]  /*70b0*/  LEA.HI.X.SX32 R11, R14, R235.reuse, 0x2, P0 ;  /* 0x000000eb0e0b7211 */ /* 0x080fe200000f16ff */
[----:B------:R-:W-:Y:S01]  /*70c0*/  IMAD R204, R204, c[0x0][0x1c0], RZ ;  /* 0x00007000cccc7a24 */ /* 0x000fe200078e02ff */
[-C--:B------:R-:W-:Y:S01]  /*70d0*/  LEA.HI.X.SX32 R7, R15, R235.reuse, 0x2, P1 ;  /* 0x000000eb0f077211 */ /* 0x080fe200008f16ff */
[----:B------:R-:W-:Y:S02]  /*70e0*/  IMAD.IADD R13, R238, 0x1, R13 ;  /* 0x00000001ee0d7824 */ /* 0x000fe400078e020d */
[----:B------:R-:W-:Y:S02]  /*70f0*/  IMAD.SHL.U32 R204, R204, 0x10, RZ ;  /* 0x00000010cccc7824 */ /* 0x000fe400078e00ff */
[----:B------:R-:W-:Y:S01]  /*7100*/  IMAD.IADD R13, R238, 0x1, R13 ;  /* 0x00000001ee0d7824 */ /* 0x000fe200078e020d */
[----:B------:R-:W-:Y:S04]  /*7110*/  RED.E.ADD.F32.FTZ.RN.STRONG.GPU [R6.64], R115 ;  /* 0x000000730600798e */ /* 0x000fe8000c10e784 */
[CC--:B------:R-:W-:Y:S01]  /*7120*/  LEA R8, P2, R13.reuse, R234.reuse, 0x2 ;  /* 0x000000ea0d087211 */ /* 0x0c0fe200078410ff */
[----:B------:R-:W-:Y:S03]  /*7130*/  RED.E.ADD.F32.FTZ.RN.STRONG.GPU [R10.64], R108 ;  /* 0x0000006c0a00798e */ /* 0x000fe6000c10e784 */
[-C--:B------:R-:W-:Y:S02]  /*7140*/  LEA.HI.X.SX32 R9, R13, R235.reuse, 0x2, P2 ;  /* 0x000000eb0d097211 */ /* 0x080fe400010f16ff */
[----:B------:R-:W-:Y:S03]  /*7150*/  IADD3 R13, R204, 0xc0, RZ ;  /* 0x000000c0cc0d7810 */ /* 0x000fe60007ffe0ff */
[----:B------:R1:W-:Y:S02]  /*7160*/  RED.E.ADD.F32.FTZ.RN.STRONG.GPU [R8.64], R109 ;  /* 0x0000006d0800798e */ /* 0x0003e4000c10e784 */
[CC--:B-1----:R-:W-:Y:S04]  /*7170*/  LEA R8, P2, R252.reuse, R234.reuse, 0x2 ;  /* 0x000000eafc087211 */ /* 0x0c2fe800078410ff */
[-C--:B------:R-:W-:Y:S02]  /*7180*/  LEA.HI.X.SX32 R9, R252, R235.reuse, 0x2, P2 ;  /* 0x000000ebfc097211 */ /* 0x080fe400010f16ff */
[CC--:B---3--:R-:W-:Y:S04]  /*7190*/  LEA R4, P1, R12.reuse, R234.reuse, 0x2 ;  /* 0x000000ea0c047211 */ /* 0x0c8fe800078210ff */
[-C--:B------:R-:W-:Y:S02]  /*71a0*/  LEA.HI.X.SX32 R5, R12, R235.reuse, 0x2, P1 ;  /* 0x000000eb0c057211 */ /* 0x080fe400008f16ff */
[----:B------:R-:W-:Y:S03]  /*71b0*/  IADD3 R12, R204, 0xc0, RZ ;  /* 0x000000c0cc0c7810 */ /* 0x000fe60007ffe0ff */
[----:B------:R1:W-:Y:S02]  /*71c0*/  RED.E.ADD.F32.FTZ.RN.STRONG.GPU [R4.64], R110 ;  /* 0x0000006e0400798e */ /* 0x0003e4000c10e784 */
[C---:B------:R-:W-:Y:S04]  /*71d0*/  IMAD.IADD R12, R238.reuse, 0x1, R12 ;  /* 0x00000001ee0c7824 */ /* 0x040fe800078e020c */
[----:B------:R-:W-:Y:S01]  /*71e0*/  IMAD.IADD R12, R238, 0x1, R12 ;  /* 0x00000001ee0c7824 */ /* 0x000fe200078e020c */
[CC--:B----4-:R-:W-:Y:S04]  /*71f0*/  LEA R6, P0, R0.reuse, R234.reuse, 0x2 ;  /* 0x000000ea00067211 */ /* 0x0d0fe800078010ff */
[-C--:B------:R-:W-:Y:S02]  /*7200*/  LEA.HI.X.SX32 R7, R0, R235.reuse, 0x2, P0 ;  /* 0x000000eb00077211 */ /* 0x080fe400000f16ff */
[CC--:B-1----:R-:W-:Y:S02]  /*7210*/  LEA R4, P0, R13.reuse, R234.reuse, 0x2 ;  /* 0x000000ea0d047211 */ /* 0x0c2fe400078010ff */
[----:B------:R-:W-:Y:S01]  /*7220*/  IADD3 R0, R204, 0xc0, RZ ;  /* 0x000000c0cc007810 */ /* 0x000fe20007ffe0ff */
[----:B------:R1:W-:Y:S01]  /*7230*/  RED.E.ADD.F32.FTZ.RN.STRONG.GPU [R6.64], R111 ;  /* 0x0000006f0600798e */ /* 0x0003e2000c10e784 */
[-C--:B------:R-:W-:Y:S02]  /*7240*/  LEA.HI.X.SX32 R5, R13, R235.reuse, 0x2, P0 ;  /* 0x000000eb0d057211 */ /* 0x080fe400000f16ff */
[-C--:B------:R-:W-:Y:S01]  /*7250*/  LEA R10, P0, R12, R234.reuse, 0x2 ;  /* 0x000000ea0c0a7211 */ /* 0x080fe200078010ff */
[----:B------:R-:W-:Y:S01]  /*7260*/  IMAD.IADD R0, R238, 0x1, R0 ;  /* 0x00000001ee007824 */ /* 0x000fe200078e0200 */
[----:B------:R-:W-:Y:S01]  /*7270*/  RED.E.ADD.F32.FTZ.RN.STRONG.GPU [R234.64+0x300], R116 ;  /* 0x00030074ea00798e */ /* 0x000fe2000c10e784 */
[C---:B------:R-:W-:Y:S02]  /*7280*/  IADD3 R13, R205.reuse, 0xe0, RZ ;  /* 0x000000e0cd0d7810 */ /* 0x040fe40007ffe0ff */
[-C--:B------:R-:W-:Y:S02]  /*7290*/  LEA.HI.X.SX32 R11, R12, R235.reuse, 0x2, P0 ;  /* 0x000000eb0c0b7211 */ /* 0x080fe400000f16ff */
[----:B------:R-:W-:Y:S01]  /*72a0*/  RED.E.ADD.F32.FTZ.RN.STRONG.GPU [R2.64+0x300], R117 ;  /* 0x000300750200798e */ /* 0x000fe2000c10e784 */
[----:B------:R-:W-:Y:S04]  /*72b0*/  IADD3 R12, R205, 0xe0, RZ ;  /* 0x000000e0cd0c7810 */ /* 0x000fe80007ffe0ff */
[----:B------:R2:W-:Y:S01]  /*72c0*/  RED.E.ADD.F32.FTZ.RN.STRONG.GPU [R4.64], R118 ;  /* 0x000000760400798e */ /* 0x0005e2000c10e784 */
[C---:B------:R-:W-:Y:S04]  /*72d0*/  IMAD.IADD R12, R238.reuse, 0x1, R12 ;  /* 0x00000001ee0c7824 */ /* 0x040fe800078e020c */
[----:B------:R-:W-:Y:S01]  /*72e0*/  IMAD.IADD R12, R238, 0x1, R12 ;  /* 0x00000001ee0c7824 */ /* 0x000fe200078e020c */
[----:B------:R-:W-:Y:S01]  /*72f0*/  LDSM.16.MT88.4 R108, [R220+0x6800] ;  /* 0x00680000dc6c783b */ /* 0x000fe20000004200 */
[CC--:B-1----:R-:W-:Y:S04]  /*7300*/  LEA R6, P1, R0.reuse, R234.reuse, 0x2 ;  /* 0x000000ea00067211 */ /* 0x0c2fe800078210ff */
[-C--:B------:R-:W-:Y:S01]  /*7310*/  LEA.HI.X.SX32 R7, R0, R235.reuse, 0x2, P1 ;  /* 0x000000eb00077211 */ /* 0x080fe200008f16ff */
[----:B------:R-:W-:Y:S04]  /*7320*/  IMAD.IADD R0, R238, 0x1, R251 ;  /* 0x00000001ee007824 */ /* 0x000fe800078e02fb */
[----:B------:R1:W-:Y:S05]  /*7330*/  RED.E.ADD.F32.FTZ.RN.STRONG.GPU [R6.64], R119 ;  /* 0x000000770600798e */ /* 0x0003ea000c10e784 */
[----:B------:R-:W-:Y:S01]  /*7340*/  RED.E.ADD.F32.FTZ.RN.STRONG.GPU [R10.64], R120 ;  /* 0x000000780a00798e */ /* 0x000fe2000c10e784 */
[CC--:B--2---:R-:W-:Y:S04]  /*7350*/  LEA R4, P1, R251.reuse, R234.reuse, 0x2 ;  /* 0x000000eafb047211 */ /* 0x0c4fe800078210ff */
[----:B------:R2:W-:Y:S01]  /*7360*/  RED.E.ADD.F32.FTZ.RN.STRONG.GPU [R8.64], R121 ;  /* 0x000000790800798e */ /* 0x0005e2000c10e784 */
[-C--:B------:R-:W-:Y:S05]  /*7370*/  LEA.HI.X.SX32 R5, R251, R235.reuse, 0x2, P1 ;  /* 0x000000ebfb057211 */ /* 0x080fea00008f16ff */
[----:B------:R3:W-:Y:S01]  /*7380*/  RED.E.ADD.F32.FTZ.RN.STRONG.GPU [R4.64], R122 ;  /* 0x0000007a0400798e */ /* 0x0007e2000c10e784 */
[CC--:B-1----:R-:W-:Y:S04]  /*7390*/  LEA R6, P0, R0.reuse, R234.reuse, 0x2 ;  /* 0x000000ea00067211 */ /* 0x0c2fe800078010ff */
[-C--:B------:R-:W-:Y:S02]  /*73a0*/  LEA.HI.X.SX32 R7, R0, R235.reuse, 0x2, P0 ;  /* 0x000000eb00077211 */ /* 0x080fe400000f16ff */
[----:B------:R-:W-:Y:S03]  /*73b0*/  IADD3 R0, R205, 0xe0, RZ ;  /* 0x000000e0cd007810 */ /* 0x000fe60007ffe0ff */
[----:B------:R1:W-:Y:S01]  /*73c0*/  RED.E.ADD.F32.FTZ.RN.STRONG.GPU [R6.64], R123 ;  /* 0x0000007b0600798e */ /* 0x0003e2000c10e784 */
[-C--:B--2---:R-:W-:Y:S01]  /*73d0*/  LEA R8, P3, R12, R234.reuse, 0x2 ;  /* 0x000000ea0c087211 */ /* 0x084fe200078610ff */
[----:B------:R-:W-:Y:S03]  /*73e0*/  IMAD.IADD R0, R238, 0x1, R0 ;  /* 0x00000001ee007824 */ /* 0x000fe600078e0200 */
[----:B------:R-:W-:Y:S01]  /*73f0*/  RED.E.ADD.F32.FTZ.RN.STRONG.GPU [R234.64+0x380], R128 ;  /* 0x00038080ea00798e */ /* 0x000fe2000c10e784 */
[-C--:B------:R-:W-:Y:S02]  /*7400*/  LEA.HI.X.SX32 R9, R12, R235.reuse, 0x2, P3 ;  /* 0x000000eb0c097211 */ /* 0x080fe400018f16ff */
[CC--:B---3--:R-:W-:Y:S02]  /*7410*/  LEA R4, P1, R13.reuse, R234.reuse, 0x2 ;  /* 0x000000ea0d047211 */ /* 0x0c8fe400078210ff */
[----:B------:R2:W-:Y:S01]  /*7420*/  RED.E.ADD.F32.FTZ.RN.STRONG.GPU [R2.64+0x380], R129 ;  /* 0x000380810200798e */ /* 0x0005e2000c10e784 */
[CC--:B------:R-:W-:Y:S02]  /*7430*/  LEA R10, P0, R0.reuse, R234.reuse, 0x2 ;  /* 0x000000ea000a7211 */ /* 0x0c0fe400078010ff */
[-C--:B------:R-:W-:Y:S02]  /*7440*/  LEA.HI.X.SX32 R5, R13, R235.reuse, 0x2, P1 ;  /* 0x000000eb0d057211 */ /* 0x080fe400008f16ff */
[-C--:B------:R-:W-:Y:S01]  /*7450*/  LEA.HI.X.SX32 R11, R0, R235.reuse, 0x2, P0 ;  /* 0x000000eb000b7211 */ /* 0x080fe200000f16ff */
[----:B------:R-:W-:Y:S01]  /*7460*/  LDSM.16.MT88.4 R12, [R226+0x28000] ;  /* 0x02800000e20c783b */ /* 0x000fe20000004200 */
[----:B------:R-:W-:Y:S04]  /*7470*/  IMAD.IADD R0, R238, 0x1, R249 ;  /* 0x00000001ee007824 */ /* 0x000fe800078e02f9 */
[----:B------:R3:W-:Y:S05]  /*7480*/  RED.E.ADD.F32.FTZ.RN.STRONG.GPU [R4.64], R130 ;  /* 0x000000820400798e */ /* 0x0007ea000c10e784 */
[----:B------:R-:W-:Y:S01]  /*7490*/  RED.E.ADD.F32.FTZ.RN.STRONG.GPU [R10.64], R131 ;  /* 0x000000830a00798e */ /* 0x000fe2000c10e784 */
[CC--:B-1----:R-:W-:Y:S04]  /*74a0*/  LEA R6, P2, R250.reuse, R234.reuse, 0x2 ;  /* 0x000000eafa067211 */ /* 0x0c2fe800078410ff */
[----:B------:R-:W-:Y:S01]  /*74b0*/  RED.E.ADD.F32.FTZ.RN.STRONG.GPU [R8.64], R124 ;  /* 0x0000007c0800798e */ /* 0x000fe2000c10e784 */
[-C--:B------:R-:W-:Y:S04]  /*74c0*/  LEA.HI.X.SX32 R7, R250, R235.reuse, 0x2, P2 ;  /* 0x000000ebfa077211 */ /* 0x080fe800010f16ff */
[----:B------:R-:W-:Y:S01]  /*74d0*/  LDSM.16.MT88.4 R8, [R220] ;  /* 0x00000000dc08783b */ /* 0x000fe20000004200 */
[CC--:B--2---:R-:W-:Y:S04]  /*74e0*/  LEA R2, P0, R0.reuse, R234.reuse, 0x2 ;  /* 0x000000ea00027211 */ /* 0x0c4fe800078010ff */
[----:B------:R-:W-:Y:S01]  /*74f0*/  RED.E.ADD.F32.FTZ.RN.STRONG.GPU [R6.64], R125 ;  /* 0x0000007d0600798e */ /* 0x000fe2000c10e784 */
[-C--:B------:R-:W-:Y:S02]  /*7500*/  LEA.HI.X.SX32 R3, R0, R235.reuse, 0x2, P0 ;  /* 0x000000eb00037211 */ /* 0x080fe400000f16ff */
[----:B------:R-:W-:Y:S01]  /*7510*/  PLOP3.LUT P0, PT, PT, PT, UP0, 0x80, 0x0 ;  /* 0x000000000000781c */ /* 0x000fe20003f0f008 */
[----:B------:R-:W-:Y:S01]  /*7520*/  @UP4 UIADD3 UR11, UP0, UR11, -0x100, URZ ;  /* 0xffffff000b0b4890 */ /* 0x000fe2000ff1e03f */
[C---:B------:R-:W-:Y:S02]  /*7530*/  IADD3 R0, R220.reuse, -0x8000, RZ ;  /* 0xffff8000dc007810 */ /* 0x040fe40007ffe0ff */
[C---:B---3--:R-:W-:Y:S01]  /*7540*/  LEA R4, P1, R249.reuse, R234, 0x2 ;  /* 0x000000eaf9047211 */ /* 0x048fe200078210ff */
[----:B------:R-:W-:Y:S03]  /*7550*/  @UP4 UIADD3.X UR10, UR10, -0x1, URZ, UP0, !UPT ;  /* 0xffffffff0a0a4890 */ /* 0x000fe600087fe43f */
[----:B------:R-:W-:Y:S02]  /*7560*/  LEA.HI.X.SX32 R5, R249, R235, 0x2, P1 ;  /* 0x000000ebf9057211 */ /* 0x000fe400008f16ff */
[----:B------:R-:W-:Y:S01]  /*7570*/  ISETP.LT.AND P1, PT, RZ, UR7, PT ;  /* 0x00000007ff007c0c */ /* 0x000fe2000bf21270 */
[----:B------:R-:W-:Y:S02]  /*7580*/  UMOV UR7, UR14 ;  /* 0x0000000e00077c82 */ /* 0x000fe40008000000 */
[----:B------:R-:W-:Y:S01]  /*7590*/  RED.E.ADD.F32.FTZ.RN.STRONG.GPU [R4.64], R126 ;  /* 0x0000007e0400798e */ /* 0x000fe2000c10e784 */
[----:B------:R-:W-:Y:S04]  /*75a0*/  @P0 IADD3 R0, R220, 0x8000, RZ ;  /* 0x00008000dc000810 */ /* 0x000fe80007ffe0ff */
        /* <DEDUP_REMOVED lines=296> */
.L_x_1683:
        /* <DEDUP_REMOVED lines=18> */
.L_x_1684:
[----:B-1----:R-:W2:Y:S01]  /*8950*/  LDL.64 R6, [R1+0x48] ;  /* 0x0000480001067983 */ /* 0x002ea20000100a00 */
[----:B------:R-:W-:Y:S01]  /*8960*/  USHF.R.S32.HI UR10, URZ, 0x1f, UR21 ;  /* 0x0000001f3f0a7899 */ /* 0x000fe20008011415 */
[----:B------:R-:W-:Y:S01]  /*8970*/  IMAD.U32 R2, RZ, RZ, UR21 ;  /* 0x00000015ff027e24 */ /* 0x000fe2000f8e00ff */
[----:B------:R-:W-:Y:S01]  /*8980*/  ULDC.64 UR8, c[0x0][0x3a0] ;  /* 0x0000e80000087ab9 */ /* 0x000fe20000000a00 */
[----:B------:R-:W-:Y:S01]  /*8990*/  BAR.SYNC.DEFER_BLOCKING 0x0 ;  /* 0x0000000000007b1d */ /* 0x000fe20000010000 */
[----:B------:R-:W-:Y:S02]  /*89a0*/  UIMAD UR7, UR10, UR8, URZ ;  /* 0x000000080a0772a4 */ /* 0x000fe4000f8e023f */
[----:B------:R-:W-:Y:S02]  /*89b0*/  UIMAD UR6, UR20, -0x40, UR6 ;  /* 0xffffffc0140678a4 */ /* 0x000fe4000f8e0206 */
[----:B------:R-:W-:Y:S01]  /*89c0*/  UIMAD UR7, UR21, UR9, UR7 ;  /* 0x00000009150772a4 */ /* 0x000fe2000f8e0207 */
[----:B------:R-:W1:Y:S01]  /*89d0*/  S2R R76, SR_TID.X ;  /* 0x00000000004c7919 */ /* 0x000e620000002100 */
[----:B------:R-:W-:Y:S01]  /*89e0*/  BSSY B0, `(.L_x_1685) ;  /* 0x0000030000007945 */ /* 0x000fe20003800000 */
[----:B------:R-:W-:-:S02]  /*89f0*/  ULDC.64 UR8, c[0x0][0x3b8] ;  /* 0x0000ee0000087ab9 */ /* 0x000fc40000000a00 */
[----:B------:R-:W3:Y:S01]  /*8a00*/  S2R R77, SR_TID.X ;  /* 0x00000000004d7919 */ /* 0x000ee20000002100 */
[----:B------:R-:W-:Y:S01]  /*8a10*/  IMAD.U32 R0, RZ, RZ, UR7 ;  /* 0x00000007ff007e24 */ /* 0x000fe2000f8e00ff */
[----:B------:R-:W-:-:S04]  /*8a20*/  UIMAD UR7, UR59, UR8, URZ ;  /* 0x000000083b0772a4 */ /* 0x000fc8000f8e023f */
[----:B------:R-:W-:Y:S01]  /*8a30*/  UIMAD UR7, UR38, UR9, UR7 ;  /* 0x00000009260772a4 */ /* 0x000fe2000f8e0207 */
[----:B------:R4:W2:Y:S04]  /*8a40*/  LDS.128 R40, [R237+0x19000] ;  /* 0x01900000ed287984 */ /* 0x0008a80000000c00 */
        /* <DEDUP_REMOVED lines=17> */
[----:B------:R-:W-:-:S02]  /*8b60*/  IMAD.MOV.U32 R4, RZ, RZ, R6 ;  /* 0x000000ffff047224 */ /* 0x000fc400078e0006 */
[----:B------:R-:W-:Y:S02]  /*8b70*/  IMAD.U32 R6, RZ, RZ, UR38 ;  /* 0x00000026ff067e24 */ /* 0x000fe4000f8e00ff */
        /* <DEDUP_REMOVED lines=22> */
.L_x_1686:
[----:B-1-34-:R-:W-:Y:S05]  /*8ce0*/  BSYNC B0 ;  /* 0x0000000000007941 */ /* 0x01afea0003800000 */
.L_x_1685:
[----:B------:R-:W-:Y:S01]  /*8cf0*/  IADD3 R0, R76, 0x20, RZ ;  /* 0x000000204c007810 */ /* 0x000fe20007ffe0ff */
[----:B------:R-:W-:Y:S03]  /*8d00*/  BSSY B0, `(.L_x_1687) ;  /* 0x0000011000007945 */ /* 0x000fe60003800000 */
[----:B------:R-:W-:-:S13]  /*8d10*/  ISETP.GE.AND P1, PT, R0, UR6, PT ;  /* 0x0000000600007c0c */ /* 0x000fda000bf26270 */
[----:B------:R-:W-:Y:S05]  /*8d20*/  @P1 BRA `(.L_x_1688) ;  /* 0x000000e000001947 */ /* 0x000fea0003800000 */
[----:B------:R-:W-:Y:S02]  /*8d30*/  IADD3 R0, P0, R76, 0x20, RZ ;  /* 0x000000204c007810 */ /* 0x000fe40007f1e0ff */
[----:B------:R-:W-:-:S03]  /*8d40*/  MOV R3, R10 ;  /* 0x0000000a00037202 */ /* 0x000fc60000000f00 */
[----:B------:R-:W-:-:S04]  /*8d50*/  IMAD.X R2, RZ, RZ, R11, P0 ;  /* 0x000000ffff027224 */ /* 0x000fc800000e060b */
[----:B------:R-:W-:Y:S02]  /*8d60*/  IMAD R7, R2, c[0x0][0x3a0], RZ ;  /* 0x0000e80002077a24 */ /* 0x000fe400078e02ff */
[----:B------:R-:W-:-:S04]  /*8d70*/  IMAD.MOV.U32 R2, RZ, RZ, R6 ;  /* 0x000000ffff027224 */ /* 0x000fc800078e0006 */
[----:B------:R-:W-:-:S04]  /*8d80*/  IMAD.WIDE.U32 R8, R0, c[0x0][0x3a0], R2 ;  /* 0x0000e80000087a25 */ /* 0x000fc800078e0002 */
        /* <DEDUP_REMOVED lines=8> */
.L_x_1688:
[----:B------:R-:W-:Y:S05]  /*8e10*/  BSYNC B0 ;  /* 0x0000000000007941 */ /* 0x000fea0003800000 */
.L_x_1687:
[----:B------:R-:W-:Y:S01]  /*8e20*/  ULDC.64 UR6, c[0x0][0x3a8] ;  /* 0x0000ea0000067ab9 */ /* 0x000fe20000000a00 */
[----:B-1----:R-:W-:Y:S01]  /*8e30*/  IMAD.U32 R2, RZ, RZ, UR21 ;  /* 0x00000015ff027e24 */ /* 0x002fe2000f8e00ff */
[----:B------:R-:W-:Y:S01]  /*8e40*/  UIMAD UR6, UR10, UR6, URZ ;  /* 0x000000060a0672a4 */ /* 0x000fe2000f8e023f */
[----:B------:R-:W-:Y:S02]  /*8e50*/  BSSY B0, `(.L_x_1689) ;  /* 0x0000019000007945 */ /* 0x000fe40003800000 */
[----:B------:R-:W-:Y:S01]  /*8e60*/  IMAD.WIDE.U32 R2, R2, c[0x0][0x3a8], R4 ;  /* 0x0000ea0002027a25 */ /* 0x000fe200078e0004 */
[----:B------:R-:W-:-:S03]  /*8e70*/  UIMAD UR6, UR21, UR7, UR6 ;  /* 0x00000007150672a4 */ /* 0x000fc6000f8e0206 */
[----:B------:R-:W-:Y:S01]  /*8e80*/  IMAD.U32 R4, RZ, RZ, UR38 ;  /* 0x00000026ff047e24 */ /* 0x000fe2000f8e00ff */
        /* <DEDUP_REMOVED lines=21> */
.L_x_1690:
[----:B------:R-:W-:Y:S05]  /*8fe0*/  BSYNC B0 ;  /* 0x0000000000007941 */ /* 0x000fea0003800000 */
.L_x_1689:
[----:B------:R-:W-:Y:S05]  /*8ff0*/  @P1 BRA `(.L_x_1691) ;  /* 0x0000099000001947 */ /* 0x000fea0003800000 */
[----:B------:R-:W-:Y:S02]  /*9000*/  IADD3 R0, P0, R76, 0x20, RZ ;  /* 0x000000204c007810 */ /* 0x000fe40007f1e0ff */
[----:B-1----:R-:W-:-:S03]  /*9010*/  MOV R3, R8 ;  /* 0x0000000800037202 */ /* 0x002fc60000000f00 */
        /* <DEDUP_REMOVED lines=13> */
.L_x_1673:
        /* <DEDUP_REMOVED lines=20> */
.L_x_1692:
        /* <DEDUP_REMOVED lines=18> */
.L_x_1693:
[----:B------:R-:W2:Y:S01]  /*9350*/  LDL.64 R12, [R1+0x48] ;  /* 0x00004800010c7983 */ /* 0x000ea20000100a00 */
[----:B------:R-:W-:Y:S01]  /*9360*/  USHF.R.S32.HI UR10, URZ, 0x1f, UR21 ;  /* 0x0000001f3f0a7899 */ /* 0x000fe20008011415 */
[----:B------:R-:W-:Y:S01]  /*9370*/  IMAD.U32 R2, RZ, RZ, UR21 ;  /* 0x00000015ff027e24 */ /* 0x000fe2000f8e00ff */
[----:B------:R-:W-:Y:S01]  /*9380*/  ULDC.64 UR8, c[0x0][0x3a0] ;  /* 0x0000e80000087ab9 */ /* 0x000fe20000000a00 */
[----:B------:R-:W1:Y:S01]  /*9390*/  S2R R10, SR_TID.X ;  /* 0x00000000000a7919 */ /* 0x000e620000002100 */
[----:B------:R-:W-:Y:S01]  /*93a0*/  UIMAD UR7, UR10, UR8, URZ ;  /* 0x000000080a0772a4 */ /* 0x000fe2000f8e023f */
[----:B------:R-:W-:Y:S01]  /*93b0*/  BSSY B0, `(.L_x_1694) ;  /* 0x0000020000007945 */ /* 0x000fe20003800000 */
[----:B------:R-:W-:Y:S01]  /*93c0*/  UIMAD UR6, UR20, -0x40, UR6 ;  /* 0xffffffc0140678a4 */ /* 0x000fe2000f8e0206 */
[----:B------:R-:W3:Y:S01]  /*93d0*/  S2R R11, SR_TID.X ;  /* 0x00000000000b7919 */ /* 0x000ee20000002100 */
[----:B------:R-:W-:-:S03]  /*93e0*/  UIMAD UR7, UR21, UR9, UR7 ;  /* 0x00000009150772a4 */ /* 0x000fc6000f8e0207 */
[----:B------:R-:W-:-:S03]  /*93f0*/  ULDC.64 UR8, c[0x0][0x3b8] ;  /* 0x0000ee0000087ab9 */ /* 0x000fc60000000a00 */
[----:B------:R-:W-:Y:S01]  /*9400*/  IMAD.U32 R0, RZ, RZ, UR7 ;  /* 0x00000007ff007e24 */ /* 0x000fe2000f8e00ff */
        /* <DEDUP_REMOVED lines=26> */
.L_x_1695:
[----:B------:R-:W-:Y:S05]  /*95b0*/  BSYNC B0 ;  /* 0x0000000000007941 */ /* 0x000fea0003800000 */
.L_x_1694:
        /* <DEDUP_REMOVED lines=17> */
.L_x_1697:
[----:B------:R-:W-:Y:S05]  /*96d0*/  BSYNC B0 ;  /* 0x0000000000007941 */ /* 0x000fea0003800000 */
.L_x_1696:
        /* <DEDUP_REMOVED lines=28> */
.L_x_1699:
[----:B------:R-:W-:Y:S05]  /*98a0*/  BSYNC B0 ;  /* 0x0000000000007941 */ /* 0x000fea0003800000 */
.L_x_1698:
        /* <DEDUP_REMOVED lines=14> */
.L_x_1691:
[----:B------:R-:W-:Y:S05]  /*9990*/  BSYNC B1 ;  /* 0x0000000000017941 */ /* 0x000fea0003800000 */
.L_x_1668:
        /* <DEDUP_REMOVED lines=11> */
.L_x_1700:
[----:B------:R-:W-:Y:S05]  /*9a50*/  EXIT ;  /* 0x000000000000794d */ /* 0x000fea0003800000 */
.L_x_1702:
        /* <DEDUP_REMOVED lines=10> */
.L_x_2045:


//--------------------- .text._ZN5flash44flash_bwd_dq_dk_dv_loop_seqk_parallel_kernelI23Flash_bwd_kernel_traitsILi256ELi64ELi64ELi8ELi4ELi2ELi2ELb0ELb0EN7cutlass10bfloat16_tE19Flash_kernel_traitsILi256ELi64ELi64ELi8ES3_EELb1ELb0ELb0ELb1ELb0ELb0ELb0EEEvNS_16Flash_bwd_paramsE --------------------------
	.section	.text._ZN5flash44flash_bwd_dq_dk_dv_loop_seqk_parallel_kernelI23Flash_bwd_kernel_traitsILi256ELi64ELi64ELi8ELi4ELi2ELi2ELb0ELb0EN7cutlass10bfloat16_tE19Flash_kernel_traitsILi256ELi64ELi64ELi8ES3_EELb1ELb0ELb0ELb1ELb0ELb0ELb0EEEvNS_16Flash_bwd_paramsE,"ax",@progbits
	.sectioninfo	@"SHI_REGISTERS=255"
	.align	128
        .global         _ZN5flash44flash_bwd_dq_dk_dv_loop_seqk_parallel_kernelI23Flash_bwd_kernel_traitsILi256ELi64ELi64ELi8ELi4ELi2ELi2ELb0ELb0EN7cutlass10bfloat16_tE19Flash_kernel_traitsILi256ELi64ELi64ELi8ES3_EELb1ELb0ELb0ELb1ELb0ELb0ELb0EEEvNS_16Flash_bwd_paramsE
        .type           _ZN5flash44flash_bwd_dq_dk_dv_loop_seqk_parallel_kernelI23Flash_bwd_kernel_traitsILi256ELi64ELi64ELi8ELi4ELi2ELi2ELb0ELb0EN7cutlass10bfloat16_tE19Flash_kernel_traitsILi256ELi64ELi64ELi8ES3_EELb1ELb0ELb0ELb1ELb0ELb0ELb0EEEvNS_16Flash_bwd_paramsE,@function
        .size           _ZN5flash44flash_bwd_dq_dk_dv_loop_seqk_parallel_kernelI23Flash_bwd_kernel_traitsILi256ELi64ELi64ELi8ELi4ELi2ELi2ELb0ELb0EN7cutlass10bfloat16_tE19Flash_kernel_traitsILi256ELi64ELi64ELi8ES3_EELb1ELb0ELb0ELb1ELb0ELb0ELb0EEEvNS_16Flash_bwd_paramsE,(.L_x_2046 - _ZN5flash44flash_bwd_dq_dk_dv_loop_seqk_parallel_kernelI23Flash_bwd_kernel_traitsILi256ELi64ELi64ELi8ELi4ELi2ELi2ELb0ELb0EN7cutlass10bfloat16_tE19Flash_kernel_traitsILi256ELi64ELi64ELi8ES3_EELb1ELb0ELb0ELb1ELb0ELb0ELb0EEEvNS_16Flash_bwd_paramsE)
        .other          _ZN5flash44flash_bwd_dq_dk_dv_loop_seqk_parallel_kernelI23Flash_bwd_kernel_traitsILi256ELi64ELi64ELi8ELi4ELi2ELi2ELb0ELb0EN7cutlass10bfloat16_tE19Flash_kernel_traitsILi256ELi64ELi64ELi8ES3_EELb1ELb0ELb0ELb1ELb0ELb0ELb0EEEvNS_16Flash_bwd_paramsE,@"STO_CUDA_ENTRY STV_DEFAULT"
_ZN5flash44flash_bwd_dq_dk_dv_loop_seqk_parallel_kernelI23Flash_bwd_kernel_traitsILi256ELi64ELi64ELi8ELi4ELi2ELi2ELb0ELb0EN7cutlass10bfloat16_tE19Flash_kernel_traitsILi256ELi64ELi64ELi8ES3_EELb1ELb0ELb0ELb1ELb0ELb0ELb0EEEvNS_16Flash_bwd_paramsE:
.text._ZN5flash44flash_bwd_dq_dk_dv_loop_seqk_parallel_kernelI23Flash_bwd_kernel_traitsILi256ELi64ELi64ELi8ELi4ELi2ELi2ELb0ELb0EN7cutlass10bfloat16_tE19Flash_kernel_traitsILi256ELi64ELi64ELi8ES3_EELb1ELb0ELb0ELb1ELb0ELb0ELb0EEEvNS_16Flash_bwd_paramsE:
        /* <DEDUP_REMOVED lines=19> */
[----:B------:R-:W-:Y:S01]  /*0130*/  ULDC.U8 UR9, c[0x0][0x328] ;  /* 0x0000ca0000097ab9 */ /* 0x000fe20000000000 */
[----:B------:R-:W3:Y:S01]  /*0140*/  S2UR UR35, SR_CTAID.Z ;  /* 0x00000000002379c3 */ /* 0x000ee20000002700 */
[----:B------:R-:W-:-:S02]  /*0150*/  UISETP.NE.AND UP2, UPT, UR10, URZ, UPT ;  /* 0x0000003f0a00728c */ /* 0x000fc4000bf45270 */
[----:B------:R-:W-:Y:S02]  /*0160*/  UISETP.NE.AND UP1, UPT, UR9, URZ, UPT ;  /* 0x0000003f0900728c */ /* 0x000fe4000bf25270 */
[----:B------:R-:W-:Y:S02]  /*0170*/  ULDC UR47, c[0x0][0x22c] ;  /* 0x00008b00002f7ab9 */ /* 0x000fe40000000800 */
[----:B------:R-:W-:Y:S02]  /*0180*/  ULDC UR36, c[0x0][0x1c0] ;  /* 0x0000700000247ab9 */ /* 0x000fe40000000800 */
[----:B------:R-:W-:Y:S02]  /*0190*/  UMOV UR7, 0x80 ;  /* 0x0000008000077882 */ /* 0x000fe40000000000 */
[----:B------:R-:W-:Y:S02]  /*01a0*/  ULDC UR6, c[0x0][0x210] ;  /* 0x0000840000067ab9 */ /* 0x000fe40000000800 */
        /* <DEDUP_REMOVED lines=11> */
[----:B------:R-:W-:Y:S01]  /*0260*/  ULDC UR13, c[0x0][0x1c0] ;  /* 0x00007000000d7ab9 */ /* 0x000fe20000000800 */
[CC--:B------:R-:W-:Y:S01]  /*0270*/  LEA.HI R14, R5.reuse, R11.reuse, RZ, 0x6 ;  /* 0x0000000b050e7211 */ /* 0x0c0fe200078f30ff */
[----:B------:R-:W-:Y:S01]  /*0280*/  UIMAD.WIDE UR36, UR47, UR36, URZ ;  /* 0x000000242f2472a5 */ /* 0x000fe2000f8e023f */
[----:B------:R-:W-:Y:S01]  /*0290*/  LEA.HI R5, R5, R11, RZ, 0x2 ;  /* 0x0000000b05057211 */ /* 0x000fe200078f10ff */
[----:B------:R-:W-:Y:S01]  /*02a0*/  UIMAD UR48, UR35, UR47, URZ ;  /* 0x0000002f233072a4 */ /* 0x000fe2000f8e023f */
[----:B------:R-:W-:Y:S01]  /*02b0*/  LOP3.LUT R2, R0, 0xffffffe0, RZ, 0xc0, !PT ;  /* 0xffffffe000027812 */ /* 0x000fe200078ec0ff */
[----:B------:R-:W-:Y:S01]  /*02c0*/  UIMAD UR57, UR7, UR6, UR57 ;  /* 0x00000006073972a4 */ /* 0x000fe2000f8e0239 */
        /* <DEDUP_REMOVED lines=11> */
[----:B------:R-:W-:Y:S01]  /*0380*/  UIMAD UR6, UR33, UR13, UR35 ;  /* 0x0000000d210672a4 */ /* 0x000fe2000f8e0223 */
        /* <DEDUP_REMOVED lines=24> */
[----:B------:R-:W-:Y:S01]  /*0510*/  LEA.HI R12, R5, R8, RZ, 0x3 ;  /* 0x00000008050c7211 */ /* 0x000fe200078f18ff */
[----:B------:R-:W-:Y:S01]  /*0520*/  USHF.L.U32 UR46, UR47, 0x6, URZ ;  /* 0x000000062f2e7899 */ /* 0x000fe2000800063f */
[----:B------:R-:W-:Y:S01]  /*0530*/  SHF.R.S32.HI R6, RZ, 0x7, R13 ;  /* 0x00000007ff067819 */ /* 0x000fe2000001140d */
[----:B------:R-:W-:Y:S01]  /*0540*/  IMAD.IADD R4, R3, 0x1, -R0 ;  /* 0x0000000103047824 */ /* 0x000fe200078e0a00 */
[----:B------:R-:W-:Y:S01]  /*0550*/  LOP3.LUT R0, R2, 0x1c0, RZ, 0xc0, !PT ;  /* 0x000001c002007812 */ /* 0x000fe200078ec0ff */
[----:B------:R-:W-:Y:S01]  /*0560*/  USHF.L.U32 UR41, UR6, 0x5, URZ ;  /* 0x0000000506297899 */ /* 0x000fe2000800063f */
[----:B------:R-:W-:Y:S01]  /*0570*/  SHF.R.S32.HI R3, RZ, 0x1f, R9 ;  /* 0x0000001fff037819 */ /* 0x000fe20000011409 */
[----:B------:R-:W-:Y:S01]  /*0580*/  ULDC UR51, c[0x0][0x214] ;  /* 0x0000850000337ab9 */ /* 0x000fe20000000800 */
[----:B------:R-:W-:Y:S01]  /*0590*/  SHF.R.U32.HI R2, RZ, 0x3, R0 ;  /* 0x00000003ff027819 */ /* 0x000fe20000011600 */
[----:B------:R-:W-:Y:S01]  /*05a0*/  ULDC UR58, c[0x0][0x1c8] ;  /* 0x00007200003a7ab9 */ /* 0x000fe20000000800 */
[----:B------:R-:W-:Y:S01]  /*05b0*/  LOP3.LUT R0, R0, 0x38, R246, 0xf8, !PT ;  /* 0x0000003800007812 */ /* 0x000fe200078ef8f6 */
[----:B------:R-:W-:Y:S01]  /*05c0*/  ULDC UR52, c[0x0][0x224] ;  /* 0x0000890000347ab9 */ /* 0x000fe20000000800 */
[----:B------:R-:W-:Y:S01]  /*05d0*/  LEA.HI R15, R3, R9, RZ, 0x2 ;  /* 0x00000009030f7211 */ /* 0x000fe200078f10ff */
[----:B------:R-:W-:Y:S01]  /*05e0*/  IMAD.U32 R3, RZ, RZ, UR15 ;  /* 0x0000000fff037e24 */ /* 0x000fe2000f8e00ff */
[----:B------:R-:W-:Y:S01]  /*05f0*/  LOP3.LUT R9, R0, R2, RZ, 0x3c, !PT ;  /* 0x0000000200097212 */ /* 0x000fe200078e3cff */
[C---:B------:R-:W-:Y:S01]  /*0600*/  IMAD.SHL.U32 R0, R7.reuse, 0x40, RZ ;  /* 0x0000004007007824 */ /* 0x040fe200078e00ff */
[----:B------:R-:W-:Y:S01]  /*0610*/  LOP3.LUT R2, R12, 0xfffffff8, RZ, 0xc0, !PT ;  /* 0xfffffff80c027812 */ /* 0x000fe200078ec0ff */
[----:B------:R-:W-:Y:S01]  /*0620*/  @UP1 UIMAD UR56, UR33, UR51, URZ ;  /* 0x00000033213812a4 */ /* 0x000fe2000f8e023f */
[----:B------:R-:W-:Y:S01]  /*0630*/  LOP3.LUT R3, R4, 0x1, RZ, 0xc0, !PT ;  /* 0x0000000104037812 */ /* 0x000fe200078ec0ff */
[----:B------:R-:W-:Y:S01]  /*0640*/  UMOV UR39, URZ ;  /* 0x0000003f00277c82 */ /* 0x000fe20008000000 */
[----:B------:R-:W-:Y:S01]  /*0650*/  LOP3.LUT R0, R0, 0x1c0, RZ, 0xc0, !PT ;  /* 0x000001c000007812 */ /* 0x000fe200078ec0ff */
[----:B------:R-:W-:Y:S01]  /*0660*/  IMAD.IADD R18, R8, 0x1, -R2 ;  /* 0x0000000108127824 */ /* 0x000fe200078e0a02 */
[----:B------:R-:W-:Y:S01]  /*0670*/  LOP3.LUT P4, RZ, R7, 0x4, RZ, 0xc0, !PT ;  /* 0x0000000407ff7812 */ /* 0x000fe2000788c0ff */
[----:B------:R-:W-:Y:S01]  /*0680*/  IMAD.SHL.U32 R2, R229, 0x10, RZ ;  /* 0x00000010e5027824 */ /* 0x000fe200078e00ff */
[C---:B------:R-:W-:Y:S01]  /*0690*/  LOP3.LUT R223, R0.reuse, 0x8, R10, 0xf8, !PT ;  /* 0x0000000800df7812 */ /* 0x040fe200078ef80a */
[----:B------:R-:W-:Y:S01]  /*06a0*/  ULDC.64 UR4, c[0x0][0x118] ;  /* 0x0000460000047ab9 */ /* 0x000fe20000000a00 */
[----:B------:R-:W-:Y:S01]  /*06b0*/  LOP3.LUT P3, RZ, R7, 0x2, RZ, 0xc0, !PT ;  /* 0x0000000207ff7812 */ /* 0x000fe2000786c0ff */
[----:B------:R-:W-:Y:S01]  /*06c0*/  STL [R1+0x6c], R18 ;  /* 0x00006c1201007387 */ /* 0x000fe20000100800 */
[----:B------:R-:W-:Y:S01]  /*06d0*/  LOP3.LUT R5, R0, 0x10, R2, 0xf8, !PT ;  /* 0x0000001000057812 */ /* 0x000fe200078ef802 */
[----:B------:R-:W-:Y:S01]  /*06e0*/  IMAD R2, R6, 0x800, R227 ;  /* 0x0000080006027824 */ /* 0x000fe200078e02e3 */
[----:B------:R-:W-:Y:S01]  /*06f0*/  SHF.R.U32.HI R0, RZ, 0x3, R0 ;  /* 0x00000003ff007819 */ /* 0x000fe20000011600 */
[----:B------:R-:W-:Y:S01]  /*0700*/  ULOP3.LUT UR58, UR35, UR58, URZ, 0x3c, !UPT ;  /* 0x0000003a233a7292 */ /* 0x000fe2000f8e3c3f */
[----:B------:R-:W-:Y:S01]  /*0710*/  ISETP.NE.U32.AND P0, PT, R3, 0x1, PT ;  /* 0x000000010300780c */ /* 0x000fe20003f05070 */
[C---:B------:R-:W-:Y:S01]  /*0720*/  IMAD.SHL.U32 R3, R4.reuse, 0x40, RZ ;  /* 0x0000004004037824 */ /* 0x040fe200078e00ff */
[----:B------:R-:W-:Y:S01]  /*0730*/  LOP3.LUT R223, R223, R0, RZ, 0x3c, !PT ;  /* 0x00000000dfdf7212 */ /* 0x000fe200078e3cff */
[----:B------:R-:W-:Y:S01]  /*0740*/  USHF.R.S32.HI UR59, URZ, 0x1f, UR35 ;  /* 0x0000001f3f3b7899 */ /* 0x000fe20008011423 */
[----:B------:R-:W-:Y:S01]  /*0750*/  R2P PR, R4, 0x6 ;  /* 0x0000000604007804 */ /* 0x000fe20000000000 */
[----:B------:R-:W-:Y:S01]  /*0760*/  USHF.R.S32.HI UR61, URZ, 0x1f, UR33 ;  /* 0x0000001f3f3d7899 */ /* 0x000fe20008011421 */
[----:B------:R-:W-:Y:S01]  /*0770*/  LOP3.LUT R5, R5, 0x8, R10, 0xf8, !PT ;  /* 0x0000000805057812 */ /* 0x000fe200078ef80a */
[----:B------:R-:W-:Y:S01]  /*0780*/  IMAD.IADD R223, R2, 0x1, R223 ;  /* 0x0000000102df7824 */ /* 0x000fe200078e02df */
[----:B------:R-:W-:Y:S01]  /*0790*/  SHF.R.S32.HI R2, RZ, 0x6, R14 ;  /* 0x00000006ff027819 */ /* 0x000fe2000001140e */
[----:B------:R-:W-:Y:S01]  /*07a0*/  USHF.R.S32.HI UR60, URZ, 0x1f, UR35 ;  /* 0x0000001f3f3c7899 */ /* 0x000fe20008011423 */
[----:B------:R-:W-:Y:S01]  /*07b0*/  LOP3.LUT R227, R227, R5, R0, 0xf6, !PT ;  /* 0x00000005e3e37212 */ /* 0x000fe200078ef600 */
[----:B------:R-:W-:Y:S01]  /*07c0*/  IMAD.SHL.U32 R5, R6, 0x20, RZ ;  /* 0x0000002006057824 */ /* 0x000fe200078e00ff */
[----:B------:R-:W-:Y:S01]  /*07d0*/  LOP3.LUT R0, R3, 0x1c0, RZ, 0xc0, !PT ;  /* 0x000001c003007812 */ /* 0x000fe200078ec0ff */
[C---:B------:R-:W-:Y:S01]  /*07e0*/  IMAD R4, R2.reuse, 0x200, R9 ;  /* 0x0000020002047824 */ /* 0x040fe200078e0209 */
[----:B------:R-:W-:Y:S01]  /*07f0*/  SEL R221, R221, 0xffffffe0, !P3 ;  /* 0xffffffe0dddd7807 */ /* 0x000fe20005800000 */
[----:B------:R-:W-:Y:S01]  /*0800*/  IMAD.SHL.U32 R2, R2, 0x8, RZ ;  /* 0x0000000802027824 */ /* 0x000fe200078e00ff */
[----:B------:R-:W-:Y:S01]  /*0810*/  SHF.R.U32.HI R3, RZ, 0x3, R0 ;  /* 0x00000003ff037819 */ /* 0x000fe20000011600 */
[C---:B------:R-:W-:Y:S01]  /*0820*/  IMAD.SHL.U32 R224, R223.reuse, 0x2, RZ ;  /* 0x00000002dfe07824 */ /* 0x040fe200078e00ff */
[----:B------:R1:W-:Y:S01]  /*0830*/  STL [R1+0x70], R4 ;  /* 0x0000700401007387 */ /* 0x0003e20000100800 */
[----:B------:R-:W-:Y:S01]  /*0840*/  SEL R226, R226, 0xffffffc0, !P4 ;  /* 0xffffffc0e2e27807 */ /* 0x000fe20006000000 */
[----:B------:R-:W-:Y:S01]  /*0850*/  IMAD R221, R223, 0x2, R221 ;  /* 0x00000002dfdd7824 */ /* 0x000fe200078e02dd */
[----:B------:R-:W-:Y:S01]  /*0860*/  LOP3.LUT R2, R2, 0x18, RZ, 0xc0, !PT ;  /* 0x0000001802027812 */ /* 0x000fe200078ec0ff */
[----:B------:R-:W-:Y:S01]  /*0870*/  UIMAD.WIDE.U32 UR42, UR36, UR44, URZ ;  /* 0x0000002c242a72a5 */ /* 0x000fe2000f8e003f */
[----:B------:R-:W-:Y:S01]  /*0880*/  SEL R249, R249, 0x10, !P0 ;  /* 0x00000010f9f97807 */ /* 0x000fe20004000000 */
[--C-:B------:R-:W-:Y:S01]  /*0890*/  IMAD R223, R223, 0x2, R226.reuse ;  /* 0x00000002dfdf7824 */ /* 0x100fe200078e02e2 */
[----:B------:R-:W-:Y:S01]  /*08a0*/  UIMAD UR53, UR37, UR44, URZ ;  /* 0x0000002c253572a4 */ /* 0x000fe2000f8e023f */
[----:B------:R-:W-:Y:S01]  /*08b0*/  IMAD.IADD R222, R226, 0x1, R221 ;  /* 0x00000001e2de7824 */ /* 0x000fe200078e02dd */
[----:B------:R-:W-:Y:S01]  /*08c0*/  USHF.R.S32.HI UR55, URZ, 0x1f, UR48 ;  /* 0x0000001f3f377899 */ /* 0x000fe20008011430 */
[C---:B------:R-:W-:Y:S01]  /*08d0*/  IMAD R226, R227.reuse, 0x2, R226 ;  /* 0x00000002e3e27824 */ /* 0x040fe200078e02e2 */
[----:B------:R-:W-:Y:S01]  /*08e0*/  UIMAD UR52, UR7, UR52, URZ ;  /* 0x00000034073472a4 */ /* 0x000fe2000f8e023f */
[----:B------:R-:W-:Y:S01]  /*08f0*/  IMAD.SHL.U32 R227, R227, 0x2, RZ ;  /* 0x00000002e3e37824 */ /* 0x000fe200078e00ff */
[----:B------:R-:W-:-:S02]  /*0900*/  @!UP1 UIMAD UR51, UR8, UR51, URZ ;  /* 0x00000033083392a4 */ /* 0x000fc4000f8e023f */
        /* <DEDUP_REMOVED lines=35> */
[----:B------:R-:W-:-:S02]  /*0b40*/  @P1 IADD3 R248, R245, -0x20, RZ ;  /* 0xffffffe0f5f81810 */ /* 0x000fc40007ffe0ff */
[----:B------:R-:W-:Y:S02]  /*0b50*/  LEA R229, R229, 0x28000, 0x1 ;  /* 0x00028000e5e57811 */ /* 0x000fe400078e08ff */
[----:B------:R1:W-:Y:S01]  /*0b60*/  STL [R1+0xc], R0 ;  /* 0x00000c0001007387 */ /* 0x0003e20000100800 */
[----:B------:R-:W-:-:S03]  /*0b70*/  IMAD.IADD R249, R249, 0x1, R248 ;  /* 0x00000001f9f97824 */ /* 0x000fc600078e02f8 */
[----:B------:R2:W-:Y:S01]  /*0b80*/  STL [R1+0x50], R2 ;  /* 0x0000500201007387 */ /* 0x0005e20000100800 */
[C---:B-1----:R-:W-:Y:S02]  /*0b90*/  IADD3 R0, R2.reuse, 0x40, RZ ;  /* 0x0000004002007810 */ /* 0x042fe40007ffe0ff */
[----:B------:R-:W-:-:S05]  /*0ba0*/  @P2 IADD3 R0, R2, -0x40, RZ ;  /* 0xffffffc002002810 */ /* 0x000fca0007ffe0ff */
[----:B------:R2:W-:Y:S02]  /*0bb0*/  STL [R1+0x54], R0 ;  /* 0x0000540001007387 */ /* 0x0005e40000100800 */
.L_x_1749:
        /* <DEDUP_REMOVED lines=66> */
.L_x_1703:
        /* <DEDUP_REMOVED lines=25> */
[----:B------:R-:W-:Y:S02]  /*1170*/  UIMAD UR14, UR33, UR13, UR7 ;  /* 0x0000000d210e72a4 */ /* 0x000fe4000f8e0207 */
[----:B------:R-:W-:-:S02]  /*1180*/  UISETP.NE.AND UP0, UPT, UR27, -0x1, UPT ;  /* 0xffffffff1b00788c */ /* 0x000fc4000bf05270 */
[----:B------:R-:W-:Y:S02]  /*1190*/  USHF.R.S32.HI UR7, URZ, 0x1f, UR6 ;  /* 0x0000001f3f077899 */ /* 0x000fe40008011406 */
[----:B------:R-:W-:Y:S02]  /*11a0*/  UIMAD.WIDE.U32 UR10, UR33, UR12, URZ ;  /* 0x0000000c210a72a5 */ /* 0x000fe4000f8e003f */
        /* <DEDUP_REMOVED lines=29> */
.L_x_1705:
        /* <DEDUP_REMOVED lines=43> */
.L_x_1706:
        /* <DEDUP_REMOVED lines=45> */
.L_x_1707:
[----:B------:R-:W-:-:S04]  /*1900*/  UMOV UR9, UR52 ;  /* 0x0000003400097c82 */ /* 0x000fc80008000000 */
.L_x_1708:
        /* <DEDUP_REMOVED lines=10> */
[----:B------:R-:W-:Y:S01]  /*19b0*/  UMOV UR26, 0x4 ;  /* 0x00000004001a7882 */ /* 0x000fe20000000000 */
[----:B------:R-:W-:Y:S01]  /*19c0*/  IMAD.U32 R5, RZ, RZ, UR35 ;  /* 0x00000023ff057e24 */ /* 0x000fe2000f8e00ff */
[----:B------:R-:W-:Y:S01]  /*19d0*/  UIADD3.X UR12, UR11, UR6, UR12, UP3, UP0 ;  /* 0x000000060b0c7290 */ /* 0x000fe20009fe040c */
[----:B------:R-:W-:Y:S01]  /*19e0*/  IMAD R0, R2, UR47, R19 ;  /* 0x0000002f02007c24 */ /* 0x000fe2000f8e0213 */
[----:B------:R-:W-:Y:S01]  /*19f0*/  IADD3 R2, P1, R246, UR18, RZ ;  /* 0x00000012f6027c10 */ /* 0x000fe2000ff3e0ff */
[----:B------:R-:W-:Y:S01]  /*1a00*/  ULDC.64 UR6, c[0x0][0x370] ;  /* 0x0000dc0000067ab9 */ /* 0x000fe20000000a00 */
[----:B------:R-:W-:Y:S01]  /*1a10*/  IADD3.X R13, R21, UR32, RZ, P0, !PT ;  /* 0x00000020150d7c10 */ /* 0x000fe200087fe4ff */
[----:B------:R-:W-:Y:S01]  /*1a20*/  UIMAD UR6, UR32, UR6, URZ ;  /* 0x00000006200672a4 */ /* 0x000fe2000f8e023f */
[----:B------:R-:W-:Y:S01]  /*1a30*/  IADD3.X R3, R247, UR19, RZ, P1, !PT ;  /* 0x00000013f7037c10 */ /* 0x000fe20008ffe4ff */
[----:B------:R-:W-:Y:S01]  /*1a40*/  UISETP.GE.AND UP0, UPT, UR31, 0x1, UPT ;  /* 0x000000011f00788c */ /* 0x000fe2000bf06270 */
[----:B------:R-:W-:Y:S01]  /*1a50*/  IADD3 R8, P0, R0, UR15, RZ ;  /* 0x0000000f00087c10 */ /* 0x000fe2000ff1e0ff */
[----:B------:R-:W-:Y:S01]  /*1a60*/  UIMAD UR11, UR14, UR7, UR6 ;  /* 0x000000070e0b72a4 */ /* 0x000fe2000f8e0206 */
[----:B------:R-:W-:Y:S01]  /*1a70*/  IMAD.WIDE.U32 R6, R9, c[0x0][0x190], R246 ;  /* 0x0000640009067a25 */ /* 0x000fe200078e00f6 */
[----:B------:R-:W-:Y:S01]  /*1a80*/  BSSY B1, `(.L_x_1704) ;  /* 0x0000a8c000017945 */ /* 0x000fe20003800000 */
[----:B------:R-:W-:-:S02]  /*1a90*/  ULDC.64 UR6, c[0x0][0x378] ;  /* 0x0000de0000067ab9 */ /* 0x000fc40000000a00 */
[----:B------:R-:W-:Y:S01]  /*1aa0*/  IMAD.WIDE.U32 R2, R4, c[0x0][0x370], R2 ;  /* 0x0000dc0004027a25 */ /* 0x000fe200078e0002 */
[----:B------:R-:W-:Y:S01]  /*1ab0*/  LEA.HI.X.SX32 R4, R0, UR12, 0x1, P0 ;  /* 0x0000000c00047c11 */ /* 0x000fe200080f0eff */
[----:B------:R-:W-:Y:S01]  /*1ac0*/  UIMAD UR6, UR59, UR6, URZ ;  /* 0x000000063b0672a4 */ /* 0x000fe2000f8e023f */
[C---:B------:R-:W-:Y:S01]  /*1ad0*/  LEA R234, P0, R8.reuse, c[0x0][0x350], 0x2 ;  /* 0x0000d40008ea7a11 */ /* 0x040fe200078010ff */
[----:B------:R-:W-:Y:S01]  /*1ae0*/  IMAD R0, R13, c[0x0][0x190], RZ ;  /* 0x000064000d007a24 */ /* 0x000fe200078e02ff */
[----:B------:R-:W-:Y:S01]  /*1af0*/  IADD3 R3, R3, UR11, RZ ;  /* 0x0000000b03037c10 */ /* 0x000fe2000fffe0ff */
[----:B------:R-:W-:Y:S01]  /*1b00*/  UIMAD UR10, UR35, UR7, UR6 ;  /* 0x00000007230a72a4 */ /* 0x000fe2000f8e0206 */
[----:B------:R-:W-:Y:S01]  /*1b10*/  LEA.HI.X R235, R8, c[0x0][0x354], R4, 0x2, P0 ;  /* 0x0000d50008eb7a11 */ /* 0x000fe200000f1404 */
[----:B------:R-:W-:Y:S01]  /*1b20*/  UIADD3 UR6, UR14, UR9, URZ ;  /* 0x000000090e067290 */ /* 0x000fe2000fffe03f */
[----:B------:R-:W-:Y:S01]  /*1b30*/  PLOP3.LUT P0, PT, PT, PT, UP0, 0x80, 0x0 ;  /* 0x000000000000781c */ /* 0x000fe20003f0f008 */
[----:B------:R-:W-:Y:S01]  /*1b40*/  UIADD3 UR9, UR14, UR13, URZ ;  /* 0x0000000d0e097290 */ /* 0x000fe2000fffe03f */
[----:B------:R-:W-:Y:S01]  /*1b50*/  IMAD.WIDE.U32 R2, R5, c[0x0][0x378], R2 ;  /* 0x0000de0005027a25 */ /* 0x000fe200078e0002 */
[----:B------:R-:W-:Y:S01]  /*1b60*/  IADD3 R6, P1, R6, UR30, RZ ;  /* 0x0000001e06067c10 */ /* 0x000fe2000ff3e0ff */
[----:B------:R-:W-:-:S02]  /*1b70*/  ULDC.64 UR12, c[0x0][0x3c8] ;  /* 0x0000f200000c7ab9 */ /* 0x000fc40000000a00 */
[----:B------:R-:W-:Y:S01]  /*1b80*/  IMAD R15, R9, c[0x0][0x194], R0 ;  /* 0x00006500090f7a24 */ /* 0x000fe200078e0200 */
[----:B------:R-:W-:Y:S01]  /*1b90*/  ULDC.64 UR14, c[0x0][0x200] ;  /* 0x00008000000e7ab9 */ /* 0x000fe20000000a00 */
[----:B------:R-:W-:Y:S01]  /*1ba0*/  IADD3 R5, R3, UR10, RZ ;  /* 0x0000000a03057c10 */ /* 0x000fe2000fffe0ff */
[----:B------:R-:W-:Y:S01]  /*1bb0*/  ULEA.HI.SX32 UR11, UR34, 0xffffffff, 0x1a ;  /* 0xffffffff220b7891 */ /* 0x000fe2000f8fd23f */
[----:B------:R-:W-:Y:S01]  /*1bc0*/  IMAD.MOV.U32 R4, RZ, RZ, R2 ;  /* 0x000000ffff047224 */ /* 0x000fe200078e0002 */
[----:B------:R-:W-:Y:S01]  /*1bd0*/  UIMAD.WIDE UR6, UR6, UR26, UR12 ;  /* 0x0000001a060672a5 */ /* 0x000fe2000f8e020c */
[----:B------:R-:W-:Y:S01]  /*1be0*/  IADD3.X R7, R7, UR29, R15, P1, !PT ;  /* 0x0000001d07077c10 */ /* 0x000fe20008ffe40f */
[----:B------:R-:W-:Y:S01]  /*1bf0*/  UIMAD.WIDE UR14, UR9, UR26, UR14 ;  /* 0x0000001a090e72a5 */ /* 0x000fe2000f8e020e */
[----:B------:R-:W-:Y:S05]  /*1c00*/  @!P0 BRA `(.L_x_1709) ;  /* 0x00009d8000008947 */ /* 0x000fea0003800000 */
[----:B------:R-:W2:Y:S01]  /*1c10*/  LDL R28, [R1+0x70] ;  /* 0x00007000011c7983 */ /* 0x000ea20000100800 */
[----:B------:R-:W-:Y:S01]  /*1c20*/  UMOV UR16, UR6 ;  /* 0x0000000600107c82 */ /* 0x000fe20008000000 */
[----:B------:R-:W-:Y:S01]  /*1c30*/  PLOP3.LUT P0, PT, PT, PT, UP2, 0x80, 0x0 ;  /* 0x000000000000781c */ /* 0x000fe20003f0f028 */
[----:B------:R-:W-:Y:S01]  /*1c40*/  UMOV UR13, UR7 ;  /* 0x00000007000d7c82 */ /* 0x000fe20008000000 */
[C---:B------:R-:W-:Y:S01]  /*1c50*/  IADD3 R25, R246.reuse, 0xc0, RZ ;  /* 0x000000c0f6197810 */ /* 0x040fe20007ffe0ff */
[----:B------:R-:W-:Y:S01]  /*1c60*/  ULDC.64 UR6, c[0x0][0x1a8] ;  /* 0x00006a0000067ab9 */ /* 0x000fe20000000a00 */
[C---:B------:R-:W-:Y:S01]  /*1c70*/  IADD3 R27, R246.reuse, 0x40, RZ ;  /* 0x00000040f61b7810 */ /* 0x040fe20007ffe0ff */
[----:B------:R-:W-:Y:S01]  /*1c80*/  UIMAD UR9, UR59, UR6, URZ ;  /* 0x000000063b0972a4 */ /* 0x000fe2000f8e023f */
[----:B------:R-:W-:Y:S01]  /*1c90*/  IADD3 R26, R246, 0x80, RZ ;  /* 0x00000080f61a7810 */ /* 0x000fe20007ffe0ff */
[----:B------:R1:W-:Y:S01]  /*1ca0*/  STL [R1+0x8], R25 ;  /* 0x0000081901007387 */ /* 0x0003e20000100800 */
[----:B------:R-:W-:Y:S01]  /*1cb0*/  IMAD.U32 R10, RZ, RZ, UR35 ;  /* 0x00000023ff0a7e24 */ /* 0x000fe2000f8e00ff */
[----:B------:R-:W-:Y:S01]  /*1cc0*/  UIMAD UR9, UR35, UR7, UR9 ;  /* 0x00000007230972a4 */ /* 0x000fe2000f8e0209 */
[----:B------:R-:W-:Y:S01]  /*1cd0*/  IMAD R0, R21, c[0x0][0x370], RZ ;  /* 0x0000dc0015007a24 */ /* 0x000fe200078e02ff */
[----:B------:R1:W-:Y:S01]  /*1ce0*/  STL [R1+0x4], R27 ;  /* 0x0000041b01007387 */ /* 0x0003e20000100800 */
[----:B------:R-:W-:Y:S01]  /*1cf0*/  UMOV UR7, UR11 ;  /* 0x0000000b00077c82 */ /* 0x000fe20008000000 */
[----:B------:R-:W-:Y:S01]  /*1d00*/  IMAD.WIDE.U32 R4, R12, c[0x0][0x370], R4 ;  /* 0x0000dc000c047a25 */ /* 0x000fe200078e0004 */
[----:B------:R-:W-:Y:S01]  /*1d10*/  ULEA.HI UR6, UR7, UR7, URZ, 0x1 ;  /* 0x0000000707067291 */ /* 0x000fe2000f8f083f */
[----:B------:R-:W-:Y:S02]  /*1d20*/  @P0 BAR.SYNC.DEFER_BLOCKING 0x0 ;  /* 0x0000000000000b1d */ /* 0x000fe40000010000 */
[----:B------:R-:W-:Y:S01]  /*1d30*/  IMAD.WIDE.U32 R10, R10, c[0x0][0x1a8], R6 ;  /* 0x00006a000a0a7a25 */ /* 0x000fe200078e0006 */
[----:B------:R-:W-:Y:S01]  /*1d40*/  ULOP3.LUT UR6, UR6, 0xfffffffe, URZ, 0xc0, !UPT ;  /* 0xfffffffe06067892 */ /* 0x000fe2000f8ec03f */
[----:B------:R-:W-:-:S02]  /*1d50*/  LEA R241, P0, R4, c[0x0][0x330], 0x1 ;  /* 0x0000cc0004f17a11 */ /* 0x000fc400078008ff */
[----:B------:R1:W-:Y:S01]  /*1d60*/  STL [R1], R26 ;  /* 0x0000001a01007387 */ /* 0x0003e20000100800 */
[----:B------:R-:W-:Y:S01]  /*1d70*/  UIADD3 UR6, UR7, -UR6, URZ ;  /* 0x8000000607067290 */ /* 0x000fe2000fffe03f */
[----:B------:R-:W-:Y:S01]  /*1d80*/  IMAD R0, R12, c[0x0][0x374], R0 ;  /* 0x0000dd000c007a24 */ /* 0x000fe200078e0200 */
[----:B------:R-:W-:Y:S01]  /*1d90*/  LEA R242, P1, R10, c[0x0][0x160], 0x1 ;  /* 0x000058000af27a11 */ /* 0x000fe200078208ff */
[----:B------:R-:W-:Y:S01]  /*1da0*/  BSSY B0, `(.L_x_1710) ;  /* 0x0000036000007945 */ /* 0x000fe20003800000 */
[----:B------:R-:W-:Y:S01]  /*1db0*/  UISETP.NE.AND UP0, UPT, UR6, 0x1, UPT ;  /* 0x000000010600788c */ /* 0x000fe2000bf05270 */
[----:B------:R-:W-:Y:S01]  /*1dc0*/  IMAD.IADD R8, R5, 0x1, R0 ;  /* 0x0000000105087824 */ /* 0x000fe200078e0200 */
[----:B------:R-:W-:Y:S01]  /*1dd0*/  UIMAD UR6, UR7, -0x40, UR31 ;  /* 0xffffffc0070678a4 */ /* 0x000fe2000f8e021f */
[----:B------:R-:W-:-:S03]  /*1de0*/  IADD3 R16, R11, UR9, RZ ;  /* 0x000000090b107c10 */ /* 0x000fc6000fffe0ff */
[----:B------:R-:W-:Y:S02]  /*1df0*/  LEA.HI.X R244, R4, c[0x0][0x334], R8, 0x1, P0 ;  /* 0x0000cd0004f47a11 */ /* 0x000fe400000f0c08 */
[----:B------:R-:W-:Y:S02]  /*1e00*/  ISETP.GE.AND P6, PT, R12, UR6, PT ;  /* 0x000000060c007c0c */ /* 0x000fe4000bfc6270 */
[----:B------:R-:W-:Y:S01]  /*1e10*/  LEA.HI.X R243, R10, c[0x0][0x164], R16, 0x1, P1 ;  /* 0x000059000af37a11 */ /* 0x000fe200008f0c10 */
[----:B--2---:R-:W-:-:S10]  /*1e20*/  IMAD.SHL.U32 R237, R28, 0x2, RZ ;  /* 0x000000021ced7824 */ /* 0x004fd400078e00ff */
        /* <DEDUP_REMOVED lines=45> */
.L_x_1711:
[----:B------:R-:W-:Y:S05]  /*2100*/  BSYNC B0 ;  /* 0x0000000000007941 */ /* 0x000fea0003800000 */
.L_x_1710:
        /* <DEDUP_REMOVED lines=48> */
.L_x_1713:
[----:B------:R-:W-:Y:S05]  /*2410*/  BSYNC B0 ;  /* 0x0000000000007941 */ /* 0x000fea0003800000 */
.L_x_1712:
        /* <DEDUP_REMOVED lines=23> */
.L_x_1715:
        /* <DEDUP_REMOVED lines=50> */
.L_x_1716:
[----:B------:R-:W-:Y:S05]  /*28b0*/  BSYNC B0 ;  /* 0x0000000000007941 */ /* 0x000fea0003800000 */
.L_x_1714:
        /* <DEDUP_REMOVED lines=21> */
.L_x_1718:
        /* <DEDUP_REMOVED lines=49> */
.L_x_1719:
[----:B------:R-:W-:Y:S05]  /*2d20*/  BSYNC B0 ;  /* 0x0000000000007941 */ /* 0x000fea0003800000 */
.L_x_1717:
[----:B--2---:R-:W2:Y:S01]  /*2d30*/  LDL R84, [R1+0xc] ;  /* 0x00000c0001547983 */ /* 0x004ea20000100800 */
[----:B------:R-:W-:Y:S01]  /*2d40*/  USHF.R.S32.HI UR9, URZ, 0x1f, UR23 ;  /* 0x0000001f3f097899 */ /* 0x000fe20008011417 */
[----:B---3--:R-:W-:Y:S01]  /*2d50*/  IMAD.MOV.U32 R2, RZ, RZ, 0x4 ;  /* 0x00000004ff027424 */ /* 0x008fe200078e00ff */
[----:B------:R-:W-:Y:S01]  /*2d60*/  ULDC.64 UR10, c[0x0][0x198] ;  /* 0x00006600000a7ab9 */ /* 0x000fe20000000a00 */
[----:B------:R-:W-:Y:S01]  /*2d70*/  MOV R251, 0x7f800000 ;  /* 0x7f80000000fb7802 */ /* 0x000fe20000000f00 */
[----:B------:R-:W-:Y:S01]  /*2d80*/  IMAD.MOV.U32 R252, RZ, RZ, 0x7f800000 ;  /* 0x7f800000fffc7424 */ /* 0x000fe200078e00ff */
[----:B------:R-:W-:Y:S01]  /*2d90*/  UIMAD UR10, UR9, UR10, URZ ;  /* 0x0000000a090a72a4 */ /* 0x000fe2000f8e023f */
[----:B------:R-:W-:-:S03]  /*2da0*/  MOV R16, UR23 ;  /* 0x0000001700107c02 */ /* 0x000fc60008000f00 */
[----:B------:R-:W-:Y:S01]  /*2db0*/  UIMAD UR10, UR23, UR11, UR10 ;  /* 0x0000000b170a72a4 */ /* 0x000fe2000f8e020a */
[----:B------:R-:W-:Y:S01]  /*2dc0*/  BSSY B0, `(.L_x_1720) ;  /* 0x0000043000007945 */ /* 0x000fe20003800000 */
[C---:B--2---:R-:W-:Y:S01]  /*2dd0*/  IADD3 R0, R84.reuse, 0x8, RZ ;  /* 0x0000000854007810 */ /* 0x044fe20007ffe0ff */
[C---:B------:R-:W-:Y:S01]  /*2de0*/  IMAD.WIDE R2, R84.reuse, R2, UR14 ;  /* 0x0000000e54027e25 */ /* 0x040fe2000f8e0202 */
[----:B------:R-:W-:Y:S02]  /*2df0*/  ISETP.GE.AND P2, PT, R84, UR6, PT ;  /* 0x0000000654007c0c */ /* 0x000fe4000bf46270 */
[----:B------:R-:W-:Y:S01]  /*2e00*/  ISETP.GE.AND P1, PT, R0, UR6, PT ;  /* 0x0000000600007c0c */ /* 0x000fe2000bf26270 */
[----:B------:R-:W-:Y:S01]  /*2e10*/  UIADD3 UR6, -UR23, UR8, URZ ;  /* 0x0000000817067290 */ /* 0x000fe2000fffe13f */
[----:B------:R-:W-:-:S05]  /*2e20*/  IMAD.U32 R0, RZ, RZ, UR10 ;  /* 0x0000000aff007e24 */ /* 0x000fca000f8e00ff */
[----:B------:R-:W-:-:S04]  /*2e30*/  ISETP.GE.AND P6, PT, R12, UR6, PT ;  /* 0x000000060c007c0c */ /* 0x000fc8000bfc6270 */
[----:B------:R2:W5:Y:S04]  /*2e40*/  @!P2 LDG.E R251, [R2.64] ;  /* 0x0000000402fba981 */ /* 0x000568000c1e1900 */
[----:B------:R2:W5:Y:S05]  /*2e50*/  @!P1 LDG.E R252, [R2.64+0x20] ;  /* 0x0000200402fc9981 */ /* 0x00056a000c1e1900 */
        /* <DEDUP_REMOVED lines=57> */
.L_x_1721:
[----:B---3--:R-:W-:Y:S05]  /*31f0*/  BSYNC B0 ;  /* 0x0000000000007941 */ /* 0x008fea0003800000 */
.L_x_1720:
        /* <DEDUP_REMOVED lines=55> */
.L_x_1723:
[----:B------:R-:W-:Y:S05]  /*3570*/  BSYNC B0 ;  /* 0x0000000000007941 */ /* 0x000fea0003800000 */
.L_x_1722:
        /* <DEDUP_REMOVED lines=62> */
.L_x_1725:
[----:B------:R-:W-:Y:S05]  /*3960*/  BSYNC B0 ;  /* 0x0000000000007941 */ /* 0x000fea0003800000 */
.L_x_1724:
        /* <DEDUP_REMOVED lines=53> */
.L_x_1727:
[----:B------:R-:W-:Y:S05]  /*3cc0*/  BSYNC B0 ;  /* 0x0000000000007941 */ /* 0x000fea0003800000 */
.L_x_1726:
[----:B------:R-:W-:Y:S01]  /*3cd0*/  ULDC.64 UR18, c[0x0][0x318] ;  /* 0x0000c60000127ab9 */ /* 0x000fe20000000a00 */
[----:B------:R-:W-:Y:S01]  /*3ce0*/  MOV R8, c[0x0][0x308] ;  /* 0x0000c20000087a02 */ /* 0x000fe20000000f00 */
[----:B------:R-:W-:Y:S01]  /*3cf0*/  UISETP.NE.U32.AND UP3, UPT, URZ, UR18, UPT ;  /* 0x000000123f00728c */ /* 0x000fe2000bf65070 */
[----:B------:R-:W-:Y:S01]  /*3d00*/  IMAD.MOV.U32 R9, RZ, RZ, c[0x0][0x30c] ;  /* 0x0000c300ff097624 */ /* 0x000fe200078e00ff */
[----:B------:R-:W-:Y:S01]  /*3d10*/  ULDC.64 UR20, c[0x0][0x320] ;  /* 0x0000c80000147ab9 */ /* 0x000fe20000000a00 */
[----:B-1----:R-:W1:Y:S01]  /*3d20*/  S2R R6, SR_TID.X ;  /* 0x0000000000067919 */ /* 0x002e620000002100 */
[----:B------:R-:W-:Y:S01]  /*3d30*/  UISETP.NE.AND.EX UP3, UPT, URZ, UR19, UPT, UP3 ;  /* 0x000000133f00728c */ /* 0x000fe2000bf65330 */
[----:B------:R-:W-:Y:S01]  /*3d40*/  LEA.HI R0, R23, R24, RZ, 0x7 ;  /* 0x0000001817007211 */ /* 0x000fe200078f38ff */
[----:B------:R-:W-:Y:S01]  /*3d50*/  IMAD.U32 R4, RZ, RZ, UR22 ;  /* 0x00000016ff047e24 */ /* 0x000fe2000f8e00ff */
[----:B------:R-:W0:Y:S03]  /*3d60*/  LDGDEPBAR ;  /* 0x00000000000079af */ /* 0x000e260000000000 */
        /* <DEDUP_REMOVED lines=18> */
[----:B------:R-:W-:Y:S01]  /*3e90*/  IMAD.MOV.U32 R238, RZ, RZ, R236 ;  /* 0x000000ffffee7224 */ /* 0x000fe200078e00ec */
[----:B------:R-:W-:Y:S01]  /*3ea0*/  SHF.L.U32 R7, R0, 0x5, RZ ;  /* 0x0000000500077819 */ /* 0x000fe200000006ff */
[----:B------:R-:W-:Y:S01]  /*3eb0*/  CS2R R188, SRZ ;  /* 0x0000000000bc7805 */ /* 0x000fe2000001ff00 */
[----:B------:R-:W-:Y:S01]  /*3ec0*/  LEA R11, R4, R0, 0x1 ;  /* 0x00000000040b7211 */ /* 0x000fe200078e08ff */
[----:B------:R-:W-:Y:S01]  /*3ed0*/  CS2R R194, SRZ ;  /* 0x0000000000c27805 */ /* 0x000fe2000001ff00 */
[----:B------:R-:W-:Y:S01]  /*3ee0*/  SHF.R.S32.HI R4, RZ, 0x1f, R19 ;  /* 0x0000001fff047819 */ /* 0x000fe20000011413 */
[----:B------:R-:W-:Y:S01]  /*3ef0*/  CS2R R192, SRZ ;  /* 0x0000000000c07805 */ /* 0x000fe2000001ff00 */
[----:B------:R-:W-:Y:S01]  /*3f00*/  LOP3.LUT R7, R7, 0x6, R6, 0xf8, !PT ;  /* 0x0000000607077812 */ /* 0x000fe200078ef806 */
[----:B------:R-:W-:Y:S01]  /*3f10*/  IMAD.U32 R6, RZ, RZ, UR22 ;  /* 0x00000016ff067e24 */ /* 0x000fe2000f8e00ff */
[----:B------:R-:W-:Y:S01]  /*3f20*/  CS2R R186, SRZ ;  /* 0x0000000000ba7805 */ /* 0x000fe2000001ff00 */
[----:B------:R-:W-:Y:S01]  /*3f30*/  CS2R R184, SRZ ;  /* 0x0000000000b87805 */ /* 0x000fe2000001ff00 */
[----:B------:R-:W-:Y:S01]  /*3f40*/  CS2R R182, SRZ ;  /* 0x0000000000b67805 */ /* 0x000fe2000001ff00 */
        /* <DEDUP_REMOVED lines=62> */
[----:B---3--:R-:W-:-:S04]  /*4330*/  @P1 FMUL.FTZ R0, R5, R10 ;  /* 0x0000000a05001220 */ /* 0x008fc80000410000 */
[----:B------:R-:W1:Y:S01]  /*4340*/  @P1 R2UR UR9, R0 ;  /* 0x00000000000913c2 */ /* 0x000e6200000e0000 */
[----:B----4-:R-:W-:Y:S02]  /*4350*/  IADD3 R19, P3, P2, R2, UR41, R19 ;  /* 0x0000002902137c10 */ /* 0x010fe4000fa7e013 */
[----:B------:R-:W-:Y:S01]  /*4360*/  IADD3 R2, R231, 0x4000, RZ ;  /* 0x00004000e7027810 */ /* 0x000fe20007ffe0ff */
[----:B-1----:R-:W-:Y:S01]  /*4370*/  @UP3 UMOV UR6, UR9 ;  /* 0x0000000900063c82 */ /* 0x002fe20008000000 */
[----:B------:R-:W-:Y:S01]  /*4380*/  IADD3.X R0, R3, UR49, R4, P3, P2 ;  /* 0x0000003103007c10 */ /* 0x000fe20009fe4404 */
[----:B------:R-:W-:Y:S01]  /*4390*/  IMAD.WIDE.U32 R4, R19, -0x2daee0ad, RZ ;  /* 0xd2511f5313047825 */ /* 0x000fe200078e00ff */
[----:B------:R-:W-:Y:S02]  /*43a0*/  SEL R2, R2, R231, !P0 ;  /* 0x000000e702027207 */ /* 0x000fe40004000000 */
[----:B------:R-:W-:Y:S01]  /*43b0*/  IADD3 R3, R84, -UR31, -R240 ;  /* 0x8000001f54037c10 */ /* 0x000fe2000fffe8f0 */
[----:B------:R1:W-:Y:S02]  /*43c0*/  STL [R1+0x64], R0 ;  /* 0x0000640001007387 */ /* 0x0003e40000100800 */
[----:B------:R-:W-:Y:S01]  /*43d0*/  IMAD.SHL.U32 R225, R2, 0x2, RZ ;  /* 0x0000000202e17824 */ /* 0x000fe200078e00ff */
[----:B------:R-:W-:Y:S01]  /*43e0*/  IADD3 R3, R3, UR8, RZ ;  /* 0x0000000803037c10 */ /* 0x000fe2000fffe0ff */
[----:B------:R-:W-:-:S04]  /*43f0*/  IMAD.MOV.U32 R2, RZ, RZ, c[0x0][0x22c] ;  /* 0x00008b00ff027624 */ /* 0x000fc800078e00ff */
[----:B------:R-:W-:Y:S01]  /*4400*/  IMAD R2, R2, c[0x0][0x1c0], RZ ;  /* 0x0000700002027a24 */ /* 0x000fe200078e02ff */
[----:B------:R3:W-:Y:S04]  /*4410*/  STL [R1+0x60], R3 ;  /* 0x0000600301007387 */ /* 0x0007e80000100800 */
[----:B------:R-:W-:Y:S01]  /*4420*/  SHF.L.U32 R239, R2, 0x3, RZ ;  /* 0x0000000302ef7819 */ /* 0x000fe200000006ff */
[----:B------:R4:W-:Y:S01]  /*4430*/  STL.64 [R1+0x58], R4 ;  /* 0x0000580401007387 */ /* 0x0009e20000100a00 */
[----:B--2---:R-:W2:Y:S08]  /*4440*/  R2UR UR12, R9 ;  /* 0x00000000090c73c2 */ /* 0x004eb000000e0000 */
[----:B------:R3:W4:Y:S01]  /*4450*/  R2UR UR11, R8 ;  /* 0x00000000080b73c2 */ /* 0x00072200000e0000 */
[----:B-1----:R-:W-:-:S04]  /*4460*/  IADD3 R0, R230, 0x4000, RZ ;  /* 0x00004000e6007810 */ /* 0x002fc80007ffe0ff */
[----:B------:R-:W-:-:S04]  /*4470*/  SEL R0, R0, R230, !P0 ;  /* 0x000000e600007207 */ /* 0x000fc80004000000 */
[----:B------:R-:W-:Y:S02]  /*4480*/  SHF.L.U32 R220, R0, 0x1, RZ ;  /* 0x0000000100dc7819 */ /* 0x000fe400000006ff */
[----:B--2---:R-:W-:-:S04]  /*4490*/  LOP3.LUT R0, R11, UR12, RZ, 0x3c, !PT ;  /* 0x0000000c0b007c12 */ /* 0x004fc8000f8e3cff */
[----:B------:R-:W-:Y:S01]  /*44a0*/  LOP3.LUT R0, R0, R5, RZ, 0x3c, !PT ;  /* 0x0000000500007212 */ /* 0x000fe200078e3cff */
[----:B---3--:R-:W-:-:S04]  /*44b0*/  IMAD.SHL.U32 R8, R2, 0x10, RZ ;  /* 0x0000001002087824 */ /* 0x008fc800078e00ff */
[----:B------:R-:W-:Y:S01]  /*44c0*/  IMAD.WIDE.U32 R2, R0, -0x326172a9, RZ ;  /* 0xcd9e8d5700027825 */ /* 0x000fe200078e00ff */
[C---:B------:R-:W-:Y:S02]  /*44d0*/  IADD3 R7, R8.reuse, 0x20, RZ ;  /* 0x0000002008077810 */ /* 0x040fe40007ffe0ff */
[C---:B------:R-:W-:Y:S02]  /*44e0*/  IADD3 R6, R8.reuse, 0x40, RZ ;  /* 0x0000004008067810 */ /* 0x040fe40007ffe0ff */
[----:B------:R1:W-:Y:S01]  /*44f0*/  STL.64 [R1+0x10], R2 ;  /* 0x0000100201007387 */ /* 0x0003e20000100a00 */
[C---:B----4-:R-:W-:Y:S01]  /*4500*/  IADD3 R5, R8.reuse, 0x60, RZ ;  /* 0x0000006008057810 */ /* 0x050fe20007ffe0ff */
[C---:B------:R-:W-:Y:S01]  /*4510*/  IMAD.IADD R7, R239.reuse, 0x1, R7 ;  /* 0x00000001ef077824 */ /* 0x040fe200078e0207 */
[C---:B------:R-:W-:Y:S02]  /*4520*/  IADD3 R4, R8.reuse, 0x80, RZ ;  /* 0x0000008008047810 */ /* 0x040fe40007ffe0ff */
[C---:B------:R-:W-:Y:S01]  /*4530*/  IADD3 R6, R239.reuse, R6, RZ ;  /* 0x00000006ef067210 */ /* 0x040fe20007ffe0ff */
[C---:B------:R-:W-:Y:S01]  /*4540*/  IMAD.IADD R5, R239.reuse, 0x1, R5 ;  /* 0x00000001ef057824 */ /* 0x040fe200078e0205 */
[----:B------:R-:W-:Y:S01]  /*4550*/  IADD3 R0, R8, 0xe0, RZ ;  /* 0x000000e008007810 */ /* 0x000fe20007ffe0ff */
[C---:B------:R-:W-:Y:S01]  /*4560*/  IMAD.IADD R4, R239.reuse, 0x1, R4 ;  /* 0x00000001ef047824 */ /* 0x040fe200078e0204 */
[C---:B------:R-:W-:Y:S01]  /*4570*/  IADD3 R7, R239.reuse, R7, RZ ;  /* 0x00000007ef077210 */ /* 0x040fe20007ffe0ff */
[----:B------:R-:W-:-:S02]  /*4580*/  IMAD.IADD R6, R239, 0x1, R6 ;  /* 0x00000001ef067824 */ /* 0x000fc400078e0206 */
[C---:B------:R-:W-:Y:S01]  /*4590*/  IMAD.IADD R5, R239.reuse, 0x1, R5 ;  /* 0x00000001ef057824 */ /* 0x040fe200078e0205 */
[C---:B------:R-:W-:Y:S01]  /*45a0*/  IADD3 R4, R239.reuse, R4, RZ ;  /* 0x00000004ef047210 */ /* 0x040fe20007ffe0ff */
[C---:B------:R-:W-:Y:S02]  /*45b0*/  IMAD.IADD R0, R239.reuse, 0x1, R0 ;  /* 0x00000001ef007824 */ /* 0x040fe400078e0200 */
[C---:B------:R-:W-:Y:S01]  /*45c0*/  IMAD.IADD R7, R239.reuse, 0x1, R7 ;  /* 0x00000001ef077824 */ /* 0x040fe200078e0207 */
[C---:B------:R-:W-:Y:S01]  /*45d0*/  IADD3 R5, R239.reuse, R5, RZ ;  /* 0x00000005ef057210 */ /* 0x040fe20007ffe0ff */
[C---:B------:R-:W-:Y:S01]  /*45e0*/  IMAD.IADD R6, R239.reuse, 0x1, R6 ;  /* 0x00000001ef067824 */ /* 0x040fe200078e0206 */
[C---:B------:R-:W-:Y:S01]  /*45f0*/  IADD3 R0, R239.reuse, R0, RZ ;  /* 0x00000000ef007210 */ /* 0x040fe20007ffe0ff */
[C---:B------:R-:W-:Y:S02]  /*4600*/  IMAD.IADD R4, R239.reuse, 0x1, R4 ;  /* 0x00000001ef047824 */ /* 0x040fe400078e0204 */
[C---:B------:R-:W-:Y:S01]  /*4610*/  IMAD.IADD R7, R239.reuse, 0x1, R7 ;  /* 0x00000001ef077824 */ /* 0x040fe200078e0207 */
[C---:B------:R-:W-:Y:S01]  /*4620*/  IADD3 R6, R239.reuse, R6, RZ ;  /* 0x00000006ef067210 */ /* 0x040fe20007ffe0ff */
[----:B------:R-:W-:-:S02]  /*4630*/  IMAD.IADD R5, R239, 0x1, R5 ;  /* 0x00000001ef057824 */ /* 0x000fc400078e0205 */
[C---:B------:R-:W-:Y:S01]  /*4640*/  IMAD.IADD R4, R239.reuse, 0x1, R4 ;  /* 0x00000001ef047824 */ /* 0x040fe200078e0204 */
[C---:B-1----:R-:W-:Y:S01]  /*4650*/  IADD3 R3, R8.reuse, 0xa0, RZ ;  /* 0x000000a008037810 */ /* 0x042fe20007ffe0ff */
[C---:B------:R-:W-:Y:S01]  /*4660*/  IMAD.IADD R0, R239.reuse, 0x1, R0 ;  /* 0x00000001ef007824 */ /* 0x040fe200078e0200 */
[----:B------:R-:W-:Y:S01]  /*4670*/  IADD3 R2, R8, 0xc0, RZ ;  /* 0x000000c008027810 */ /* 0x000fe20007ffe0ff */
[----:B------:R1:W-:Y:S01]  /*4680*/  STL [R1+0x30], R7 ;  /* 0x0000300701007387 */ /* 0x0003e20000100800 */
[C---:B------:R-:W-:Y:S01]  /*4690*/  IADD3 R3, R239.reuse, R3, RZ ;  /* 0x00000003ef037210 */ /* 0x040fe20007ffe0ff */
[C---:B------:R-:W-:Y:S02]  /*46a0*/  IMAD.IADD R0, R239.reuse, 0x1, R0 ;  /* 0x00000001ef007824 */ /* 0x040fe400078e0200 */
[C---:B------:R-:W-:Y:S01]  /*46b0*/  IMAD.IADD R2, R239.reuse, 0x1, R2 ;  /* 0x00000001ef027824 */ /* 0x040fe200078e0202 */
[----:B------:R2:W-:Y:S01]  /*46c0*/  STL [R1+0x2c], R6 ;  /* 0x00002c0601007387 */ /* 0x0005e20000100800 */
[----:B------:R-:W-:-:S02]  /*46d0*/  IMAD.IADD R3, R239, 0x1, R3 ;  /* 0x00000001ef037824 */ /* 0x000fc400078e0203 */
[C---:B------:R-:W-:Y:S01]  /*46e0*/  IMAD.IADD R2, R239.reuse, 0x1, R2 ;  /* 0x00000001ef027824 */ /* 0x040fe200078e0202 */
[----:B------:R3:W-:Y:S01]  /*46f0*/  STL [R1+0x28], R5 ;  /* 0x0000280501007387 */ /* 0x0007e20000100800 */
[----:B------:R-:W-:-:S03]  /*4700*/  IMAD.IADD R3, R239, 0x1, R3 ;  /* 0x00000001ef037824 */ /* 0x000fc600078e0203 */
[C---:B------:R-:W-:Y:S01]  /*4710*/  IADD3 R2, R239.reuse, R2, RZ ;  /* 0x00000002ef027210 */ /* 0x040fe20007ffe0ff */
[----:B------:R4:W-:Y:S01]  /*4720*/  STL [R1+0x24], R4 ;  /* 0x0000240401007387 */ /* 0x0009e20000100800 */
[----:B------:R-:W-:-:S03]  /*4730*/  IADD3 R3, R239, R3, RZ ;  /* 0x00000003ef037210 */ /* 0x000fc60007ffe0ff */
[C---:B------:R-:W-:Y:S02]  /*4740*/  IMAD.IADD R2, R239.reuse, 0x1, R2 ;  /* 0x00000001ef027824 */ /* 0x040fe400078e0202 */
[----:B------:R4:W-:Y:S01]  /*4750*/  STL [R1+0x20], R3 ;  /* 0x0000200301007387 */ /* 0x0009e20000100800 */
[C---:B-1----:R-:W-:Y:S01]  /*4760*/  IADD3 R7, R239.reuse, R7, RZ ;  /* 0x00000007ef077210 */ /* 0x042fe20007ffe0ff */
[----:B--2---:R-:W-:-:S04]  /*4770*/  IMAD.IADD R6, R239, 0x1, R6 ;  /* 0x00000001ef067824 */ /* 0x004fc800078e0206 */
[----:B------:R-:W-:Y:S01]  /*4780*/  STL [R1+0x4c], R7 ;  /* 0x00004c0701007387 */ /* 0x000fe20000100800 */
[----:B---3--:R-:W-:-:S03]  /*4790*/  IADD3 R5, R239, R5, RZ ;  /* 0x00000005ef057210 */ /* 0x008fc60007ffe0ff */
[----:B------:R1:W-:Y:S04]  /*47a0*/  STL [R1+0x1c], R2 ;  /* 0x00001c0201007387 */ /* 0x0003e80000100800 */
[----:B------:R-:W-:Y:S01]  /*47b0*/  STL [R1+0x48], R6 ;  /* 0x0000480601007387 */ /* 0x000fe20000100800 */
[----:B----4-:R-:W-:-:S03]  /*47c0*/  IMAD.IADD R4, R239, 0x1, R4 ;  /* 0x00000001ef047824 */ /* 0x010fc600078e0204 */
[----:B------:R2:W-:Y:S01]  /*47d0*/  STL [R1+0x18], R0 ;  /* 0x0000180001007387 */ /* 0x0005e20000100800 */
[----:B------:R-:W-:-:S03]  /*47e0*/  IADD3 R3, R239, R3, RZ ;  /* 0x00000003ef037210 */ /* 0x000fc60007ffe0ff */
[----:B------:R3:W-:Y:S04]  /*47f0*/  STL [R1+0x44], R5 ;  /* 0x0000440501007387 */ /* 0x0007e80000100800 */
[----:B------:R3:W-:Y:S04]  /*4800*/  STL [R1+0x40], R4 ;  /* 0x0000400401007387 */ /* 0x0007e80000100800 */
[----:B------:R3:W-:Y:S01]  /*4810*/  STL [R1+0x3c], R3 ;  /* 0x00003c0301007387 */ /* 0x0007e20000100800 */
[C---:B-1----:R-:W-:Y:S01]  /*4820*/  IMAD.IADD R2, R239.reuse, 0x1, R2 ;  /* 0x00000001ef027824 */ /* 0x042fe200078e0202 */
[----:B--2---:R-:W-:-:S05]  /*4830*/  IADD3 R0, R239, R0, RZ ;  /* 0x00000000ef007210 */ /* 0x004fca0007ffe0ff */
[----:B------:R3:W-:Y:S04]  /*4840*/  STL [R1+0x34], R0 ;  /* 0x0000340001007387 */ /* 0x0007e80000100800 */
[----:B------:R3:W-:Y:S02]  /*4850*/  STL [R1+0x38], R2 ;  /* 0x0000380201007387 */ /* 0x0007e40000100800 */
.L_x_1730:
[----:B---3--:R-:W2:Y:S01]  /*4860*/  LDL R0, [R1+0x6c] ;  /* 0x00006c0001007983 */ /* 0x008ea20000100800 */
[----:B------:R-:W-:Y:S02]  /*4870*/  USHF.L.U32 UR9, UR22, 0x6, URZ ;  /* 0x0000000616097899 */ /* 0x000fe4000800063f */
[----:B------:R-:W-:Y:S02]  /*4880*/  UIADD3 UR10, UR11, -0x61c88647, URZ ;  /* 0x9e3779b90b0a7890 */ /* 0x000fe4000fffe03f */
[----:B------:R-:W-:Y:S01]  /*4890*/  UIADD3 UR9, UR9, 0x40, URZ ;  /* 0x0000004009097890 */ /* 0x000fe2000fffe03f */
[----:B------:R-:W0:Y:S01]  /*48a0*/  LDGDEPBAR ;  /* 0x00000000000079af */ /* 0x000e220000000000 */
[----:B------:R-:W-:Y:S02]  /*48b0*/  UISETP.GE.AND UP3, UPT, UR7, 0x1, UPT ;  /* 0x000000010700788c */ /* 0x000fe4000bf66270 */
[----:B------:R-:W-:Y:S02]  /*48c0*/  UISETP.GE.AND UP0, UPT, UR9, UR8, UPT ;  /* 0x000000080900728c */ /* 0x000fe4000bf06270 */
[----:B------:R-:W-:Y:S01]  /*48d0*/  UIADD3 UR9, UR12, -0x4498517b, URZ ;  /* 0xbb67ae850c097890 */ /* 0x000fe2000fffe03f */
[----:B------:R-:W3:Y:S06]  /*48e0*/  LDL R110, [R1+0x60] ;  /* 0x00006000016e7983 */ /* 0x000eec0000100800 */
[----:B------:R-:W4:Y:S06]  /*48f0*/  LDL R109, [R1+0x68] ;  /* 0x00006800016d7983 */ /* 0x000f2c0000100800 */
[----:B------:R-:W2:Y:S06]  /*4900*/  LDL.64 R114, [R1+0x10] ;  /* 0x0000100001727983 */ /* 0x000eac0000100a00 */
[----:B------:R-:W2:Y:S06]  /*4910*/  LDL.64 R112, [R1+0x58] ;  /* 0x0000580001707983 */ /* 0x000eac0000100a00 */
[----:B--2---:R-:W2:Y:S01]  /*4920*/  LDL R113, [R1+0xc] ;  /* 0x00000c0001717983 */ /* 0x004ea20000100800 */
[----:B------:R-:W-:Y:S05]  /*4930*/  DEPBAR.LE SB0, 0x0 ;  /* 0x000080000000791a */ /* 0x000fea0000000000 */
[----:B------:R-:W-:Y:S01]  /*4940*/  BAR.SYNC.DEFER_BLOCKING 0x0 ;  /* 0x0000000000007b1d */ /* 0x000fe20000010000 */
[----:B------:R-:W-:Y:S02]  /*4950*/  R2P PR, R0, 0x6 ;  /* 0x0000000600007804 */ /* 0x000fe40000000000 */
[----:B------:R-:W-:Y:S02]  /*4960*/  PLOP3.LUT P6, PT, PT, PT, UP0, 0x80, 0x0 ;  /* 0x000000000000781c */ /* 0x000fe40003fcf008 */
[----:B------:R-:W-:Y:S02]  /*4970*/  PLOP3.LUT P4, PT, PT, PT, UP0, 0x80, 0x0 ;  /* 0x000000000000781c */ /* 0x000fe40003f8f008 */
[----:B------:R-:W-:Y:S02]  /*4980*/  SEL R108, R233, 0xffffffe0, !P1 ;  /* 0xffffffe0e96c7807 */ /* 0x000fe40004800000 */
[----:B------:R-:W-:Y:S03]  /*4990*/  SEL R217, R232, 0xffffffc0, !P2 ;  /* 0xffffffc0e8d97807 */ /* 0x000fe60005000000 */
[C---:B------:R-:W-:Y:S02]  /*49a0*/  IMAD.IADD R3, R225.reuse, 0x1, R108 ;  /* 0x00000001e1037824 */ /* 0x040fe400078e026c */
[--C-:B------:R-:W-:Y:S02]  /*49b0*/  IMAD.IADD R2, R225, 0x1, R217.reuse ;  /* 0x00000001e1027824 */ /* 0x100fe400078e02d9 */
[----:B------:R-:W-:Y:S02]  /*49c0*/  IMAD.IADD R0, R3, 0x1, R217 ;  /* 0x0000000103007824 */ /* 0x000fe400078e02d9 */
[----:B------:R-:W-:Y:S01]  /*49d0*/  @P4 ISETP.GE.AND P4, PT, R240, UR8, PT ;  /* 0x00000008f0004c0c */ /* 0x000fe2000bf86270 */
[----:B------:R-:W-:Y:S06]  /*49e0*/  LDSM.16.M88.4 R16, [R225] ;  /* 0x00000000e110783b */ /* 0x000fec0000000200 */
[----:B------:R-:W1:Y:S06]  /*49f0*/  LDSM.16.M88.4 R8, [R224+0x18000] ;  /* 0x01800000e008783b */ /* 0x000e6c0000000200 */
[----:B------:R-:W3:Y:S06]  /*4a00*/  LDSM.16.M88.4 R84, [R224+0x18800] ;  /* 0x01880000e054783b */ /* 0x000eec0000000200 */
[----:B------:R-:W-:Y:S06]  /*4a10*/  LDSM.16.M88.4 R88, [R3] ;  /* 0x000000000358783b */ /* 0x000fec0000000200 */
[----:B------:R-:W4:Y:S06]  /*4a20*/  LDSM.16.M88.4 R92, [R221+0x18000] ;  /* 0x01800000dd5c783b */ /* 0x000f2c0000000200 */
[----:B------:R-:W4:Y:S06]  /*4a30*/  LDSM.16.M88.4 R96, [R221+0x18800] ;  /* 0x01880000dd60783b */ /* 0x000f2c0000000200 */
[----:B------:R-:W-:Y:S06]  /*4a40*/  LDSM.16.M88.4 R100, [R223+0x18000] ;  /* 0x01800000df64783b */ /* 0x000fec0000000200 */
[----:B------:R-:W-:Y:S01]  /*4a50*/  LDSM.16.M88.4 R104, [R223+0x18800] ;  /* 0x01880000df68783b */ /* 0x000fe20000000200 */
[C---:B-1----:R-:W-:Y:S08]  /*4a60*/  HMMA.16816.F32.BF16 R4, R16.reuse, R8, RZ ;  /* 0x000000081004723c */ /* 0x042ff000000418ff */
[C---:B------:R-:W-:Y:S08]  /*4a70*/  HMMA.16816.F32.BF16 R8, R16.reuse, R10, RZ ;  /* 0x0000000a1008723c */ /* 0x040ff000000418ff */
[C---:B---3--:R-:W-:Y:S08]  /*4a80*/  HMMA.16816.F32.BF16 R12, R16.reuse, R84, RZ ;  /* 0x00000054100c723c */ /* 0x048ff000000418ff */
[----:B------:R-:W-:Y:S01]  /*4a90*/  HMMA.16816.F32.BF16 R16, R16, R86, RZ ;  /* 0x000000561010723c */ /* 0x000fe200000418ff */
[----:B------:R-:W1:Y:S07]  /*4aa0*/  LDSM.16.M88.4 R84, [R2] ;  /* 0x000000000254783b */ /* 0x000e6e0000000200 */
[C---:B----4-:R-:W-:Y:S08]  /*4ab0*/  HMMA.16816.F32.BF16 R4, R88.reuse, R92, R4 ;  /* 0x0000005c5804723c */ /* 0x050ff00000041804 */
[C---:B------:R-:W-:Y:S01]  /*4ac0*/  HMMA.16816.F32.BF16 R8, R88.reuse, R94, R8 ;  /* 0x0000005e5808723c */ /* 0x040fe20000041808 */
[----:B------:R-:W-:Y:S07]  /*4ad0*/  LDSM.16.M88.4 R92, [R222+0x18000] ;  /* 0x01800000de5c783b */ /* 0x000fee0000000200 */
[C---:B------:R-:W-:Y:S08]  /*4ae0*/  HMMA.16816.F32.BF16 R12, R88.reuse, R96, R12 ;  /* 0x00000060580c723c */ /* 0x040ff0000004180c */
[----:B------:R-:W-:Y:S01]  /*4af0*/  HMMA.16816.F32.BF16 R16, R88, R98, R16 ;  /* 0x000000625810723c */ /* 0x000fe20000041810 */
[----:B------:R-:W3:Y:S06]  /*4b00*/  LDSM.16.M88.4 R88, [R0] ;  /* 0x000000000058783b */ /* 0x000eec0000000200 */
[----:B------:R-:W4:Y:S01]  /*4b10*/  LDSM.16.M88.4 R96, [R222+0x18800] ;  /* 0x01880000de60783b */ /* 0x000f220000000200 */
[C---:B-1----:R-:W-:Y:S08]  /*4b20*/  HMMA.16816.F32.BF16 R4, R84.reuse, R100, R4 ;  /* 0x000000645404723c */ /* 0x042ff00000041804 */
[C---:B------:R-:W-:Y:S01]  /*4b30*/  HMMA.16816.F32.BF16 R8, R84.reuse, R102, R8 ;  /* 0x000000665408723c */ /* 0x040fe20000041808 */
[----:B------:R-:W-:Y:S07]  /*4b40*/  LDSM.16.M88.4 R100, [R224+0x1a000] ;  /* 0x01a00000e064783b */ /* 0x000fee0000000200 */
[C---:B------:R-:W-:Y:S08]  /*4b50*/  HMMA.16816.F32.BF16 R12, R84.reuse, R104, R12 ;  /* 0x00000068540c723c */ /* 0x040ff0000004180c */
[----:B------:R-:W-:Y:S01]  /*4b60*/  HMMA.16816.F32.BF16 R16, R84, R106, R16 ;  /* 0x0000006a5410723c */ /* 0x000fe20000041810 */
[----:B------:R-:W1:Y:S06]  /*4b70*/  LDSM.16.M88.4 R84, [R225+0x2000] ;  /* 0x00200000e154783b */ /* 0x000e6c0000000200 */
[----:B------:R-:W1:Y:S01]  /*4b80*/  LDSM.16.M88.4 R104, [R224+0x1a800] ;  /* 0x01a80000e068783b */ /* 0x000e620000000200 */
[C---:B---3--:R-:W-:Y:S08]  /*4b90*/  HMMA.16816.F32.BF16 R4, R88.reuse, R92, R4 ;  /* 0x0000005c5804723c */ /* 0x048ff00000041804 */
[C---:B------:R-:W-:Y:S01]  /*4ba0*/  HMMA.16816.F32.BF16 R8, R88.reuse, R94, R8 ;  /* 0x0000005e5808723c */ /* 0x040fe20000041808 */
[----:B------:R-:W-:Y:S07]  /*4bb0*/  LDSM.16.M88.4 R92, [R221+0x1a000] ;  /* 0x01a00000dd5c783b */ /* 0x000fee0000000200 */
[C---:B----4-:R-:W-:Y:S08]  /*4bc0*/  HMMA.16816.F32.BF16 R12, R88.reuse, R96, R12 ;  /* 0x00000060580c723c */ /* 0x050ff0000004180c */
[----:B------:R-:W-:Y:S01]  /*4bd0*/  HMMA.16816.F32.BF16 R16, R88, R98, R16 ;  /* 0x000000625810723c */ /* 0x000fe20000041810 */
[----:B------:R-:W3:Y:S06]  /*4be0*/  LDSM.16.M88.4 R88, [R3+0x2000] ;  /* 0x002000000358783b */ /* 0x000eec0000000200 */
        /* <DEDUP_REMOVED lines=32> */
[C---:B--2---:R-:W-:Y:S08]  /*4df0*/  HMMA.16816.F32.BF16 R12, R84.reuse, R104, R12 ;  /* 0x00000068540c723c */ /* 0x044ff0000004180c */
        /* <DEDUP_REMOVED lines=29> */
[----:B------:R1:W2:Y:S06]  /*4fd0*/  LDSM.16.M88.4 R84, [R2+0x6000] ;  /* 0x006000000254783b */ /* 0x0002ac0000000200 */
[----:B------:R-:W2:Y:S01]  /*4fe0*/  LDSM.16.M88.4 R104, [R223+0x1e800] ;  /* 0x01e80000df68783b */ /* 0x000ea20000000200 */
[C---:B---3--:R-:W-:Y:S08]  /*4ff0*/  HMMA.16816.F32.BF16 R4, R88.reuse, R92, R4 ;  /* 0x0000005c5804723c */ /* 0x048ff00000041804 */
[C---:B------:R-:W-:Y:S01]  /*5000*/  HMMA.16816.F32.BF16 R8, R88.reuse, R94, R8 ;  /* 0x0000005e5808723c */ /* 0x040fe20000041808 */
[----:B------:R-:W-:Y:S07]  /*5010*/  LDSM.16.M88.4 R92, [R222+0x1e000] ;  /* 0x01e00000de5c783b */ /* 0x000fee0000000200 */
[C---:B----4-:R-:W-:Y:S01]  /*5020*/  HMMA.16816.F32.BF16 R12, R88.reuse, R96, R12 ;  /* 0x00000060580c723c */ /* 0x050fe2000004180c */
[----:B-1----:R-:W-:Y:S04]  /*5030*/  IMAD.U32 R2, RZ, RZ, UR7 ;  /* 0x00000007ff027e24 */ /* 0x002fe8000f8e00ff */
[----:B------:R-:W-:Y:S03]  /*5040*/  IMAD R2, R2, 0x40, R110 ;  /* 0x0000004002027824 */ /* 0x000fe600078e026e */
[----:B------:R-:W-:Y:S01]  /*5050*/  HMMA.16816.F32.BF16 R16, R88, R98, R16 ;  /* 0x000000625810723c */ /* 0x000fe20000041810 */
[----:B------:R-:W3:Y:S03]  /*5060*/  LDL R99, [R1+0x64] ;  /* 0x0000640001637983 */ /* 0x000ee60000100800 */
[----:B------:R-:W-:Y:S02]  /*5070*/  IABS R3, R2 ;  /* 0x0000000200037213 */ /* 0x000fe40000000000 */
[C---:B------:R-:W-:Y:S01]  /*5080*/  IADD3 R97, R2.reuse, 0x8, RZ ;  /* 0x0000000802617810 */ /* 0x040fe20007ffe0ff */
[----:B------:R1:W4:Y:S01]  /*5090*/  LDSM.16.M88.4 R88, [R0+0x6000] ;  /* 0x006000000058783b */ /* 0x0003220000000200 */
[C---:B------:R-:W-:Y:S01]  /*50a0*/  IADD3 R96, R2.reuse, 0x7, RZ ;  /* 0x0000000702607810 */ /* 0x040fe20007ffe0ff */
[C---:B--2---:R-:W-:Y:S05]  /*50b0*/  HMMA.16816.F32.BF16 R4, R84.reuse, R100, R4 ;  /* 0x000000645404723c */ /* 0x044fea0000041804 */
[----:B------:R-:W-:Y:S02]  /*50c0*/  ISETP.GE.AND P1, PT, R97, RZ, PT ;  /* 0x000000ff6100720c */ /* 0x000fe40003f26270 */
[----:B------:R-:W-:Y:S01]  /*50d0*/  IMAD.MOV.U32 R101, RZ, RZ, R3 ;  /* 0x000000ffff657224 */ /* 0x000fe200078e0003 */
[C---:B------:R-:W-:Y:S04]  /*50e0*/  HMMA.16816.F32.BF16 R8, R84.reuse, R102, R8 ;  /* 0x000000665408723c */ /* 0x040fe80000041808 */
[C---:B------:R-:W-:Y:S01]  /*50f0*/  IADD3 R3, R2.reuse, -0x1, RZ ;  /* 0xffffffff02037810 */ /* 0x040fe20007ffe0ff */
[----:B------:R-:W-:Y:S03]  /*5100*/  I2F R101, R101 ;  /* 0x0000006500657306 */ /* 0x000fe60000201400 */
[C---:B------:R-:W-:Y:S03]  /*5110*/  HMMA.16816.F32.BF16 R12, R84.reuse, R104, R12 ;  /* 0x00000068540c723c */ /* 0x040fe6000004180c */
[----:B------:R-:W-:Y:S02]  /*5120*/  ISETP.GE.AND P0, PT, R3, RZ, PT ;  /* 0x000000ff0300720c */ /* 0x000fe40003f06270 */
[----:B------:R-:W-:Y:S02]  /*5130*/  @!P1 IADD3 R97, -R2, -0x8, RZ ;  /* 0xfffffff802619810 */ /* 0x000fe40007ffe1ff */
[----:B------:R-:W-:Y:S01]  /*5140*/  ISETP.GE.AND P1, PT, R96, RZ, PT ;  /* 0x000000ff6000720c */ /* 0x000fe20003f26270 */
[----:B------:R-:W-:Y:S01]  /*5150*/  HMMA.16816.F32.BF16 R16, R84, R106, R16 ;  /* 0x0000006a5410723c */ /* 0x000fe20000041810 */
[----:B------:R2:W2:Y:S03]  /*5160*/  I2F R105, R97 ;  /* 0x0000006100697306 */ /* 0x0004a60000201400 */
[C---:B-1----:R-:W-:Y:S03]  /*5170*/  IADD3 R0, R2.reuse, -0x8, RZ ;  /* 0xfffffff802007810 */ /* 0x042fe60007ffe0ff */
[----:B------:R-:W-:Y:S01]  /*5180*/  IMAD.U32 R84, RZ, RZ, UR7 ;  /* 0x00000007ff547e24 */ /* 0x000fe2000f8e00ff */
[----:B------:R-:W-:Y:S02]  /*5190*/  @!P0 IADD3 R3, -R2, 0x1, RZ ;  /* 0x0000000102038810 */ /* 0x000fe40007ffe1ff */
[----:B------:R-:W-:Y:S02]  /*51a0*/  ISETP.GE.AND P0, PT, R0, RZ, PT ;  /* 0x000000ff0000720c */ /* 0x000fe40003f06270 */
[----:B------:R1:W1:Y:S01]  /*51b0*/  I2F R98, R3 ;  /* 0x0000000300627306 */ /* 0x0002620000201400 */
[C---:B------:R-:W-:Y:S01]  /*51c0*/  @!P1 IADD3 R96, -R2.reuse, -0x7, RZ ;  /* 0xfffffff902609810 */ /* 0x040fe20007ffe1ff */
[C---:B----4-:R-:W-:Y:S05]  /*51d0*/  HMMA.16816.F32.BF16 R4, R88.reuse, R92, R4 ;  /* 0x0000005c5804723c */ /* 0x050fea0000041804 */
[C---:B------:R-:W-:Y:S02]  /*51e0*/  IADD3 R85, R2.reuse, -0x11, RZ ;  /* 0xffffffef02557810 */ /* 0x040fe40007ffe0ff */
[----:B------:R-:W-:Y:S01]  /*51f0*/  IADD3 R86, R2, -0x18, RZ ;  /* 0xffffffe802567810 */ /* 0x000fe20007ffe0ff */
[C---:B------:R-:W-:Y:S01]  /*5200*/  HMMA.16816.F32.BF16 R8, R88.reuse, R94, R8 ;  /* 0x0000005e5808723c */ /* 0x040fe20000041808 */
[----:B------:R4:W4:Y:S02]  /*5210*/  I2F R106, R96 ;  /* 0x00000060006a7306 */ /* 0x0009240000201400 */
[----:B------:R-:W-:Y:S01]  /*5220*/  ISETP.GE.AND P3, PT, R85, RZ, PT ;  /* 0x000000ff5500720c */ /* 0x000fe20003f66270 */
[----:B--2---:R-:W-:Y:S01]  /*5230*/  IMAD R97, R84, 0x4, R109 ;  /* 0x0000000454617824 */ /* 0x004fe200078e026d */
[C---:B------:R-:W-:Y:S02]  /*5240*/  IADD3 R84, R2.reuse, -0x9, RZ ;  /* 0xfffffff702547810 */ /* 0x040fe40007ffe0ff */
[----:B------:R-:W-:Y:S02]  /*5250*/  IADD3 R87, R2, -0x19, RZ ;  /* 0xffffffe702577810 */ /* 0x000fe40007ffe0ff */
[----:B------:R-:W-:Y:S02]  /*5260*/  ISETP.GE.AND P5, PT, R84, RZ, PT ;  /* 0x000000ff5400720c */ /* 0x000fe40003fa6270 */
[----:B------:R-:W-:Y:S02]  /*5270*/  ISETP.GE.AND P2, PT, R86, RZ, PT ;  /* 0x000000ff5600720c */ /* 0x000fe40003f46270 */
[C---:B------:R-:W-:Y:S02]  /*5280*/  @!P0 IADD3 R0, -R2.reuse, 0x8, RZ ;  /* 0x0000000802008810 */ /* 0x040fe40007ffe1ff */
[C---:B-1----:R-:W-:Y:S01]  /*5290*/  IADD3 R3, R2.reuse, -0x10, RZ ;  /* 0xfffffff002037810 */ /* 0x042fe20007ffe0ff */
[----:B------:R-:W-:Y:S01]  /*52a0*/  FFMA.FTZ R6, R105, -UR6, R6 ;  /* 0x8000000669067c23 */ /* 0x000fe20008010006 */
[----:B------:R-:W-:Y:S01]  /*52b0*/  ISETP.GE.AND P0, PT, R87, RZ, PT ;  /* 0x000000ff5700720c */ /* 0x000fe20003f06270 */
[----:B------:R-:W1:Y:S01]  /*52c0*/  I2F R100, R0 ;  /* 0x0000000000647306 */ /* 0x000e620000201400 */
[----:B------:R-:W-:Y:S01]  /*52d0*/  ISETP.GE.AND P1, PT, R3, RZ, PT ;  /* 0x000000ff0300720c */ /* 0x000fe20003f26270 */
[----:B------:R-:W-:Y:S01]  /*52e0*/  FFMA.FTZ R4, R101, -UR6, R4 ;  /* 0x8000000665047c23 */ /* 0x000fe20008010004 */
[----:B------:R-:W-:Y:S01]  /*52f0*/  @!P3 IADD3 R85, -R2, 0x11, RZ ;  /* 0x000000110255b810 */ /* 0x000fe20007ffe1ff */
[----:B------:R-:W-:Y:S01]  /*5300*/  FFMA.FTZ R5, R98, -UR6, R5 ;  /* 0x8000000662057c23 */ /* 0x000fe20008010005 */
[----:B------:R-:W-:Y:S01]  /*5310*/  @!P5 IADD3 R84, -R2, 0x9, RZ ;  /* 0x000000090254d810 */ /* 0x000fe20007ffe1ff */
[----:B------:R-:W-:Y:S01]  /*5320*/  FFMA.FTZ R11, R98, -UR6, R11 ;  /* 0x80000006620b7c23 */ /* 0x000fe2000801000b */
[----:B------:R-:W-:Y:S01]  /*5330*/  @!P2 IADD3 R86, -R2, 0x18, RZ ;  /* 0x000000180256a810 */ /* 0x000fe20007ffe1ff */
[----:B----4-:R-:W-:Y:S01]  /*5340*/  IMAD.WIDE.U32 R96, R97, -0x326172a9, RZ ;  /* 0xcd9e8d5761607825 */ /* 0x010fe200078e00ff */
[----:B------:R-:W-:Y:S02]  /*5350*/  PLOP3.LUT P5, PT, PT, PT, UP0, 0x80, 0x0 ;  /* 0x000000000000781c */ /* 0x000fe40003faf008 */
[----:B------:R-:W-:Y:S01]  /*5360*/  PLOP3.LUT P2, PT, PT, PT, UP0, 0x80, 0x0 ;  /* 0x000000000000781c */ /* 0x000fe20003f4f008 */
[----:B------:R-:W-:Y:S01]  /*5370*/  FFMA.FTZ R7, R106, -UR6, R7 ;  /* 0x800000066a077c23 */ /* 0x000fe20008010007 */
[----:B------:R-:W-:Y:S01]  /*5380*/  LOP3.LUT R103, R115, UR10, R96, 0x96, !PT ;  /* 0x0000000a73677c12 */ /* 0x000fe2000f8e9660 */
[----:B------:R-:W-:Y:S01]  /*5390*/  UIADD3 UR10, UR12, 0x76cf5d0a, URZ ;  /* 0x76cf5d0a0c0a7890 */ /* 0x000fe2000fffe03f */
[C---:B------:R-:W-:Y:S01]  /*53a0*/  @!P1 IADD3 R3, -R2.reuse, 0x10, RZ ;  /* 0x0000001002039810 */ /* 0x040fe20007ffe1ff */
[----:B------:R-:W-:Y:S01]  /*53b0*/  I2F R96, R85 ;  /* 0x0000005500607306 */ /* 0x000fe20000201400 */
[----:B------:R-:W-:Y:S01]  /*53c0*/  @!P0 IADD3 R87, -R2, 0x19, RZ ;  /* 0x0000001902578810 */ /* 0x000fe20007ffe1ff */
[----:B------:R-:W-:Y:S01]  /*53d0*/  IMAD.WIDE.U32 R110, R103, -0x2daee0ad, RZ ;  /* 0xd2511f53676e7825 */ /* 0x000fe200078e00ff */
[----:B------:R-:W-:Y:S02]  /*53e0*/  PLOP3.LUT P0, PT, PT, PT, UP0, 0x80, 0x0 ;  /* 0x000000000000781c */ /* 0x000fe40003f0f008 */
[----:B------:R-:W-:Y:S01]  /*53f0*/  PLOP3.LUT P1, PT, PT, PT, UP0, 0x80, 0x0 ;  /* 0x000000000000781c */ /* 0x000fe20003f2f008 */
[----:B------:R-:W-:Y:S01]  /*5400*/  FFMA.FTZ R10, R101, -UR6, R10 ;  /* 0x80000006650a7c23 */ /* 0x000fe2000801000a */
[----:B------:R-:W-:Y:S01]  /*5410*/  PLOP3.LUT P3, PT, PT, PT, UP0, 0x80, 0x0 ;  /* 0x000000000000781c */ /* 0x000fe20003f6f008 */
[----:B-1----:R-:W-:Y:S01]  /*5420*/  FFMA.FTZ R8, R100, -UR6, R8 ;  /* 0x8000000664087c23 */ /* 0x002fe20008010008 */
[----:B------:R-:W-:Y:S02]  /*5430*/  @P6 IADD3 R0, R240, 0x1, RZ ;  /* 0x00000001f0006810 */ /* 0x000fe40007ffe0ff */
[----:B------:R-:W-:Y:S02]  /*5440*/  PLOP3.LUT P6, PT, PT, PT, UP0, 0x80, 0x0 ;  /* 0x000000000000781c */ /* 0x000fe40003fcf008 */
[----:B------:R-:W-:Y:S02]  /*5450*/  @P2 FSEL R4, R4, -INF , !P4 ;  /* 0xff80000004042808 */ /* 0x000fe40006000000 */
[----:B------:R-:W-:Y:S02]  /*5460*/  PLOP3.LUT P2, PT, PT, PT, UP0, 0x80, 0x0 ;  /* 0x000000000000781c */ /* 0x000fe40003f4f008 */
[C---:B------:R-:W-:Y:S02]  /*5470*/  @P0 IADD3 R93, R240.reuse, 0x10, RZ ;  /* 0x00000010f05d0810 */ /* 0x040fe40007ffe0ff */
[----:B------:R-:W-:Y:S02]  /*5480*/  PLOP3.LUT P0, PT, PT, PT, UP0, 0x80, 0x0 ;  /* 0x000000000000781c */ /* 0x000fe40003f0f008 */
[----:B------:R-:W-:Y:S02]  /*5490*/  @P1 IADD3 R92, R240, 0x9, RZ ;  /* 0x00000009f05c1810 */ /* 0x000fe40007ffe0ff */
[----:B------:R-:W-:Y:S02]  /*54a0*/  PLOP3.LUT P1, PT, PT, PT, UP0, 0x80, 0x0 ;  /* 0x000000000000781c */ /* 0x000fe40003f2f008 */
[----:B------:R-:W-:Y:S01]  /*54b0*/  @P6 ISETP.GE.AND P6, PT, R0, UR8, PT ;  /* 0x0000000800006c0c */ /* 0x000fe2000bfc6270 */
[----:B-----5:R-:W-:Y:S01]  /*54c0*/  FMUL.FTZ R0, R252, 1.4426950216293334961 ;  /* 0x3fb8aa3bfc007820 */ /* 0x020fe20000410000 */
[----:B------:R-:W-:Y:S02]  /*54d0*/  @P3 IADD3 R102, R240, 0x11, RZ ;  /* 0x00000011f0663810 */ /* 0x000fe40007ffe0ff */
[----:B------:R-:W-:Y:S02]  /*54e0*/  PLOP3.LUT P3, PT, PT, PT, UP0, 0x80, 0x0 ;  /* 0x000000000000781c */ /* 0x000fe40003f6f008 */
[----:B------:R-:W-:Y:S02]  /*54f0*/  @P2 ISETP.GE.AND P2, PT, R102, UR8, PT ;  /* 0x0000000866002c0c */ /* 0x000fe4000bf46270 */
[----:B------:R-:W-:Y:S02]  /*5500*/  @P0 FSEL R6, R6, -INF , !P4 ;  /* 0xff80000006060808 */ /* 0x000fe40006000000 */
[----:B------:R-:W-:Y:S02]  /*5510*/  PLOP3.LUT P0, PT, PT, PT, UP0, 0x80, 0x0 ;  /* 0x000000000000781c */ /* 0x000fe40003f0f008 */
[----:B------:R-:W-:Y:S02]  /*5520*/  FSETP.NEU.FTZ.AND P4, PT, R251, -INF , PT ;  /* 0xff800000fb00780b */ /* 0x000fe40003f9d000 */
[----:B------:R-:W-:Y:S03]  /*5530*/  @P1 ISETP.GE.AND P1, PT, R92, UR8, PT ;  /* 0x000000085c001c0c */ /* 0x000fe6000bf26270 */
[----:B------:R-:W-:Y:S06]  /*5540*/  @P3 ISETP.GE.AND P3, PT, R93, UR8, PT ;  /* 0x000000085d003c0c */ /* 0x000fec000bf66270 */
[----:B------:R-:W-:Y:S02]  /*5550*/  @P0 FSEL R5, R5, -INF , !P6 ;  /* 0xff80000005050808 */ /* 0x000fe40007000000 */
[----:B------:R-:W-:Y:S04]  /*5560*/  FSETP.NEU.FTZ.AND P0, PT, R252, -INF , PT ;  /* 0xff800000fc00780b */ /* 0x000fe80003f1d000 */
[----:B------:R-:W-:Y:S02]  /*5570*/  FSEL R0, R0, RZ, P0 ;  /* 0x000000ff00007208 */ /* 0x000fe40000000000 */
[----:B------:R-:W-:Y:S03]  /*5580*/  PLOP3.LUT P0, PT, PT, PT, UP0, 0x80, 0x0 ;  /* 0x000000000000781c */ /* 0x000fe60003f0f008 */
[----:B------:R-:W-:Y:S01]  /*5590*/  FFMA.FTZ R6, R6, c[0x0][0x23c], -R0 ;  /* 0x00008f0006067a23 */ /* 0x000fe20000010800 */
[----:B---3--:R-:W-:Y:S02]  /*55a0*/  LOP3.LUT R104, R97, UR11, R99, 0x96, !PT ;  /* 0x0000000b61687c12 */ /* 0x008fe4000f8e9663 */
[----:B------:R1:W-:Y:S10]  /*55b0*/  I2F R97, R3 ;  /* 0x0000000300617306 */ /* 0x0003f40000201400 */
[----:B------:R2:W3:Y:S01]  /*55c0*/  I2F R99, R84 ;  /* 0x0000005400637306 */ /* 0x0004e20000201400 */
[----:B-1----:R-:W-:Y:S05]  /*55d0*/  IMAD.WIDE.U32 R2, R104, -0x2daee0ad, RZ ;  /* 0xd2511f5368027825 */ /* 0x002fea00078e00ff */
[----:B------:R-:W-:Y:S01]  /*55e0*/  LOP3.LUT R103, R3, UR9, R112, 0x96, !PT ;  /* 0x0000000903677c12 */ /* 0x000fe2000f8e9670 */
[----:B------:R-:W-:Y:S01]  /*55f0*/  UIADD3 UR9, UR11, 0x3c6ef372, URZ ;  /* 0x3c6ef3720b097890 */ /* 0x000fe2000fffe03f */
[----:B------:R-:W-:Y:S02]  /*5600*/  LOP3.LUT R3, R111, UR10, R2, 0x96, !PT ;  /* 0x0000000a6f037c12 */ /* 0x000fe4000f8e9602 */
[----:B------:R-:W-:Y:S01]  /*5610*/  I2F R112, R86 ;  /* 0x0000005600707306 */ /* 0x000fe20000201400 */
[----:B------:R-:W-:Y:S01]  /*5620*/  FMUL.FTZ R2, R251, 1.4426950216293334961 ;  /* 0x3fb8aa3bfb027820 */ /* 0x000fe20000410000 */
[----:B--2---:R-:W-:Y:S01]  /*5630*/  @P5 IADD3 R84, R240, 0x8, RZ ;  /* 0x00000008f0545810 */ /* 0x004fe20007ffe0ff */
[----:B------:R-:W-:Y:S01]  /*5640*/  IMAD.WIDE.U32 R92, R103, -0x326172a9, RZ ;  /* 0xcd9e8d57675c7825 */ /* 0x000fe200078e00ff */
[----:B------:R-:W-:Y:S01]  /*5650*/  PLOP3.LUT P5, PT, PT, PT, UP0, 0x80, 0x0 ;  /* 0x000000000000781c */ /* 0x000fe20003faf008 */
[----:B------:R-:W-:Y:S01]  /*5660*/  UIADD3 UR10, UR11, -0x255992d5, URZ ;  /* 0xdaa66d2b0b0a7890 */ /* 0x000fe2000fffe03f */
[----:B------:R-:W-:Y:S01]  /*5670*/  FSEL R2, R2, RZ, P4 ;  /* 0x000000ff02027208 */ /* 0x000fe20002000000 */
[----:B---3--:R-:W-:Y:S01]  /*5680*/  FFMA.FTZ R9, R99, -UR6, R9 ;  /* 0x8000000663097c23 */ /* 0x008fe20008010009 */
[----:B------:R-:W-:Y:S01]  /*5690*/  PLOP3.LUT P4, PT, PT, PT, UP0, 0x80, 0x0 ;  /* 0x000000000000781c */ /* 0x000fe20003f8f008 */
[----:B------:R-:W-:Y:S01]  /*56a0*/  IMAD.WIDE.U32 R94, R3, -0x326172a9, RZ ;  /* 0xcd9e8d57035e7825 */ /* 0x000fe200078e00ff */
[----:B------:R1:W2:Y:S03]  /*56b0*/  I2F R111, R87 ;  /* 0x00000057006f7306 */ /* 0x0002a60000201400 */
[----:B------:R-:W-:Y:S01]  /*56c0*/  FFMA.FTZ R4, R4, c[0x0][0x23c], -R2 ;  /* 0x00008f0004047a23 */ /* 0x000fe20000010802 */
[----:B------:R-:W-:Y:S01]  /*56d0*/  LOP3.LUT R92, R95, UR10, R92, 0x96, !PT ;  /* 0x0000000a5f5c7c12 */ /* 0x000fe2000f8e965c */
[----:B------:R-:W-:Y:S01]  /*56e0*/  FFMA.FTZ R5, R5, c[0x0][0x23c], -R2 ;  /* 0x00008f0005057a23 */ /* 0x000fe20000010802 */
[----:B------:R-:W-:Y:S01]  /*56f0*/  UIADD3 UR10, UR12, -0x126145ec, URZ ;  /* 0xed9eba140c0a7890 */ /* 0x000fe2000fffe03f */
[----:B------:R-:W-:Y:S03]  /*5700*/  @P5 ISETP.GE.AND P5, PT, R84, UR8, PT ;  /* 0x0000000854005c0c */ /* 0x000fe6000bfa6270 */
[----:B------:R3:W4:Y:S01]  /*5710*/  MUFU.EX2 R107, R4 ;  /* 0x00000004006b7308 */ /* 0x0007220000000800 */
[----:B------:R-:W-:Y:S02]  /*5720*/  @P4 FSEL R7, R7, -INF , !P6 ;  /* 0xff80000007074808 */ /* 0x000fe40007000000 */
[----:B------:R-:W-:Y:S02]  /*5730*/  PLOP3.LUT P4, PT, PT, PT, UP0, 0x80, 0x0 ;  /* 0x000000000000781c */ /* 0x000fe40003f8f008 */
[----:B------:R-:W-:Y:S01]  /*5740*/  PLOP3.LUT P6, PT, PT, PT, UP0, 0x80, 0x0 ;  /* 0x000000000000781c */ /* 0x000fe20003fcf008 */
[----:B------:R-:W-:Y:S04]  /*5750*/  FFMA.FTZ R7, R7, c[0x0][0x23c], -R0 ;  /* 0x00008f0007077a23 */ /* 0x000fe80000010800 */
[----:B------:R2:W2:Y:S01]  /*5760*/  MUFU.EX2 R106, R5 ;  /* 0x00000005006a7308 */ /* 0x0004a20000000800 */
[----:B------:R-:W-:Y:S02]  /*5770*/  @P0 FSEL R8, R8, -INF , !P5 ;  /* 0xff80000008080808 */ /* 0x000fe40006800000 */
[----:B------:R-:W-:Y:S01]  /*5780*/  PLOP3.LUT P0, PT, PT, PT, UP0, 0x80, 0x0 ;  /* 0x000000000000781c */ /* 0x000fe20003f0f008 */
[----:B-1----:R-:W1:Y:S02]  /*5790*/  LDSM.16.M88.4 R84, [R222+0x1e800] ;  /* 0x01e80000de54783b */ /* 0x002e640000000200 */
[----:B------:R-:W-:Y:S01]  /*57a0*/  FFMA.FTZ R8, R8, c[0x0][0x23c], -R2 ;  /* 0x00008f0008087a23 */ /* 0x000fe20000010802 */
[----:B------:R-:W-:Y:S02]  /*57b0*/  @P4 FSEL R10, R10, -INF , !P5 ;  /* 0xff8000000a0a4808 */ /* 0x000fe40006800000 */
[----:B------:R-:W-:Y:S01]  /*57c0*/  PLOP3.LUT P5, PT, PT, PT, UP0, 0x80, 0x0 ;  /* 0x000000000000781c */ /* 0x000fe20003faf008 */
[----:B------:R-:W1:Y:S01]  /*57d0*/  MUFU.EX2 R105, R8 ;  /* 0x0000000800697308 */ /* 0x000e620000000800 */
[----:B------:R-:W-:Y:S01]  /*57e0*/  PLOP3.LUT P4, PT, PT, PT, UP0, 0x80, 0x0 ;  /* 0x000000000000781c */ /* 0x000fe20003f8f008 */
[----:B------:R-:W-:Y:S01]  /*57f0*/  FFMA.FTZ R10, R10, c[0x0][0x23c], -R0 ;  /* 0x00008f000a0a7a23 */ /* 0x000fe20000010800 */
[----:B------:R-:W-:Y:S02]  /*5800*/  @P6 IADD3 R3, R240, 0x18, RZ ;  /* 0x00000018f0036810 */ /* 0x000fe40007ffe0ff */
[----:B---3--:R-:W-:Y:S01]  /*5810*/  LOP3.LUT R4, R93, UR9, R114, 0x96, !PT ;  /* 0x000000095d047c12 */ /* 0x008fe2000f8e9672 */
[----:B------:R-:W-:Y:S01]  /*5820*/  IMAD.WIDE.U32 R92, R92, -0x2daee0ad, RZ ;  /* 0xd2511f535c5c7825 */ /* 0x000fe200078e00ff */
[----:B------:R-:W-:Y:S01]  /*5830*/  @P0 FSEL R9, R9, -INF , !P1 ;  /* 0xff80000009090808 */ /* 0x000fe20004800000 */
[----:B------:R-:W-:Y:S01]  /*5840*/  UIADD3 UR9, UR12, 0x32370b8f, URZ ;  /* 0x32370b8f0c097890 */ /* 0x000fe2000fffe03f */
[----:B------:R-:W-:Y:S01]  /*5850*/  PLOP3.LUT P6, PT, PT, PT, UP0, 0x80, 0x0 ;  /* 0x000000000000781c */ /* 0x000fe20003fcf008 */
[----:B------:R-:W-:Y:S01]  /*5860*/  MUFU.EX2 R102, R10 ;  /* 0x0000000a00667308 */ /* 0x000fe20000000800 */
[----:B------:R-:W-:Y:S01]  /*5870*/  PLOP3.LUT P0, PT, PT, PT, UP0, 0x80, 0x0 ;  /* 0x000000000000781c */ /* 0x000fe20003f0f008 */
[----:B------:R-:W-:Y:S01]  /*5880*/  FFMA.FTZ R9, R9, c[0x0][0x23c], -R2 ;  /* 0x00008f0009097a23 */ /* 0x000fe20000010802 */
[----:B------:R-:W-:Y:S01]  /*5890*/  @P5 ISETP.GE.AND P5, PT, R3, UR8, PT ;  /* 0x0000000803005c0c */ /* 0x000fe2000bfa6270 */
[----:B--2---:R-:W-:Y:S01]  /*58a0*/  IMAD.WIDE.U32 R4, R4, -0x2daee0ad, RZ ;  /* 0xd2511f5304047825 */ /* 0x004fe200078e00ff */
[----:B------:R-:W-:Y:S02]  /*58b0*/  @P4 IADD3 R3, R240, 0x19, RZ ;  /* 0x00000019f0034810 */ /* 0x000fe40007ffe0ff */
[----:B------:R-:W-:Y:S01]  /*58c0*/  PLOP3.LUT P4, PT, PT, PT, UP0, 0x80, 0x0 ;  /* 0x000000000000781c */ /* 0x000fe20003f8f008 */
[----:B------:R-:W-:Y:S01]  /*58d0*/  IMAD.MOV.U32 R114, RZ, RZ, c[0x0][0x22c] ;  /* 0x00008b00ff727624 */ /* 0x000fe200078e00ff */
[----:B------:R-:W-:Y:S01]  /*58e0*/  LOP3.LUT R5, R5, UR9, R110, 0x96, !PT ;  /* 0x0000000905057c12 */ /* 0x000fe2000f8e966e */
[----:B------:R-:W-:Y:S01]  /*58f0*/  MUFU.EX2 R104, R9 ;  /* 0x0000000900687308 */ /* 0x000fe20000000800 */
[----:B------:R-:W-:Y:S01]  /*5900*/  UIADD3 UR9, UR11, 0x78dde6e4, URZ ;  /* 0x78dde6e40b097890 */ /* 0x000fe2000fffe03f */
[----:B------:R-:W-:Y:S01]  /*5910*/  @P6 ISETP.GE.AND P6, PT, R3, UR8, PT ;  /* 0x0000000803006c0c */ /* 0x000fe2000bfc6270 */
[----:B------:R-:W-:Y:S01]  /*5920*/  IMAD R114, R114, c[0x0][0x1c0], RZ ;  /* 0x0000700072727a24 */ /* 0x000fe200078e02ff */
[----:B------:R-:W-:Y:S02]  /*5930*/  @P0 FSEL R11, R11, -INF , !P1 ;  /* 0xff8000000b0b0808 */ /* 0x000fe40004800000 */
[----:B------:R-:W-:Y:S01]  /*5940*/  PLOP3.LUT P0, PT, PT, PT, UP0, 0x80, 0x0 ;  /* 0x000000000000781c */ /* 0x000fe20003f0f008 */
[----:B------:R-:W-:Y:S01]  /*5950*/  IMAD.U32 R114, R114, -0x40, RZ ;  /* 0xffffffc072727824 */ /* 0x000fe200078e00ff */
[----:B------:R-:W-:Y:S01]  /*5960*/  PLOP3.LUT P1, PT, PT, PT, UP0, 0x80, 0x0 ;  /* 0x000000000000781c */ /* 0x000fe20003f2f008 */
[----:B------:R-:W-:Y:S01]  /*5970*/  FFMA.FTZ R11, R11, c[0x0][0x23c], -R0 ;  /* 0x00008f000b0b7a23 */ /* 0x000fe20000010800 */
[----:B------:R2:W-:Y:S01]  /*5980*/  MUFU.EX2 R110, R6 ;  /* 0x00000006006e7308 */ /* 0x0005e20000000800 */
[C---:B-1----:R-:W-:Y:S09]  /*5990*/  HMMA.16816.F32.BF16 R12, R88.reuse, R84, R12 ;  /* 0x00000054580c723c */ /* 0x042ff2000004180c */
[----:B------:R1:W3:Y:S01]  /*59a0*/  MUFU.EX2 R109, R7 ;  /* 0x00000007006d7308 */ /* 0x0002e20000000800 */
[----:B------:R-:W-:Y:S09]  /*59b0*/  HMMA.16816.F32.BF16 R16, R88, R86, R16 ;  /* 0x000000565810723c */ /* 0x000ff20000041810 */
[----:B------:R3:W-:Y:S03]  /*59c0*/  MUFU.EX2 R103, R11 ;  /* 0x0000000b00677308 */ /* 0x0007e60000000800 */
[----:B--2---:R-:W-:Y:S01]  /*59d0*/  LOP3.LUT R6, R93, UR10, R4, 0x96, !PT ;  /* 0x0000000a5d067c12 */ /* 0x004fe2000f8e9604 */
[----:B------:R-:W-:Y:S01]  /*59e0*/  IMAD.WIDE.U32 R4, R5, -0x326172a9, RZ ;  /* 0xcd9e8d5705047825 */ /* 0x000fe200078e00ff */
[----:B------:R-:W-:Y:S03]  /*59f0*/  UIADD3 UR10, UR11, 0x1715609d, URZ ;  /* 0x1715609d0b0a7890 */ /* 0x000fe6000fffe03f */
[----:B------:R-:W-:Y:S02]  /*5a00*/  FFMA.FTZ R13, R96, -UR6, R13 ;  /* 0x80000006600d7c23 */ /* 0x000fe4000801000d */
[----:B------:R-:W-:Y:S01]  /*5a10*/  IMAD.WIDE.U32 R84, R6, -0x326172a9, RZ ;  /* 0xcd9e8d5706547825 */ /* 0x000fe200078e00ff */
[----:B------:R-:W-:Y:S01]  /*5a20*/  LOP3.LUT R6, R5, UR9, R94, 0x96, !PT ;  /* 0x0000000905067c12 */ /* 0x000fe2000f8e965e */
[----:B------:R-:W-:Y:S01]  /*5a30*/  UIADD3 UR9, UR12, -0x56f99767, URZ ;  /* 0xa90668990c097890 */ /* 0x000fe2000fffe03f */
[----:B------:R-:W-:Y:S01]  /*5a40*/  @P0 FSEL R13, R13, -INF , !P2 ;  /* 0xff8000000d0d0808 */ /* 0x000fe20005000000 */
[----:B------:R-:W-:Y:S01]  /*5a50*/  FFMA.FTZ R14, R100, -UR6, R14 ;  /* 0x80000006640e7c23 */ /* 0x000fe2000801000e */
[----:B------:R-:W-:Y:S01]  /*5a60*/  PLOP3.LUT P0, PT, PT, PT, UP0, 0x80, 0x0 ;  /* 0x000000000000781c */ /* 0x000fe20003f0f008 */
[----:B------:R-:W-:Y:S01]  /*5a70*/  FFMA.FTZ R15, R99, -UR6, R15 ;  /* 0x80000006630f7c23 */ /* 0x000fe2000801000f */
[----:B------:R-:W-:Y:S01]  /*5a80*/  LOP3.LUT R4, R85, UR10, R4, 0x96, !PT ;  /* 0x0000000a55047c12 */ /* 0x000fe2000f8e9604 */
[----:B-1----:R-:W-:Y:S01]  /*5a90*/  IMAD.WIDE.U32 R6, R6, -0x2daee0ad, RZ ;  /* 0xd2511f5306067825 */ /* 0x002fe200078e00ff */
[----:B------:R-:W-:Y:S01]  /*5aa0*/  @P1 FSEL R14, R14, -INF , !P3 ;  /* 0xff8000000e0e1808 */ /* 0x000fe20005800000 */
[----:B------:R-:W-:Y:S01]  /*5ab0*/  UIADD3 UR10, UR12, 0x646e171e, URZ ;  /* 0x646e171e0c0a7890 */ /* 0x000fe2000fffe03f */
[----:B------:R-:W-:Y:S01]  /*5ac0*/  PLOP3.LUT P1, PT, PT, PT, UP0, 0x80, 0x0 ;  /* 0x000000000000781c */ /* 0x000fe20003f2f008 */
[----:B------:R-:W-:Y:S01]  /*5ad0*/  IMAD.WIDE.U32 R4, R4, -0x2daee0ad, RZ ;  /* 0xd2511f5304047825 */ /* 0x000fe200078e00ff */
[----:B------:R-:W-:Y:S01]  /*5ae0*/  LOP3.LUT R92, R7, UR9, R92, 0x96, !PT ;  /* 0x00000009075c7c12 */ /* 0x000fe2000f8e965c */
[----:B------:R-:W-:Y:S02]  /*5af0*/  ULDC.U8 UR9, c[0x0][0x2d8] ;  /* 0x0000b60000097ab9 */ /* 0x000fe40000000000 */
[----:B------:R-:W-:Y:S01]  /*5b00*/  FFMA.FTZ R17, R111, -UR6, R17 ;  /* 0x800000066f117c23 */ /* 0x000fe20008010011 */
[----:B------:R-:W-:Y:S01]  /*5b10*/  LOP3.LUT R6, R5, UR10, R6, 0x96, !PT ;  /* 0x0000000a05067c12 */ /* 0x000fe2000f8e9606 */
[----:B------:R-:W-:Y:S01]  /*5b20*/  FFMA.FTZ R12, R97, -UR6, R12 ;  /* 0x80000006610c7c23 */ /* 0x000fe2000801000c */
[----:B------:R-:W-:Y:S01]  /*5b30*/  @P0 FSEL R15, R15, -INF , !P2 ;  /* 0xff8000000f0f0808 */ /* 0x000fe20005000000 */
[----:B------:R-:W-:Y:S01]  /*5b40*/  FFMA.FTZ R16, R112, -UR6, R16 ;  /* 0x8000000670107c23 */ /* 0x000fe20008010010 */
[----:B------:R-:W-:Y:S01]  /*5b50*/  PLOP3.LUT P0, PT, PT, PT, UP0, 0x80, 0x0 ;  /* 0x000000000000781c */ /* 0x000fe20003f0f008 */
[----:B------:R-:W-:Y:S01]  /*5b60*/  UIADD3 UR10, UR11, -0x4ab325aa, URZ ;  /* 0xb54cda560b0a7890 */ /* 0x000fe2000fffe03f */
[C---:B------:R-:W-:Y:S01]  /*5b70*/  LOP3.LUT R86, R4.reuse, 0xffff, RZ, 0xc0, !PT ;  /* 0x0000ffff04567812 */ /* 0x040fe200078ec0ff */
[----:B------:R-:W-:Y:S01]  /*5b80*/  FFMA.FTZ R13, R13, c[0x0][0x23c], -R2 ;  /* 0x00008f000d0d7a23 */ /* 0x000fe20000010802 */
[----:B------:R-:W-:Y:S01]  /*5b90*/  SHF.R.U32.HI R85, RZ, 0x10, R4 ;  /* 0x00000010ff557819 */ /* 0x000fe20000011604 */
[----:B------:R-:W-:Y:S01]  /*5ba0*/  FFMA.FTZ R18, R97, -UR6, R18 ;  /* 0x8000000661127c23 */ /* 0x000fe20008010012 */
[----:B------:R-:W-:Y:S01]  /*5bb0*/  LOP3.LUT R3, R4, 0xff, RZ, 0xc0, !PT ;  /* 0x000000ff04037812 */ /* 0x000fe200078ec0ff */
[----:B------:R-:W-:Y:S01]  /*5bc0*/  FFMA.FTZ R19, R96, -UR6, R19 ;  /* 0x8000000660137c23 */ /* 0x000fe20008010013 */
[----:B------:R-:W-:Y:S01]  /*5bd0*/  SHF.R.U32.HI R7, RZ, 0x18, R4 ;  /* 0x00000018ff077819 */ /* 0x000fe20000011604 */
[----:B------:R-:W-:Y:S01]  /*5be0*/  IMAD.WIDE.U32 R4, R92, -0x326172a9, RZ ;  /* 0xcd9e8d575c047825 */ /* 0x000fe200078e00ff */
[----:B------:R-:W-:Y:S01]  /*5bf0*/  PLOP3.LUT P2, PT, PT, PT, UP0, 0x80, 0x0 ;  /* 0x000000000000781c */ /* 0x000fe20003f4f008 */
[----:B------:R-:W-:Y:S01]  /*5c00*/  MUFU.EX2 R98, R13 ;  /* 0x0000000d00627308 */ /* 0x000fe20000000800 */
[----:B------:R-:W-:Y:S01]  /*5c10*/  @P1 FSEL R16, R16, -INF , !P5 ;  /* 0xff80000010101808 */ /* 0x000fe20006800000 */
[--C-:B------:R-:W-:Y:S01]  /*5c20*/  FFMA.FTZ R14, R14, c[0x0][0x23c], -R0.reuse ;  /* 0x00008f000e0e7a23 */ /* 0x100fe20000010800 */
[----:B------:R-:W-:Y:S01]  /*5c30*/  @P0 FSEL R17, R17, -INF , !P6 ;  /* 0xff80000011110808 */ /* 0x000fe20007000000 */
[----:B------:R-:W-:Y:S01]  /*5c40*/  FFMA.FTZ R15, R15, c[0x0][0x23c], -R0 ;  /* 0x00008f000f0f7a23 */ /* 0x000fe20000010800 */
[----:B------:R-:W-:Y:S01]  /*5c50*/  @P4 FSEL R12, R12, -INF , !P3 ;  /* 0xff8000000c0c4808 */ /* 0x000fe20005800000 */
[--C-:B------:R-:W-:Y:S01]  /*5c60*/  FFMA.FTZ R16, R16, c[0x0][0x23c], -R2.reuse ;  /* 0x00008f0010107a23 */ /* 0x100fe20000010802 */
[----:B------:R-:W-:Y:S01]  /*5c70*/  PLOP3.LUT P1, PT, PT, PT, UP0, 0x80, 0x0 ;  /* 0x000000000000781c */ /* 0x000fe20003f2f008 */
[----:B------:R1:W5:Y:S01]  /*5c80*/  LDL R111, [R1+0x4] ;  /* 0x00000400016f7983 */ /* 0x0003620000100800 */
[----:B------:R-:W-:Y:S01]  /*5c90*/  ISETP.LE.U32.AND P4, PT, R3, UR9, PT ;  /* 0x0000000903007c0c */ /* 0x000fe2000bf83070 */
[----:B------:R-:W-:Y:S01]  /*5ca0*/  FFMA.FTZ R12, R12, c[0x0][0x23c], -R2 ;  /* 0x00008f000c0c7a23 */ /* 0x000fe20000010802 */
[----:B------:R-:W-:Y:S01]  /*5cb0*/  LOP3.LUT R3, R5, UR10, R84, 0x96, !PT ;  /* 0x0000000a05037c12 */ /* 0x000fe2000f8e9654 */
[----:B------:R-:W-:Y:S01]  /*5cc0*/  FFMA.FTZ R2, R17, c[0x0][0x23c], -R2 ;  /* 0x00008f0011027a23 */ /* 0x000fe20000010802 */
[----:B------:R-:W-:Y:S01]  /*5cd0*/  ISETP.LE.U32.AND P3, PT, R7, UR9, PT ;  /* 0x0000000907007c0c */ /* 0x000fe2000bf63070 */
[----:B------:R-:W-:Y:S01]  /*5ce0*/  MUFU.EX2 R100, R12 ;  /* 0x0000000c00647308 */ /* 0x000fe20000000800 */
[C---:B------:R-:W-:Y:S01]  /*5cf0*/  LOP3.LUT R7, R3.reuse, 0xff, RZ, 0xc0, !PT ;  /* 0x000000ff03077812 */ /* 0x040fe200078ec0ff */
[----:B------:R-:W-:Y:S01]  /*5d00*/  IMAD.U32 R92, RZ, RZ, UR16 ;  /* 0x00000010ff5c7e24 */ /* 0x000fe2000f8e00ff */
[----:B------:R-:W-:Y:S01]  /*5d10*/  LOP3.LUT R8, R4, 0xffff, RZ, 0xc0, !PT ;  /* 0x0000ffff04087812 */ /* 0x000fe200078ec0ff */
[----:B------:R-:W-:Y:S01]  /*5d20*/  IMAD.U32 R93, RZ, RZ, UR13 ;  /* 0x0000000dff5d7e24 */ /* 0x000fe2000f8e00ff */
[----:B------:R-:W-:Y:S02]  /*5d30*/  LOP3.LUT R5, R3, 0xffff, RZ, 0xc0, !PT ;  /* 0x0000ffff03057812 */ /* 0x000fe400078ec0ff */
[----:B------:R-:W-:Y:S02]  /*5d40*/  @P2 FSEL R18, R18, -INF , !P5 ;  /* 0xff80000012122808 */ /* 0x000fe40006800000 */
[----:B------:R-:W-:Y:S01]  /*5d50*/  ISETP.LE.U32.AND P5, PT, R7, UR9, PT ;  /* 0x0000000907007c0c */ /* 0x000fe2000bfa3070 */
[----:B------:R2:W-:Y:S01]  /*5d60*/  MUFU.EX2 R94, R2 ;  /* 0x00000002005e7308 */ /* 0x0005e20000000800 */
[----:B------:R-:W-:Y:S01]  /*5d70*/  SHF.R.U32.HI R5, RZ, 0x8, R5 ;  /* 0x00000008ff057819 */ /* 0x000fe20000011605 */
[--C-:B------:R-:W-:Y:S01]  /*5d80*/  FFMA.FTZ R18, R18, c[0x0][0x23c], -R0.reuse ;  /* 0x00008f0012127a23 */ /* 0x100fe20000010800 */
[----:B------:R-:W-:Y:S02]  /*5d90*/  @P1 FSEL R19, R19, -INF , !P6 ;  /* 0xff80000013131808 */ /* 0x000fe40007000000 */
[----:B------:R-:W-:Y:S02]  /*5da0*/  LOP3.LUT R5, R5, 0xffff, RZ, 0xc0, !PT ;  /* 0x0000ffff05057812 */ /* 0x000fe400078ec0ff */
[----:B------:R-:W-:Y:S01]  /*5db0*/  LOP3.LUT R9, R4, 0xff, RZ, 0xc0, !PT ;  /* 0x000000ff04097812 */ /* 0x000fe200078ec0ff */
[----:B------:R-:W-:Y:S01]  /*5dc0*/  FFMA.FTZ R0, R19, c[0x0][0x23c], -R0 ;  /* 0x00008f0013007a23 */ /* 0x000fe20000010800 */
[--C-:B------:R-:W-:Y:S01]  /*5dd0*/  SHF.R.U32.HI R10, RZ, 0x10, R4.reuse ;  /* 0x00000010ff0a7819 */ /* 0x100fe20000011604 */
[----:B------:R-:W-:Y:S01]  /*5de0*/  MUFU.EX2 R101, R14 ;  /* 0x0000000e00657308 */ /* 0x000fe20000000800 */
[----:B---3--:R-:W-:Y:S01]  /*5df0*/  SHF.R.U32.HI R11, RZ, 0x18, R4 ;  /* 0x00000018ff0b7819 */ /* 0x008fe20000011604 */
[----:B----4-:R-:W-:Y:S01]  /*5e00*/  @!P5 FADD.FTZ R107, -R107, -RZ ;  /* 0x800000ff6b6bd221 */ /* 0x010fe20000010100 */
[----:B------:R-:W-:Y:S02]  /*5e10*/  ISETP.LE.U32.AND P0, PT, R5, UR9, PT ;  /* 0x0000000905007c0c */ /* 0x000fe4000bf03070 */
[--C-:B------:R-:W-:Y:S02]  /*5e20*/  SHF.R.U32.HI R4, RZ, 0x10, R3.reuse ;  /* 0x00000010ff047819 */ /* 0x100fe40000011603 */
[----:B------:R-:W-:Y:S02]  /*5e30*/  SHF.R.U32.HI R3, RZ, 0x18, R3 ;  /* 0x00000018ff037819 */ /* 0x000fe40000011603 */
[----:B------:R-:W-:Y:S01]  /*5e40*/  ISETP.LE.U32.AND P5, PT, R9, UR9, PT ;  /* 0x0000000909007c0c */ /* 0x000fe2000bfa3070 */
[----:B------:R-:W3:Y:S01]  /*5e50*/  MUFU.EX2 R95, R0 ;  /* 0x00000000005f7308 */ /* 0x000ee20000000800 */
[----:B------:R-:W-:Y:S02]  /*5e60*/  ISETP.LE.U32.AND P6, PT, R3, UR9, PT ;  /* 0x0000000903007c0c */ /* 0x000fe4000bfc3070 */
[----:B------:R-:W-:Y:S02]  /*5e70*/  SHF.R.U32.HI R3, RZ, 0x8, R8 ;  /* 0x00000008ff037819 */ /* 0x000fe40000011608 */
[----:B------:R-:W-:Y:S01]  /*5e80*/  LOP3.LUT R4, R4, 0xff, RZ, 0xc0, !PT ;  /* 0x000000ff04047812 */ /* 0x000fe200078ec0ff */
[----:B------:R-:W-:Y:S01]  /*5e90*/  @!P0 FADD.FTZ R106, -R106, -RZ ;  /* 0x800000ff6a6a8221 */ /* 0x000fe20000010100 */
[----:B------:R-:W-:Y:S02]  /*5ea0*/  LOP3.LUT R3, R3, 0xffff, RZ, 0xc0, !PT ;  /* 0x0000ffff03037812 */ /* 0x000fe400078ec0ff */
[----:B------:R-:W-:Y:S01]  /*5eb0*/  ISETP.LE.U32.AND P2, PT, R4, UR9, PT ;  /* 0x0000000904007c0c */ /* 0x000fe2000bf43070 */
[----:B------:R-:W-:Y:S01]  /*5ec0*/  MUFU.EX2 R99, R15 ;  /* 0x0000000f00637308 */ /* 0x000fe20000000800 */
[----:B--2---:R-:W-:Y:S01]  /*5ed0*/  LOP3.LUT R2, R10, 0xff, RZ, 0xc0, !PT ;  /* 0x000000ff0a027812 */ /* 0x004fe200078ec0ff */
[----:B------:R-:W-:Y:S01]  /*5ee0*/  @!P5 FADD.FTZ R105, -R105, -RZ ;  /* 0x800000ff6969d221 */ /* 0x000fe20000010100 */
[----:B------:R-:W-:Y:S01]  /*5ef0*/  ISETP.LE.U32.AND P0, PT, R3, UR9, PT ;  /* 0x0000000903007c0c */ /* 0x000fe2000bf03070 */
[----:B------:R-:W-:Y:S01]  /*5f00*/  @!P6 FADD.FTZ R109, -R109, -RZ ;  /* 0x800000ff6d6de221 */ /* 0x000fe20000010100 */
[----:B------:R-:W-:Y:S02]  /*5f10*/  LOP3.LUT R4, R6, 0xff, RZ, 0xc0, !PT ;  /* 0x000000ff06047812 */ /* 0x000fe400078ec0ff */
[----:B------:R-:W-:Y:S02]  /*5f20*/  ISETP.LE.U32.AND P5, PT, R11, UR9, PT ;  /* 0x000000090b007c0c */ /* 0x000fe4000bfa3070 */
[----:B------:R-:W-:Y:S01]  /*5f30*/  ISETP.LE.U32.AND P6, PT, R2, UR9, PT ;  /* 0x0000000902007c0c */ /* 0x000fe2000bfc3070 */
[----:B------:R-:W2:Y:S01]  /*5f40*/  MUFU.EX2 R96, R16 ;  /* 0x0000001000607308 */ /* 0x000ea20000000800 */
[----:B------:R-:W-:Y:S01]  /*5f50*/  ISETP.LE.U32.AND P1, PT, R4, UR9, PT ;  /* 0x0000000904007c0c */ /* 0x000fe2000bf23070 */
[----:B------:R-:W-:Y:S01]  /*5f60*/  @!P2 FADD.FTZ R110, -R110, -RZ ;  /* 0x800000ff6e6ea221 */ /* 0x000fe20000010100 */
[--C-:B------:R-:W-:Y:S01]  /*5f70*/  SHF.R.U32.HI R4, RZ, 0x18, R6.reuse ;  /* 0x00000018ff047819 */ /* 0x100fe20000011606 */
[----:B---3--:R-:W-:Y:S01]  /*5f80*/  @!P3 FADD.FTZ R95, -R95, -RZ ;  /* 0x800000ff5f5fb221 */ /* 0x008fe20000010100 */
[----:B------:R-:W-:Y:S01]  /*5f90*/  SHF.R.U32.HI R3, RZ, 0x10, R6 ;  /* 0x00000010ff037819 */ /* 0x000fe20000011606 */
[----:B------:R-:W-:Y:S01]  /*5fa0*/  @!P0 FADD.FTZ R104, -R104, -RZ ;  /* 0x800000ff68688221 */ /* 0x000fe20000010100 */
[----:B------:R-:W-:Y:S02]  /*5fb0*/  LOP3.LUT R6, R6, 0xffff, RZ, 0xc0, !PT ;  /* 0x0000ffff06067812 */ /* 0x000fe400078ec0ff */
[----:B------:R-:W-:Y:S01]  /*5fc0*/  LOP3.LUT R3, R3, 0xff, RZ, 0xc0, !PT ;  /* 0x000000ff03037812 */ /* 0x000fe200078ec0ff */
[----:B------:R-:W-:Y:S01]  /*5fd0*/  @!P5 FADD.FTZ R103, -R103, -RZ ;  /* 0x800000ff6767d221 */ /* 0x000fe20000010100 */
[----:B------:R-:W-:Y:S01]  /*5fe0*/  SHF.R.U32.HI R2, RZ, 0x8, R6 ;  /* 0x00000008ff027819 */ /* 0x000fe20000011606 */
[----:B------:R-:W-:Y:S01]  /*5ff0*/  @!P6 FADD.FTZ R102, -R102, -RZ ;  /* 0x800000ff6666e221 */ /* 0x000fe20000010100 */
[----:B------:R-:W-:Y:S01]  /*6000*/  ISETP.LE.U32.AND P0, PT, R3, UR9, PT ;  /* 0x0000000903007c0c */ /* 0x000fe2000bf03070 */
[----:B------:R-:W-:Y:S01]  /*6010*/  @!P1 FADD.FTZ R100, -R100, -RZ ;  /* 0x800000ff64649221 */ /* 0x000fe20000010100 */
[----:B------:R-:W-:Y:S01]  /*6020*/  LOP3.LUT R3, R85, 0xff, RZ, 0xc0, !PT ;  /* 0x000000ff55037812 */ /* 0x000fe200078ec0ff */
[----:B------:R-:W3:Y:S01]  /*6030*/  MUFU.EX2 R97, R18 ;  /* 0x0000001200617308 */ /* 0x000ee20000000800 */
[----:B------:R-:W-:Y:S02]  /*6040*/  LOP3.LUT R2, R2, 0xffff, RZ, 0xc0, !PT ;  /* 0x0000ffff02027812 */ /* 0x000fe400078ec0ff */
[----:B------:R-:W-:Y:S02]  /*6050*/  SHF.R.U32.HI R0, RZ, 0x8, R86 ;  /* 0x00000008ff007819 */ /* 0x000fe40000011656 */
[----:B------:R-:W-:Y:S02]  /*6060*/  ISETP.LE.U32.AND P6, PT, R2, UR9, PT ;  /* 0x0000000902007c0c */ /* 0x000fe4000bfc3070 */
[----:B------:R-:W-:Y:S01]  /*6070*/  F2FP.RELU.BF16.PACK_AB R2, R109, R110 ;  /* 0x0000006e6d02723e */ /* 0x000fe200000018ff */
[----:B--2---:R-:W-:Y:S01]  /*6080*/  @!P4 FADD.FTZ R96, -R96, -RZ ;  /* 0x800000ff6060c221 */ /* 0x004fe20000010100 */
[----:B------:R-:W-:Y:S01]  /*6090*/  ISETP.LE.U32.AND P5, PT, R3, UR9, PT ;  /* 0x0000000903007c0c */ /* 0x000fe2000bfa3070 */
[----:B------:R-:W-:Y:S01]  /*60a0*/  @!P0 FADD.FTZ R101, -R101, -RZ ;  /* 0x800000ff65658221 */ /* 0x000fe20000010100 */
[----:B------:R-:W-:Y:S01]  /*60b0*/  F2FP.RELU.BF16.PACK_AB R3, R106, R107 ;  /* 0x0000006b6a03723e */ /* 0x000fe200000018ff */
[----:B------:R2:W-:Y:S01]  /*60c0*/  STS [R245+0x2a400], R2 ;  /* 0x02a40002f5007388 */ /* 0x0005e20000000800 */
[----:B------:R-:W-:Y:S02]  /*60d0*/  LOP3.LUT R0, R0, 0xffff, RZ, 0xc0, !PT ;  /* 0x0000ffff00007812 */ /* 0x000fe400078ec0ff */
[----:B------:R-:W-:Y:S02]  /*60e0*/  ISETP.LE.U32.AND P2, PT, R4, UR9, PT ;  /* 0x0000000904007c0c */ /* 0x000fe4000bf43070 */
[----:B------:R-:W-:Y:S01]  /*60f0*/  ISETP.LE.U32.AND P1, PT, R0, UR9, PT ;  /* 0x0000000900007c0c */ /* 0x000fe2000bf23070 */
[----:B------:R4:W-:Y:S01]  /*6100*/  STS [R245+0x2a000], R3 ;  /* 0x02a00003f5007388 */ /* 0x0009e20000000800 */
[----:B------:R-:W-:Y:S01]  /*6110*/  F2FP.RELU.BF16.PACK_AB R0, R104, R105 ;  /* 0x000000696800723e */ /* 0x000fe200000018ff */
[----:B------:R-:W-:Y:S01]  /*6120*/  @!P6 FADD.FTZ R98, -R98, -RZ ;  /* 0x800000ff6262e221 */ /* 0x000fe20000010100 */
[----:B------:R-:W-:Y:S02]  /*6130*/  F2FP.RELU.BF16.PACK_AB R5, R103, R102 ;  /* 0x000000666705723e */ /* 0x000fe400000018ff */
[----:B------:R-:W-:Y:S01]  /*6140*/  LEA R92, P0, R113, R92, 0x2 ;  /* 0x0000005c715c7211 */ /* 0x000fe200078010ff */
[----:B------:R1:W-:Y:S01]  /*6150*/  STS [R250+0x2a000], R0 ;  /* 0x02a00000fa007388 */ /* 0x0003e20000000800 */
[----:B------:R-:W-:Y:S01]  /*6160*/  F2FP.RELU.BF16.PACK_AB R4, R98, R100 ;  /* 0x000000646204723e */ /* 0x000fe200000018ff */
[----:B---3--:R-:W-:Y:S01]  /*6170*/  @!P5 FADD.FTZ R97, -R97, -RZ ;  /* 0x800000ff6161d221 */ /* 0x008fe20000010100 */
[----:B------:R-:W-:Y:S01]  /*6180*/  LEA.HI.X.SX32 R93, R113, R93, 0x2, P0 ;  /* 0x0000005d715d7211 */ /* 0x000fe200000f16ff */
[----:B------:R-:W-:Y:S01]  /*6190*/  @!P2 FADD.FTZ R99, -R99, -RZ ;  /* 0x800000ff6363a221 */ /* 0x000fe20000010100 */
[----:B------:R-:W-:Y:S01]  /*61a0*/  LEA R234, P0, R114, R234, 0x2 ;  /* 0x000000ea72ea7211 */ /* 0x000fe200078010ff */
[----:B------:R-:W-:Y:S01]  /*61b0*/  STS [R250+0x2a400], R5 ;  /* 0x02a40005fa007388 */ /* 0x000fe20000000800 */
[----:B------:R-:W-:Y:S01]  /*61c0*/  @!P1 FADD.FTZ R94, -R94, -RZ ;  /* 0x800000ff5e5e9221 */ /* 0x000fe20000010100 */
[----:B------:R-:W-:Y:S02]  /*61d0*/  FSETP.GE.FTZ.AND P1, PT, R106, RZ, PT ;  /* 0x000000ff6a00720b */ /* 0x000fe40003f36000 */
[----:B------:R-:W-:Y:S02]  /*61e0*/  FSETP.GE.FTZ.AND P5, PT, R105, RZ, PT ;  /* 0x000000ff6900720b */ /* 0x000fe40003fb6000 */
[----:B------:R-:W-:Y:S01]  /*61f0*/  STS [R248+0x2a000], R4 ;  /* 0x02a00004f8007388 */ /* 0x000fe20000000800 */
[----:B--2---:R-:W-:Y:S02]  /*6200*/  F2FP.RELU.BF16.PACK_AB R2, R94, R96 ;  /* 0x000000605e02723e */ /* 0x004fe400000018ff */
[----:B------:R-:W-:Y:S02]  /*6210*/  FSETP.GE.FTZ.AND P2, PT, R107, RZ, PT ;  /* 0x000000ff6b00720b */ /* 0x000fe40003f56000 */
[----:B------:R-:W-:Y:S02]  /*6220*/  LEA.HI.X.SX32 R235, R114, R235, 0x2, P0 ;  /* 0x000000eb72eb7211 */ /* 0x000fe400000f16ff */
[----:B----4-:R-:W-:Y:S02]  /*6230*/  F2FP.RELU.BF16.PACK_AB R3, R99, R101 ;  /* 0x000000656303723e */ /* 0x010fe400000018ff */
[----:B------:R-:W-:Y:S02]  /*6240*/  FSETP.GE.FTZ.AND P0, PT, R94, RZ, PT ;  /* 0x000000ff5e00720b */ /* 0x000fe40003f16000 */
[----:B------:R-:W-:Y:S01]  /*6250*/  FSETP.GE.FTZ.AND P3, PT, R100, RZ, PT ;  /* 0x000000ff6400720b */ /* 0x000fe20003f76000 */
[----:B------:R2:W-:Y:S01]  /*6260*/  STS [R248+0x2a400], R3 ;  /* 0x02a40003f8007388 */ /* 0x0005e20000000800 */
[----:B-1----:R-:W-:Y:S02]  /*6270*/  F2FP.RELU.BF16.PACK_AB R0, R95, R97 ;  /* 0x000000615f00723e */ /* 0x002fe400000018ff */
[----:B------:R-:W-:Y:S03]  /*6280*/  FSETP.GE.FTZ.AND P4, PT, R104, RZ, PT ;  /* 0x000000ff6800720b */ /* 0x000fe60003f96000 */
[----:B------:R-:W-:Y:S06]  /*6290*/  STS [R249+0x2a000], R2 ;  /* 0x02a00002f9007388 */ /* 0x000fec0000000800 */
[----:B------:R1:W-:Y:S06]  /*62a0*/  STS [R249+0x2a400], R0 ;  /* 0x02a40000f9007388 */ /* 0x0003ec0000000800 */
[----:B------:R-:W-:Y:S06]  /*62b0*/  LDSM.16.M88.4 R16, [R228+0x10000] ;  /* 0x01000000e410783b */ /* 0x000fec0000000200 */
[----:B------:R-:W3:Y:S01]  /*62c0*/  LDSM.16.M88.4 R8, [R224+0x20000] ;  /* 0x02000000e008783b */ /* 0x000ee20000000200 */
[C-C-:B--2---:R-:W-:Y:S05]  /*62d0*/  IMAD.IADD R3, R217.reuse, 0x1, R228.reuse ;  /* 0x00000001d9037824 */ /* 0x144fea00078e02e4 */
[----:B------:R-:W2:Y:S01]  /*62e0*/  LDSM.16.M88.4 R84, [R224+0x20800] ;  /* 0x02080000e054783b */ /* 0x000ea20000000200 */
[----:B-1----:R-:W-:Y:S04]  /*62f0*/  IMAD.IADD R0, R108, 0x1, R228 ;  /* 0x000000016c007824 */ /* 0x002fe800078e02e4 */
[----:B------:R-:W-:Y:S01]  /*6300*/  IMAD.IADD R2, R217, 0x1, R0 ;  /* 0x00000001d9027824 */ /* 0x000fe200078e0200 */
[----:B------:R-:W-:Y:S01]  /*6310*/  LDSM.16.M88.4 R88, [R0+0x10000] ;  /* 0x010000000058783b */ /* 0x000fe20000000200 */
[C---:B---3--:R-:W-:Y:S08]  /*6320*/  HMMA.16816.F32.BF16 R4, R16.reuse, R8, RZ ;  /* 0x000000081004723c */ /* 0x048ff000000418ff */
        /* <DEDUP_REMOVED lines=94> */
[----:B------:R-:W-:Y:S06]  /*6910*/  LDSM.16.M88.4 R84, [R3+0x16000] ;  /* 0x016000000354783b */ /* 0x000fec0000000200 */
[----:B------:R-:W2:Y:S02]  /*6920*/  LDSM.16.M88.4 R88, [R223+0x26000] ;  /* 0x02600000df58783b */ /* 0x000ea40000000200 */
        /* <DEDUP_REMOVED lines=8> */
[C---:B----4-:R-:W-:Y:S05]  /*69b0*/  HMMA.16816.F32.BF16 R4, R84.reuse, R88, R4 ;  /* 0x000000585404723c */ /* 0x050fea0000041804 */
[----:B-1----:R1:W5:Y:S06]  /*69c0*/  LDL R93, [R1] ;  /* 0x00000000015d7983 */ /* 0x00236c0000100800 */
[----:B------:R1:W5:Y:S01]  /*69d0*/  LDL R92, [R1+0x8] ;  /* 0x00000800015c7983 */ /* 0x0003620000100800 */
[C---:B------:R-:W-:Y:S05]  /*69e0*/  HMMA.16816.F32.BF16 R8, R84.reuse, R90, R8 ;  /* 0x0000005a5408723c */ /* 0x040fea0000041808 */
[----:B------:R-:W4:Y:S03]  /*69f0*/  LDSM.16.M88.4 R88, [R222+0x26800] ;  /* 0x02680000de58783b */ /* 0x000f260000000200 */
[C---:B----4-:R-:W-:Y:S08]  /*6a00*/  HMMA.16816.F32.BF16 R12, R84.reuse, R88, R12 ;  /* 0x00000058540c723c */ /* 0x050ff0000004180c */
[----:B------:R-:W-:Y:S08]  /*6a10*/  HMMA.16816.F32.BF16 R16, R84, R90, R16 ;  /* 0x0000005a5410723c */ /* 0x000ff00000041810 */
[C---:B---3--:R-:W-:Y:S04]  /*6a20*/  FADD.FTZ R10, -R0.reuse, R10 ;  /* 0x0000000a000a7221 */ /* 0x048fe80000010100 */
[----:B------:R-:W-:Y:S02]  /*6a30*/  FADD.FTZ R6, -R0, R6 ;  /* 0x0000000600067221 */ /* 0x000fe40000010100 */
[C---:B--2---:R-:W-:Y:S02]  /*6a40*/  FADD.FTZ R3, -R2.reuse, R5 ;  /* 0x0000000502037221 */ /* 0x044fe40000010100 */
[C---:B------:R-:W-:Y:S02]  /*6a50*/  FADD.FTZ R4, -R2.reuse, R4 ;  /* 0x0000000402047221 */ /* 0x040fe40000010100 */
[----:B------:R-:W-:Y:S01]  /*6a60*/  FADD.FTZ R5, -R2, R12 ;  /* 0x0000000c02057221 */ /* 0x000fe20000010100 */
[-C--:B------:R-:W-:Y:S02]  /*6a70*/  FSEL R3, R3, R2.reuse, P1 ;  /* 0x0000000203037208 */ /* 0x080fe40000800000 */
[----:B------:R-:W-:Y:S02]  /*6a80*/  FSETP.GE.FTZ.AND P1, PT, R96, RZ, PT ;  /* 0x000000ff6000720b */ /* 0x000fe40003f36000 */
[-C--:B------:R-:W-:Y:S01]  /*6a90*/  FSEL R4, R4, R2.reuse, P2 ;  /* 0x0000000204047208 */ /* 0x080fe20001000000 */
[----:B------:R-:W-:Y:S01]  /*6aa0*/  FMUL.FTZ R90, R106, R3 ;  /* 0x000000036a5a7220 */ /* 0x000fe20000410000 */
[----:B------:R-:W-:Y:S01]  /*6ab0*/  FSETP.GE.FTZ.AND P2, PT, R98, RZ, PT ;  /* 0x000000ff6200720b */ /* 0x000fe20003f56000 */
[C---:B------:R-:W-:Y:S01]  /*6ac0*/  FADD.FTZ R3, -R2.reuse, R8 ;  /* 0x0000000802037221 */ /* 0x040fe20000010100 */
[----:B------:R-:W-:Y:S01]  /*6ad0*/  FSEL R5, R5, R2, P3 ;  /* 0x0000000205057208 */ /* 0x000fe20001800000 */
[C---:B------:R-:W-:Y:S01]  /*6ae0*/  FADD.FTZ R8, -R2.reuse, R9 ;  /* 0x0000000902087221 */ /* 0x040fe20000010100 */
[----:B------:R-:W-:Y:S01]  /*6af0*/  FSETP.GE.FTZ.AND P3, PT, R99, RZ, PT ;  /* 0x000000ff6300720b */ /* 0x000fe20003f76000 */
[----:B------:R-:W-:Y:S01]  /*6b00*/  FMUL.FTZ R91, R107, R4 ;  /* 0x000000046b5b7220 */ /* 0x000fe20000410000 */
[-C--:B------:R-:W-:Y:S01]  /*6b10*/  FSEL R9, R3, R2.reuse, P5 ;  /* 0x0000000203097208 */ /* 0x080fe20002800000 */
[----:B------:R-:W-:Y:S01]  /*6b20*/  FADD.FTZ R3, -R2, R16 ;  /* 0x0000001002037221 */ /* 0x000fe20000010100 */
[-C--:B------:R-:W-:Y:S01]  /*6b30*/  FSEL R8, R8, R2.reuse, P4 ;  /* 0x0000000208087208 */ /* 0x080fe20002000000 */
[----:B------:R-:W-:Y:S01]  /*6b40*/  FADD.FTZ R4, -R2, R13 ;  /* 0x0000000d02047221 */ /* 0x000fe20000010100 */
[----:B------:R-:W-:Y:S01]  /*6b50*/  FSETP.GE.FTZ.AND P4, PT, R101, RZ, PT ;  /* 0x000000ff6500720b */ /* 0x000fe20003f96000 */
[----:B------:R-:W-:Y:S01]  /*6b60*/  FMUL.FTZ R88, R100, R5 ;  /* 0x0000000564587220 */ /* 0x000fe20000410000 */
[-C--:B------:R-:W-:Y:S01]  /*6b70*/  FSEL R3, R3, R2.reuse, P1 ;  /* 0x0000000203037208 */ /* 0x080fe20000800000 */
[----:B------:R-:W-:Y:S01]  /*6b80*/  FADD.FTZ R5, -R0, R11 ;  /* 0x0000000b00057221 */ /* 0x000fe20000010100 */
[----:B------:R-:W-:Y:S01]  /*6b90*/  FSETP.GE.FTZ.AND P1, PT, R109, RZ, PT ;  /* 0x000000ff6d00720b */ /* 0x000fe20003f36000 */
[----:B------:R-:W-:Y:S01]  /*6ba0*/  FMUL.FTZ R89, R105, R9 ;  /* 0x0000000969597220 */ /* 0x000fe20000410000 */
[----:B------:R-:W-:Y:S01]  /*6bb0*/  FSEL R4, R4, R2, P2 ;  /* 0x0000000204047208 */ /* 0x000fe20001000000 */
[----:B------:R-:W-:Y:S01]  /*6bc0*/  FMUL.FTZ R85, R96, R3 ;  /* 0x0000000360557220 */ /* 0x000fe20000410000 */
[----:B------:R-:W-:Y:S01]  /*6bd0*/  FSETP.GE.FTZ.AND P2, PT, R110, RZ, PT ;  /* 0x000000ff6e00720b */ /* 0x000fe20003f56000 */
[----:B------:R-:W-:Y:S02]  /*6be0*/  FADD.FTZ R3, -R0, R7 ;  /* 0x0000000700037221 */ /* 0x000fe40000010100 */
[----:B------:R-:W-:Y:S01]  /*6bf0*/  @P0 FADD.FTZ R2, -R2, R17 ;  /* 0x0000001102020221 */ /* 0x000fe20000010100 */
[----:B------:R-:W-:Y:S01]  /*6c00*/  FSETP.GE.FTZ.AND P0, PT, R102, RZ, PT ;  /* 0x000000ff6600720b */ /* 0x000fe20003f16000 */
[----:B------:R-:W-:Y:S01]  /*6c10*/  FMUL.FTZ R86, R98, R4 ;  /* 0x0000000462567220 */ /* 0x000fe20000410000 */
[----:B------:R-:W-:Y:S01]  /*6c20*/  FSEL R3, R3, R0, P1 ;  /* 0x0000000003037208 */ /* 0x000fe20000800000 */
[----:B------:R-:W-:Y:S01]  /*6c30*/  FMUL.FTZ R84, R94, R2 ;  /* 0x000000025e547220 */ /* 0x000fe20000410000 */
[----:B------:R-:W-:Y:S01]  /*6c40*/  FSETP.GE.FTZ.AND P1, PT, R103, RZ, PT ;  /* 0x000000ff6700720b */ /* 0x000fe20003f36000 */
[----:B------:R-:W-:Y:S01]  /*6c50*/  FADD.FTZ R4, -R0, R14 ;  /* 0x0000000e00047221 */ /* 0x000fe20000010100 */
[-C--:B------:R-:W-:Y:S01]  /*6c60*/  FSEL R2, R10, R0.reuse, P0 ;  /* 0x000000000a027208 */ /* 0x080fe20000000000 */
        /* <DEDUP_REMOVED lines=9> */
[----:B------:R-:W-:Y:S01]  /*6d00*/  FSETP.GE.FTZ.AND P2, PT, R97, RZ, PT ;  /* 0x000000ff6100720b */ /* 0x000fe20003f56000 */
[----:B------:R-:W-:Y:S01]  /*6d10*/  FMUL.FTZ R14, R103, R5 ;  /* 0x00000005670e7220 */ /* 0x000fe20000410000 */
[----:B------:R-:W-:Y:S01]  /*6d20*/  FSEL R4, R4, R0, P4 ;  /* 0x0000000004047208 */ /* 0x000fe20002000000 */
[----:B------:R-:W-:Y:S01]  /*6d30*/  FMUL.FTZ R17, R110, R6 ;  /* 0x000000066e117220 */ /* 0x000fe20000410000 */
[-C--:B------:R-:W-:Y:S02]  /*6d40*/  FSEL R3, R3, R0.reuse, P3 ;  /* 0x0000000003037208 */ /* 0x080fe40001800000 */
        /* <DEDUP_REMOVED lines=102> */
.L_x_1728:
        /* <DEDUP_REMOVED lines=136> */
[CC--:B------:R-:W-:Y:S01]  /*7c30*/  @!P4 LEA.HI.X R11, R0.reuse, R244.reuse, R4, 0x1, P6 ;  /* 0x000000f4000bc211 */ /* 0x0c0fe200030f0c04 */
        /* <DEDUP_REMOVED lines=36> */
.L_x_1729:
[----:B------:R-:W-:Y:S01]  /*7e80*/  LDSM.16.M88.4 R128, [R229] ;  /* 0x00000000e580783b */ /* 0x000fe20000000200 */
[----:B-1----:R-:W-:Y:S01]  /*7e90*/  IMAD.MOV.U32 R2, RZ, RZ, R113 ;  /* 0x000000ffff027224 */ /* 0x002fe200078e0071 */
[----:B------:R-:W-:Y:S01]  /*7ea0*/  @UP3 UIADD3 UR10, UP0, UR14, -0x100, URZ ;  /* 0xffffff000e0a3890 */ /* 0x000fe2000ff1e03f */
[----:B------:R-:W-:Y:S02]  /*7eb0*/  IMAD.IADD R0, R229, 0x1, R108 ;  /* 0x00000001e5007824 */ /* 0x000fe400078e026c */
[----:B------:R-:W1:Y:S01]  /*7ec0*/  LDSM.16.MT88.4 R16, [R216+0x18000] ;  /* 0x01800000d810783b */ /* 0x000e620000004200 */
[----:B------:R-:W-:Y:S01]  /*7ed0*/  IMAD.MOV.U32 R3, RZ, RZ, 0x4 ;  /* 0x00000004ff037424 */ /* 0x000fe200078e00ff */
[----:B------:R-:W-:Y:S02]  /*7ee0*/  @UP3 UIADD3.X UR9, UR15, -0x1, URZ, UP0, !UPT ;  /* 0xffffffff0f093890 */ /* 0x000fe400087fe43f */
[----:B------:R-:W-:Y:S01]  /*7ef0*/  @UP3 UMOV UR14, UR10 ;  /* 0x0000000a000e3c82 */ /* 0x000fe20008000000 */
[----:B------:R-:W2:Y:S04]  /*7f00*/  LDSM.16.M88.4 R124, [R229+0x1000] ;  /* 0x00100000e57c783b */ /* 0x000ea80000000200 */
[----:B------:R-:W-:Y:S01]  /*7f10*/  @UP3 UMOV UR15, UR9 ;  /* 0x00000009000f3c82 */ /* 0x000fe20008000000 */
[----:B------:R-:W3:Y:S01]  /*7f20*/  LDSM.16.MT88.4 R96, [R216+0x1a000] ;  /* 0x01a00000d860783b */ /* 0x000ee20000004200 */
[----:B------:R-:W-:Y:S04]  /*7f30*/  ULOP3.LUT UR9, UR7, 0x1, URZ, 0xc0, !UPT ;  /* 0x0000000107097892 */ /* 0x000fe8000f8ec03f */
[----:B------:R-:W4:Y:S01]  /*7f40*/  LDSM.16.MT88.4 R112, [R216+0x1c000] ;  /* 0x01c00000d870783b */ /* 0x000f220000004200 */
[----:B------:R-:W-:Y:S02]  /*7f50*/  UISETP.NE.U32.AND UP0, UPT, UR9, 0x1, UPT ;  /* 0x000000010900788c */ /* 0x000fe4000bf05070 */
[----:B------:R-:W-:Y:S02]  /*7f60*/  UIADD3 UR9, UR7, -0x1, URZ ;  /* 0xffffffff07097890 */ /* 0x000fe4000fffe03f */
        /* <DEDUP_REMOVED lines=12> */
[-C--:B-----5:R-:W-:Y:S08]  /*8030*/  HMMA.16816.F32.BF16 R92, R124, R98.reuse, RZ ;  /* 0x000000627c5c723c */ /* 0x0a0ff000000418ff */
        /* <DEDUP_REMOVED lines=72> */
[----:B------:R-:W-:Y:S02]  /*84c0*/  IMAD R207, R207, 0x28, RZ ;  /* 0x00000028cfcf7824 */ /* 0x000fe400078e02ff */
[-C--:B------:R-:W-:Y:S04]  /*84d0*/  HMMA.16816.F32.BF16 R92, R212, R198.reuse, R92 ;  /* 0x000000c6d45c723c */ /* 0x080fe8000004185c */
[----:B------:R-:W-:Y:S01]  /*84e0*/  @P1 IMAD.WIDE R196, R2, R3, UR14 ;  /* 0x0000000e02c41e25 */ /* 0x000fe2000f8e0203 */
[CC--:B------:R-:W-:Y:S03]  /*84f0*/  LEA R2, P2, R239.reuse, R234.reuse, 0x2 ;  /* 0x000000eaef027211 */ /* 0x0c0fe600078410ff */
[C---:B------:R-:W-:Y:S01]  /*8500*/  HMMA.16816.F32.BF16 R96, R200.reuse, R198, R96 ;  /* 0x000000c6c860723c */ /* 0x040fe20000041860 */
[----:B------:R1:W5:Y:S03]  /*8510*/  @P1 LDG.E R251, [R196.64] ;  /* 0x00000004c4fb1981 */ /* 0x000366000c1e1900 */
[-C--:B------:R-:W-:Y:S02]  /*8520*/  LEA.HI.X.SX32 R3, R239, R235.reuse, 0x2, P2 ;  /* 0x000000ebef037211 */ /* 0x080fe400010f16ff */
[----:B------:R1:W5:Y:S02]  /*8530*/  @P1 LDG.E R252, [R196.64+0x20] ;  /* 0x00002004c4fc1981 */ /* 0x000364000c1e1900 */
        /* <DEDUP_REMOVED lines=403> */
[----:B------:R-:W-:Y:S01]  /*9e70*/  F2FP.BF16.PACK_AB R13, R13, R84 ;  /* 0x000000540d0d723e */ /* 0x000fe200000010ff */
[----:B------:R-:W-:Y:S01]  /*9e80*/  FMUL.FTZ R15, R55, c[0x0][0x2dc] ;  /* 0x0000b700370f7a20 */ /* 0x000fe20000410000 */
[----:B------:R-:W-:Y:S01]  /*9e90*/  PLOP3.LUT P0, PT, PT, PT, UP0, 0x80, 0x0 ;  /* 0x000000000000781c */ /* 0x000fe20003f0f008 */
[----:B------:R-:W-:Y:S01]  /*9ea0*/  FMUL.FTZ R134, R134, c[0x0][0x2e0] ;  /* 0x0000b80086867a20 */ /* 0x000fe20000410000 */
[----:B------:R-:W-:Y:S01]  /*9eb0*/  F2FP.BF16.PACK_AB R59, R59, R132 ;  /* 0x000000843b3b723e */ /* 0x000fe200000010ff */
[----:B------:R-:W-:Y:S01]  /*9ec0*/  BAR.SYNC.DEFER_BLOCKING 0x0 ;  /* 0x0000000000007b1d */ /* 0x000fe20000010000 */
[----:B------:R-:W-:Y:S01]  /*9ed0*/  FMUL.FTZ R58, R135, c[0x0][0x2e0] ;  /* 0x0000b800873a7a20 */ /* 0x000fe20000410000 */
[----:B------:R-:W-:Y:S01]  /*9ee0*/  @UP0 UIADD3 UR9, UR17, UR27, URZ ;  /* 0x0000001b11090290 */ /* 0x000fe2000fffe03f */
[----:B------:R-:W-:Y:S02]  /*9ef0*/  FMUL.FTZ R86, R54, c[0x0][0x2dc] ;  /* 0x0000b70036567a20 */ /* 0x000fe40000410000 */
[----:B------:R-:W-:Y:S01]  /*9f00*/  FMUL.FTZ R144, R144, c[0x0][0x2e0] ;  /* 0x0000b80090907a20 */ /* 0x000fe20000410000 */
[----:B------:R-:W-:Y:S01]  /*9f10*/  F2FP.BF16.PACK_AB R58, R58, R134 ;  /* 0x000000863a3a723e */ /* 0x000fe200000010ff */
        /* <DEDUP_REMOVED lines=8> */
[----:B------:R-:W-:-:S02]  /*9fa0*/  FMUL.FTZ R85, R56, c[0x0][0x2dc] ;  /* 0x0000b70038557a20 */ /* 0x000fc40000410000 */
        /* <DEDUP_REMOVED lines=8> */
[----:B------:R-:W-:Y:S02]  /*a030*/  FMUL.FTZ R56, R139, c[0x0][0x2e0] ;  /* 0x0000b8008b387a20 */ /* 0x000fe40000410000 */
        /* <DEDUP_REMOVED lines=243> */
.L_x_1731:
        /* <DEDUP_REMOVED lines=19> */
.L_x_1732:
        /* <DEDUP_REMOVED lines=15> */
[----:B------:R-:W-:Y:S01]  /*b190*/  ULDC.64 UR10, c[0x0][0x3b8] ;  /* 0x0000ee00000a7ab9 */ /* 0x000fe20000000a00 */
[----:B------:R-:W-:Y:S01]  /*b1a0*/  BAR.SYNC.DEFER_BLOCKING 0x0 ;  /* 0x0000000000007b1d */ /* 0x000fe20000010000 */
[----:B------:R-:W-:Y:S01]  /*b1b0*/  IADD3 R2, P0, R2, UR15, RZ ;  /* 0x0000000f02027c10 */ /* 0x000fe2000ff1e0ff */
[----:B------:R-:W-:Y:S01]  /*b1c0*/  IMAD.U32 R6, RZ, RZ, UR7 ;  /* 0x00000007ff067e24 */ /* 0x000fe2000f8e00ff */
[----:B------:R-:W-:Y:S01]  /*b1d0*/  UIMAD UR7, UR9, UR10, URZ ;  /* 0x0000000a090772a4 */ /* 0x000fe2000f8e023f */
[C---:B------:R-:W-:Y:S02]  /*b1e0*/  IADD3 R11, R246.reuse, 0x40, RZ ;  /* 0x00000040f60b7810 */ /* 0x040fe40007ffe0ff */
[----:B------:R-:W-:Y:S01]  /*b1f0*/  IADD3 R29, R246, 0xc0, RZ ;  /* 0x000000c0f61d7810 */ /* 0x000fe20007ffe0ff */
[----:B------:R-:W-:Y:S01]  /*b200*/  UIMAD UR7, UR35, UR11, UR7 ;  /* 0x0000000b230772a4 */ /* 0x000fe2000f8e0207 */
[----:B------:R-:W-:Y:S01]  /*b210*/  IADD3.X R3, R3, UR16, R6, P0, !PT ;  /* 0x0000001003037c10 */ /* 0x000fe200087fe406 */
[----:B------:R-:W-:-:S02]  /*b220*/  IMAD.U32 R6, RZ, RZ, UR35 ;  /* 0x00000023ff067e24 */ /* 0x000fc4000f8e00ff */
        /* <DEDUP_REMOVED lines=41> */
.L_x_1734:
[----:B--23--:R-:W-:Y:S05]  /*b4c0*/  BSYNC B0 ;  /* 0x0000000000007941 */ /* 0x00cfea0003800000 */
.L_x_1733:
        /* <DEDUP_REMOVED lines=21> */
.L_x_1736:
[----:B------:R-:W-:Y:S05]  /*b620*/  BSYNC B0 ;  /* 0x0000000000007941 */ /* 0x000fea0003800000 */
.L_x_1735:
        /* <DEDUP_REMOVED lines=32> */
.L_x_1738:
[----:B------:R-:W-:Y:S05]  /*b830*/  BSYNC B0 ;  /* 0x0000000000007941 */ /* 0x000fea0003800000 */
.L_x_1737:
        /* <DEDUP_REMOVED lines=21> */
.L_x_1709:
        /* <DEDUP_REMOVED lines=20> */
.L_x_1740:
        /* <DEDUP_REMOVED lines=18> */
.L_x_1741:
        /* <DEDUP_REMOVED lines=13> */
[----:B------:R-:W-:Y:S01]  /*bcc0*/  IADD3 R4, P0, R2, UR15, RZ ;  /* 0x0000000f02047c10 */ /* 0x000fe2000ff1e0ff */
[----:B------:R-:W-:-:S03]  /*bcd0*/  ULDC.64 UR10, c[0x0][0x3b8] ;  /* 0x0000ee00000a7ab9 */ /* 0x000fc60000000a00 */
[----:B------:R-:W-:Y:S01]  /*bce0*/  IMAD.U32 R2, RZ, RZ, UR7 ;  /* 0x00000007ff027e24 */ /* 0x000fe2000f8e00ff */
        /* <DEDUP_REMOVED lines=28> */
.L_x_1743:
[----:B------:R-:W-:Y:S05]  /*beb0*/  BSYNC B0 ;  /* 0x0000000000007941 */ /* 0x000fea0003800000 */
.L_x_1742:
        /* <DEDUP_REMOVED lines=21> */
.L_x_1745:
[----:B------:R-:W-:Y:S05]  /*c010*/  BSYNC B0 ;  /* 0x0000000000007941 */ /* 0x000fea0003800000 */
.L_x_1744:
        /* <DEDUP_REMOVED lines=31> */
.L_x_1747:
[----:B------:R-:W-:Y:S05]  /*c210*/  BSYNC B0 ;  /* 0x0000000000007941 */ /* 0x000fea0003800000 */
.L_x_1746:
        /* <DEDUP_REMOVED lines=18> */
.L_x_1739:
[----:B------:R-:W-:Y:S05]  /*c340*/  BSYNC B1 ;  /* 0x0000000000017941 */ /* 0x000fea0003800000 */
.L_x_1704:
        /* <DEDUP_REMOVED lines=12> */
.L_x_1748:
[----:B------:R-:W-:Y:S05]  /*c410*/  EXIT ;  /* 0x000000000000794d */ /* 0x000fea0003800000 */
.L_x_1750:
        /* <DEDUP_REMOVED lines=14> */
.L_x_2046:


//--------------------- .text._ZN5flash44flash_bwd_dq_dk_dv_loop_seqk_parallel_kernelI23Flash_bwd_kernel_traitsILi256ELi64ELi64ELi8ELi4ELi2ELi2ELb0ELb0EN7cutlass10bfloat16_tE19Flash_kernel_traitsILi256ELi64ELi64ELi8ES3_EELb0ELb0ELb0ELb1ELb0ELb0ELb1EEEvNS_16Flash_bwd_paramsE --------------------------
	.section	.text._ZN5flash44flash_bwd_dq_dk_dv_loop_seqk_parallel_kernelI23Flash_bwd_kernel_traitsILi256ELi64ELi64ELi8ELi4ELi2ELi2ELb0ELb0EN7cutlass10bfloat16_tE19Flash_kernel_traitsILi256ELi64ELi64ELi8ES3_EELb0ELb0ELb0ELb1ELb0ELb0ELb1EEEvNS_16Flash_bwd_paramsE,"ax",@progbits
	.sectioninfo	@"SHI_REGISTERS=255"
	.align	128
        .global         _ZN5flash44flash_bwd_dq_dk_dv_loop_seqk_parallel_kernelI23Flash_bwd_kernel_traitsILi256ELi64ELi64ELi8ELi4ELi2ELi2ELb0ELb0EN7cutlass10bfloat16_tE19Flash_kernel_traitsILi256ELi64ELi64ELi8ES3_EELb0ELb0ELb0ELb1ELb0ELb0ELb1EEEvNS_16Flash_bwd_paramsE
        .type           _ZN5flash44flash_bwd_dq_dk_dv_loop_seqk_parallel_kernelI23Flash_bwd_kernel_traitsILi256ELi64ELi64ELi8ELi4ELi2ELi2ELb0ELb0EN7cutlass10bfloat16_tE19Flash_kernel_traitsILi256ELi64ELi64ELi8ES3_EELb0ELb0ELb0ELb1ELb0ELb0ELb1EEEvNS_16Flash_bwd_paramsE,@function
        .size           _ZN5flash44flash_bwd_dq_dk_dv_loop_seqk_parallel_kernelI23Flash_bwd_kernel_traitsILi256ELi64ELi64ELi8ELi4ELi2ELi2ELb0ELb0EN7cutlass10bfloat16_tE19Flash_kernel_traitsILi256ELi64ELi64ELi8ES3_EELb0ELb0ELb0ELb1ELb0ELb0ELb1EEEvNS_16Flash_bwd_paramsE,(.L_x_2047 - _ZN5flash44flash_bwd_dq_dk_dv_loop_seqk_parallel_kernelI23Flash_bwd_kernel_traitsILi256ELi64ELi64ELi8ELi4ELi2ELi2ELb0ELb0EN7cutlass10bfloat16_tE19Flash_kernel_traitsILi256ELi64ELi64ELi8ES3_EELb0ELb0ELb0ELb1ELb0ELb0ELb1EEEvNS_16Flash_bwd_paramsE)
        .other          _ZN5flash44flash_bwd_dq_dk_dv_loop_seqk_parallel_kernelI23Flash_bwd_kernel_traitsILi256ELi64ELi64ELi8ELi4ELi2ELi2ELb0ELb0EN7cutlass10bfloat16_tE19Flash_kernel_traitsILi256ELi64ELi64ELi8ES3_EELb0ELb0ELb0ELb1ELb0ELb0ELb1EEEvNS_16Flash_bwd_paramsE,@"STO_CUDA_ENTRY STV_DEFAULT"
_ZN5flash44flash_bwd_dq_dk_dv_loop_seqk_parallel_kernelI23Flash_bwd_kernel_traitsILi256ELi64ELi64ELi8ELi4ELi2ELi2ELb0ELb0EN7cutlass10bfloat16_tE19Flash_kernel_traitsILi256ELi64ELi64ELi8ES3_EELb0ELb0ELb0ELb1ELb0ELb0ELb1EEEvNS_16Flash_bwd_paramsE:
.text._ZN5flash44flash_bwd_dq_dk_dv_loop_seqk_parallel_kernelI23Flash_bwd_kernel_traitsILi256ELi64ELi64ELi8ELi4ELi2ELi2ELb0ELb0EN7cutlass10bfloat16_tE19Flash_kernel_traitsILi256ELi64ELi64ELi8ES3_EELb0ELb0ELb0ELb1ELb0ELb0ELb1EEEvNS_16Flash_bwd_paramsE:
        /* <DEDUP_REMOVED lines=177> */
.L_x_1797:
        /* <DEDUP_REMOVED lines=66> */
.L_x_1751:
        /* <DEDUP_REMOVED lines=58> */
.L_x_1753:
        /* <DEDUP_REMOVED lines=43> */
.L_x_1754:
        /* <DEDUP_REMOVED lines=45> */
.L_x_1755:
[----:B------:R-:W-:-:S03]  /*1850*/  UMOV UR11, UR50 ;  /* 0x00000032000b7c82 */ /* 0x000fc60008000000 */
.L_x_1756:
        /* <DEDUP_REMOVED lines=128> */
.L_x_1759:
[----:B------:R-:W-:Y:S05]  /*2060*/  BSYNC B0 ;  /* 0x0000000000007941 */ /* 0x000fea0003800000 */
.L_x_1758:
        /* <DEDUP_REMOVED lines=48> */
.L_x_1761:
[----:B------:R-:W-:Y:S05]  /*2370*/  BSYNC B0 ;  /* 0x0000000000007941 */ /* 0x000fea0003800000 */
.L_x_1760:
        /* <DEDUP_REMOVED lines=23> */
.L_x_1763:
        /* <DEDUP_REMOVED lines=50> */
.L_x_1764:
[----:B------:R-:W-:Y:S05]  /*2810*/  BSYNC B0 ;  /* 0x0000000000007941 */ /* 0x000fea0003800000 */
.L_x_1762:
        /* <DEDUP_REMOVED lines=21> */
.L_x_1766:
        /* <DEDUP_REMOVED lines=49> */
.L_x_1767:
[----:B------:R-:W-:Y:S05]  /*2c80*/  BSYNC B0 ;  /* 0x0000000000007941 */ /* 0x000fea0003800000 */
.L_x_1765:
        /* <DEDUP_REMOVED lines=88> */
.L_x_1769:
[----:B---3--:R-:W-:Y:S05]  /*3210*/  BSYNC B0 ;  /* 0x0000000000007941 */ /* 0x008fea0003800000 */
.L_x_1768:
        /* <DEDUP_REMOVED lines=55> */
.L_x_1771:
[----:B------:R-:W-:Y:S05]  /*3590*/  BSYNC B0 ;  /* 0x0000000000007941 */ /* 0x000fea0003800000 */
.L_x_1770:
        /* <DEDUP_REMOVED lines=62> */
.L_x_1773:
[----:B------:R-:W-:Y:S05]  /*3980*/  BSYNC B0 ;  /* 0x0000000000007941 */ /* 0x000fea0003800000 */
.L_x_1772:
        /* <DEDUP_REMOVED lines=54> */
.L_x_1775:
[----:B------:R-:W-:Y:S05]  /*3cf0*/  BSYNC B0 ;  /* 0x0000000000007941 */ /* 0x000fea0003800000 */
.L_x_1774:
        /* <DEDUP_REMOVED lines=162> */
.L_x_1778:
[----:B---3--:R-:W2:Y:S01]  /*4720*/  LDL R0, [R1+0x58] ;  /* 0x0000580001007983 */ /* 0x008ea20000100800 */
[----:B------:R-:W-:Y:S01]  /*4730*/  USHF.L.U32 UR9, UR20, 0x6, URZ ;  /* 0x0000000614097899 */ /* 0x000fe2000800063f */
[----:B------:R-:W-:Y:S03]  /*4740*/  MOV R129, c[0x0][0x22c] ;  /* 0x00008b0000817a02 */ /* 0x000fe60000000f00 */
        /* <DEDUP_REMOVED lines=32> */
[----:B------:R-:W-:Y:S02]  /*4950*/  FSETP.NEU.FTZ.AND P2, PT, R250, -INF , PT ;  /* 0xff800000fa00780b */ /* 0x000fe40003f5d000 */
[----:B------:R-:W-:Y:S02]  /*4960*/  PLOP3.LUT P3, PT, PT, PT, UP0, 0x80, 0x0 ;  /* 0x000000000000781c */ /* 0x000fe40003f6f008 */
[----:B------:R-:W-:Y:S01]  /*4970*/  PLOP3.LUT P6, PT, PT, PT, UP0, 0x80, 0x0 ;  /* 0x000000000000781c */ /* 0x000fe20003fcf008 */
[----:B------:R-:W2:Y:S01]  /*4980*/  LDSM.16.M88.4 R100, [R2] ;  /* 0x000000000264783b */ /* 0x000ea20000000200 */
[C---:B-1----:R-:W-:Y:S08]  /*4990*/  HMMA.16816.F32.BF16 R4, R88.reuse, R92, R4 ;  /* 0x0000005c5804723c */ /* 0x042ff00000041804 */
[C---:B------:R-:W-:Y:S01]  /*49a0*/  HMMA.16816.F32.BF16 R8, R88.reuse, R94, R8 ;  /* 0x0000005e5808723c */ /* 0x040fe20000041808 */
[----:B------:R-:W1:Y:S07]  /*49b0*/  LDSM.16.M88.4 R92, [R0] ;  /* 0x00000000005c783b */ /* 0x000e6e0000000200 */
[C---:B------:R-:W-:Y:S08]  /*49c0*/  HMMA.16816.F32.BF16 R12, R88.reuse, R96, R12 ;  /* 0x00000060580c723c */ /* 0x040ff0000004180c */
[----:B------:R-:W-:Y:S01]  /*49d0*/  HMMA.16816.F32.BF16 R16, R88, R98, R16 ;  /* 0x000000625810723c */ /* 0x000fe20000041810 */
[----:B------:R-:W3:Y:S06]  /*49e0*/  LDSM.16.M88.4 R88, [R223+0x18800] ;  /* 0x01880000df58783b */ /* 0x000eec0000000200 */
[----:B------:R-:W-:Y:S01]  /*49f0*/  LDSM.16.M88.4 R96, [R225+0x2000] ;  /* 0x00200000e160783b */ /* 0x000fe20000000200 */
[C---:B--2---:R-:W-:Y:S08]  /*4a00*/  HMMA.16816.F32.BF16 R4, R100.reuse, R104, R4 ;  /* 0x000000686404723c */ /* 0x044ff00000041804 */
[C---:B------:R-:W-:Y:S01]  /*4a10*/  HMMA.16816.F32.BF16 R8, R100.reuse, R106, R8 ;  /* 0x0000006a6408723c */ /* 0x040fe20000041808 */
[----:B------:R-:W2:Y:S07]  /*4a20*/  LDSM.16.M88.4 R104, [R221+0x1a000] ;  /* 0x01a00000dd68783b */ /* 0x000eae0000000200 */
[C---:B------:R-:W-:Y:S08]  /*4a30*/  HMMA.16816.F32.BF16 R12, R100.reuse, R84, R12 ;  /* 0x00000054640c723c */ /* 0x040ff0000004180c */
[----:B------:R-:W-:Y:S01]  /*4a40*/  HMMA.16816.F32.BF16 R16, R100, R86, R16 ;  /* 0x000000566410723c */ /* 0x000fe20000041810 */
[----:B------:R-:W4:Y:S06]  /*4a50*/  LDSM.16.M88.4 R84, [R221+0x1a800] ;  /* 0x01a80000dd54783b */ /* 0x000f2c0000000200 */
[----:B------:R-:W-:Y:S01]  /*4a60*/  LDSM.16.M88.4 R100, [R3+0x2000] ;  /* 0x002000000364783b */ /* 0x000fe20000000200 */
[C---:B-1----:R-:W-:Y:S08]  /*4a70*/  HMMA.16816.F32.BF16 R4, R92.reuse, R108, R4 ;  /* 0x0000006c5c04723c */ /* 0x042ff00000041804 */
[C---:B------:R-:W-:Y:S01]  /*4a80*/  HMMA.16816.F32.BF16 R8, R92.reuse, R110, R8 ;  /* 0x0000006e5c08723c */ /* 0x040fe20000041808 */
[----:B------:R-:W1:Y:S07]  /*4a90*/  LDSM.16.M88.4 R108, [R222+0x1a000] ;  /* 0x01a00000de6c783b */ /* 0x000e6e0000000200 */
[C---:B---3--:R-:W-:Y:S08]  /*4aa0*/  HMMA.16816.F32.BF16 R12, R92.reuse, R88, R12 ;  /* 0x000000585c0c723c */ /* 0x048ff0000004180c */
[----:B------:R-:W-:Y:S01]  /*4ab0*/  HMMA.16816.F32.BF16 R16, R92, R90, R16 ;  /* 0x0000005a5c10723c */ /* 0x000fe20000041810 */
[----:B------:R-:W3:Y:S06]  /*4ac0*/  LDSM.16.M88.4 R88, [R222+0x1a800] ;  /* 0x01a80000de58783b */ /* 0x000eec0000000200 */
        /* <DEDUP_REMOVED lines=38> */
[----:B------:R-:W-:Y:S07]  /*4d30*/  LDSM.16.M88.4 R108, [R221+0x1e000] ;  /* 0x01e00000dd6c783b */ /* 0x000fee0000000200 */
[C---:B---3--:R-:W-:Y:S08]  /*4d40*/  HMMA.16816.F32.BF16 R12, R92.reuse, R88, R12 ;  /* 0x000000585c0c723c */ /* 0x048ff0000004180c */
[----:B------:R-:W-:Y:S01]  /*4d50*/  HMMA.16816.F32.BF16 R16, R92, R90, R16 ;  /* 0x0000005a5c10723c */ /* 0x000fe20000041810 */
[----:B------:R-:W-:Y:S06]  /*4d60*/  LDSM.16.M88.4 R92, [R223+0x1c000] ;  /* 0x01c00000df5c783b */ /* 0x000fec0000000200 */
[----:B------:R-:W1:Y:S01]  /*4d70*/  LDSM.16.M88.4 R88, [R0+0x4000] ;  /* 0x004000000058783b */ /* 0x000e620000000200 */
[C---:B--2---:R-:W-:Y:S08]  /*4d80*/  HMMA.16816.F32.BF16 R4, R96.reuse, R104, R4 ;  /* 0x000000686004723c */ /* 0x044ff00000041804 */
[C---:B------:R-:W-:Y:S01]  /*4d90*/  HMMA.16816.F32.BF16 R8, R96.reuse, R106, R8 ;  /* 0x0000006a6008723c */ /* 0x040fe20000041808 */
[----:B------:R-:W2:Y:S07]  /*4da0*/  LDSM.16.M88.4 R104, [R225+0x6000] ;  /* 0x00600000e168783b */ /* 0x000eae0000000200 */
[C---:B----4-:R-:W-:Y:S08]  /*4db0*/  HMMA.16816.F32.BF16 R12, R96.reuse, R84, R12 ;  /* 0x00000054600c723c */ /* 0x050ff0000004180c */
[----:B------:R-:W-:Y:S01]  /*4dc0*/  HMMA.16816.F32.BF16 R16, R96, R86, R16 ;  /* 0x000000566010723c */ /* 0x000fe20000041810 */
[----:B------:R-:W3:Y:S06]  /*4dd0*/  LDSM.16.M88.4 R84, [R221+0x1e800] ;  /* 0x01e80000dd54783b */ /* 0x000eec0000000200 */
[----:B------:R-:W-:Y:S01]  /*4de0*/  LDSM.16.M88.4 R96, [R222+0x1e000] ;  /* 0x01e00000de60783b */ /* 0x000fe20000000200 */
[C---:B-1----:R-:W-:Y:S08]  /*4df0*/  HMMA.16816.F32.BF16 R4, R88.reuse, R92, R4 ;  /* 0x0000005c5804723c */ /* 0x042ff00000041804 */
[C---:B------:R-:W-:Y:S01]  /*4e00*/  HMMA.16816.F32.BF16 R8, R88.reuse, R94, R8 ;  /* 0x0000005e5808723c */ /* 0x040fe20000041808 */
[----:B------:R1:W4:Y:S07]  /*4e10*/  LDSM.16.M88.4 R92, [R3+0x6000] ;  /* 0x00600000035c783b */ /* 0x00032e0000000200 */
[C---:B------:R-:W-:Y:S08]  /*4e20*/  HMMA.16816.F32.BF16 R12, R88.reuse, R100, R12 ;  /* 0x00000064580c723c */ /* 0x040ff0000004180c */
[----:B------:R-:W-:Y:S01]  /*4e30*/  HMMA.16816.F32.BF16 R16, R88, R102, R16 ;  /* 0x000000665810723c */ /* 0x000fe20000041810 */
[----:B------:R-:W4:Y:S06]  /*4e40*/  LDSM.16.M88.4 R88, [R222+0x1e800] ;  /* 0x01e80000de58783b */ /* 0x000f2c0000000200 */
[----:B------:R-:W-:Y:S01]  /*4e50*/  LDSM.16.M88.4 R100, [R224+0x1e000] ;  /* 0x01e00000e064783b */ /* 0x000fe20000000200 */
[C---:B--2---:R-:W-:Y:S01]  /*4e60*/  HMMA.16816.F32.BF16 R4, R104.reuse, R108, R4 ;  /* 0x0000006c6804723c */ /* 0x044fe20000041804 */
[----:B-1----:R-:W-:Y:S07]  /*4e70*/  MOV R3, UR8 ;  /* 0x0000000800037c02 */ /* 0x002fee0008000f00 */
[C---:B------:R-:W-:Y:S01]  /*4e80*/  HMMA.16816.F32.BF16 R8, R104.reuse, R110, R8 ;  /* 0x0000006e6808723c */ /* 0x040fe20000041808 */
[----:B------:R-:W2:Y:S07]  /*4e90*/  LDL R110, [R1+0x54] ;  /* 0x00005400016e7983 */ /* 0x000eae0000100800 */
[C---:B---3--:R-:W-:Y:S08]  /*4ea0*/  HMMA.16816.F32.BF16 R12, R104.reuse, R84, R12 ;  /* 0x00000054680c723c */ /* 0x048ff0000004180c */
[----:B------:R-:W-:Y:S01]  /*4eb0*/  HMMA.16816.F32.BF16 R16, R104, R86, R16 ;  /* 0x000000566810723c */ /* 0x000fe20000041810 */
[----:B------:R1:W3:Y:S07]  /*4ec0*/  LDSM.16.M88.4 R84, [R2+0x6000] ;  /* 0x006000000254783b */ /* 0x0002ee0000000200 */
[C---:B----4-:R-:W-:Y:S08]  /*4ed0*/  HMMA.16816.F32.BF16 R4, R92.reuse, R96, R4 ;  /* 0x000000605c04723c */ /* 0x050ff00000041804 */
[C---:B------:R-:W-:Y:S08]  /*4ee0*/  HMMA.16816.F32.BF16 R8, R92.reuse, R98, R8 ;  /* 0x000000625c08723c */ /* 0x040ff00000041808 */
[C---:B------:R-:W-:Y:S04]  /*4ef0*/  HMMA.16816.F32.BF16 R12, R92.reuse, R88, R12 ;  /* 0x000000585c0c723c */ /* 0x040fe8000004180c */
[----:B-1----:R-:W-:Y:S04]  /*4f00*/  LEA R2, R3, R112, 0x6 ;  /* 0x0000007003027211 */ /* 0x002fe800078e30ff */
[----:B------:R-:W-:Y:S01]  /*4f10*/  HMMA.16816.F32.BF16 R16, R92, R90, R16 ;  /* 0x0000005a5c10723c */ /* 0x000fe20000041810 */
[----:B------:R1:W-:Y:S03]  /*4f20*/  LDSM.16.M88.4 R88, [R0+0x6000] ;  /* 0x006000000058783b */ /* 0x0003e60000000200 */
[----:B------:R-:W-:Y:S02]  /*4f30*/  IABS R96, R2 ;  /* 0x0000000200607213 */ /* 0x000fe40000000000 */
[C---:B------:R-:W-:Y:S01]  /*4f40*/  IADD3 R3, R2.reuse, -0x1, RZ ;  /* 0xffffffff02037810 */ /* 0x040fe20007ffe0ff */
[----:B------:R-:W-:Y:S01]  /*4f50*/  LDSM.16.M88.4 R92, [R223+0x1e000] ;  /* 0x01e00000df5c783b */ /* 0x000fe20000000200 */
[----:B------:R4:W-:Y:S01]  /*4f60*/  I2F R108, R96 ;  /* 0x00000060006c7306 */ /* 0x0009e20000201400 */
[C---:B---3--:R-:W-:Y:S05]  /*4f70*/  HMMA.16816.F32.BF16 R4, R84.reuse, R100, R4 ;  /* 0x000000645404723c */ /* 0x048fea0000041804 */
[----:B------:R-:W-:Y:S02]  /*4f80*/  ISETP.GE.AND P0, PT, R3, RZ, PT ;  /* 0x000000ff0300720c */ /* 0x000fe40003f06270 */
[----:B------:R-:W-:Y:S01]  /*4f90*/  IADD3 R106, R2, 0x8, RZ ;  /* 0x00000008026a7810 */ /* 0x000fe20007ffe0ff */
[C---:B------:R-:W-:Y:S03]  /*4fa0*/  HMMA.16816.F32.BF16 R8, R84.reuse, R102, R8 ;  /* 0x000000665408723c */ /* 0x040fe60000041808 */
[----:B------:R-:W-:Y:S02]  /*4fb0*/  ISETP.GE.AND P1, PT, R106, RZ, PT ;  /* 0x000000ff6a00720c */ /* 0x000fe40003f26270 */
[C---:B------:R-:W-:Y:S02]  /*4fc0*/  IADD3 R105, R2.reuse, 0x7, RZ ;  /* 0x0000000702697810 */ /* 0x040fe40007ffe0ff */
[C---:B------:R-:W-:Y:S02]  /*4fd0*/  IADD3 R104, R2.reuse, -0x8, RZ ;  /* 0xfffffff802687810 */ /* 0x040fe40007ffe0ff */
[C---:B-1----:R-:W-:Y:S03]  /*4fe0*/  IADD3 R0, R2.reuse, -0x10, RZ ;  /* 0xfffffff002007810 */ /* 0x042fe60007ffe0ff */
[C---:B------:R-:W-:Y:S02]  /*4ff0*/  @!P0 IADD3 R3, -R2.reuse, 0x1, RZ ;  /* 0x0000000102038810 */ /* 0x040fe40007ffe1ff */
[----:B------:R-:W-:Y:S01]  /*5000*/  ISETP.GE.AND P0, PT, R105, RZ, PT ;  /* 0x000000ff6900720c */ /* 0x000fe20003f06270 */
[----:B----4-:R-:W1:Y:S01]  /*5010*/  LDSM.16.M88.4 R96, [R224+0x1e800] ;  /* 0x01e80000e060783b */ /* 0x010e620000000200 */
[----:B------:R3:W-:Y:S01]  /*5020*/  I2F R107, R3 ;  /* 0x00000003006b7306 */ /* 0x0007e20000201400 */
[----:B------:R-:W-:Y:S02]  /*5030*/  @!P1 IADD3 R106, -R2, -0x8, RZ ;  /* 0xfffffff8026a9810 */ /* 0x000fe40007ffe1ff */
[----:B------:R-:W-:Y:S07]  /*5040*/  ISETP.GE.AND P1, PT, R104, RZ, PT ;  /* 0x000000ff6800720c */ /* 0x000fee0003f26270 */
[----:B------:R-:W-:Y:S01]  /*5050*/  I2F R106, R106 ;  /* 0x0000006a006a7306 */ /* 0x000fe20000201400 */
[C---:B------:R-:W-:Y:S05]  /*5060*/  @!P0 IADD3 R105, -R2.reuse, -0x7, RZ ;  /* 0xfffffff902698810 */ /* 0x040fea0007ffe1ff */
[----:B------:R-:W-:Y:S02]  /*5070*/  @!P1 IADD3 R104, -R2, 0x8, RZ ;  /* 0x0000000802689810 */ /* 0x000fe40007ffe1ff */
[----:B------:R-:W-:Y:S02]  /*5080*/  ISETP.GE.AND P1, PT, R0, RZ, PT ;  /* 0x000000ff0000720c */ /* 0x000fe40003f26270 */
[----:B------:R-:W-:Y:S01]  /*5090*/  I2F R105, R105 ;  /* 0x0000006900697306 */ /* 0x000fe20000201400 */
[C---:B---3--:R-:W-:Y:S04]  /*50a0*/  IADD3 R3, R2.reuse, -0x9, RZ ;  /* 0xfffffff702037810 */ /* 0x048fe80007ffe0ff */
[----:B------:R-:W-:Y:S05]  /*50b0*/  ISETP.GE.AND P0, PT, R3, RZ, PT ;  /* 0x000000ff0300720c */ /* 0x000fea0003f06270 */
[----:B------:R-:W-:Y:S01]  /*50c0*/  I2F R104, R104 ;  /* 0x0000006800687306 */ /* 0x000fe20000201400 */
[C---:B------:R-:W-:Y:S01]  /*50d0*/  @!P1 IADD3 R0, -R2.reuse, 0x10, RZ ;  /* 0x0000001002009810 */ /* 0x040fe20007ffe1ff */
[C---:B-1----:R-:W-:Y:S08]  /*50e0*/  HMMA.16816.F32.BF16 R12, R84.reuse, R96, R12 ;  /* 0x00000060540c723c */ /* 0x042ff0000004180c */
[----:B------:R1:W-:Y:S01]  /*50f0*/  I2F R97, R0 ;  /* 0x0000000000617306 */ /* 0x0003e20000201400 */
[C---:B------:R-:W-:Y:S03]  /*5100*/  @!P0 IADD3 R3, -R2.reuse, 0x9, RZ ;  /* 0x0000000902038810 */ /* 0x040fe60007ffe1ff */
[----:B------:R-:W-:Y:S01]  /*5110*/  IADD3 R96, R2, -0x11, RZ ;  /* 0xffffffef02607810 */ /* 0x000fe20007ffe0ff */
[----:B------:R-:W-:Y:S01]  /*5120*/  HMMA.16816.F32.BF16 R16, R84, R98, R16 ;  /* 0x000000625410723c */ /* 0x000fe20000041810 */
[----:B------:R-:W3:Y:S04]  /*5130*/  LDSM.16.M88.4 R84, [R223+0x1e800] ;  /* 0x01e80000df54783b */ /* 0x000ee80000000200 */
[----:B------:R4:W-:Y:S01]  /*5140*/  I2F R100, R3 ;  /* 0x0000000300647306 */ /* 0x0009e20000201400 */
[----:B------:R-:W-:Y:S02]  /*5150*/  ISETP.GE.AND P0, PT, R96, RZ, PT ;  /* 0x000000ff6000720c */ /* 0x000fe40003f06270 */
[C---:B------:R-:W-:Y:S08]  /*5160*/  HMMA.16816.F32.BF16 R4, R88.reuse, R92, R4 ;  /* 0x0000005c5804723c */ /* 0x040ff00000041804 */
[C---:B------:R-:W-:Y:S04]  /*5170*/  HMMA.16816.F32.BF16 R8, R88.reuse, R94, R8 ;  /* 0x0000005e5808723c */ /* 0x040fe80000041808 */
[C---:B-1----:R-:W-:Y:S02]  /*5180*/  IADD3 R0, R2.reuse, -0x19, RZ ;  /* 0xffffffe702007810 */ /* 0x042fe40007ffe0ff */
[----:B------:R-:W-:Y:S02]  /*5190*/  @!P0 IADD3 R96, -R2, 0x11, RZ ;  /* 0x0000001102608810 */ /* 0x000fe40007ffe1ff */
[----:B------:R-:W-:Y:S04]  /*51a0*/  ISETP.GE.AND P0, PT, R0, RZ, PT ;  /* 0x000000ff0000720c */ /* 0x000fe80003f06270 */
[----:B----4-:R-:W-:Y:S01]  /*51b0*/  IADD3 R3, R2, -0x18, RZ ;  /* 0xffffffe802037810 */ /* 0x010fe20007ffe0ff */
[----:B------:R-:W-:Y:S03]  /*51c0*/  I2F R96, R96 ;  /* 0x0000006000607306 */ /* 0x000fe60000201400 */
[----:B------:R-:W-:Y:S01]  /*51d0*/  ISETP.GE.AND P1, PT, R3, RZ, PT ;  /* 0x000000ff0300720c */ /* 0x000fe20003f26270 */
[----:B------:R-:W-:Y:S02]  /*51e0*/  FMUL.FTZ R4, R4, c[0x0][0x2ec] ;  /* 0x0000bb0004047a20 */ /* 0x000fe40000410000 */
[----:B------:R-:W-:Y:S02]  /*51f0*/  FMUL.FTZ R5, R5, c[0x0][0x2ec] ;  /* 0x0000bb0005057a20 */ /* 0x000fe40000410000 */
[----:B------:R-:W-:Y:S01]  /*5200*/  @!P0 IADD3 R0, -R2, 0x19, RZ ;  /* 0x0000001902008810 */ /* 0x000fe20007ffe1ff */
[----:B------:R-:W-:Y:S01]  /*5210*/  FMUL.FTZ R6, R6, c[0x0][0x2ec] ;  /* 0x0000bb0006067a20 */ /* 0x000fe20000410000 */
[----:B------:R-:W1:Y:S01]  /*5220*/  MUFU.TANH R109, R4 ;  /* 0x00000004006d7308 */ /* 0x000e620000002400 */
[----:B------:R-:W-:Y:S01]  /*5230*/  PLOP3.LUT P0, PT, PT, PT, UP0, 0x80, 0x0 ;  /* 0x000000000000781c */ /* 0x000fe20003f0f008 */
[C---:B---3--:R-:W-:Y:S03]  /*5240*/  HMMA.16816.F32.BF16 R12, R88.reuse, R84, R12 ;  /* 0x00000054580c723c */ /* 0x048fe6000004180c */
[----:B------:R-:W-:Y:S01]  /*5250*/  FMUL.FTZ R7, R7, c[0x0][0x2ec] ;  /* 0x0000bb0007077a20 */ /* 0x000fe20000410000 */
[----:B------:R-:W-:Y:S01]  /*5260*/  @!P1 IADD3 R3, -R2, 0x18, RZ ;  /* 0x0000001802039810 */ /* 0x000fe20007ffe1ff */
[----:B------:R-:W-:Y:S01]  /*5270*/  FMUL.FTZ R8, R8, c[0x0][0x2ec] ;  /* 0x0000bb0008087a20 */ /* 0x000fe20000410000 */
[----:B------:R-:W-:Y:S01]  /*5280*/  MOV R2, UR20 ;  /* 0x0000001400027c02 */ /* 0x000fe20008000f00 */
[----:B------:R-:W-:Y:S01]  /*5290*/  FMUL.FTZ R9, R9, c[0x0][0x2ec] ;  /* 0x0000bb0009097a20 */ /* 0x000fe20000410000 */
[----:B------:R-:W-:Y:S01]  /*52a0*/  HMMA.16816.F32.BF16 R16, R88, R86, R16 ;  /* 0x000000565810723c */ /* 0x000fe20000041810 */
[----:B------:R3:W-:Y:S01]  /*52b0*/  I2F R93, R3 ;  /* 0x00000003005d7306 */ /* 0x0007e20000201400 */
[----:B------:R-:W-:Y:S02]  /*52c0*/  PLOP3.LUT P1, PT, PT, PT, UP0, 0x80, 0x0 ;  /* 0x000000000000781c */ /* 0x000fe40003f2f008 */
[----:B------:R-:W-:Y:S02]  /*52d0*/  FMUL.FTZ R10, R10, c[0x0][0x2ec] ;  /* 0x0000bb000a0a7a20 */ /* 0x000fe40000410000 */
[----:B------:R-:W-:Y:S05]  /*52e0*/  FMUL.FTZ R11, R11, c[0x0][0x2ec] ;  /* 0x0000bb000b0b7a20 */ /* 0x000fea0000410000 */
[----:B------:R-:W-:Y:S01]  /*52f0*/  I2F R92, R0 ;  /* 0x00000000005c7306 */ /* 0x000fe20000201400 */
[----:B-1----:R-:W-:Y:S04]  /*5300*/  FFMA.FTZ R4, R108, -UR6, R109 ;  /* 0x800000066c047c23 */ /* 0x002fe8000801006d */
[----:B------:R-:W-:Y:S02]  /*5310*/  FMUL.FTZ R12, R12, c[0x0][0x2ec] ;  /* 0x0000bb000c0c7a20 */ /* 0x000fe40000410000 */
[----:B------:R-:W-:Y:S02]  /*5320*/  FMUL.FTZ R13, R13, c[0x0][0x2ec] ;  /* 0x0000bb000d0d7a20 */ /* 0x000fe40000410000 */
[----:B------:R-:W-:Y:S01]  /*5330*/  FMUL.FTZ R14, R14, c[0x0][0x2ec] ;  /* 0x0000bb000e0e7a20 */ /* 0x000fe20000410000 */
[----:B------:R-:W-:Y:S01]  /*5340*/  MUFU.TANH R102, R5 ;  /* 0x0000000500667308 */ /* 0x000fe20000002400 */
[----:B------:R-:W-:Y:S02]  /*5350*/  FMUL.FTZ R15, R15, c[0x0][0x2ec] ;  /* 0x0000bb000f0f7a20 */ /* 0x000fe40000410000 */
[----:B------:R-:W-:Y:S02]  /*5360*/  FMUL.FTZ R16, R16, c[0x0][0x2ec] ;  /* 0x0000bb0010107a20 */ /* 0x000fe40000410000 */
[----:B---3--:R-:W-:Y:S02]  /*5370*/  FMUL.FTZ R3, R250, 1.4426950216293334961 ;  /* 0x3fb8aa3bfa037820 */ /* 0x008fe40000410000 */
[----:B------:R-:W-:Y:S02]  /*5380*/  FMUL.FTZ R17, R17, c[0x0][0x2ec] ;  /* 0x0000bb0011117a20 */ /* 0x000fe40000410000 */
[----:B------:R-:W-:Y:S01]  /*5390*/  FMUL.FTZ R18, R18, c[0x0][0x2ec] ;  /* 0x0000bb0012127a20 */ /* 0x000fe20000410000 */
[----:B------:R-:W-:Y:S01]  /*53a0*/  FSEL R3, R3, RZ, P2 ;  /* 0x000000ff03037208 */ /* 0x000fe20001000000 */
[----:B------:R-:W1:Y:S01]  /*53b0*/  MUFU.TANH R121, R6 ;  /* 0x0000000600797308 */ /* 0x000e620000002400 */
[----:B------:R-:W-:Y:S01]  /*53c0*/  PLOP3.LUT P2, PT, PT, PT, UP0, 0x80, 0x0 ;  /* 0x000000000000781c */ /* 0x000fe20003f4f008 */
[----:B------:R-:W-:Y:S08]  /*53d0*/  FMUL.FTZ R19, R19, c[0x0][0x2ec] ;  /* 0x0000bb0013137a20 */ /* 0x000ff00000410000 */
[----:B------:R-:W3:Y:S10]  /*53e0*/  MUFU.TANH R120, R7 ;  /* 0x0000000700787308 */ /* 0x000ef40000002400 */
[----:B------:R-:W4:Y:S01]  /*53f0*/  MUFU.TANH R101, R8 ;  /* 0x0000000800657308 */ /* 0x000f220000002400 */
[----:B-1----:R-:W-:Y:S09]  /*5400*/  FFMA.FTZ R5, R106, -UR6, R121 ;  /* 0x800000066a057c23 */ /* 0x002ff20008010079 */
[----:B------:R-:W1:Y:S10]  /*5410*/  MUFU.TANH R99, R9 ;  /* 0x0000000900637308 */ /* 0x000e740000002400 */
[----:B------:R-:W1:Y:S10]  /*5420*/  MUFU.TANH R119, R10 ;  /* 0x0000000a00777308 */ /* 0x000e740000002400 */
[----:B------:R-:W1:Y:S10]  /*5430*/  MUFU.TANH R118, R11 ;  /* 0x0000000b00767308 */ /* 0x000e740000002400 */
[----:B------:R-:W1:Y:S10]  /*5440*/  MUFU.TANH R103, R12 ;  /* 0x0000000c00677308 */ /* 0x000e740000002400 */
[----:B------:R-:W1:Y:S10]  /*5450*/  MUFU.TANH R98, R13 ;  /* 0x0000000d00627308 */ /* 0x000e740000002400 */
[----:B------:R-:W1:Y:S10]  /*5460*/  MUFU.TANH R117, R14 ;  /* 0x0000000e00757308 */ /* 0x000e740000002400 */
[----:B------:R-:W-:Y:S01]  /*5470*/  MUFU.TANH R95, R16 ;  /* 0x00000010005f7308 */ /* 0x000fe20000002400 */
[----:B--2---:R-:W-:Y:S04]  /*5480*/  LEA R2, R2, R110, 0x6 ;  /* 0x0000006e02027211 */ /* 0x004fe800078e30ff */
[C---:B------:R-:W-:Y:S02]  /*5490*/  @P5 ISETP.GE.AND P5, PT, R2.reuse, UR7, PT ;  /* 0x0000000702005c0c */ /* 0x040fe4000bfa6270 */
[----:B------:R-:W-:Y:S02]  /*54a0*/  @P1 IADD3 R0, R2, 0x1, RZ ;  /* 0x0000000102001810 */ /* 0x000fe40007ffe0ff */
[----:B------:R-:W-:Y:S01]  /*54b0*/  PLOP3.LUT P1, PT, PT, PT, UP0, 0x80, 0x0 ;  /* 0x000000000000781c */ /* 0x000fe20003f2f008 */
[----:B------:R-:W2:Y:S01]  /*54c0*/  MUFU.TANH R115, R15 ;  /* 0x0000000f00737308 */ /* 0x000ea20000002400 */
[----:B------:R-:W-:Y:S01]  /*54d0*/  @P4 ISETP.GE.AND P4, PT, R0, UR7, PT ;  /* 0x0000000700004c0c */ /* 0x000fe2000bf86270 */
[----:B------:R-:W-:Y:S06]  /*54e0*/  FFMA.FTZ R0, R107, -UR6, R102 ;  /* 0x800000066b007c23 */ /* 0x000fec0008010066 */
[----:B------:R-:W-:Y:S02]  /*54f0*/  @P0 FSEL R4, R4, -INF , !P5 ;  /* 0xff80000004040808 */ /* 0x000fe40006800000 */
[----:B------:R-:W-:Y:S01]  /*5500*/  PLOP3.LUT P0, PT, PT, PT, UP0, 0x80, 0x0 ;  /* 0x000000000000781c */ /* 0x000fe20003f0f008 */
[----:B------:R-:W1:Y:S02]  /*5510*/  MUFU.TANH R94, R17 ;  /* 0x00000011005e7308 */ /* 0x000e640000002400 */
[--C-:B------:R-:W-:Y:S01]  /*5520*/  FFMA.FTZ R4, R4, c[0x0][0x23c], -R3.reuse ;  /* 0x00008f0004047a23 */ /* 0x100fe20000010803 */
[----:B------:R-:W-:Y:S02]  /*5530*/  @P1 FSEL R0, R0, -INF , !P4 ;  /* 0xff80000000001808 */ /* 0x000fe40006000000 */
[----:B------:R-:W-:Y:S03]  /*5540*/  FSETP.NEU.FTZ.AND P1, PT, R251, -INF , PT ;  /* 0xff800000fb00780b */ /* 0x000fe60003f3d000 */
[----:B------:R-:W-:Y:S02]  /*5550*/  FFMA.FTZ R6, R0, c[0x0][0x23c], -R3 ;  /* 0x00008f0000067a23 */ /* 0x000fe40000010803 */
[----:B------:R1:W-:Y:S02]  /*5560*/  MUFU.EX2 R113, R4 ;  /* 0x0000000400717308 */ /* 0x0003e40000000800 */
[----:B------:R-:W-:Y:S02]  /*5570*/  @P0 FSEL R5, R5, -INF , !P5 ;  /* 0xff80000005050808 */ /* 0x000fe40006800000 */
[----:B------:R-:W-:Y:S02]  /*5580*/  PLOP3.LUT P0, PT, PT, PT, UP0, 0x80, 0x0 ;  /* 0x000000000000781c */ /* 0x000fe40003f0f008 */
[----:B------:R-:W-:Y:S04]  /*5590*/  PLOP3.LUT P5, PT, PT, PT, UP0, 0x80, 0x0 ;  /* 0x000000000000781c */ /* 0x000fe80003faf008 */
[----:B------:R2:W-:Y:S10]  /*55a0*/  MUFU.EX2 R111, R6 ;  /* 0x00000006006f7308 */ /* 0x0005f40000000800 */
[----:B------:R-:W-:Y:S01]  /*55b0*/  MUFU.TANH R114, R18 ;  /* 0x0000001200727308 */ /* 0x000fe20000002400 */
[----:B-1----:R-:W-:Y:S05]  /*55c0*/  FMUL.FTZ R4, R251, 1.4426950216293334961 ;  /* 0x3fb8aa3bfb047820 */ /* 0x002fea0000410000 */
[----:B------:R-:W-:Y:S01]  /*55d0*/  FSEL R0, R4, RZ, P1 ;  /* 0x000000ff04007208 */ /* 0x000fe20000800000 */
[----:B---3--:R-:W-:Y:S01]  /*55e0*/  FFMA.FTZ R4, R105, -UR6, R120 ;  /* 0x8000000669047c23 */ /* 0x008fe20008010078 */
[----:B------:R-:W-:Y:S02]  /*55f0*/  PLOP3.LUT P1, PT, PT, PT, UP0, 0x80, 0x0 ;  /* 0x000000000000781c */ /* 0x000fe40003f2f008 */
[----:B------:R-:W1:Y:S01]  /*5600*/  MUFU.TANH R112, R19 ;  /* 0x0000001300707308 */ /* 0x000e620000002400 */
[--C-:B------:R-:W-:Y:S01]  /*5610*/  FFMA.FTZ R5, R5, c[0x0][0x23c], -R0.reuse ;  /* 0x00008f0005057a23 */ /* 0x100fe20000010800 */
[----:B--2---:R-:W-:Y:S02]  /*5620*/  @P3 IADD3 R6, R2, 0x8, RZ ;  /* 0x0000000802063810 */ /* 0x004fe40007ffe0ff */
[----:B------:R-:W-:Y:S02]  /*5630*/  PLOP3.LUT P3, PT, PT, PT, UP0, 0x80, 0x0 ;  /* 0x000000000000781c */ /* 0x000fe40003f6f008 */
[----:B------:R-:W-:Y:S02]  /*5640*/  @P6 ISETP.GE.AND P6, PT, R6, UR7, PT ;  /* 0x0000000706006c0c */ /* 0x000fe4000bfc6270 */
[----:B------:R-:W-:Y:S02]  /*5650*/  @P2 IADD3 R6, R2, 0x9, RZ ;  /* 0x0000000902062810 */ /* 0x000fe40007ffe0ff */
[----:B------:R4:W-:Y:S01]  /*5660*/  MUFU.EX2 R126, R5 ;  /* 0x00000005007e7308 */ /* 0x0009e20000000800 */
[----:B------:R-:W-:Y:S02]  /*5670*/  PLOP3.LUT P2, PT, PT, PT, UP0, 0x80, 0x0 ;  /* 0x000000000000781c */ /* 0x000fe40003f4f008 */
[----:B------:R-:W-:Y:S02]  /*5680*/  @P1 FSEL R4, R4, -INF , !P4 ;  /* 0xff80000004041808 */ /* 0x000fe40006000000 */
[----:B------:R-:W-:Y:S02]  /*5690*/  PLOP3.LUT P1, PT, PT, PT, UP0, 0x80, 0x0 ;  /* 0x000000000000781c */ /* 0x000fe40003f2f008 */
[----:B------:R-:W-:Y:S01]  /*56a0*/  PLOP3.LUT P4, PT, PT, PT, UP0, 0x80, 0x0 ;  /* 0x000000000000781c */ /* 0x000fe20003f8f008 */
[--C-:B------:R-:W-:Y:S01]  /*56b0*/  FFMA.FTZ R4, R4, c[0x0][0x23c], -R0.reuse ;  /* 0x00008f0004047a23 */ /* 0x100fe20000010800 */
[----:B------:R-:W-:Y:S03]  /*56c0*/  @P3 ISETP.GE.AND P3, PT, R6, UR7, PT ;  /* 0x0000000706003c0c */ /* 0x000fe6000bf66270 */
[----:B------:R2:W-:Y:S08]  /*56d0*/  MUFU.EX2 R125, R4 ;  /* 0x00000004007d7308 */ /* 0x0005f00000000800 */
[----:B------:R-:W-:Y:S02]  /*56e0*/  @P4 IADD3 R6, R2, 0x10, RZ ;  /* 0x0000001002064810 */ /* 0x000fe40007ffe0ff */
[----:B------:R-:W-:Y:S01]  /*56f0*/  PLOP3.LUT P4, PT, PT, PT, UP0, 0x80, 0x0 ;  /* 0x000000000000781c */ /* 0x000fe20003f8f008 */
[----:B----4-:R-:W-:Y:S01]  /*5700*/  FFMA.FTZ R5, R104, -UR6, R101 ;  /* 0x8000000668057c23 */ /* 0x010fe20008010065 */
[----:B------:R-:W-:Y:S04]  /*5710*/  @P5 ISETP.GE.AND P5, PT, R6, UR7, PT ;  /* 0x0000000706005c0c */ /* 0x000fe8000bfa6270 */
[----:B------:R-:W-:Y:S02]  /*5720*/  @P0 FSEL R5, R5, -INF , !P6 ;  /* 0xff80000005050808 */ /* 0x000fe40007000000 */
[----:B------:R-:W-:Y:S03]  /*5730*/  PLOP3.LUT P0, PT, PT, PT, UP0, 0x80, 0x0 ;  /* 0x000000000000781c */ /* 0x000fe60003f0f008 */
[----:B------:R-:W-:Y:S02]  /*5740*/  FFMA.FTZ R5, R5, c[0x0][0x23c], -R3 ;  /* 0x00008f0005057a23 */ /* 0x000fe40000010803 */
[----:B--2---:R-:W-:Y:S02]  /*5750*/  FFMA.FTZ R4, R100, -UR6, R99 ;  /* 0x8000000664047c23 */ /* 0x004fe40008010063 */
[----:B------:R2:W-:Y:S03]  /*5760*/  MUFU.EX2 R110, R5 ;  /* 0x00000005006e7308 */ /* 0x0005e60000000800 */
[----:B------:R-:W-:Y:S02]  /*5770*/  @P1 FSEL R4, R4, -INF , !P3 ;  /* 0xff80000004041808 */ /* 0x000fe40005800000 */
[----:B------:R-:W-:Y:S03]  /*5780*/  PLOP3.LUT P1, PT, PT, PT, UP0, 0x80, 0x0 ;  /* 0x000000000000781c */ /* 0x000fe60003f2f008 */
[----:B------:R-:W-:Y:S04]  /*5790*/  FFMA.FTZ R4, R4, c[0x0][0x23c], -R3 ;  /* 0x00008f0004047a23 */ /* 0x000fe80000010803 */
[----:B------:R3:W-:Y:S06]  /*57a0*/  MUFU.EX2 R105, R4 ;  /* 0x0000000400697308 */ /* 0x0007ec0000000800 */
[----:B------:R-:W-:Y:S02]  /*57b0*/  @P1 IADD3 R6, R2, 0x11, RZ ;  /* 0x0000001102061810 */ /* 0x000fe40007ffe0ff */
[----:B------:R-:W-:Y:S01]  /*57c0*/  PLOP3.LUT P1, PT, PT, PT, UP0, 0x80, 0x0 ;  /* 0x000000000000781c */ /* 0x000fe20003f2f008 */
[----:B--2---:R-:W-:Y:S05]  /*57d0*/  FFMA.FTZ R5, R108, -UR6, R119 ;  /* 0x800000066c057c23 */ /* 0x004fea0008010077 */
[----:B------:R-:W-:Y:S02]  /*57e0*/  @P2 FSEL R5, R5, -INF , !P6 ;  /* 0xff80000005052808 */ /* 0x000fe40007000000 */
[----:B------:R-:W-:Y:S02]  /*57f0*/  PLOP3.LUT P6, PT, PT, PT, UP0, 0x80, 0x0 ;  /* 0x000000000000781c */ /* 0x000fe40003fcf008 */
[----:B------:R-:W-:Y:S01]  /*5800*/  PLOP3.LUT P2, PT, PT, PT, UP0, 0x80, 0x0 ;  /* 0x000000000000781c */ /* 0x000fe20003f4f008 */
[----:B------:R-:W-:Y:S02]  /*5810*/  FFMA.FTZ R5, R5, c[0x0][0x23c], -R0 ;  /* 0x00008f0005057a23 */ /* 0x000fe40000010800 */
[----:B---3--:R-:W-:Y:S02]  /*5820*/  FFMA.FTZ R4, R107, -UR6, R118 ;  /* 0x800000066b047c23 */ /* 0x008fe40008010076 */
[----:B------:R2:W-:Y:S03]  /*5830*/  MUFU.EX2 R124, R5 ;  /* 0x00000005007c7308 */ /* 0x0005e60000000800 */
[----:B------:R-:W-:Y:S02]  /*5840*/  @P0 FSEL R4, R4, -INF , !P3 ;  /* 0xff80000004040808 */ /* 0x000fe40005800000 */
[----:B------:R-:W-:Y:S02]  /*5850*/  PLOP3.LUT P0, PT, PT, PT, UP0, 0x80, 0x0 ;  /* 0x000000000000781c */ /* 0x000fe40003f0f008 */
[----:B------:R-:W-:Y:S01]  /*5860*/  @P6 ISETP.GE.AND P6, PT, R6, UR7, PT ;  /* 0x0000000706006c0c */ /* 0x000fe2000bfc6270 */
[----:B------:R-:W-:Y:S01]  /*5870*/  FFMA.FTZ R4, R4, c[0x0][0x23c], -R0 ;  /* 0x00008f0004047a23 */ /* 0x000fe20000010800 */
[----:B------:R-:W-:Y:S03]  /*5880*/  PLOP3.LUT P3, PT, PT, PT, UP0, 0x80, 0x0 ;  /* 0x000000000000781c */ /* 0x000fe60003f6f008 */
[----:B------:R3:W4:Y:S01]  /*5890*/  MUFU.EX2 R123, R4 ;  /* 0x00000004007b7308 */ /* 0x0007220000000800 */
[----:B--2---:R-:W-:Y:S05]  /*58a0*/  FFMA.FTZ R5, R97, -UR6, R103 ;  /* 0x8000000661057c23 */ /* 0x004fea0008010067 */
[----:B------:R-:W-:Y:S02]  /*58b0*/  @P2 FSEL R5, R5, -INF , !P5 ;  /* 0xff80000005052808 */ /* 0x000fe40006800000 */
[----:B------:R-:W-:Y:S03]  /*58c0*/  PLOP3.LUT P2, PT, PT, PT, UP0, 0x80, 0x0 ;  /* 0x000000000000781c */ /* 0x000fe60003f4f008 */
[----:B------:R-:W-:Y:S02]  /*58d0*/  FFMA.FTZ R6, R5, c[0x0][0x23c], -R3 ;  /* 0x00008f0005067a23 */ /* 0x000fe40000010803 */
[----:B---3--:R-:W-:Y:S02]  /*58e0*/  FFMA.FTZ R4, R96, -UR6, R98 ;  /* 0x8000000660047c23 */ /* 0x008fe40008010062 */
[----:B------:R2:W-:Y:S01]  /*58f0*/  MUFU.EX2 R106, R6 ;  /* 0x00000006006a7308 */ /* 0x0005e20000000800 */
[----:B------:R-:W-:Y:S02]  /*5900*/  FFMA.FTZ R5, R104, -UR6, R117 ;  /* 0x8000000668057c23 */ /* 0x000fe40008010075 */
[----:B------:R-:W-:Y:S02]  /*5910*/  @P1 FSEL R4, R4, -INF , !P6 ;  /* 0xff80000004041808 */ /* 0x000fe40007000000 */
[----:B------:R-:W-:Y:S02]  /*5920*/  PLOP3.LUT P1, PT, PT, PT, UP0, 0x80, 0x0 ;  /* 0x000000000000781c */ /* 0x000fe40003f2f008 */
[----:B------:R-:W-:Y:S01]  /*5930*/  @P0 FSEL R5, R5, -INF , !P5 ;  /* 0xff80000005050808 */ /* 0x000fe20006800000 */
[----:B------:R-:W-:Y:S01]  /*5940*/  FFMA.FTZ R4, R4, c[0x0][0x23c], -R3 ;  /* 0x00008f0004047a23 */ /* 0x000fe20000010803 */
[----:B------:R-:W-:Y:S03]  /*5950*/  PLOP3.LUT P0, PT, PT, PT, UP0, 0x80, 0x0 ;  /* 0x000000000000781c */ /* 0x000fe60003f0f008 */
[----:B------:R3:W1:Y:S01]  /*5960*/  MUFU.EX2 R104, R4 ;  /* 0x0000000400687308 */ /* 0x0006620000000800 */
[--C-:B------:R-:W-:Y:S09]  /*5970*/  FFMA.FTZ R5, R5, c[0x0][0x23c], -R0.reuse ;  /* 0x00008f0005057a23 */ /* 0x100ff20000010800 */
[----:B------:R1:W-:Y:S01]  /*5980*/  MUFU.EX2 R122, R5 ;  /* 0x00000005007a7308 */ /* 0x0003e20000000800 */
[----:B--2---:R-:W-:Y:S04]  /*5990*/  @P2 IADD3 R6, R2, 0x18, RZ ;  /* 0x0000001802062810 */ /* 0x004fe80007ffe0ff */
[----:B------:R-:W-:Y:S02]  /*59a0*/  @P1 ISETP.GE.AND P2, PT, R6, UR7, PT ;  /* 0x0000000706001c0c */ /* 0x000fe4000bf46270 */
[----:B------:R-:W-:Y:S02]  /*59b0*/  PLOP3.LUT P1, PT, PT, PT, UP0, 0x80, 0x0 ;  /* 0x000000000000781c */ /* 0x000fe40003f2f008 */
[----:B---3--:R-:W-:Y:S01]  /*59c0*/  @P4 IADD3 R4, R2, 0x19, RZ ;  /* 0x0000001902044810 */ /* 0x008fe20007ffe0ff */
[----:B------:R-:W-:Y:S03]  /*59d0*/  FFMA.FTZ R2, R100, -UR6, R115 ;  /* 0x8000000664027c23 */ /* 0x000fe60008010073 */
[----:B------:R-:W-:Y:S01]  /*59e0*/  @P3 ISETP.GE.AND P3, PT, R4, UR7, PT ;  /* 0x0000000704003c0c */ /* 0x000fe2000bf66270 */
[----:B------:R-:W-:Y:S01]  /*59f0*/  FFMA.FTZ R4, R93, -UR6, R95 ;  /* 0x800000065d047c23 */ /* 0x000fe2000801005f */
[----:B------:R-:W-:Y:S02]  /*5a00*/  @P0 FSEL R2, R2, -INF , !P6 ;  /* 0xff80000002020808 */ /* 0x000fe40007000000 */
[----:B------:R-:W-:Y:S03]  /*5a10*/  PLOP3.LUT P0, PT, PT, PT, UP0, 0x80, 0x0 ;  /* 0x000000000000781c */ /* 0x000fe60003f0f008 */
[----:B------:R-:W-:Y:S01]  /*5a20*/  @P1 FSEL R4, R4, -INF , !P2 ;  /* 0xff80000004041808 */ /* 0x000fe20005000000 */
[----:B-1----:R-:W-:Y:S01]  /*5a30*/  FFMA.FTZ R5, R2, c[0x0][0x23c], -R0 ;  /* 0x00008f0002057a23 */ /* 0x002fe20000010800 */
[----:B------:R-:W-:Y:S01]  /*5a40*/  PLOP3.LUT P1, PT, PT, PT, UP0, 0x80, 0x0 ;  /* 0x000000000000781c */ /* 0x000fe20003f2f008 */
[----:B------:R-:W-:Y:S02]  /*5a50*/  FFMA.FTZ R2, R92, -UR6, R94 ;  /* 0x800000065c027c23 */ /* 0x000fe4000801005e */
[--C-:B------:R-:W-:Y:S01]  /*5a60*/  FFMA.FTZ R4, R4, c[0x0][0x23c], -R3.reuse ;  /* 0x00008f0004047a23 */ /* 0x100fe20000010803 */
[----:B------:R4:W-:Y:S04]  /*5a70*/  MUFU.EX2 R108, R5 ;  /* 0x00000005006c7308 */ /* 0x0009e80000000800 */
[----:B------:R-:W-:Y:S02]  /*5a80*/  @P0 FSEL R2, R2, -INF , !P3 ;  /* 0xff80000002020808 */ /* 0x000fe40005800000 */
[----:B------:R-:W-:Y:S01]  /*5a90*/  PLOP3.LUT P0, PT, PT, PT, UP0, 0x80, 0x0 ;  /* 0x000000000000781c */ /* 0x000fe20003f0f008 */
[----:B------:R-:W-:Y:S03]  /*5aa0*/  UISETP.GE.AND UP0, UPT, UR8, 0x1, UPT ;  /* 0x000000010800788c */ /* 0x000fe6000bf06270 */
[----:B------:R1:W-:Y:S01]  /*5ab0*/  MUFU.EX2 R100, R4 ;  /* 0x0000000400647308 */ /* 0x0003e20000000800 */
[----:B------:R-:W-:Y:S02]  /*5ac0*/  FFMA.FTZ R3, R2, c[0x0][0x23c], -R3 ;  /* 0x00008f0002037a23 */ /* 0x000fe40000010803 */
[----:B------:R-:W-:Y:S06]  /*5ad0*/  FFMA.FTZ R2, R96, -UR6, R112 ;  /* 0x8000000660027c23 */ /* 0x000fec0008010070 */
[----:B------:R-:W-:Y:S02]  /*5ae0*/  @P0 FSEL R2, R2, -INF , !P3 ;  /* 0xff80000002020808 */ /* 0x000fe40005800000 */
[----:B------:R-:W-:Y:S02]  /*5af0*/  IADD3 R92, P0, R127, UR13, RZ ;  /* 0x0000000d7f5c7c10 */ /* 0x000fe4000ff1e0ff */
[----:B----4-:R-:W-:Y:S02]  /*5b00*/  F2FP.BF16.PACK_AB R5, R123, R124 ;  /* 0x0000007c7b05723e */ /* 0x010fe400000010ff */
[----:B------:R-:W-:Y:S02]  /*5b10*/  IADD3.X R93, R128, UR12, RZ, P0, !PT ;  /* 0x0000000c805d7c10 */ /* 0x000fe400087fe4ff */
[C---:B------:R-:W-:Y:S04]  /*5b20*/  LEA R234, P0, R129.reuse, R234, 0x2 ;  /* 0x000000ea81ea7211 */ /* 0x040fe800078010ff */
[----:B------:R-:W-:Y:S01]  /*5b30*/  LEA.HI.X.SX32 R235, R129, R235, 0x2, P0 ;  /* 0x000000eb81eb7211 */ /* 0x000fe200000f16ff */
[----:B-1----:R-:W-:Y:S01]  /*5b40*/  FFMA.FTZ R4, R97, -UR6, R114 ;  /* 0x8000000661047c23 */ /* 0x002fe20008010072 */
[----:B------:R1:W5:Y:S01]  /*5b50*/  LDL R129, [R1+0x4] ;  /* 0x0000040001817983 */ /* 0x0003620000100800 */
[----:B------:R2:W3:Y:S03]  /*5b60*/  MUFU.EX2 R97, R3 ;  /* 0x0000000300617308 */ /* 0x0004e60000000800 */
[----:B------:R-:W-:Y:S02]  /*5b70*/  @P1 FSEL R4, R4, -INF , !P2 ;  /* 0xff80000004041808 */ /* 0x000fe40005000000 */
[----:B------:R-:W-:Y:S03]  /*5b80*/  PLOP3.LUT P1, PT, PT, PT, UP0, 0x80, 0x0 ;  /* 0x000000000000781c */ /* 0x000fe60003f2f008 */
[--C-:B------:R-:W-:Y:S02]  /*5b90*/  FFMA.FTZ R4, R4, c[0x0][0x23c], -R0.reuse ;  /* 0x00008f0004047a23 */ /* 0x100fe40000010800 */
[----:B------:R-:W-:Y:S01]  /*5ba0*/  FFMA.FTZ R0, R2, c[0x0][0x23c], -R0 ;  /* 0x00008f0002007a23 */ /* 0x000fe20000010800 */
[----:B------:R-:W-:Y:S01]  /*5bb0*/  F2FP.BF16.PACK_AB R2, R125, R126 ;  /* 0x0000007e7d02723e */ /* 0x000fe200000010ff */
[----:B------:R4:W-:Y:S04]  /*5bc0*/  MUFU.EX2 R107, R4 ;  /* 0x00000004006b7308 */ /* 0x0009e80000000800 */
[----:B------:R3:W-:Y:S06]  /*5bd0*/  STS [R246+0x2a400], R2 ;  /* 0x02a40002f6007388 */ /* 0x0007ec0000000800 */
[----:B------:R1:W1:Y:S01]  /*5be0*/  MUFU.EX2 R96, R0 ;  /* 0x0000000000607308 */ /* 0x0002620000000800 */
[----:B--2---:R-:W-:Y:S05]  /*5bf0*/  F2FP.BF16.PACK_AB R3, R111, R113 ;  /* 0x000000716f03723e */ /* 0x004fea00000010ff */
[----:B------:R2:W-:Y:S06]  /*5c00*/  STS [R246+0x2a000], R3 ;  /* 0x02a00003f6007388 */ /* 0x0005ec0000000800 */
[----:B------:R-:W-:Y:S01]  /*5c10*/  STS [R249+0x2a400], R5 ;  /* 0x02a40005f9007388 */ /* 0x000fe20000000800 */
[----:B----4-:R-:W-:Y:S02]  /*5c20*/  F2FP.BF16.PACK_AB R4, R104, R106 ;  /* 0x0000006a6804723e */ /* 0x010fe400000010ff */
[----:B---3--:R-:W-:Y:S02]  /*5c30*/  F2FP.BF16.PACK_AB R2, R97, R100 ;  /* 0x000000646102723e */ /* 0x008fe400000010ff */
[----:B-1----:R-:W-:Y:S05]  /*5c40*/  F2FP.BF16.PACK_AB R0, R105, R110 ;  /* 0x0000006e6900723e */ /* 0x002fea00000010ff */
[----:B------:R1:W-:Y:S01]  /*5c50*/  STS [R249+0x2a000], R0 ;  /* 0x02a00000f9007388 */ /* 0x0003e20000000800 */
[----:B--2---:R-:W-:Y:S05]  /*5c60*/  F2FP.BF16.PACK_AB R3, R108, R122 ;  /* 0x0000007a6c03723e */ /* 0x004fea00000010ff */
[----:B------:R-:W-:Y:S06]  /*5c70*/  STS [R247+0x2a000], R4 ;  /* 0x02a00004f7007388 */ /* 0x000fec0000000800 */
[----:B------:R2:W-:Y:S06]  /*5c80*/  STS [R247+0x2a400], R3 ;  /* 0x02a40003f7007388 */ /* 0x0005ec0000000800 */
[----:B------:R-:W-:Y:S01]  /*5c90*/  STS [R248+0x2a000], R2 ;  /* 0x02a00002f8007388 */ /* 0x000fe20000000800 */
[----:B-1----:R-:W-:Y:S05]  /*5ca0*/  F2FP.BF16.PACK_AB R0, R96, R107 ;  /* 0x0000006b6000723e */ /* 0x002fea00000010ff */
[----:B------:R1:W-:Y:S06]  /*5cb0*/  STS [R248+0x2a400], R0 ;  /* 0x02a40000f8007388 */ /* 0x0003ec0000000800 */
[----:B------:R-:W-:Y:S01]  /*5cc0*/  LDSM.16.M88.4 R16, [R228+0x10000] ;  /* 0x01000000e410783b */ /* 0x000fe20000000200 */
[CC--:B--2---:R-:W-:Y:S05]  /*5cd0*/  IADD3 R3, R217.reuse, R228.reuse, RZ ;  /* 0x000000e4d9037210 */ /* 0x0c4fea0007ffe0ff */
[----:B------:R-:W2:Y:S06]  /*5ce0*/  LDSM.16.M88.4 R8, [R221+0x20000] ;  /* 0x02000000dd08783b */ /* 0x000eac0000000200 */
[----:B------:R-:W3:Y:S01]  /*5cf0*/  LDSM.16.M88.4 R84, [R221+0x20800] ;  /* 0x02080000dd54783b */ /* 0x000ee20000000200 */
[----:B-1----:R-:W-:Y:S04]  /*5d00*/  IADD3 R0, R116, R228, RZ ;  /* 0x000000e474007210 */ /* 0x002fe80007ffe0ff */
[----:B------:R-:W-:Y:S01]  /*5d10*/  IADD3 R2, R217, R0, RZ ;  /* 0x00000000d9027210 */ /* 0x000fe20007ffe0ff */
[----:B------:R-:W-:Y:S01]  /*5d20*/  LDSM.16.M88.4 R88, [R0+0x10000] ;  /* 0x010000000058783b */ /* 0x000fe20000000200 */
[C---:B--2---:R-:W-:Y:S08]  /*5d30*/  HMMA.16816.F32.BF16 R4, R16.reuse, R8, RZ ;  /* 0x000000081004723c */ /* 0x044ff000000418ff */
        /* <DEDUP_REMOVED lines=129> */
[----:B------:R-:W-:Y:S02]  /*6550*/  FADD.FTZ R4, -R3, R5 ;  /* 0x0000000503047221 */ /* 0x000fe40000010100 */
        /* <DEDUP_REMOVED lines=8> */
[----:B------:R-:W-:Y:S02]  /*65e0*/  FADD.FTZ R8, -R3, R9 ;  /* 0x0000000903087221 */ /* 0x000fe40000010100 */
        /* <DEDUP_REMOVED lines=146> */
.L_x_1776:
        /* <DEDUP_REMOVED lines=173> */
.L_x_1777:
        /* <DEDUP_REMOVED lines=719> */
.L_x_1779:
        /* <DEDUP_REMOVED lines=18> */
.L_x_1780:
        /* <DEDUP_REMOVED lines=65> */
.L_x_1782:
[----:B--23--:R-:W-:Y:S05]  /*ac00*/  BSYNC B0 ;  /* 0x0000000000007941 */ /* 0x00cfea0003800000 */
.L_x_1781:
        /* <DEDUP_REMOVED lines=21> */
.L_x_1784:
[----:B------:R-:W-:Y:S05]  /*ad60*/  BSYNC B0 ;  /* 0x0000000000007941 */ /* 0x000fea0003800000 */
.L_x_1783:
        /* <DEDUP_REMOVED lines=31> */
.L_x_1786:
[----:B------:R-:W-:Y:S05]  /*af60*/  BSYNC B0 ;  /* 0x0000000000007941 */ /* 0x000fea0003800000 */
.L_x_1785:
        /* <DEDUP_REMOVED lines=21> */
.L_x_1757:
        /* <DEDUP_REMOVED lines=20> */
.L_x_1788:
        /* <DEDUP_REMOVED lines=18> */
.L_x_1789:
        /* <DEDUP_REMOVED lines=44> */
.L_x_1791:
[----:B------:R-:W-:Y:S05]  /*b5e0*/  BSYNC B0 ;  /* 0x0000000000007941 */ /* 0x000fea0003800000 */
.L_x_1790:
        /* <DEDUP_REMOVED lines=21> */
.L_x_1793:
[----:B------:R-:W-:Y:S05]  /*b740*/  BSYNC B0 ;  /* 0x0000000000007941 */ /* 0x000fea0003800000 */
.L_x_1792:
        /* <DEDUP_REMOVED lines=31> */
.L_x_1795:
[----:B------:R-:W-:Y:S05]  /*b940*/  BSYNC B0 ;  /* 0x0000000000007941 */ /* 0x000fea0003800000 */
.L_x_1794:
        /* <DEDUP_REMOVED lines=18> */
.L_x_1787:
[----:B------:R-:W-:Y:S05]  /*ba70*/  BSYNC B1 ;  /* 0x0000000000017941 */ /* 0x000fea0003800000 */
.L_x_1752:
        /* <DEDUP_REMOVED lines=12> */
.L_x_1796:
[----:B------:R-:W-:Y:S05]  /*bb40*/  EXIT ;  /* 0x000000000000794d */ /* 0x000fea0003800000 */
.L_x_1798:
        /* <DEDUP_REMOVED lines=11> */
.L_x_2047:


//--------------------- .text._ZN5flash44flash_bwd_dq_dk_dv_loop_seqk_parallel_kernelI23Flash_bwd_kernel_traitsILi256ELi64ELi64ELi8ELi4ELi2ELi2ELb0ELb0EN7cutlass10bfloat16_tE19Flash_kernel_traitsILi256ELi64ELi64ELi8ES3_EELb1ELb0ELb1ELb0ELb0ELb1ELb0EEEvNS_16Flash_bwd_paramsE --------------------------
	.section	.text._ZN5flash44flash_bwd_dq_dk_dv_loop_seqk_parallel_kernelI23Flash_bwd_kernel_traitsILi256ELi64ELi64ELi8ELi4ELi2ELi2ELb0ELb0EN7cutlass10bfloat16_tE19Flash_kernel_traitsILi256ELi64ELi64ELi8ES3_EELb1ELb0ELb1ELb0ELb0ELb1ELb0EEEvNS_16Flash_bwd_paramsE,"ax",@progbits
	.sectioninfo	@"SHI_REGISTERS=255"
	.align	128
        .global         _ZN5flash44flash_bwd_dq_dk_dv_loop_seqk_parallel_kernelI23Flash_bwd_kernel_traitsILi256ELi64ELi64ELi8ELi4ELi2ELi2ELb0ELb0EN7cutlass10bfloat16_tE19Flash_kernel_traitsILi256ELi64ELi64ELi8ES3_EELb1ELb0ELb1ELb0ELb0ELb1ELb0EEEvNS_16Flash_bwd_paramsE
        .type           _ZN5flash44flash_bwd_dq_dk_dv_loop_seqk_parallel_kernelI23Flash_bwd_kernel_traitsILi256ELi64ELi64ELi8ELi4ELi2ELi2ELb0ELb0EN7cutlass10bfloat16_tE19Flash_kernel_traitsILi256ELi64ELi64ELi8ES3_EELb1ELb0ELb1ELb0ELb0ELb1ELb0EEEvNS_16Flash_bwd_paramsE,@function
        .size           _ZN5flash44flash_bwd_dq_dk_dv_loop_seqk_parallel_kernelI23Flash_bwd_kernel_traitsILi256ELi64ELi64ELi8ELi4ELi2ELi2ELb0ELb0EN7cutlass10bfloat16_tE19Flash_kernel_traitsILi256ELi64ELi64ELi8ES3_EELb1ELb0ELb1ELb0ELb0ELb1ELb0EEEvNS_16Flash_bwd_paramsE,(.L_x_2048 - _ZN5flash44flash_bwd_dq_dk_dv_loop_seqk_parallel_kernelI23Flash_bwd_kernel_traitsILi256ELi64ELi64ELi8ELi4ELi2ELi2ELb0ELb0EN7cutlass10bfloat16_tE19Flash_kernel_traitsILi256ELi64ELi64ELi8ES3_EELb1ELb0ELb1ELb0ELb0ELb1ELb0EEEvNS_16Flash_bwd_paramsE)
        .other          _ZN5flash44flash_bwd_dq_dk_dv_loop_seqk_parallel_kernelI23Flash_bwd_kernel_traitsILi256ELi64ELi64ELi8ELi4ELi2ELi2ELb0ELb0EN7cutlass10bfloat16_tE19Flash_kernel_traitsILi256ELi64ELi64ELi8ES3_EELb1ELb0ELb1ELb0ELb0ELb1ELb0EEEvNS_16Flash_bwd_paramsE,@"STO_CUDA_ENTRY STV_DEFAULT"
_ZN5flash44flash_bwd_dq_dk_dv_loop_seqk_parallel_kernelI23Flash_bwd_kernel_traitsILi256ELi64ELi64ELi8ELi4ELi2ELi2ELb0ELb0EN7cutlass10bfloat16_tE19Flash_kernel_traitsILi256ELi64ELi64ELi8ES3_EELb1ELb0ELb1ELb0ELb0ELb1ELb0EEEvNS_16Flash_bwd_paramsE:
.text._ZN5flash44flash_bwd_dq_dk_dv_loop_seqk_parallel_kernelI23Flash_bwd_kernel_traitsILi256ELi64ELi64ELi8ELi4ELi2ELi2ELb0ELb0EN7cutlass10bfloat16_tE19Flash_kernel_traitsILi256ELi64ELi64ELi8ES3_EELb1ELb0ELb1ELb0ELb0ELb1ELb0EEEvNS_16Flash_bwd_paramsE:
        /* <DEDUP_REMOVED lines=21> */
[----:B------:R-:W-:-:S02]  /*0150*/  ULDC.U8 UR11, c[0x0][0x328] ;  /* 0x0000ca00000b7ab9 */ /* 0x000fc40000000000 */
[----:B------:R-:W-:Y:S02]  /*0160*/  UISETP.NE.AND UP5, UPT, UR11, URZ, UPT ;  /* 0x0000003f0b00728c */ /* 0x000fe4000bfa5270 */
[----:B------:R-:W-:Y:S02]  /*0170*/  ULDC UR17, c[0x0][0x224] ;  /* 0x0000890000117ab9 */ /* 0x000fe40000000800 */
        /* <DEDUP_REMOVED lines=8> */
[----:B------:R-:W-:Y:S01]  /*0200*/  UIMAD.WIDE UR42, UR52, UR42, URZ ;  /* 0x0000002a342a72a5 */ /* 0x000fe2000f8e023f */
[----:B------:R-:W-:Y:S01]  /*0210*/  LEA.HI R9, R4, R10, RZ, 0x3 ;  /* 0x0000000a04097211 */ /* 0x000fe200078f18ff */
[----:B------:R-:W-:Y:S01]  /*0220*/  IMAD.U32 R252, RZ, RZ, UR6 ;  /* 0x00000006fffc7e24 */ /* 0x000fe2000f8e00ff */
[--C-:B------:R-:W-:Y:S01]  /*0230*/  SHF.R.S32.HI R0, RZ, 0x5, R2.reuse ;  /* 0x00000005ff007819 */ /* 0x100fe20000011402 */
[----:B------:R-:W-:Y:S01]  /*0240*/  USHF.R.S32.HI UR6, URZ, 0x1f, UR41 ;  /* 0x0000001f3f067899 */ /* 0x000fe20008011429 */
        /* <DEDUP_REMOVED lines=11> */
[----:B---3--:R-:W-:Y:S01]  /*0300*/  UIMAD UR59, UR8, UR40, URZ ;  /* 0x00000028083b72a4 */ /* 0x008fe2000f8e023f */
[-C--:B------:R-:W-:Y:S01]  /*0310*/  LEA.HI R5, R4, R10.reuse, RZ, 0x4 ;  /* 0x0000000a04057211 */ /* 0x080fe200078f20ff */
[----:B------:R-:W-:Y:S01]  /*0320*/  IMAD.IADD R246, R0, 0x1, -R3 ;  /* 0x0000000100f67824 */ /* 0x000fe200078e0a03 */
[-C--:B------:R-:W-:Y:S01]  /*0330*/  LEA.HI R245, R4, R10.reuse, RZ, 0x7 ;  /* 0x0000000a04f57211 */ /* 0x080fe200078f38ff */
[----:B------:R-:W-:Y:S01]  /*0340*/  IMAD.IADD R218, R0, 0x1, -R2 ;  /* 0x0000000100da7824 */ /* 0x000fe200078e0a02 */
[CC--:B------:R-:W-:Y:S01]  /*0350*/  LEA.HI R13, R4.reuse, R10.reuse, RZ, 0x6 ;  /* 0x0000000a040d7211 */ /* 0x0c0fe200078f30ff */
[----:B------:R-:W-:Y:S01]  /*0360*/  UIMAD.WIDE.U32 UR48, UR40, UR17, URZ ;  /* 0x00000011283072a5 */ /* 0x000fe2000f8e003f */
[----:B------:R-:W-:Y:S01]  /*0370*/  LEA.HI R4, R4, R10, RZ, 0x2 ;  /* 0x0000000a04047211 */ /* 0x000fe200078f10ff */
[----:B------:R-:W-:Y:S01]  /*0380*/  @!UP5 UIMAD UR8, UR40, UR16, UR41 ;  /* 0x000000102808d2a4 */ /* 0x000fe2000f8e0229 */
[----:B------:R-:W-:Y:S01]  /*0390*/  SHF.R.S32.HI R3, RZ, 0x4, R5 ;  /* 0x00000004ff037819 */ /* 0x000fe20000011405 */
[----:B------:R-:W-:Y:S01]  /*03a0*/  USHF.L.U32 UR51, UR52, 0x6, URZ ;  /* 0x0000000634337899 */ /* 0x000fe2000800063f */
[--C-:B------:R-:W-:Y:S01]  /*03b0*/  SHF.R.S32.HI R2, RZ, 0x2, R4.reuse ;  /* 0x00000002ff027819 */ /* 0x100fe20000011404 */
[----:B------:R-:W-:Y:S01]  /*03c0*/  ULDC UR56, c[0x0][0x214] ;  /* 0x0000850000387ab9 */ /* 0x000fe20000000800 */
[----:B------:R-:W-:Y:S01]  /*03d0*/  SHF.R.S32.HI R0, RZ, 0x1f, R4 ;  /* 0x0000001fff007819 */ /* 0x000fe20000011404 */
[----:B------:R-:W-:Y:S01]  /*03e0*/  ULDC.U8 UR12, c[0x0][0x3d0] ;  /* 0x0000f400000c7ab9 */ /* 0x000fe20000000000 */
[----:B------:R-:W-:Y:S01]  /*03f0*/  SHF.R.S32.HI R239, RZ, 0x3, R9 ;  /* 0x00000003ffef7819 */ /* 0x000fe20000011409 */
[----:B------:R-:W-:Y:S01]  /*0400*/  ULDC UR57, c[0x0][0x224] ;  /* 0x0000890000397ab9 */ /* 0x000fe20000000800 */
[----:B------:R-:W-:Y:S01]  /*0410*/  LEA.HI R0, R0, R2, RZ, 0x3 ;  /* 0x0000000200007211 */ /* 0x000fe200078f18ff */
[----:B------:R-:W-:Y:S01]  /*0420*/  @UP5 UIMAD UR61, UR40, UR56, URZ ;  /* 0x00000038283d52a4 */ /* 0x000fe2000f8e023f */
[----:B------:R-:W-:Y:S01]  /*0430*/  LOP3.LUT R6, R9, 0xfffffff8, RZ, 0xc0, !PT ;  /* 0xfffffff809067812 */ /* 0x000fe200078ec0ff */
[----:B------:R-:W-:Y:S01]  /*0440*/  ULDC.64 UR4, c[0x0][0x118] ;  /* 0x0000460000047ab9 */ /* 0x000fe20000000a00 */
        /* <DEDUP_REMOVED lines=19> */
[----:B------:R-:W-:Y:S01]  /*0580*/  UISETP.NE.AND UP6, UPT, UR12, URZ, UPT ;  /* 0x0000003f0c00728c */ /* 0x000fe2000bfc5270 */
[----:B------:R-:W-:Y:S01]  /*0590*/  SHF.R.U32.HI R2, RZ, 0x3, R0 ;  /* 0x00000003ff027819 */ /* 0x000fe20000011600 */
[----:B------:R-:W-:Y:S01]  /*05a0*/  IMAD.SHL.U32 R215, R10, 0x200, RZ ;  /* 0x000002000ad77824 */ /* 0x000fe200078e00ff */
[----:B------:R-:W-:Y:S01]  /*05b0*/  LOP3.LUT R0, R0, 0x38, R248, 0xf8, !PT ;  /* 0x0000003800007812 */ /* 0x000fe200078ef8f8 */
[----:B------:R-:W-:Y:S01]  /*05c0*/  IMAD.SHL.U32 R247, R245, 0x20, RZ ;  /* 0x00000020f5f77824 */ /* 0x000fe200078e00ff */
[----:B------:R-:W-:Y:S01]  /*05d0*/  LEA.HI R11, R3, R7, RZ, 0x3 ;  /* 0x00000007030b7211 */ /* 0x000fe200078f18ff */
[----:B------:R-:W-:Y:S01]  /*05e0*/  UIMAD.WIDE.U32 UR46, UR42, UR48, URZ ;  /* 0x000000302a2e72a5 */ /* 0x000fe2000f8e003f */
[----:B------:R-:W-:Y:S01]  /*05f0*/  LOP3.LUT R8, R0, R2, RZ, 0x3c, !PT ;  /* 0x0000000200087212 */ /* 0x000fe200078e3cff */
[----:B------:R-:W-:Y:S01]  /*0600*/  IMAD.SHL.U32 R0, R6, 0x40, RZ ;  /* 0x0000004006007824 */ /* 0x000fe200078e00ff */
[----:B------:R-:W-:Y:S01]  /*0610*/  LOP3.LUT R2, R11, 0xfffffff8, RZ, 0xc0, !PT ;  /* 0xfffffff80b027812 */ /* 0x000fe200078ec0ff */
[----:B------:R-:W-:Y:S01]  /*0620*/  UIMAD UR58, UR43, UR48, URZ ;  /* 0x000000302b3a72a4 */ /* 0x000fe2000f8e023f */
[----:B------:R-:W-:Y:S01]  /*0630*/  LOP3.LUT R3, R5, 0x1, RZ, 0xc0, !PT ;  /* 0x0000000105037812 */ /* 0x000fe200078ec0ff */
[----:B------:R-:W-:Y:S01]  /*0640*/  USHF.R.S32.HI UR60, URZ, 0x1f, UR53 ;  /* 0x0000001f3f3c7899 */ /* 0x000fe20008011435 */
[----:B------:R-:W-:Y:S01]  /*0650*/  LOP3.LUT R0, R0, 0x1c0, RZ, 0xc0, !PT ;  /* 0x000001c000007812 */ /* 0x000fe200078ec0ff */
[----:B------:R-:W-:Y:S01]  /*0660*/  IMAD.IADD R14, R7, 0x1, -R2 ;  /* 0x00000001070e7824 */ /* 0x000fe200078e0a02 */
[----:B------:R-:W-:Y:S01]  /*0670*/  ISETP.NE.U32.AND P0, PT, R3, 0x1, PT ;  /* 0x000000010300780c */ /* 0x000fe20003f05070 */
[----:B------:R-:W-:Y:S01]  /*0680*/  IMAD.SHL.U32 R2, R218, 0x10, RZ ;  /* 0x00000010da027824 */ /* 0x000fe200078e00ff */
[----:B------:R-:W-:Y:S01]  /*0690*/  LOP3.LUT R211, R0, 0x8, R9, 0xf8, !PT ;  /* 0x0000000800d37812 */ /* 0x000fe200078ef809 */
[----:B------:R-:W-:Y:S01]  /*06a0*/  @!UP5 UIMAD UR56, UR8, UR56, URZ ;  /* 0x000000380838d2a4 */ /* 0x000fe2000f8e023f */
[----:B------:R-:W-:Y:S01]  /*06b0*/  LOP3.LUT P4, RZ, R6, 0x2, RZ, 0xc0, !PT ;  /* 0x0000000206ff7812 */ /* 0x000fe2000788c0ff */
[----:B------:R1:W-:Y:S01]  /*06c0*/  STL [R1], R14 ;  /* 0x0000000e01007387 */ /* 0x0003e20000100800 */
[----:B------:R-:W-:Y:S01]  /*06d0*/  LOP3.LUT R4, R0, 0x10, R2, 0xf8, !PT ;  /* 0x0000001000047812 */ /* 0x000fe200078ef802 */
[----:B------:R-:W-:Y:S01]  /*06e0*/  IMAD R2, R245, 0x800, R215 ;  /* 0x00000800f5027824 */ /* 0x000fe200078e02d7 */
[----:B------:R-:W-:Y:S01]  /*06f0*/  SHF.R.U32.HI R0, RZ, 0x3, R0 ;  /* 0x00000003ff007819 */ /* 0x000fe20000011600 */
[----:B------:R-:W-:Y:S01]  /*0700*/  USHF.R.S32.HI UR55, URZ, 0x1f, UR51 ;  /* 0x0000001f3f377899 */ /* 0x000fe20008011433 */
[----:B------:R-:W-:Y:S01]  /*0710*/  LOP3.LUT R3, R4, 0x8, R9, 0xf8, !PT ;  /* 0x0000000804037812 */ /* 0x000fe200078ef809 */
[----:B------:R-:W-:Y:S01]  /*0720*/  IMAD.SHL.U32 R4, R10, 0x20, RZ ;  /* 0x000000200a047824 */ /* 0x000fe200078e00ff */
[----:B------:R-:W-:Y:S01]  /*0730*/  LOP3.LUT P3, RZ, R6, 0x4, RZ, 0xc0, !PT ;  /* 0x0000000406ff7812 */ /* 0x000fe2000786c0ff */
[----:B------:R-:W-:Y:S01]  /*0740*/  IMAD.U32 R6, RZ, RZ, UR6 ;  /* 0x00000006ff067e24 */ /* 0x000fe2000f8e00ff */
[----:B------:R-:W-:Y:S01]  /*0750*/  LOP3.LUT R211, R211, R0, RZ, 0x3c, !PT ;  /* 0x00000000d3d37212 */ /* 0x000fe200078e3cff */
[----:B------:R-:W-:Y:S01]  /*0760*/  USHF.L.U32 UR6, UR40, 0x7, URZ ;  /* 0x0000000728067899 */ /* 0x000fe2000800063f */
[----:B------:R-:W-:Y:S01]  /*0770*/  LOP3.LUT R215, R215, R3, R0, 0xf6, !PT ;  /* 0x00000003d7d77212 */ /* 0x000fe200078ef600 */
[C---:B------:R-:W-:Y:S01]  /*0780*/  IMAD.SHL.U32 R3, R5.reuse, 0x40, RZ ;  /* 0x0000004005037824 */ /* 0x040fe200078e00ff */
[----:B------:R-:W-:Y:S01]  /*0790*/  SHF.R.S32.HI R0, RZ, 0x6, R13 ;  /* 0x00000006ff007819 */ /* 0x000fe2000001140d */
[----:B------:R-:W-:Y:S01]  /*07a0*/  IMAD.IADD R211, R2, 0x1, R211 ;  /* 0x0000000102d37824 */ /* 0x000fe200078e02d3 */
[----:B------:R-:W-:Y:S01]  /*07b0*/  R2P PR, R5, 0x6 ;  /* 0x0000000605007804 */ /* 0x000fe20000000000 */
[----:B------:R-:W-:Y:S01]  /*07c0*/  IMAD.U32 R2, RZ, RZ, UR6 ;  /* 0x00000006ff027e24 */ /* 0x000fe2000f8e00ff */
[----:B------:R-:W-:Y:S01]  /*07d0*/  UIMAD UR6, UR10, UR9, UR7 ;  /* 0x000000090a0672a4 */ /* 0x000fe2000f8e0207 */
[C---:B------:R-:W-:Y:S01]  /*07e0*/  IMAD R250, R0.reuse, 0x200, R8 ;  /* 0x0000020000fa7824 */ /* 0x040fe200078e0208 */
[----:B------:R-:W-:Y:S01]  /*07f0*/  USHF.R.S32.HI UR9, URZ, 0x1f, UR40 ;  /* 0x0000001f3f097899 */ /* 0x000fe20008011428 */
[----:B------:R-:W-:Y:S01]  /*0800*/  IMAD.SHL.U32 R2, R0, 0x8, RZ ;  /* 0x0000000800027824 */ /* 0x000fe200078e00ff */
[----:B------:R-:W-:Y:S01]  /*0810*/  LOP3.LUT R0, R3, 0x1c0, RZ, 0xc0, !PT ;  /* 0x000001c003007812 */ /* 0x000fe200078ec0ff */
[----:B------:R-:W-:Y:S01]  /*0820*/  IMAD.SHL.U32 R212, R211, 0x2, RZ ;  /* 0x00000002d3d47824 */ /* 0x000fe200078e00ff */
[----:B------:R-:W-:Y:S01]  /*0830*/  SEL R209, R209, 0xffffffe0, !P4 ;  /* 0xffffffe0d1d17807 */ /* 0x000fe20006000000 */
[----:B------:R-:W-:Y:S01]  /*0840*/  IMAD.U32 R251, RZ, RZ, UR6 ;  /* 0x00000006fffb7e24 */ /* 0x000fe2000f8e00ff */
[----:B------:R-:W-:Y:S01]  /*0850*/  LOP3.LUT R2, R2, 0x18, RZ, 0xc0, !PT ;  /* 0x0000001802027812 */ /* 0x000fe200078ec0ff */
[----:B------:R-:W-:Y:S01]  /*0860*/  IMAD.U32 R7, RZ, RZ, UR9 ;  /* 0x00000009ff077e24 */ /* 0x000fe2000f8e00ff */
[----:B------:R-:W-:Y:S01]  /*0870*/  SHF.R.U32.HI R3, RZ, 0x3, R0 ;  /* 0x00000003ff037819 */ /* 0x000fe20000011600 */
[----:B------:R-:W-:Y:S01]  /*0880*/  USHF.R.S32.HI UR9, URZ, 0x1f, UR41 ;  /* 0x0000001f3f097899 */ /* 0x000fe20008011429 */
[----:B------:R-:W-:Y:S01]  /*0890*/  LOP3.LUT R6, R2, 0x20, R4, 0xf8, !PT ;  /* 0x0000002002067812 */ /* 0x000fe200078ef804 */
[----:B------:R-:W-:Y:S01]  /*08a0*/  IMAD.SHL.U32 R4, R14, 0x40, RZ ;  /* 0x000000400e047824 */ /* 0x000fe200078e00ff */
[----:B------:R-:W-:Y:S01]  /*08b0*/  LOP3.LUT R5, R3, R0, R2, 0x1e, !PT ;  /* 0x0000000003057212 */ /* 0x000fe200078e1e02 */
[----:B------:R-:W-:Y:S01]  /*08c0*/  IMAD R209, R211, 0x2, R209 ;  /* 0x00000002d3d17824 */ /* 0x000fe200078e02d1 */
[----:B------:R-:W-:Y:S01]  /*08d0*/  LOP3.LUT R2, R0, 0x20, R247, 0xf8, !PT ;  /* 0x0000002000027812 */ /* 0x000fe200078ef8f7 */
[----:B------:R-:W-:Y:S01]  /*08e0*/  IMAD.SHL.U32 R0, R12, 0x2, RZ ;  /* 0x000000020c007824 */ /* 0x000fe200078e00ff */
[----:B------:R-:W-:Y:S01]  /*08f0*/  SEL R214, R214, 0xffffffc0, !P3 ;  /* 0xffffffc0d6d67807 */ /* 0x000fe20005800000 */
[----:B------:R-:W-:Y:S01]  /*0900*/  UIMAD UR6, UR40, UR15, UR41 ;  /* 0x0000000f280672a4 */ /* 0x000fe2000f8e0229 */
[----:B------:R-:W-:Y:S01]  /*0910*/  LOP3.LUT R3, R2, R3, RZ, 0x3c, !PT ;  /* 0x0000000302037212 */ /* 0x000fe200078e3cff */
[--C-:B------:R-:W-:Y:S01]  /*0920*/  IMAD R2, R246, 0x400, R0.reuse ;  /* 0x00000400f6027824 */ /* 0x100fe200078e0200 */
[----:B------:R-:W-:Y:S01]  /*0930*/  SEL R235, R235, 0x10, !P0 ;  /* 0x00000010ebeb7807 */ /* 0x000fe20004000000 */
[----:B------:R-:W-:Y:S01]  /*0940*/  IMAD R0, R218, 0x400, R0 ;  /* 0x00000400da007824 */ /* 0x000fe200078e0200 */
[----:B------:R-:W-:Y:S01]  /*0950*/  SHF.R.S32.HI R232, RZ, 0x2, R232 ;  /* 0x00000002ffe87819 */ /* 0x000fe200000114e8 */
[----:B------:R-:W-:Y:S01]  /*0960*/  IMAD.IADD R233, R2, 0x1, R3 ;  /* 0x0000000102e97824 */ /* 0x000fe200078e0203 */
[----:B------:R-:W-:Y:S01]  /*0970*/  LOP3.LUT R3, R4, 0x1c0, RZ, 0xc0, !PT ;  /* 0x000001c004037812 */ /* 0x000fe200078ec0ff */
[----:B------:R-:W-:Y:S01]  /*0980*/  IMAD.IADD R240, R0, 0x1, R5 ;  /* 0x0000000100f07824 */ /* 0x000fe200078e0205 */
[----:B------:R-:W-:Y:S01]  /*0990*/  UIMAD UR7, UR40, UR13, UR41 ;  /* 0x0000000d280772a4 */ /* 0x000fe2000f8e0229 */
[----:B------:R-:W-:Y:S01]  /*09a0*/  IMAD.SHL.U32 R0, R10, 0x8, RZ ;  /* 0x000000080a007824 */ /* 0x000fe200078e00ff */
[----:B------:R-:W-:Y:S01]  /*09b0*/  USHF.L.U32 UR50, UR6, 0x5, URZ ;  /* 0x0000000506327899 */ /* 0x000fe2000800063f */
[----:B------:R-:W-:Y:S01]  /*09c0*/  IMAD.SHL.U32 R4, R11, 0x40, RZ ;  /* 0x000000400b047824 */ /* 0x000fe200078e00ff */
[----:B------:R-:W-:Y:S01]  /*09d0*/  LEA R240, R240, 0x18000, 0x1 ;  /* 0x00018000f0f07811 */ /* 0x000fe200078e08ff */
[----:B------:R-:W-:Y:S01]  /*09e0*/  IMAD.U32 R2, RZ, RZ, UR9 ;  /* 0x00000009ff027e24 */ /* 0x000fe2000f8e00ff */
[----:B------:R-:W-:Y:S01]  /*09f0*/  SHF.R.U32.HI R2, RZ, 0x3, R3 ;  /* 0x00000003ff027819 */ /* 0x000fe20000011603 */
[----:B------:R-:W-:Y:S01]  /*0a00*/  IMAD.SHL.U32 R233, R233, 0x2, RZ ;  /* 0x00000002e9e97824 */ /* 0x000fe200078e00ff */
[----:B------:R-:W-:Y:S01]  /*0a10*/  LOP3.LUT R5, R3, 0x8, R0, 0xf8, !PT ;  /* 0x0000000803057812 */ /* 0x000fe200078ef800 */
[--C-:B------:R-:W-:Y:S01]  /*0a20*/  IMAD R211, R211, 0x2, R214.reuse ;  /* 0x00000002d3d37824 */ /* 0x100fe200078e02d6 */
[----:B------:R-:W-:Y:S01]  /*0a30*/  LOP3.LUT R0, R4, 0xfffffe00, RZ, 0xc0, !PT ;  /* 0xfffffe0004007812 */ /* 0x000fe200078ec0ff */
[----:B------:R-:W-:Y:S01]  /*0a40*/  IMAD.IADD R210, R214, 0x1, R209 ;  /* 0x00000001d6d27824 */ /* 0x000fe200078e02d1 */
[----:B------:R-:W-:Y:S01]  /*0a50*/  LOP3.LUT R3, R2, R6, R3, 0x1e, !PT ;  /* 0x0000000602037212 */ /* 0x000fe200078e1e03 */
[----:B------:R-:W-:Y:S01]  /*0a60*/  IMAD R214, R215, 0x2, R214 ;  /* 0x00000002d7d67824 */ /* 0x000fe200078e02d6 */
[----:B------:R-:W-:Y:S01]  /*0a70*/  LOP3.LUT R2, R5, R2, RZ, 0x3c, !PT ;  /* 0x0000000205027212 */ /* 0x000fe200078e3cff */
[--C-:B------:R-:W-:Y:S01]  /*0a80*/  IMAD R218, R218, 0x400, R0.reuse ;  /* 0x00000400dada7824 */ /* 0x100fe200078e0200 */
[C---:B------:R-:W-:Y:S01]  /*0a90*/  IADD3 R234, R233.reuse, 0x20, RZ ;  /* 0x00000020e9ea7810 */ /* 0x040fe20007ffe0ff */
[----:B------:R-:W-:Y:S01]  /*0aa0*/  IMAD R4, R246, 0x400, R0 ;  /* 0x00000400f6047824 */ /* 0x000fe200078e0200 */
[C---:B------:R-:W-:Y:S01]  /*0ab0*/  @P1 IADD3 R234, R233.reuse, -0x20, RZ ;  /* 0xffffffe0e9ea1810 */ /* 0x040fe20007ffe0ff */
[----:B------:R-:W-:Y:S01]  /*0ac0*/  IMAD.IADD R218, R2, 0x1, R218 ;  /* 0x0000000102da7824 */ /* 0x000fe200078e02da */
[----:B------:R-:W-:Y:S01]  /*0ad0*/  IADD3 R241, R240, 0x40, RZ ;  /* 0x00000040f0f17810 */ /* 0x000fe20007ffe0ff */
[----:B------:R-:W-:Y:S01]  /*0ae0*/  IMAD.IADD R236, R233, 0x1, R235 ;  /* 0x00000001e9ec7824 */ /* 0x000fe200078e02eb */
[----:B------:R-:W-:Y:S01]  /*0af0*/  LOP3.LUT R223, R3, R0, RZ, 0xfc, !PT ;  /* 0x0000000003df7212 */ /* 0x000fe200078efcff */
[----:B------:R-:W-:Y:S01]  /*0b00*/  IMAD.IADD R222, R4, 0x1, R2 ;  /* 0x0000000104de7824 */ /* 0x000fe200078e0202 */
[----:B------:R-:W-:Y:S01]  /*0b10*/  LEA R218, R218, 0x28000, 0x1 ;  /* 0x00028000dada7811 */ /* 0x000fe200078e08ff */
[----:B------:R-:W-:Y:S01]  /*0b20*/  IMAD R232, R246, 0x10, R232 ;  /* 0x00000010f6e87824 */ /* 0x000fe200078e02e8 */
[----:B------:R-:W-:Y:S01]  /*0b30*/  @P2 IADD3 R241, R240, -0x40, RZ ;  /* 0xffffffc0f0f12810 */ /* 0x000fe20007ffe0ff */
[----:B------:R-:W-:Y:S01]  /*0b40*/  IMAD.SHL.U32 R227, R250, 0x2, RZ ;  /* 0x00000002fae37824 */ /* 0x000fe200078e00ff */
[----:B------:R-:W-:Y:S01]  /*0b50*/  UIMAD UR57, UR7, UR57, URZ ;  /* 0x00000039073972a4 */ /* 0x000fe2000f8e023f */
[----:B------:R-:W-:Y:S01]  /*0b60*/  IMAD.SHL.U32 R215, R215, 0x2, RZ ;  /* 0x00000002d7d77824 */ /* 0x000fe200078e00ff */
[----:B------:R-:W-:Y:S01]  /*0b70*/  USHF.R.S32.HI UR54, URZ, 0x1f, UR50 ;  /* 0x0000001f3f367899 */ /* 0x000fe20008011432 */
[----:B------:R-:W-:Y:S01]  /*0b80*/  IMAD.IADD R235, R235, 0x1, R234 ;  /* 0x00000001ebeb7824 */ /* 0x000fe200078e02ea */
[----:B-1----:R-:W-:-:S02]  /*0b90*/  UMOV UR44, 0xffff8000 ;  /* 0xffff8000002c7882 */ /* 0x002fc40000000000 */
.L_x_1835:
        /* <DEDUP_REMOVED lines=27> */
[----:B----4-:R-:W4:Y:S01]  /*0d50*/  @P0 LDG.E R4, [R4.64] ;  /* 0x0000000404040981 */ /* 0x010f22000c1e1900 */
        /* <DEDUP_REMOVED lines=25> */
.L_x_1799:
        /* <DEDUP_REMOVED lines=23> */
[----:B------:R-:W-:Y:S02]  /*1060*/  ULDC.64 UR12, c[0x0][0x190] ;  /* 0x00006400000c7ab9 */ /* 0x000fe40000000a00 */
[----:B------:R-:W-:Y:S02]  /*1070*/  UIMAD.WIDE.U32 UR10, UR40, UR8, URZ ;  /* 0x00000008280a72a5 */ /* 0x000fe4000f8e003f */
[----:B------:R-:W-:Y:S02]  /*1080*/  UIMAD UR6, UR40, UR9, UR6 ;  /* 0x00000009280672a4 */ /* 0x000fe4000f8e0206 */
[----:B------:R-:W-:-:S02]  /*1090*/  UISETP.NE.AND UP3, UPT, UR14, -0x1, UPT ;  /* 0xffffffff0e00788c */ /* 0x000fc4000bf65270 */
[----:B------:R-:W-:Y:S02]  /*10a0*/  UIMAD.WIDE.U32 UR8, UR14, UR12, URZ ;  /* 0x0000000c0e0872a5 */ /* 0x000fe4000f8e003f */
[----:B------:R-:W-:Y:S02]  /*10b0*/  UIADD3 UR31, UR11, UR6, URZ ;  /* 0x000000060b1f7290 */ /* 0x000fe4000fffe03f */
[----:B------:R-:W-:Y:S02]  /*10c0*/  USEL UR32, UR10, UR8, !UP3 ;  /* 0x000000080a207287 */ /* 0x000fe4000d800000 */
[----:B------:R-:W-:Y:S02]  /*10d0*/  UIADD3 UR8, UR18, 0x40, UR38 ;  /* 0x0000004012087890 */ /* 0x000fe4000fffe026 */
[----:B------:R-:W-:Y:S02]  /*10e0*/  ULDC UR15, c[0x0][0x2e4] ;  /* 0x0000b900000f7ab9 */ /* 0x000fe40000000800 */
[----:B------:R-:W-:-:S02]  /*10f0*/  UIMAD UR6, UR14, UR13, URZ ;  /* 0x0000000d0e0672a4 */ /* 0x000fc4000f8e023f */
[----:B------:R-:W-:Y:S02]  /*1100*/  UIADD3 UR10, UR8, UR15, -UR7 ;  /* 0x0000000f080a7290 */ /* 0x000fe4000fffe807 */
[----:B------:R-:W-:Y:S02]  /*1110*/  @UP3 UIADD3 UR31, UR9, UR6, URZ ;  /* 0x00000006091f3290 */ /* 0x000fe4000fffe03f */
[----:B------:R-:W-:Y:S02]  /*1120*/  UIADD3 UR8, UR18, 0x3f, URZ ;  /* 0x0000003f12087890 */ /* 0x000fe4000fffe03f */
[----:B------:R-:W-:Y:S02]  /*1130*/  UIADD3 UR6, UR10, 0x3f, URZ ;  /* 0x0000003f0a067890 */ /* 0x000fe4000fffe03f */
[----:B------:R-:W-:Y:S02]  /*1140*/  USHF.R.S32.HI UR9, URZ, 0x1f, UR8 ;  /* 0x0000001f3f097899 */ /* 0x000fe40008011408 */
[----:B------:R-:W-:-:S02]  /*1150*/  USHF.R.S32.HI UR10, URZ, 0x1f, UR6 ;  /* 0x0000001f3f0a7899 */ /* 0x000fc40008011406 */
[----:B-1----:R-:W-:Y:S02]  /*1160*/  UISETP.NE.AND UP0, UPT, UR39, -0x1, UPT ;  /* 0xffffffff2700788c */ /* 0x002fe4000bf05270 */
        /* <DEDUP_REMOVED lines=20> */
[----:B------:R-:W-:Y:S02]  /*12b0*/  UIMAD.WIDE.U32 UR8, UR37, UR8, URZ ;  /* 0x00000008250872a5 */ /* 0x000fe4000f8e003f */
[----:B------:R-:W-:Y:S02]  /*12c0*/  UIMAD UR6, UR33, UR10, URZ ;  /* 0x0000000a210672a4 */ /* 0x000fe4000f8e023f */
[----:B------:R-:W-:Y:S02]  /*12d0*/  UIADD3 UR9, UR9, UR12, URZ ;  /* 0x0000000c09097290 */ /* 0x000fe4000fffe03f */
[----:B------:R-:W-:Y:S02]  /*12e0*/  UIMAD UR6, UR40, UR11, UR6 ;  /* 0x0000000b280672a4 */ /* 0x000fe4000f8e0206 */
[----:B------:R-:W-:-:S04]  /*12f0*/  UIMAD.WIDE.U32 UR8, UR40, UR10, UR8 ;  /* 0x0000000a280872a5 */ /* 0x000fc8000f8e0008 */
[----:B------:R-:W-:-:S03]  /*1300*/  UIADD3 UR27, UR9, UR6, URZ ;  /* 0x00000006091b7290 */ /* 0x000fc6000fffe03f */
[----:B------:R-:W-:Y:S02]  /*1310*/  UMOV UR26, UR8 ;  /* 0x00000008001a7c82 */ /* 0x000fe40008000000 */
.L_x_1801:
        /* <DEDUP_REMOVED lines=18> */
.L_x_1802:
[----:B------:R-:W-:Y:S01]  /*1440*/  IABS R5, c[0x0][0x1c8] ;  /* 0x0000720000057a13 */ /* 0x000fe20000000000 */
[----:B------:R-:W-:Y:S01]  /*1450*/  ULDC.64 UR10, c[0x0][0x370] ;  /* 0x0000dc00000a7ab9 */ /* 0x000fe20000000a00 */
[----:B------:R-:W-:Y:S01]  /*1460*/  IABS R4, UR41 ;  /* 0x0000002900047c13 */ /* 0x000fe20008000000 */
[----:B------:R-:W-:Y:S01]  /*1470*/  @UP3 UIMAD.WIDE.U32 UR8, UR14, UR10, URZ ;  /* 0x0000000a0e0832a5 */ /* 0x000fe2000f8e003f */
[----:B------:R-:W1:Y:S01]  /*1480*/  I2F.RP R2, R5 ;  /* 0x0000000500027306 */ /* 0x000e620000209400 */
[----:B------:R-:W2:Y:S01]  /*1490*/  S2UR UR13, SR_CTAID.X ;  /* 0x00000000000d79c3 */ /* 0x000ea20000002500 */
[----:B------:R-:W-:Y:S01]  /*14a0*/  ULDC UR12, c[0x0][0x224] ;  /* 0x00008900000c7ab9 */ /* 0x000fe20000000800 */
[----:B------:R-:W-:Y:S01]  /*14b0*/  ISETP.NE.AND P2, PT, RZ, c[0x0][0x1c8], PT ;  /* 0x00007200ff007a0c */ /* 0x000fe20003f45270 */
[----:B------:R-:W-:Y:S02]  /*14c0*/  @UP3 UIMAD UR28, UR14, UR11, UR9 ;  /* 0x0000000b0e1c32a4 */ /* 0x000fe4000f8e0209 */
[----:B------:R-:W-:-:S02]  /*14d0*/  @UP3 UMOV UR25, UR8 ;  /* 0x0000000800193c82 */ /* 0x000fc40008000000 */
[----:B------:R-:W-:Y:S02]  /*14e0*/  ULDC.64 UR8, c[0x0][0x368] ;  /* 0x0000da0000087ab9 */ /* 0x000fe40000000a00 */
[----:B------:R-:W-:Y:S02]  /*14f0*/  @!UP3 UIMAD UR6, UR33, UR8, URZ ;  /* 0x000000082106b2a4 */ /* 0x000fe4000f8e023f */
[----:B------:R-:W-:Y:S02]  /*1500*/  ULDC.64 UR10, c[0x0][0x3d8] ;  /* 0x0000f600000a7ab9 */ /* 0x000fe40000000a00 */
[----:B------:R-:W-:Y:S01]  /*1510*/  @!UP3 UIMAD UR6, UR40, UR9, UR6 ;  /* 0x000000092806b2a4 */ /* 0x000fe2000f8e0206 */
[----:B-1----:R-:W1:Y:S01]  /*1520*/  MUFU.RCP R2, R2 ;  /* 0x0000000200027308 */ /* 0x002e620000001000 */
[----:B------:R-:W-:Y:S02]  /*1530*/  @!UP3 UIMAD.WIDE.U32 UR8, UR40, UR8, URZ ;  /* 0x000000082808b2a5 */ /* 0x000fe4000f8e003f */
[----:B------:R-:W-:-:S02]  /*1540*/  USHF.R.S32.HI UR19, URZ, 0x1f, UR38 ;  /* 0x0000001f3f137899 */ /* 0x000fc40008011426 */
[----:B------:R-:W-:Y:S02]  /*1550*/  @!UP3 UIADD3 UR28, UR9, UR6, URZ ;  /* 0x00000006091cb290 */ /* 0x000fe4000fffe03f */
[----:B------:R-:W-:Y:S01]  /*1560*/  UIMAD UR6, UR33, UR12, UR59 ;  /* 0x0000000c210672a4 */ /* 0x000fe2000f8e023b */
[----:B------:R-:W3:Y:S01]  /*1570*/  R2UR UR12, R252 ;  /* 0x00000000fc0c73c2 */ /* 0x000ee200000e0000 */
        /* <DEDUP_REMOVED lines=10> */
[----:B--2---:R-:W-:Y:S02]  /*1620*/  UIMAD.WIDE.U32 UR8, UR13, UR10, URZ ;  /* 0x0000000a0d0872a5 */ /* 0x004fe4000f8e003f */
[----:B------:R-:W-:Y:S02]  /*1630*/  USHF.L.U64.HI UR6, UR40, 0x7, UR33 ;  /* 0x0000000728067899 */ /* 0x000fe40008010221 */
[----:B------:R-:W-:Y:S02]  /*1640*/  UIMAD UR11, UR13, UR11, UR9 ;  /* 0x0000000b0d0b72a4 */ /* 0x000fe4000f8e0209 */
[----:B------:R-:W-:Y:S02]  /*1650*/  USHF.L.U32 UR13, UR40, 0x7, URZ ;  /* 0x00000007280d7899 */ /* 0x000fe4000800063f */
[----:B------:R-:W-:Y:S01]  /*1660*/  USEL UR17, UR8, URZ, UP6 ;  /* 0x0000003f08117287 */ /* 0x000fe2000b000000 */
[----:B-1----:R-:W-:Y:S01]  /*1670*/  IMAD.MOV R0, RZ, RZ, -R3 ;  /* 0x000000ffff007224 */ /* 0x002fe200078e0a03 */
[----:B------:R-:W-:Y:S01]  /*1680*/  USEL UR8, UR13, URZ, UP1 ;  /* 0x0000003f0d087287 */ /* 0x000fe20008800000 */
[----:B------:R-:W-:Y:S01]  /*1690*/  IMAD.MOV.U32 R2, RZ, RZ, RZ ;  /* 0x000000ffff027224 */ /* 0x000fe200078e00ff */
[----:B------:R-:W-:Y:S01]  /*16a0*/  USEL UR6, UR6, URZ, UP1 ;  /* 0x0000003f06067287 */ /* 0x000fe20008800000 */
[----:B------:R-:W-:Y:S01]  /*16b0*/  IMAD R0, R0, R5, RZ ;  /* 0x0000000500007224 */ /* 0x000fe200078e02ff */
[----:B------:R-:W-:-:S03]  /*16c0*/  UIADD3 UR8, UP1, UR16, UR8, URZ ;  /* 0x0000000810087290 */ /* 0x000fc6000ff3e03f */
[----:B------:R-:W-:Y:S01]  /*16d0*/  IMAD.HI.U32 R0, R3, R0, R2 ;  /* 0x0000000003007227 */ /* 0x000fe200078e0002 */
[----:B------:R-:W-:Y:S02]  /*16e0*/  UIADD3.X UR9, UR29, UR6, URZ, UP1, !UPT ;  /* 0x000000061d097290 */ /* 0x000fe40008ffe43f */
[----:B------:R-:W-:Y:S01]  /*16f0*/  UIMAD UR6, UR43, UR8, URZ ;  /* 0x000000082b0672a4 */ /* 0x000fe2000f8e023f */
[----:B------:R-:W-:-:S03]  /*1700*/  IMAD.MOV.U32 R2, RZ, RZ, R4 ;  /* 0x000000ffff027224 */ /* 0x000fc600078e0004 */
[----:B------:R-:W-:Y:S01]  /*1710*/  UIMAD UR10, UR42, UR9, UR6 ;  /* 0x000000092a0a72a4 */ /* 0x000fe2000f8e0206 */
[----:B------:R-:W-:Y:S01]  /*1720*/  IMAD.HI.U32 R0, R0, R2, RZ ;  /* 0x0000000200007227 */ /* 0x000fe200078e00ff */
[----:B------:R-:W-:Y:S02]  /*1730*/  @UP5 USEL UR6, UR61, UR14, !UP3 ;  /* 0x0000000e3d065287 */ /* 0x000fe4000d800000 */
[----:B------:R-:W-:Y:S01]  /*1740*/  UIMAD.WIDE.U32 UR8, UR42, UR8, URZ ;  /* 0x000000082a0872a5 */ /* 0x000fe2000f8e003f */
[----:B------:R-:W-:-:S03]  /*1750*/  IMAD.MOV R3, RZ, RZ, -R0 ;  /* 0x000000ffff037224 */ /* 0x000fc600078e0a00 */
[----:B------:R-:W-:Y:S01]  /*1760*/  UIADD3 UR10, UR9, UR10, URZ ;  /* 0x0000000a090a7290 */ /* 0x000fe2000fffe03f */
[----:B------:R-:W-:-:S05]  /*1770*/  IMAD R2, R5, R3, R2 ;  /* 0x0000000305027224 */ /* 0x000fca00078e0202 */
[----:B------:R-:W-:-:S13]  /*1780*/  ISETP.GT.U32.AND P1, PT, R5, R2, PT ;  /* 0x000000020500720c */ /* 0x000fda0003f24070 */
[----:B------:R-:W-:Y:S01]  /*1790*/  @!P1 IMAD.IADD R2, R2, 0x1, -R5 ;  /* 0x0000000102029824 */ /* 0x000fe200078e0a05 */
[----:B------:R-:W-:Y:S02]  /*17a0*/  @!P1 IADD3 R0, R0, 0x1, RZ ;  /* 0x0000000100009810 */ /* 0x000fe40007ffe0ff */
[----:B---3--:R-:W-:Y:S01]  /*17b0*/  ISETP.LE.AND P1, PT, RZ, UR12, PT ;  /* 0x0000000cff007c0c */ /* 0x008fe2000bf23270 */
[----:B------:R-:W-:Y:S01]  /*17c0*/  ULDC UR12, c[0x0][0x234] ;  /* 0x00008d00000c7ab9 */ /* 0x000fe20000000800 */
[----:B------:R-:W-:Y:S01]  /*17d0*/  ISETP.GE.U32.AND P3, PT, R2, R5, PT ;  /* 0x000000050200720c */ /* 0x000fe20003f66070 */
[----:B------:R-:W-:Y:S02]  /*17e0*/  @UP5 UIMAD UR13, UR41, UR12, UR6 ;  /* 0x0000000c290d52a4 */ /* 0x000fe4000f8e0206 */
[----:B------:R-:W-:-:S05]  /*17f0*/  USEL UR12, UR11, URZ, UP6 ;  /* 0x0000003f0b0c7287 */ /* 0x000fca000b000000 */
[----:B------:R-:W-:-:S05]  /*1800*/  @!UP5 UMOV UR13, UR56 ;  /* 0x00000038000ddc82 */ /* 0x000fca0008000000 */
[----:B------:R-:W-:-:S05]  /*1810*/  @P3 IADD3 R0, R0, 0x1, RZ ;  /* 0x0000000100003810 */ /* 0x000fca0007ffe0ff */
[----:B------:R-:W-:Y:S01]  /*1820*/  @!P1 IMAD.MOV R0, RZ, RZ, -R0 ;  /* 0x000000ffff009224 */ /* 0x000fe200078e0a00 */
[----:B------:R-:W-:Y:S02]  /*1830*/  PLOP3.LUT P1, PT, PT, PT, UP5, 0x80, 0x0 ;  /* 0x000000000000781c */ /* 0x000fe40003f2f058 */
[----:B------:R-:W-:-:S04]  /*1840*/  @!P2 LOP3.LUT R0, RZ, c[0x0][0x1c8], RZ, 0x33, !PT ;  /* 0x00007200ff00aa12 */ /* 0x000fc800078e33ff */
[----:B------:R-:W-:-:S07]  /*1850*/  SHF.R.S32.HI R10, RZ, 0x1f, R0 ;  /* 0x0000001fff0a7819 */ /* 0x000fce0000011400 */
[----:B------:R-:W-:Y:S05]  /*1860*/  @!P1 BRA `(.L_x_1803) ;  /* 0x0000006000009947 */ /* 0x000fea0003800000 */
[----:B------:R-:W1:Y:S01]  /*1870*/  R2UR UR11, R251 ;  /* 0x00000000fb0b73c2 */ /* 0x000e6200000e0000 */
[----:B------:R-:W-:Y:S02]  /*1880*/  ULDC UR6, c[0x0][0x224] ;  /* 0x0000890000067ab9 */ /* 0x000fe40000000800 */
[----:B------:R-:W-:-:S04]  /*1890*/  @!UP3 UIMAD UR14, UR40, UR6, URZ ;  /* 0x00000006280eb2a4 */ /* 0x000fc8000f8e023f */
[----:B------:R-:W-:-:S04]  /*18a0*/  ULEA UR6, UR40, UR14, 0x7 ;  /* 0x0000000e28067291 */ /* 0x000fc8000f8e383f */
[----:B-1----:R-:W-:Y:S01]  /*18b0*/  UIMAD UR11, UR11, UR41, UR6 ;  /* 0x000000290b0b72a4 */ /* 0x002fe2000f8e0206 */
[----:B------:R-:W-:Y:S05]  /*18c0*/  BRA `(.L_x_1804) ;  /* 0x0000001000007947 */ /* 0x000fea0003800000 */
.L_x_1803:
[----:B------:R-:W-:Y:S02]  /*18d0*/  UMOV UR11, UR57 ;  /* 0x00000039000b7c82 */ /* 0x000fe40008000000 */
.L_x_1804:
[----:B------:R-:W1:Y:S01]  /*18e0*/  S2R R19, SR_TID.X ;  /* 0x0000000000137919 */ /* 0x000e620000002100 */
        /* <DEDUP_REMOVED lines=9> */
[----:B------:R-:W-:Y:S01]  /*1980*/  BSSY B1, `(.L_x_1800) ;  /* 0x00007f0000017945 */ /* 0x000fe20003800000 */
[----:B------:R-:W-:Y:S01]  /*1990*/  UIADD3.X UR21, UR12, UR6, UR15, UP2, UP1 ;  /* 0x000000060c157290 */ /* 0x000fe200097e240f */
[----:B------:R-:W-:Y:S01]  /*19a0*/  IMAD.WIDE.U32 R2, R4, c[0x0][0x190], R248 ;  /* 0x0000640004027a25 */ /* 0x000fe200078e00f8 */
[----:B------:R-:W-:-:S02]  /*19b0*/  UIMAD UR6, UR14, UR8, URZ ;  /* 0x000000080e0672a4 */ /* 0x000fc4000f8e023f */
[----:B------:R-:W-:Y:S01]  /*19c0*/  UIADD3 UR17, UR38, UR18, URZ ;  /* 0x0000001226117290 */ /* 0x000fe2000fffe03f */
[----:B------:R-:W-:Y:S01]  /*19d0*/  IMAD R5, R5, c[0x0][0x190], RZ ;  /* 0x0000640005057a24 */ /* 0x000fe200078e02ff */
[----:B------:R-:W-:Y:S01]  /*19e0*/  UIMAD UR20, UR41, UR9, UR6 ;  /* 0x00000009291472a4 */ /* 0x000fe2000f8e0206 */
[----:B------:R-:W-:Y:S01]  /*19f0*/  IADD3 R6, P1, R2, UR32, RZ ;  /* 0x0000002002067c10 */ /* 0x000fe2000ff3e0ff */
[----:B------:R-:W-:Y:S01]  /*1a00*/  UMOV UR34, 0x4 ;  /* 0x0000000400227882 */ /* 0x000fe20000000000 */
[----:B------:R-:W-:Y:S01]  /*1a10*/  IMAD R4, R4, c[0x0][0x194], R5 ;  /* 0x0000650004047a24 */ /* 0x000fe200078e0205 */
[----:B------:R-:W-:Y:S01]  /*1a20*/  ULDC.64 UR8, c[0x0][0x378] ;  /* 0x0000de0000087ab9 */ /* 0x000fe20000000a00 */
[----:B------:R-:W-:Y:S01]  /*1a30*/  IMAD.U32 R5, RZ, RZ, UR16 ;  /* 0x00000010ff057e24 */ /* 0x000fe2000f8e00ff */
[----:B------:R-:W-:Y:S02]  /*1a40*/  UIMAD UR6, UR14, UR8, URZ ;  /* 0x000000080e0672a4 */ /* 0x000fe4000f8e023f */
[----:B------:R-:W-:Y:S01]  /*1a50*/  IADD3.X R7, R3, UR31, R4, P1, !PT ;  /* 0x0000001f03077c10 */ /* 0x000fe20008ffe404 */
[----:B------:R-:W-:Y:S01]  /*1a60*/  ULDC.64 UR14, c[0x0][0x3c8] ;  /* 0x0000f200000e7ab9 */ /* 0x000fe20000000a00 */
[----:B-1----:R-:W-:Y:S01]  /*1a70*/  SHF.R.S32.HI R4, RZ, 0x1f, R19 ;  /* 0x0000001fff047819 */ /* 0x002fe20000011413 */
[----:B------:R-:W-:Y:S01]  /*1a80*/  UIMAD UR12, UR41, UR9, UR6 ;  /* 0x00000009290c72a4 */ /* 0x000fe2000f8e0206 */
[----:B------:R-:W-:-:S02]  /*1a90*/  IADD3 R2, P1, R248, UR25, RZ ;  /* 0x00000019f8027c10 */ /* 0x000fc4000ff3e0ff */
[----:B------:R-:W-:Y:S01]  /*1aa0*/  ULDC.64 UR8, c[0x0][0x370] ;  /* 0x0000dc0000087ab9 */ /* 0x000fe20000000a00 */
[----:B------:R-:W-:Y:S01]  /*1ab0*/  LEA.HI R4, R4, R19, RZ, 0x5 ;  /* 0x0000001304047211 */ /* 0x000fe200078f28ff */
[----:B------:R-:W-:Y:S01]  /*1ac0*/  UIMAD UR6, UR29, UR8, URZ ;  /* 0x000000081d0672a4 */ /* 0x000fe2000f8e023f */
[----:B------:R-:W-:Y:S01]  /*1ad0*/  IADD3.X R3, R249, UR28, RZ, P1, !PT ;  /* 0x0000001cf9037c10 */ /* 0x000fe20008ffe4ff */
[----:B------:R-:W-:Y:S01]  /*1ae0*/  UIADD3 UR8, UR16, UR11, URZ ;  /* 0x0000000b10087290 */ /* 0x000fe2000fffe03f */
[----:B------:R-:W-:Y:S01]  /*1af0*/  LOP3.LUT R8, R4, 0xffffffe0, RZ, 0xc0, !PT ;  /* 0xffffffe004087812 */ /* 0x000fe200078ec0ff */
[----:B------:R-:W-:Y:S01]  /*1b00*/  ULDC UR29, c[0x0][0x2e8] ;  /* 0x0000ba00001d7ab9 */ /* 0x000fe20000000800 */
[----:B------:R-:W-:Y:S01]  /*1b10*/  SHF.R.S32.HI R4, RZ, 0x5, R4 ;  /* 0x00000005ff047819 */ /* 0x000fe20000011404 */
[----:B------:R-:W-:Y:S01]  /*1b20*/  UIMAD UR10, UR16, UR9, UR6 ;  /* 0x00000009100a72a4 */ /* 0x000fe2000f8e0206 */
[----:B------:R-:W-:Y:S01]  /*1b30*/  IMAD.WIDE.U32 R2, R5, c[0x0][0x370], R2 ;  /* 0x0000dc0005027a25 */ /* 0x000fe200078e0002 */
[----:B------:R-:W-:-:S02]  /*1b40*/  UIADD3 UR6, UR17, -UR29, -UR7 ;  /* 0x8000001d11067290 */ /* 0x000fc4000fffe807 */
[----:B------:R-:W-:Y:S01]  /*1b50*/  UIADD3 UR11, UR16, UR13, URZ ;  /* 0x0000000d100b7290 */ /* 0x000fe2000fffe03f */
[----:B------:R-:W-:Y:S01]  /*1b60*/  IMAD.IADD R19, R19, 0x1, -R8 ;  /* 0x0000000113137824 */ /* 0x000fe200078e0a08 */
[----:B------:R-:W-:Y:S01]  /*1b70*/  USHF.R.S32.HI UR16, URZ, 0x1f, UR6 ;  /* 0x0000001f3f107899 */ /* 0x000fe20008011406 */
[----:B------:R-:W-:Y:S01]  /*1b80*/  IADD3 R3, R3, UR10, RZ ;  /* 0x0000000a03037c10 */ /* 0x000fe2000fffe0ff */
[----:B------:R-:W-:Y:S01]  /*1b90*/  UIMAD.WIDE UR8, UR8, UR34, UR14 ;  /* 0x00000022080872a5 */ /* 0x000fe2000f8e020e */
[----:B------:R-:W-:Y:S01]  /*1ba0*/  IMAD R4, R4, UR52, R19 ;  /* 0x0000003404047c24 */ /* 0x000fe2000f8e0213 */
[----:B------:R-:W-:Y:S02]  /*1bb0*/  ULEA.HI UR16, UR16, UR6, URZ, 0x6 ;  /* 0x0000000610107291 */ /* 0x000fe4000f8f303f */
[----:B------:R-:W-:Y:S02]  /*1bc0*/  UIADD3 UR6, UR30, -0x1, URZ ;  /* 0xffffffff1e067890 */ /* 0x000fe4000fffe03f */
[----:B------:R-:W-:Y:S01]  /*1bd0*/  USHF.R.S32.HI UR16, URZ, 0x6, UR16 ;  /* 0x000000063f107899 */ /* 0x000fe20008011410 */
[----:B------:R-:W-:Y:S01]  /*1be0*/  IADD3 R8, P1, R4, UR24, RZ ;  /* 0x0000001804087c10 */ /* 0x000fe2000ff3e0ff */
[----:B------:R-:W-:-:S02]  /*1bf0*/  UMOV UR15, UR8 ;  /* 0x00000008000f7c82 */ /* 0x000fc40008000000 */
[----:B------:R-:W-:Y:S01]  /*1c00*/  UISETP.LT.AND UP1, UPT, URZ, UR16, UPT ;  /* 0x000000103f00728c */ /* 0x000fe2000bf21270 */
[----:B------:R-:W-:Y:S01]  /*1c10*/  LEA.HI.X.SX32 R9, R4, UR21, 0x1, P1 ;  /* 0x0000001504097c11 */ /* 0x000fe200088f0eff */
[----:B------:R-:W-:Y:S01]  /*1c20*/  IMAD.U32 R4, RZ, RZ, UR41 ;  /* 0x00000029ff047e24 */ /* 0x000fe2000f8e00ff */
[----:B------:R-:W-:Y:S01]  /*1c30*/  LEA R224, P1, R8, c[0x0][0x350], 0x2 ;  /* 0x0000d40008e07a11 */ /* 0x000fe200078210ff */
[----:B------:R-:W-:Y:S02]  /*1c40*/  USEL UR16, URZ, UR16, !UP1 ;  /* 0x000000103f107287 */ /* 0x000fe4000c800000 */
[----:B------:R-:W-:Y:S01]  /*1c50*/  IMAD.WIDE.U32 R2, R4, c[0x0][0x378], R2 ;  /* 0x0000de0004027a25 */ /* 0x000fe200078e0002 */
[----:B------:R-:W-:Y:S01]  /*1c60*/  LEA.HI.X R225, R8, c[0x0][0x354], R9, 0x2, P1 ;  /* 0x0000d50008e17a11 */ /* 0x000fe200008f1409 */
[----:B------:R-:W-:Y:S02]  /*1c70*/  UISETP.GT.AND UP1, UPT, UR30, UR16, UPT ;  /* 0x000000101e00728c */ /* 0x000fe4000bf24270 */
[----:B------:R-:W-:Y:S01]  /*1c80*/  IMAD.WIDE.U32 R4, R4, c[0x0][0x1a8], R6 ;  /* 0x00006a0004047a25 */ /* 0x000fe200078e0006 */
[----:B------:R-:W-:Y:S01]  /*1c90*/  IADD3 R3, R3, UR12, RZ ;  /* 0x0000000c03037c10 */ /* 0x000fe2000fffe0ff */
[----:B------:R-:W-:-:S02]  /*1ca0*/  UMOV UR14, UR9 ;  /* 0x00000009000e7c82 */ /* 0x000fc40008000000 */
[----:B------:R-:W-:Y:S01]  /*1cb0*/  PLOP3.LUT P1, PT, PT, PT, UP1, 0x80, 0x0 ;  /* 0x000000000000781c */ /* 0x000fe20003f2f018 */
[----:B------:R-:W-:Y:S01]  /*1cc0*/  ULDC.64 UR8, c[0x0][0x200] ;  /* 0x0000800000087ab9 */ /* 0x000fe20000000a00 */
[----:B------:R-:W-:Y:S01]  /*1cd0*/  IADD3 R6, R5, UR20, RZ ;  /* 0x0000001405067c10 */ /* 0x000fe2000fffe0ff */
[----:B------:R-:W-:Y:S01]  /*1ce0*/  IMAD R5, R12, c[0x0][0x370], RZ ;  /* 0x0000dc000c057a24 */ /* 0x000fe200078e02ff */
[C---:B------:R-:W-:Y:S01]  /*1cf0*/  LEA R230, P3, R4.reuse, c[0x0][0x160], 0x1 ;  /* 0x0000580004e67a11 */ /* 0x040fe200078608ff */
[C---:B------:R-:W-:Y:S01]  /*1d00*/  IMAD.WIDE.U32 R2, R239.reuse, c[0x0][0x370], R2 ;  /* 0x0000dc00ef027a25 */ /* 0x040fe200078e0002 */
[----:B------:R-:W-:Y:S02]  /*1d10*/  UIMAD.WIDE UR8, UR11, UR34, UR8 ;  /* 0x000000220b0872a5 */ /* 0x000fe4000f8e0208 */
[----:B------:R-:W-:Y:S01]  /*1d20*/  LEA.HI.X R231, R4, c[0x0][0x164], R6, 0x1, P3 ;  /* 0x0000590004e77a11 */ /* 0x000fe200018f0c06 */
[----:B------:R-:W-:Y:S01]  /*1d30*/  IMAD R5, R239, c[0x0][0x374], R5 ;  /* 0x0000dd00ef057a24 */ /* 0x000fe200078e0205 */
[----:B------:R-:W-:-:S03]  /*1d40*/  LEA R228, P2, R2, c[0x0][0x330], 0x1 ;  /* 0x0000cc0002e47a11 */ /* 0x000fc600078408ff */
[----:B------:R-:W-:-:S05]  /*1d50*/  IMAD.IADD R3, R3, 0x1, R5 ;  /* 0x0000000103037824 */ /* 0x000fca00078e0205 */
[----:B------:R-:W-:Y:S01]  /*1d60*/  LEA.HI.X R229, R2, c[0x0][0x334], R3, 0x1, P2 ;  /* 0x0000cd0002e57a11 */ /* 0x000fe200010f0c03 */
        /* <DEDUP_REMOVED lines=19> */
.L_x_1806:
        /* <DEDUP_REMOVED lines=18> */
.L_x_1807:
[----:B------:R-:W-:Y:S01]  /*1fc0*/  ULDC.64 UR8, c[0x0][0x3a0] ;  /* 0x0000e80000087ab9 */ /* 0x000fe20000000a00 */
[----:B------:R-:W-:Y:S01]  /*1fd0*/  IMAD.U32 R2, RZ, RZ, UR38 ;  /* 0x00000026ff027e24 */ /* 0x000fe2000f8e00ff */
[----:B------:R-:W-:Y:S01]  /*1fe0*/  UIMAD UR6, UR19, UR8, URZ ;  /* 0x00000008130672a4 */ /* 0x000fe2000f8e023f */
[----:B------:R-:W-:Y:S01]  /*1ff0*/  BSSY B0, `(.L_x_1808) ;  /* 0x000001c000007945 */ /* 0x000fe20003800000 */
[----:B------:R-:W-:Y:S01]  /*2000*/  UIMAD UR7, UR35, -0x40, UR7 ;  /* 0xffffffc0230778a4 */ /* 0x000fe2000f8e0207 */
[----:B------:R-:W-:Y:S01]  /*2010*/  IMAD.WIDE.U32 R2, R2, c[0x0][0x3a0], R248 ;  /* 0x0000e80002027a25 */ /* 0x000fe200078e00f8 */
[----:B------:R-:W-:Y:S02]  /*2020*/  UIMAD UR6, UR38, UR9, UR6 ;  /* 0x00000009260672a4 */ /* 0x000fe4000f8e0206 */
[----:B------:R-:W-:-:S02]  /*2030*/  USHF.R.S32.HI UR12, URZ, 0x1f, UR41 ;  /* 0x0000001f3f0c7899 */ /* 0x000fc40008011429 */
[----:B------:R-:W-:Y:S01]  /*2040*/  IADD3 R4, P0, R2, UR14, RZ ;  /* 0x0000000e02047c10 */ /* 0x000fe2000ff1e0ff */
[----:B------:R-:W-:Y:S01]  /*2050*/  ULDC.64 UR8, c[0x0][0x3b8] ;  /* 0x0000ee0000087ab9 */ /* 0x000fe20000000a00 */
[----:B------:R-:W-:Y:S01]  /*2060*/  MOV R0, UR6 ;  /* 0x0000000600007c02 */ /* 0x000fe20008000f00 */
[----:B------:R-:W-:Y:S01]  /*2070*/  UIMAD UR6, UR12, UR8, URZ ;  /* 0x000000080c0672a4 */ /* 0x000fe2000f8e023f */
[----:B------:R-:W-:Y:S02]  /*2080*/  ISETP.GE.AND P1, PT, R239, UR7, PT ;  /* 0x00000007ef007c0c */ /* 0x000fe4000bf26270 */
        /* <DEDUP_REMOVED lines=18> */
.L_x_1809:
[----:B------:R-:W-:Y:S05]  /*21b0*/  BSYNC B0 ;  /* 0x0000000000007941 */ /* 0x000fea0003800000 */
.L_x_1808:
        /* <DEDUP_REMOVED lines=17> */
.L_x_1811:
[----:B------:R-:W-:Y:S05]  /*22d0*/  BSYNC B0 ;  /* 0x0000000000007941 */ /* 0x000fea0003800000 */
.L_x_1810:
        /* <DEDUP_REMOVED lines=29> */
.L_x_1813:
[----:B------:R-:W-:Y:S05]  /*24b0*/  BSYNC B0 ;  /* 0x0000000000007941 */ /* 0x000fea0003800000 */
.L_x_1812:
        /* <DEDUP_REMOVED lines=15> */
.L_x_1805:
[----:B------:R-:W-:Y:S01]  /*25b0*/  PLOP3.LUT P0, PT, PT, PT, UP6, 0x80, 0x0 ;  /* 0x000000000000781c */ /* 0x000fe20003f0f068 */
[----:B------:R-:W-:Y:S01]  /*25c0*/  ULEA.HI UR10, UR6, UR6, URZ, 0x1 ;  /* 0x00000006060a7291 */ /* 0x000fe2000f8f083f */
[----:B------:R-:W-:Y:S01]  /*25d0*/  IADD3 R8, R239, 0x20, RZ ;  /* 0x00000020ef087810 */ /* 0x000fe20007ffe0ff */
[----:B------:R-:W-:Y:S01]  /*25e0*/  IMAD.MOV.U32 R216, RZ, RZ, 0x40 ;  /* 0x00000040ffd87424 */ /* 0x000fe200078e00ff */
[----:B------:R-:W-:Y:S01]  /*25f0*/  BSSY B0, `(.L_x_1815) ;  /* 0x000003f000007945 */ /* 0x000fe20003800000 */
[----:B------:R-:W-:-:S02]  /*2600*/  ULOP3.LUT UR10, UR10, 0xfffffffe, URZ, 0xc0, !UPT ;  /* 0xfffffffe0a0a7892 */ /* 0x000fc4000f8ec03f */
[C---:B------:R-:W-:Y:S02]  /*2610*/  IMAD.WIDE.U32 R2, R216.reuse, c[0x0][0x370], RZ ;  /* 0x0000dc00d8027a25 */ /* 0x040fe400078e00ff */
[----:B------:R-:W-:Y:S02]  /*2620*/  UIADD3 UR10, UR6, -UR10, URZ ;  /* 0x8000000a060a7290 */ /* 0x000fe4000fffe03f */
[----:B------:R-:W-:Y:S02]  /*2630*/  IMAD R4, R216, c[0x0][0x374], RZ ;  /* 0x0000dd00d8047a24 */ /* 0x000fe400078e02ff */
[----:B------:R-:W-:Y:S01]  /*2640*/  @P0 BAR.SYNC.DEFER_BLOCKING 0x0 ;  /* 0x0000000000000b1d */ /* 0x000fe20000010000 */
[----:B------:R-:W-:Y:S02]  /*2650*/  UISETP.NE.AND UP0, UPT, UR10, 0x1, UPT ;  /* 0x000000010a00788c */ /* 0x000fe4000bf05270 */
[----:B------:R-:W-:-:S04]  /*2660*/  UIMAD UR10, UR6, -0x40, UR18 ;  /* 0xffffffc0060a78a4 */ /* 0x000fc8000f8e0212 */
[----:B------:R-:W-:Y:S02]  /*2670*/  PLOP3.LUT P0, PT, PT, PT, UP0, 0x80, 0x0 ;  /* 0x000000000000781c */ /* 0x000fe40003f0f008 */
[----:B------:R-:W-:Y:S02]  /*2680*/  ISETP.GE.AND P1, PT, R8, UR10, PT ;  /* 0x0000000a08007c0c */ /* 0x000fe4000bf26270 */
[----:B------:R-:W-:-:S11]  /*2690*/  ISETP.GE.AND P2, PT, R239, UR10, PT ;  /* 0x0000000aef007c0c */ /* 0x000fd6000bf46270 */
        /* <DEDUP_REMOVED lines=45> */
.L_x_1816:
[----:B------:R-:W-:Y:S01]  /*2970*/  @!PT LDS RZ, [RZ] ;  /* 0x00000000fffff984 */ /* 0x000fe20000000800 */
[----:B------:R-:W-:Y:S01]  /*2980*/  @!PT LDS RZ, [RZ] ;  /* 0x00000000fffff984 */ /* 0x000fe20000000800 */
[----:B------:R-:W-:Y:S01]  /*2990*/  @!PT LDS RZ, [RZ] ;  /* 0x00000000fffff984 */ /* 0x000fe20000000800 */
[----:B-1----:R1:W-:Y:S04]  /*29a0*/  LDGSTS.E.BYPASS.LTC128B.128 [R226], [R230.64] ;  /* 0x00000000e6e27fae */ /* 0x0023e8000b901d44 */
[----:B------:R1:W-:Y:S04]  /*29b0*/  LDGSTS.E.BYPASS.LTC128B.128 [R226+0x2000], [R230.64+0x80] ;  /* 0x02000080e6e27fae */ /* 0x0003e8000b901d44 */
[----:B------:R1:W-:Y:S04]  /*29c0*/  LDGSTS.E.BYPASS.LTC128B.128 [R226+0x4000], [R230.64+0x100] ;  /* 0x04000100e6e27fae */ /* 0x0003e8000b901d44 */
[----:B------:R1:W-:Y:S02]  /*29d0*/  LDGSTS.E.BYPASS.LTC128B.128 [R226+0x6000], [R230.64+0x180] ;  /* 0x06000180e6e27fae */ /* 0x0003e4000b901d44 */
.L_x_1817:
[----:B------:R-:W-:Y:S05]  /*29e0*/  BSYNC B0 ;  /* 0x0000000000007941 */ /* 0x000fea0003800000 */
.L_x_1815:
        /* <DEDUP_REMOVED lines=21> */
.L_x_1819:
        /* <DEDUP_REMOVED lines=9> */
.L_x_1820:
[----:B------:R-:W-:Y:S05]  /*2bd0*/  BSYNC B0 ;  /* 0x0000000000007941 */ /* 0x000fea0003800000 */
.L_x_1818:
[----:B------:R-:W-:Y:S01]  /*2be0*/  ULDC.64 UR12, c[0x0][0x1a0] ;  /* 0x00006800000c7ab9 */ /* 0x000fe20000000a00 */
[----:B------:R-:W3:Y:S01]  /*2bf0*/  LDL R20, [R1] ;  /* 0x0000000001147983 */ /* 0x000ee20000100800 */
[----:B------:R-:W-:Y:S01]  /*2c00*/  UIMAD UR11, UR19, UR12, URZ ;  /* 0x0000000c130b72a4 */ /* 0x000fe2000f8e023f */
[----:B--2---:R-:W-:Y:S01]  /*2c10*/  IMAD.U32 R2, RZ, RZ, UR38 ;  /* 0x00000026ff027e24 */ /* 0x004fe2000f8e00ff */
[----:B------:R-:W-:Y:S01]  /*2c20*/  ULDC.64 UR20, c[0x0][0x198] ;  /* 0x0000660000147ab9 */ /* 0x000fe20000000a00 */
[----:B------:R-:W-:Y:S01]  /*2c30*/  IMAD.U32 R4, RZ, RZ, UR38 ;  /* 0x00000026ff047e24 */ /* 0x000fe2000f8e00ff */
[----:B------:R-:W-:Y:S01]  /*2c40*/  UIMAD UR11, UR38, UR13, UR11 ;  /* 0x0000000d260b72a4 */ /* 0x000fe2000f8e020b */
[----:B------:R-:W-:Y:S01]  /*2c50*/  IMAD.WIDE.U32 R2, R2, c[0x0][0x1a0], R248 ;  /* 0x0000680002027a25 */ /* 0x000fe200078e00f8 */
[----:B------:R-:W-:-:S03]  /*2c60*/  UIMAD UR20, UR19, UR20, URZ ;  /* 0x00000014131472a4 */ /* 0x000fc6000f8e023f */
[----:B------:R-:W-:Y:S01]  /*2c70*/  IMAD.WIDE.U32 R4, R4, c[0x0][0x198], R248 ;  /* 0x0000660004047a25 */ /* 0x000fe200078e00f8 */
[----:B------:R-:W-:Y:S01]  /*2c80*/  IADD3 R2, P1, R2, UR22, RZ ;  /* 0x0000001602027c10 */ /* 0x000fe2000ff3e0ff */
[----:B------:R-:W-:Y:S02]  /*2c90*/  UIMAD UR21, UR38, UR21, UR20 ;  /* 0x00000015261572a4 */ /* 0x000fe4000f8e0214 */
[----:B------:R-:W-:Y:S01]  /*2ca0*/  IMAD.U32 R6, RZ, RZ, UR11 ;  /* 0x0000000bff067e24 */ /* 0x000fe2000f8e00ff */
[----:B------:R-:W-:Y:S01]  /*2cb0*/  UIMAD UR11, UR35, -0x40, UR7 ;  /* 0xffffffc0230b78a4 */ /* 0x000fe2000f8e0207 */
[----:B------:R-:W-:Y:S02]  /*2cc0*/  IADD3 R4, P2, R4, UR26, RZ ;  /* 0x0000001a04047c10 */ /* 0x000fe4000ff5e0ff */
[----:B------:R-:W-:Y:S02]  /*2cd0*/  MOV R7, UR21 ;  /* 0x0000001500077c02 */ /* 0x000fe40008000f00 */
[----:B------:R-:W-:Y:S01]  /*2ce0*/  IADD3.X R3, R3, UR23, R6, P1, !PT ;  /* 0x0000001703037c10 */ /* 0x000fe20008ffe406 */
[----:B------:R-:W-:Y:S01]  /*2cf0*/  IMAD R6, R10, c[0x0][0x1b0], RZ ;  /* 0x00006c000a067a24 */ /* 0x000fe200078e02ff */
[----:B------:R-:W-:-:S02]  /*2d00*/  ISETP.GE.AND P1, PT, R8, UR11, PT ;  /* 0x0000000b08007c0c */ /* 0x000fc4000bf26270 */
[----:B------:R-:W-:Y:S01]  /*2d10*/  IADD3.X R5, R5, UR27, R7, P2, !PT ;  /* 0x0000001b05057c10 */ /* 0x000fe200097fe407 */
[----:B------:R-:W-:Y:S01]  /*2d20*/  IMAD R7, R10, c[0x0][0x1b8], RZ ;  /* 0x00006e000a077a24 */ /* 0x000fe200078e02ff */
[----:B------:R-:W-:Y:S01]  /*2d30*/  ISETP.GE.AND P2, PT, R239, UR11, PT ;  /* 0x0000000bef007c0c */ /* 0x000fe2000bf46270 */
[C---:B------:R-:W-:Y:S02]  /*2d40*/  IMAD R6, R0.reuse, c[0x0][0x1b4], R6 ;  /* 0x00006d0000067a24 */ /* 0x040fe400078e0206 */
[----:B------:R-:W-:-:S04]  /*2d50*/  IMAD.WIDE.U32 R4, R0, c[0x0][0x1b0], R4 ;  /* 0x00006c0000047a25 */ /* 0x000fc800078e0004 */
[C---:B------:R-:W-:Y:S02]  /*2d60*/  IMAD R7, R0.reuse, c[0x0][0x1bc], R7 ;  /* 0x00006f0000077a24 */ /* 0x040fe400078e0207 */
[----:B------:R-:W-:Y:S01]  /*2d70*/  @!P1 IADD3 R16, P3, R239, 0x20, RZ ;  /* 0x00000020ef109810 */ /* 0x000fe20007f7e0ff */
[----:B------:R-:W-:-:S03]  /*2d80*/  IMAD.WIDE.U32 R2, R0, c[0x0][0x1b8], R2 ;  /* 0x00006e0000027a25 */ /* 0x000fc600078e0002 */
[----:B------:R2:W-:Y:S01]  /*2d90*/  @P2 STS.128 [R227+0x18000], RZ ;  /* 0x018000ffe3002388 */ /* 0x0005e20000000c00 */
[----:B------:R-:W-:Y:S01]  /*2da0*/  IMAD.IADD R5, R5, 0x1, R6 ;  /* 0x0000000105057824 */ /* 0x000fe200078e0206 */
[----:B------:R-:W-:Y:S01]  /*2db0*/  IADD3 R3, R3, R7, RZ ;  /* 0x0000000703037210 */ /* 0x000fe20007ffe0ff */
[----:B------:R-:W-:Y:S01]  /*2dc0*/  @!P1 IMAD.X R8, RZ, RZ, R12, P3 ;  /* 0x000000ffff089224 */ /* 0x000fe200018e060c */
[----:B------:R-:W-:Y:S01]  /*2dd0*/  @!P1 IADD3 R0, P3, R239, 0x20, RZ ;  /* 0x00000020ef009810 */ /* 0x000fe20007f7e0ff */
[----:B------:R-:W-:Y:S01]  /*2de0*/  @!P1 IMAD.MOV.U32 R6, RZ, RZ, R4 ;  /* 0x000000ffff069224 */ /* 0x000fe200078e0004 */
[----:B------:R-:W-:Y:S01]  /*2df0*/  @!P1 MOV R7, R5 ;  /* 0x0000000500079202 */ /* 0x000fe20000000f00 */
[----:B------:R-:W-:Y:S01]  /*2e00*/  @!P1 IMAD R8, R8, c[0x0][0x198], RZ ;  /* 0x0000660008089a24 */ /* 0x000fe200078e02ff */
[----:B------:R-:W-:Y:S01]  /*2e10*/  @!P1 IADD3.X R9, RZ, R12, RZ, P3, !PT ;  /* 0x0000000cff099210 */ /* 0x000fe20001ffe4ff */
[----:B------:R-:W-:Y:S01]  /*2e20*/  @!P2 IMAD R13, R12, c[0x0][0x198], RZ ;  /* 0x000066000c0daa24 */ /* 0x000fe200078e02ff */
[----:B------:R2:W-:Y:S01]  /*2e30*/  @P2 STS.128 [R227+0x1a000], RZ ;  /* 0x01a000ffe3002388 */ /* 0x0005e20000000c00 */
[----:B------:R-:W-:-:S02]  /*2e40*/  @!P1 IMAD R18, R16, c[0x0][0x19c], R8 ;  /* 0x0000670010129a24 */ /* 0x000fc400078e0208 */
[----:B------:R-:W-:Y:S01]  /*2e50*/  @!P1 IMAD.WIDE.U32 R16, R16, c[0x0][0x198], R6 ;  /* 0x0000660010109a25 */ /* 0x000fe200078e0006 */
[----:B------:R2:W-:Y:S03]  /*2e60*/  @P2 STS.128 [R227+0x1c000], RZ ;  /* 0x01c000ffe3002388 */ /* 0x0005e60000000c00 */
[C---:B------:R-:W-:Y:S01]  /*2e70*/  @!P2 IMAD R8, R239.reuse, c[0x0][0x19c], R13 ;  /* 0x00006700ef08aa24 */ /* 0x040fe200078e020d */
[----:B------:R2:W-:Y:S01]  /*2e80*/  @P2 STS.128 [R227+0x1e000], RZ ;  /* 0x01e000ffe3002388 */ /* 0x0005e20000000c00 */
[----:B------:R-:W-:-:S04]  /*2e90*/  @!P2 IMAD.WIDE.U32 R14, R239, c[0x0][0x198], R4 ;  /* 0x00006600ef0eaa25 */ /* 0x000fc800078e0004 */
[----:B------:R-:W-:Y:S02]  /*2ea0*/  @!P1 IMAD.MOV.U32 R10, RZ, RZ, R2 ;  /* 0x000000ffff0a9224 */ /* 0x000fe400078e0002 */
[----:B------:R-:W-:Y:S02]  /*2eb0*/  @!P1 IMAD.MOV.U32 R11, RZ, RZ, R3 ;  /* 0x000000ffff0b9224 */ /* 0x000fe400078e0003 */
[----:B------:R-:W-:Y:S02]  /*2ec0*/  @!P1 IMAD R6, R9, c[0x0][0x1a0], RZ ;  /* 0x0000680009069a24 */ /* 0x000fe400078e02ff */
[----:B------:R-:W-:Y:S02]  /*2ed0*/  @!P2 IMAD R12, R12, c[0x0][0x1a0], RZ ;  /* 0x000068000c0caa24 */ /* 0x000fe400078e02ff */
[----:B------:R-:W-:Y:S01]  /*2ee0*/  @!P2 IMAD.IADD R5, R15, 0x1, R8 ;  /* 0x000000010f05a824 */ /* 0x000fe200078e0208 */
[----:B------:R-:W-:Y:S01]  /*2ef0*/  @!P2 LEA R8, P6, R14, c[0x0][0x168], 0x1 ;  /* 0x00005a000e08aa11 */ /* 0x000fe200078c08ff */
[----:B------:R-:W-:-:S02]  /*2f00*/  @!P1 IMAD R6, R0, c[0x0][0x1a4], R6 ;  /* 0x0000690000069a24 */ /* 0x000fc400078e0206 */
[----:B------:R-:W-:Y:S01]  /*2f10*/  @!P1 IMAD.WIDE.U32 R10, R0, c[0x0][0x1a0], R10 ;  /* 0x00006800000a9a25 */ /* 0x000fe200078e000a */
[----:B------:R-:W-:-:S03]  /*2f20*/  @!P2 LEA.HI.X R9, R14, c[0x0][0x16c], R5, 0x1, P6 ;  /* 0x00005b000e09aa11 */ /* 0x000fc600030f0c05 */
[C---:B------:R-:W-:Y:S02]  /*2f30*/  @!P2 IMAD R7, R239.reuse, c[0x0][0x1a4], R12 ;  /* 0x00006900ef07aa24 */ /* 0x040fe400078e020c */
[----:B------:R-:W-:Y:S01]  /*2f40*/  @!P2 IMAD.WIDE.U32 R12, R239, c[0x0][0x1a0], R2 ;  /* 0x00006800ef0caa25 */ /* 0x000fe200078e0002 */
[----:B------:R-:W-:Y:S01]  /*2f50*/  @!PT LDS RZ, [RZ] ;  /* 0x00000000fffff984 */ /* 0x000fe20000000800 */
[----:B------:R-:W-:Y:S01]  /*2f60*/  @!PT LDS RZ, [RZ] ;  /* 0x00000000fffff984 */ /* 0x000fe20000000800 */
[----:B------:R-:W-:Y:S01]  /*2f70*/  @!PT LDS RZ, [RZ] ;  /* 0x00000000fffff984 */ /* 0x000fe20000000800 */
[----:B------:R2:W-:Y:S01]  /*2f80*/  @!P2 LDGSTS.E.BYPASS.LTC128B.128 [R227+0x18000], [R8.64] ;  /* 0x1800000008e3afae */ /* 0x0005e2000b901d44 */
[----:B------:R-:W-:Y:S02]  /*2f90*/  @!P1 LEA R2, P3, R10, c[0x0][0x170], 0x1 ;  /* 0x00005c000a029a11 */ /* 0x000fe400078608ff */
[----:B------:R-:W-:Y:S01]  /*2fa0*/  @!P1 IMAD.IADD R15, R17, 0x1, R18 ;  /* 0x00000001110f9824 */ /* 0x000fe200078e0212 */
[----:B------:R-:W-:Y:S01]  /*2fb0*/  @!P2 IADD3 R3, R13, R7, RZ ;  /* 0x000000070d03a210 */ /* 0x000fe20007ffe0ff */
[----:B------:R-:W-:Y:S01]  /*2fc0*/  @!P1 IMAD.IADD R0, R11, 0x1, R6 ;  /* 0x000000010b009824 */ /* 0x000fe200078e0206 */
[----:B------:R-:W-:Y:S01]  /*2fd0*/  @!P1 LEA R6, P5, R16, c[0x0][0x168], 0x1 ;  /* 0x00005a0010069a11 */ /* 0x000fe200078a08ff */
[----:B------:R2:W-:Y:S01]  /*2fe0*/  @!P2 LDGSTS.E.BYPASS.LTC128B.128 [R227+0x1a000], [R8.64+0x80] ;  /* 0x1a00008008e3afae */ /* 0x0005e2000b901d44 */
[----:B------:R-:W-:-:S02]  /*2ff0*/  @!P2 LEA R4, P4, R12, c[0x0][0x170], 0x1 ;  /* 0x00005c000c04aa11 */ /* 0x000fc400078808ff */
[----:B------:R-:W-:Y:S01]  /*3000*/  @!P1 LEA.HI.X R7, R16, c[0x0][0x16c], R15, 0x1, P5 ;  /* 0x00005b0010079a11 */ /* 0x000fe200028f0c0f */
[----:B------:R2:W-:Y:S01]  /*3010*/  @!P2 LDGSTS.E.BYPASS.LTC128B.128 [R227+0x1c000], [R8.64+0x100] ;  /* 0x1c00010008e3afae */ /* 0x0005e2000b901d44 */
[----:B------:R-:W-:Y:S02]  /*3020*/  @!P2 LEA.HI.X R5, R12, c[0x0][0x174], R3, 0x1, P4 ;  /* 0x00005d000c05aa11 */ /* 0x000fe400020f0c03 */
[----:B------:R-:W-:Y:S01]  /*3030*/  @!P1 LEA.HI.X R3, R10, c[0x0][0x174], R0, 0x1, P3 ;  /* 0x00005d000a039a11 */ /* 0x000fe200018f0c00 */
        /* <DEDUP_REMOVED lines=21> */
[----:B----4-:R-:W-:Y:S01]  /*3190*/  MOV R6, c[0x0][0x308] ;  /* 0x0000c20000067a02 */ /* 0x010fe20000000f00 */
        /* <DEDUP_REMOVED lines=10> */
[----:B------:R4:W-:Y:S01]  /*3240*/  @!P1 LDGSTS.E.BYPASS.LTC128B.128 [R227+0x21000], [R2.64] ;  /* 0x2100000002e39fae */ /* 0x0009e2000b901d44 */
[----:B------:R-:W-:-:S03]  /*3250*/  ISETP.GE.AND P2, PT, R232, UR10, PT ;  /* 0x0000000ae8007c0c */ /* 0x000fc6000bf46270 */
[----:B------:R4:W-:Y:S04]  /*3260*/  @!P1 LDGSTS.E.BYPASS.LTC128B.128 [R227+0x23000], [R2.64+0x80] ;  /* 0x2300008002e39fae */ /* 0x0009e8000b901d44 */
[----:B------:R4:W-:Y:S04]  /*3270*/  @!P1 LDGSTS.E.BYPASS.LTC128B.128 [R227+0x25000], [R2.64+0x100] ;  /* 0x2500010002e39fae */ /* 0x0009e8000b901d44 */
[----:B------:R4:W-:Y:S04]  /*3280*/  @!P1 LDGSTS.E.BYPASS.LTC128B.128 [R227+0x27000], [R2.64+0x180] ;  /* 0x2700018002e39fae */ /* 0x0009e8000b901d44 */
[----:B------:R-:W0:Y:S04]  /*3290*/  LDGDEPBAR ;  /* 0x00000000000079af */ /* 0x000e280000000000 */
[----:B-1----:R1:W2:Y:S04]  /*32a0*/  LDG.E.64 R4, [R6.64+0x8] ;  /* 0x0000080406047981 */ /* 0x0022a8000c1e1b00 */
[----:B-1----:R-:W3:Y:S01]  /*32b0*/  LDG.E.64 R6, [R6.64] ;  /* 0x0000000406067981 */ /* 0x002ee2000c1e1b00 */
[----:B------:R-:W-:Y:S01]  /*32c0*/  IADD3 R0, R232, 0x8, RZ ;  /* 0x00000008e8007810 */ /* 0x000fe20007ffe0ff */
[----:B------:R-:W-:Y:S01]  /*32d0*/  IMAD.MOV.U32 R237, RZ, RZ, 0x7f800000 ;  /* 0x7f800000ffed7424 */ /* 0x000fe200078e00ff */
[----:B----4-:R-:W-:-:S02]  /*32e0*/  MOV R2, 0x4 ;  /* 0x0000000400027802 */ /* 0x010fc40000000f00 */
[----:B------:R-:W-:Y:S02]  /*32f0*/  ISETP.GE.AND P1, PT, R0, UR10, PT ;  /* 0x0000000a00007c0c */ /* 0x000fe4000bf26270 */
[----:B------:R-:W-:Y:S01]  /*3300*/  MOV R238, 0x7f800000 ;  /* 0x7f80000000ee7802 */ /* 0x000fe20000000f00 */
[----:B------:R-:W-:Y:S01]  /*3310*/  IMAD.WIDE R2, R232, R2, UR8 ;  /* 0x00000008e8027e25 */ /* 0x000fe2000f8e0202 */
[----:B------:R-:W-:-:S04]  /*3320*/  SHF.R.S32.HI R0, RZ, 0x1f, R19 ;  /* 0x0000001fff007819 */ /* 0x000fc80000011413 */
[----:B------:R1:W5:Y:S05]  /*3330*/  @!P2 LDG.E R237, [R2.64] ;  /* 0x0000000402eda981 */ /* 0x00036a000c1e1900 */
[----:B------:R1:W5:Y:S01]  /*3340*/  @!P1 LDG.E R238, [R2.64+0x20] ;  /* 0x0000200402ee9981 */ /* 0x000362000c1e1900 */
[----:B------:R-:W-:Y:S01]  /*3350*/  IMAD.MOV.U32 R217, RZ, RZ, 0x20 ;  /* 0x00000020ffd97424 */ /* 0x000fe200078e00ff */
        /* <DEDUP_REMOVED lines=23> */
[----:B-1----:R-:W-:Y:S01]  /*34d0*/  IADD3 R2, R222, 0x4000, RZ ;  /* 0x00004000de027810 */ /* 0x002fe20007ffe0ff */
[----:B------:R-:W-:Y:S01]  /*34e0*/  CS2R R150, SRZ ;  /* 0x0000000000967805 */ /* 0x000fe2000001ff00 */
[----:B------:R-:W-:Y:S01]  /*34f0*/  CS2R R148, SRZ ;  /* 0x0000000000947805 */ /* 0x000fe2000001ff00 */
[----:B------:R-:W-:Y:S01]  /*3500*/  CS2R R142, SRZ ;  /* 0x00000000008e7805 */ /* 0x000fe2000001ff00 */
[----:B------:R-:W-:Y:S01]  /*3510*/  SEL R2, R2, R222, !P0 ;  /* 0x000000de02027207 */ /* 0x000fe20004000000 */
        /* <DEDUP_REMOVED lines=38> */
[----:B------:R-:W-:Y:S01]  /*3780*/  ULDC UR24, c[0x0][0x2e8] ;  /* 0x0000ba0000187ab9 */ /* 0x000fe20000000800 */
[----:B------:R-:W-:Y:S01]  /*3790*/  SHF.L.U32 R213, R2, 0x1, RZ ;  /* 0x0000000102d57819 */ /* 0x000fe200000006ff */
[----:B------:R-:W-:-:S02]  /*37a0*/  UIADD3 UR21, UR21, -UR24, URZ ;  /* 0x8000001815157290 */ /* 0x000fc4000fffe03f */
[----:B------:R-:W-:Y:S02]  /*37b0*/  UIADD3 UR34, UR38, 0x40, URZ ;  /* 0x0000004026227890 */ /* 0x000fe4000fffe03f */
[----:B------:R-:W-:Y:S01]  /*37c0*/  ULDC UR13, c[0x0][0x2e4] ;  /* 0x0000b900000d7ab9 */ /* 0x000fe20000000800 */
[----:B--2---:R-:W-:-:S04]  /*37d0*/  IADD3 R243, P2, P1, R4, UR50, R19 ;  /* 0x0000003204f37c10 */ /* 0x004fc8000f95e013 */
[----:B------:R-:W-:Y:S02]  /*37e0*/  IADD3.X R244, R5, UR54, R0, P2, P1 ;  /* 0x0000003605f47c10 */ /* 0x000fe400097e2400 */
[----:B---3--:R-:W-:Y:S02]  /*37f0*/  R2P PR, R20, 0x6 ;  /* 0x0000000614007804 */ /* 0x008fe40000000000 */
[----:B------:R-:W-:Y:S01]  /*3800*/  IADD3 R0, R223, 0x4000, RZ ;  /* 0x00004000df007810 */ /* 0x000fe20007ffe0ff */
[----:B------:R-:W-:Y:S02]  /*3810*/  CS2R R20, SRZ ;  /* 0x0000000000147805 */ /* 0x000fe4000001ff00 */
[----:B------:R-:W-:Y:S02]  /*3820*/  SEL R217, R217, 0xffffffe0, !P1 ;  /* 0xffffffe0d9d97807 */ /* 0x000fe40004800000 */
[----:B------:R-:W-:Y:S02]  /*3830*/  SEL R0, R0, R223, !P0 ;  /* 0x000000df00007207 */ /* 0x000fe40004000000 */
[----:B------:R-:W-:-:S02]  /*3840*/  SEL R216, R216, 0xffffffc0, !P2 ;  /* 0xffffffc0d8d87807 */ /* 0x000fc40005000000 */
[----:B------:R-:W-:Y:S01]  /*3850*/  IADD3 R219, R218, R217, RZ ;  /* 0x000000d9dadb7210 */ /* 0x000fe20007ffe0ff */
[----:B------:R-:W-:Y:S02]  /*3860*/  IMAD.SHL.U32 R208, R0, 0x2, RZ ;  /* 0x0000000200d07824 */ /* 0x000fe400078e00ff */
[----:B------:R-:W-:Y:S01]  /*3870*/  IMAD.IADD R220, R218, 0x1, R216 ;  /* 0x00000001dadc7824 */ /* 0x000fe200078e02d8 */
[----:B------:R-:W-:Y:S01]  /*3880*/  IADD3 R221, R216, R219, RZ ;  /* 0x000000dbd8dd7210 */ /* 0x000fe20007ffe0ff */
[----:B------:R-:W1:Y:S08]  /*3890*/  R2UR UR20, R6 ;  /* 0x00000000061473c2 */ /* 0x000e7000000e0000 */
[----:B------:R-:W2:Y:S01]  /*38a0*/  R2UR UR19, R7 ;  /* 0x00000000071373c2 */ /* 0x000ea200000e0000 */
[----:B-1----:R-:W-:-:S02]  /*38b0*/  UIADD3 UR33, UR20, -0x61c88647, URZ ;  /* 0x9e3779b914217890 */ /* 0x002fc4000fffe03f */
[----:B------:R-:W-:Y:S02]  /*38c0*/  UIADD3 UR31, UR20, 0x3c6ef372, URZ ;  /* 0x3c6ef372141f7890 */ /* 0x000fe4000fffe03f */
[----:B------:R-:W-:Y:S02]  /*38d0*/  UIADD3 UR29, UR20, -0x255992d5, URZ ;  /* 0xdaa66d2b141d7890 */ /* 0x000fe4000fffe03f */
[----:B------:R-:W-:Y:S02]  /*38e0*/  UIADD3 UR27, UR20, 0x78dde6e4, URZ ;  /* 0x78dde6e4141b7890 */ /* 0x000fe4000fffe03f */
[----:B--2---:R-:W-:Y:S02]  /*38f0*/  UIADD3 UR32, UR19, -0x4498517b, URZ ;  /* 0xbb67ae8513207890 */ /* 0x004fe4000fffe03f */
[----:B------:R-:W-:Y:S02]  /*3900*/  UIADD3 UR30, UR19, 0x76cf5d0a, URZ ;  /* 0x76cf5d0a131e7890 */ /* 0x000fe4000fffe03f */
[----:B------:R-:W-:-:S02]  /*3910*/  UIADD3 UR28, UR19, 0x32370b8f, URZ ;  /* 0x32370b8f131c7890 */ /* 0x000fc4000fffe03f */
[----:B------:R-:W-:Y:S02]  /*3920*/  UIADD3 UR26, UR19, -0x126145ec, URZ ;  /* 0xed9eba14131a7890 */ /* 0x000fe4000fffe03f */
[----:B------:R-:W-:Y:S02]  /*3930*/  UIADD3 UR25, UR20, 0x1715609d, URZ ;  /* 0x1715609d14197890 */ /* 0x000fe4000fffe03f */
[----:B------:R-:W-:Y:S02]  /*3940*/  UIADD3 UR24, UR19, -0x56f99767, URZ ;  /* 0xa906689913187890 */ /* 0x000fe4000fffe03f */
[----:B------:R-:W-:Y:S02]  /*3950*/  UIADD3 UR23, UR20, -0x4ab325aa, URZ ;  /* 0xb54cda5614177890 */ /* 0x000fe4000fffe03f */
[----:B------:R-:W-:Y:S02]  /*3960*/  UIADD3 UR22, UR19, 0x646e171e, URZ ;  /* 0x646e171e13167890 */ /* 0x000fe4000fffe03f */
.L_x_1825:
        /* <DEDUP_REMOVED lines=138> */
.L_x_1821:
[----:B------:R-:W-:Y:S01]  /*4210*/  IADD3 R0, R232, UR11, RZ ;  /* 0x0000000be8007c10 */ /* 0x000fe2000fffe0ff */
[----:B------:R-:W1:Y:S01]  /*4220*/  S2R R86, SR_TID.X ;  /* 0x0000000000567919 */ /* 0x000e620000002100 */
[----:B------:R-:W-:Y:S02]  /*4230*/  UIADD3 UR11, -UR10, UR7, -UR18 ;  /* 0x000000070a0b7290 */ /* 0x000fe4000fffe912 */
[C---:B------:R-:W-:Y:S01]  /*4240*/  IADD3 R2, R0.reuse, 0x8, RZ ;  /* 0x0000000800027810 */ /* 0x040fe20007ffe0ff */
[----:B------:R-:W-:Y:S03]  /*4250*/  UMOV UR13, UR10 ;  /* 0x0000000a000d7c82 */ /* 0x000fe60008000000 */
[----:B------:R-:W-:Y:S02]  /*4260*/  IADD3 R85, R0, UR11, RZ ;  /* 0x0000000b00557c10 */ /* 0x000fe4000fffe0ff */
[----:B------:R-:W-:Y:S01]  /*4270*/  IADD3 R3, R2, UR11, RZ ;  /* 0x0000000b02037c10 */ /* 0x000fe2000fffe0ff */
        /* <DEDUP_REMOVED lines=67> */
.L_x_1822:
        /* <DEDUP_REMOVED lines=8> */
[----:B------:R-:W-:Y:S01]  /*4730*/  FFMA.FTZ R8, R8, c[0x0][0x23c], -R2 ;  /* 0x00008f0008087a23 */ /* 0x000fe20000010802 */
        /* <DEDUP_REMOVED lines=267> */
[-C--:B------:R-:W-:Y:S01]  /*57f0*/  FSEL R0, R0, R113.reuse, P0 ;  /* 0x0000007100007208 */ /* 0x080fe20000000000 */
[----:B------:R-:W-:Y:S01]  /*5800*/  FADD.FTZ R2, -R113, R6 ;  /* 0x0000000671027221 */ /* 0x000fe20000010100 */
[----:B------:R-:W-:Y:S01]  /*5810*/  FSETP.GE.FTZ.AND P0, PT, R128, RZ, PT ;  /* 0x000000ff8000720b */ /* 0x000fe20003f16000 */
[C---:B------:R-:W-:Y:S01]  /*5820*/  FADD.FTZ R8, -R114.reuse, R8 ;  /* 0x0000000872087221 */ /* 0x040fe20000010100 */
[----:B------:R-:W-:Y:S01]  /*5830*/  FSEL R3, R3, R114, P2 ;  /* 0x0000007203037208 */ /* 0x000fe20001000000 */
[----:B------:R-:W-:Y:S01]  /*5840*/  FADD.FTZ R4, -R114, R4 ;  /* 0x0000000472047221 */ /* 0x000fe20000010100 */
[----:B------:R-:W-:Y:S02]  /*5850*/  FSETP.GE.FTZ.AND P2, PT, R118, RZ, PT ;  /* 0x000000ff7600720b */ /* 0x000fe40003f56000 */
[----:B------:R-:W-:Y:S01]  /*5860*/  FADD.FTZ R11, -R113, R11 ;  /* 0x0000000b710b7221 */ /* 0x000fe20000010100 */
[----:B------:R-:W-:Y:S01]  /*5870*/  FSEL R2, R2, R113, P1 ;  /* 0x0000007102027208 */ /* 0x000fe20000800000 */
[----:B------:R-:W-:Y:S01]  /*5880*/  FMUL.FTZ R89, R127, R0 ;  /* 0x000000007f597220 */ /* 0x000fe20000410000 */
[-C--:B------:R-:W-:Y:S01]  /*5890*/  FSEL R0, R8, R114.reuse, P0 ;  /* 0x0000007208007208 */ /* 0x080fe20000000000 */
[----:B------:R-:W-:Y:S01]  /*58a0*/  FMUL.FTZ R6, R121, R3 ;  /* 0x0000000379067220 */ /* 0x000fe20000410000 */
[----:B------:R-:W-:Y:S01]  /*58b0*/  FSETP.GE.FTZ.AND P0, PT, R129, RZ, PT ;  /* 0x000000ff8100720b */ /* 0x000fe20003f16000 */
[----:B------:R-:W-:Y:S01]  /*58c0*/  FADD.FTZ R3, -R114, R13 ;  /* 0x0000000d72037221 */ /* 0x000fe20000010100 */
[----:B------:R-:W-:Y:S01]  /*58d0*/  FSEL R4, R4, R114, P3 ;  /* 0x0000007204047208 */ /* 0x000fe20001800000 */
[----:B------:R-:W-:Y:S01]  /*58e0*/  FADD.FTZ R10, -R113, R10 ;  /* 0x0000000a710a7221 */ /* 0x000fe20000010100 */
[----:B------:R-:W-:Y:S01]  /*58f0*/  FSETP.GE.FTZ.AND P1, PT, R122, RZ, PT ;  /* 0x000000ff7a00720b */ /* 0x000fe20003f36000 */
        /* <DEDUP_REMOVED lines=11> */
[----:B------:R-:W-:Y:S01]  /*59b0*/  FSETP.GE.FTZ.AND P0, PT, R123, RZ, PT ;  /* 0x000000ff7b00720b */ /* 0x000fe20003f16000 */
[----:B------:R-:W-:Y:S01]  /*59c0*/  FADD.FTZ R0, -R113, R18 ;  /* 0x0000001271007221 */ /* 0x000fe20000010100 */
[----:B------:R-:W-:Y:S01]  /*59d0*/  FSEL R4, R4, R114, P3 ;  /* 0x0000007204047208 */ /* 0x000fe20001800000 */
[----:B------:R-:W-:Y:S01]  /*59e0*/  FMUL.FTZ R13, R118, R3 ;  /* 0x00000003760d7220 */ /* 0x000fe20000410000 */
[-C--:B------:R-:W-:Y:S01]  /*59f0*/  FSEL R3, R15, R113.reuse, P1 ;  /* 0x000000710f037208 */ /* 0x080fe20000800000 */
[----:B------:R-:W-:Y:S01]  /*5a00*/  FADD.FTZ R5, -R114, R9 ;  /* 0x0000000972057221 */ /* 0x000fe20000010100 */
[----:B------:R-:W-:Y:S01]  /*5a10*/  FSETP.GE.FTZ.AND P1, PT, R115, RZ, PT ;  /* 0x000000ff7300720b */ /* 0x000fe20003f36000 */
[----:B------:R-:W-:Y:S01]  /*5a20*/  FADD.FTZ R14, -R113, R14 ;  /* 0x0000000e710e7221 */ /* 0x000fe20000010100 */
[----:B------:R-:W-:Y:S01]  /*5a30*/  FSETP.GE.FTZ.AND P3, PT, R116, RZ, PT ;  /* 0x000000ff7400720b */ /* 0x000fe20003f76000 */
[----:B------:R-:W-:Y:S01]  /*5a40*/  FMUL.FTZ R86, R122, R2 ;  /* 0x000000027a567220 */ /* 0x000fe20000410000 */
[----:B------:R-:W-:Y:S01]  /*5a50*/  FSEL R0, R0, R113, P1 ;  /* 0x0000007100007208 */ /* 0x000fe20000800000 */
[----:B------:R-:W-:Y:S01]  /*5a60*/  FADD.FTZ R2, -R114, R16 ;  /* 0x0000001072027221 */ /* 0x000fe20000010100 */
[----:B------:R-:W-:Y:S01]  /*5a70*/  PLOP3.LUT P1, PT, PT, PT, UP2, 0x80, 0x0 ;  /* 0x000000000000781c */ /* 0x000fe20003f2f028 */
[----:B------:R-:W-:Y:S01]  /*5a80*/  FMUL.FTZ R85, R120, R4 ;  /* 0x0000000478557220 */ /* 0x000fe20000410000 */
[----:B------:R-:W-:Y:S01]  /*5a90*/  FSEL R5, R5, R114, P4 ;  /* 0x0000007205057208 */ /* 0x000fe20002000000 */
[----:B------:R-:W-:Y:S01]  /*5aa0*/  FMUL.FTZ R11, R119, R3 ;  /* 0x00000003770b7220 */ /* 0x000fe20000410000 */
        /* <DEDUP_REMOVED lines=39> */
.L_x_1823:
        /* <DEDUP_REMOVED lines=129> */
.L_x_1824:
        /* <DEDUP_REMOVED lines=16> */
[----:B------:R-:W-:Y:S05]  /*6630*/  LDSM.16.MT88.4 R200, [R0+0x18800] ;  /* 0x0188000000c8783b */ /* 0x000fea0000004200 */
[----:B------:R-:W-:Y:S05]  /*6640*/  LDSM.16.M88.4 R204, [R219+0x1000] ;  /* 0x00100000dbcc783b */ /* 0x000fea0000000200 */
        /* <DEDUP_REMOVED lines=18> */
[----:B------:R-:W2:Y:S07]  /*6770*/  LDSM.16.M88.4 R196, [R219] ;  /* 0x00000000dbc4783b */ /* 0x000eae0000000200 */
        /* <DEDUP_REMOVED lines=18> */
[----:B------:R-:W-:Y:S07]  /*68a0*/  LDSM.16.M88.4 R204, [R220+0x1000] ;  /* 0x00100000dccc783b */ /* 0x000fee0000000200 */
[----:B------:R-:W-:Y:S01]  /*68b0*/  HMMA.16816.F32.BF16 R128, R196, R202, R128 ;  /* 0x000000cac480723c */ /* 0x000fe20000041880 */
[----:B------:R-:W-:Y:S05]  /*68c0*/  LDSM.16.M88.4 R196, [R220] ;  /* 0x00000000dcc4783b */ /* 0x000fea0000000200 */
[----:B------:R-:W2:Y:S02]  /*68d0*/  LDSM.16.MT88.4 R200, [R0+0x19000] ;  /* 0x0190000000c8783b */ /* 0x000ea40000004200 */
        /* <DEDUP_REMOVED lines=41> */
[----:B------:R-:W-:Y:S01]  /*6b70*/  IMAD.SHL.U32 R200, R242, 0x8, RZ ;  /* 0x00000008f2c87824 */ /* 0x000fe200078e00ff */
[-C--:B------:R-:W-:Y:S04]  /*6b80*/  HMMA.16816.F32.BF16 R124, R204, R202.reuse, R124 ;  /* 0x000000cacc7c723c */ /* 0x080fe8000004187c */
[-C--:B-1----:R-:W-:Y:S01]  /*6b90*/  LEA R2, P0, R200, R224.reuse, 0x2 ;  /* 0x000000e0c8027211 */ /* 0x082fe200078010ff */
[----:B------:R-:W-:Y:S03]  /*6ba0*/  IMAD.SHL.U32 R201, R242, 0x10, RZ ;  /* 0x00000010f2c97824 */ /* 0x000fe600078e00ff */
[----:B------:R-:W-:Y:S04]  /*6bb0*/  HMMA.16816.F32.BF16 R128, R196, R202, R128 ;  /* 0x000000cac480723c */ /* 0x000fe80000041880 */
[-C--:B------:R-:W-:Y:S02]  /*6bc0*/  LEA.HI.X.SX32 R3, R200, R225.reuse, 0x2, P0 ;  /* 0x000000e1c8037211 */ /* 0x080fe400000f16ff */
[-C--:B------:R-:W-:Y:S01]  /*6bd0*/  LEA R4, P0, R0, R224.reuse, 0x2 ;  /* 0x000000e000047211 */ /* 0x080fe200078010ff */
[C---:B------:R-:W-:Y:S01]  /*6be0*/  IMAD.SHL.U32 R197, R242.reuse, 0x20, RZ ;  /* 0x00000020f2c57824 */ /* 0x040fe200078e00ff */
[CC--:B------:R-:W-:Y:S01]  /*6bf0*/  LEA R198, P1, R201.reuse, R224.reuse, 0x2 ;  /* 0x000000e0c9c67211 */ /* 0x0c0fe200078210ff */
[----:B------:R1:W-:Y:S03]  /*6c00*/  RED.E.ADD.F32.FTZ.RN.STRONG.GPU [R2.64], R5 ;  /* 0x000000050200798e */ /* 0x0003e6000c10e784 */
[-C--:B------:R-:W-:Y:S01]  /*6c10*/  LEA.HI.X.SX32 R199, R201, R225.reuse, 0x2, P1 ;  /* 0x000000e1c9c77211 */ /* 0x080fe200008f16ff */
[----:B------:R-:W-:Y:S01]  /*6c20*/  IMAD R202, R242, 0x28, RZ ;  /* 0x00000028f2ca7824 */ /* 0x000fe200078e02ff */
        /* <DEDUP_REMOVED lines=573> */
.L_x_1826:
        /* <DEDUP_REMOVED lines=19> */
.L_x_1827:
[----:B------:R-:W-:Y:S01]  /*9130*/  BAR.SYNC.DEFER_BLOCKING 0x0 ;  /* 0x0000000000007b1d */ /* 0x000fe20000010000 */
[----:B------:R-:W-:Y:S01]  /*9140*/  USHF.R.S32.HI UR10, URZ, 0x1f, UR38 ;  /* 0x0000001f3f0a7899 */ /* 0x000fe20008011426 */
[--C-:B-1----:R-:W-:Y:S01]  /*9150*/  SHF.R.S32.HI R5, RZ, 0x1f, R248.reuse ;  /* 0x0000001fff057819 */ /* 0x102fe200000114f8 */
[----:B------:R-:W-:Y:S01]  /*9160*/  IMAD.U32 R2, RZ, RZ, UR38 ;  /* 0x00000026ff027e24 */ /* 0x000fe2000f8e00ff */
[----:B------:R-:W-:Y:S01]  /*9170*/  UIMAD UR7, UR35, -0x40, UR7 ;  /* 0xffffffc0230778a4 */ /* 0x000fe2000f8e0207 */
[----:B------:R-:W-:Y:S01]  /*9180*/  IMAD.MOV.U32 R4, RZ, RZ, R248 ;  /* 0x000000ffff047224 */ /* 0x000fe200078e00f8 */
[----:B------:R-:W-:Y:S01]  /*9190*/  ULDC.64 UR8, c[0x0][0x3a0] ;  /* 0x0000e80000087ab9 */ /* 0x000fe20000000a00 */
[----:B------:R-:W-:Y:S01]  /*91a0*/  IMAD.U32 R6, RZ, RZ, UR41 ;  /* 0x00000029ff067e24 */ /* 0x000fe2000f8e00ff */
[----:B------:R-:W-:Y:S01]  /*91b0*/  UIMAD UR6, UR10, UR8, URZ ;  /* 0x000000080a0672a4 */ /* 0x000fe2000f8e023f */
[----:B------:R-:W-:Y:S01]  /*91c0*/  IMAD.WIDE.U32 R2, R2, c[0x0][0x3a0], R4 ;  /* 0x0000e80002027a25 */ /* 0x000fe200078e0004 */
[----:B------:R-:W-:Y:S01]  /*91d0*/  USHF.R.S32.HI UR13, URZ, 0x1f, UR41 ;  /* 0x0000001f3f0d7899 */ /* 0x000fe20008011429 */
[----:B------:R-:W-:Y:S01]  /*91e0*/  ISETP.GE.AND P2, PT, R239, UR7, PT ;  /* 0x00000007ef007c0c */ /* 0x000fe2000bf46270 */
[----:B------:R-:W-:Y:S01]  /*91f0*/  UIMAD UR6, UR38, UR9, UR6 ;  /* 0x00000009260672a4 */ /* 0x000fe2000f8e0206 */
[----:B------:R-:W-:Y:S01]  /*9200*/  BSSY B0, `(.L_x_1828) ;  /* 0x0000027000007945 */ /* 0x000fe20003800000 */
[----:B------:R-:W-:Y:S01]  /*9210*/  IADD3 R2, P0, R2, UR14, RZ ;  /* 0x0000000e02027c10 */ /* 0x000fe2000ff1e0ff */
[----:B------:R-:W-:Y:S01]  /*9220*/  ULDC.64 UR8, c[0x0][0x3b8] ;  /* 0x0000ee0000087ab9 */ /* 0x000fe20000000a00 */
[----:B------:R-:W-:-:S02]  /*9230*/  SHF.R.S32.HI R11, RZ, 0x1f, R239 ;  /* 0x0000001fff0b7819 */ /* 0x000fc400000114ef */
[----:B------:R-:W-:Y:S01]  /*9240*/  IMAD.U32 R0, RZ, RZ, UR6 ;  /* 0x00000006ff007e24 */ /* 0x000fe2000f8e00ff */
[----:B------:R-:W-:-:S04]  /*9250*/  UIMAD UR6, UR13, UR8, URZ ;  /* 0x000000080d0672a4 */ /* 0x000fc8000f8e023f */
[----:B------:R-:W-:Y:S01]  /*9260*/  IADD3.X R3, R3, UR15, R0, P0, !PT ;  /* 0x0000000f03037c10 */ /* 0x000fe200087fe400 */
[----:B------:R1:W2:Y:S01]  /*9270*/  LDS.128 R40, [R227+0x19000] ;  /* 0x01900000e3287984 */ /* 0x0002a20000000c00 */
[----:B------:R-:W-:-:S03]  /*9280*/  UIMAD UR6, UR41, UR9, UR6 ;  /* 0x00000009290672a4 */ /* 0x000fc6000f8e0206 */
        /* <DEDUP_REMOVED lines=30> */
.L_x_1829:
[----:B--23--:R-:W-:Y:S05]  /*9470*/  BSYNC B0 ;  /* 0x0000000000007941 */ /* 0x00cfea0003800000 */
.L_x_1828:
        /* <DEDUP_REMOVED lines=18> */
.L_x_1831:
[----:B------:R-:W-:Y:S05]  /*95a0*/  BSYNC B0 ;  /* 0x0000000000007941 */ /* 0x000fea0003800000 */
.L_x_1830:
[----:B------:R-:W-:Y:S01]  /*95b0*/  ULDC.64 UR6, c[0x0][0x3a8] ;  /* 0x0000ea0000067ab9 */ /* 0x000fe20000000a00 */
[----:B--2---:R-:W-:Y:S01]  /*95c0*/  IMAD.U32 R2, RZ, RZ, UR38 ;  /* 0x00000026ff027e24 */ /* 0x004fe2000f8e00ff */
[----:B------:R-:W-:Y:S01]  /*95d0*/  UIMAD UR6, UR10, UR6, URZ ;  /* 0x000000060a0672a4 */ /* 0x000fe2000f8e023f */
[----:B------:R-:W-:Y:S01]  /*95e0*/  BSSY B0, `(.L_x_1832) ;  /* 0x000001a000007945 */ /* 0x000fe20003800000 */
[----:B------:R-:W-:Y:S01]  /*95f0*/  USHF.R.S32.HI UR8, URZ, 0x1f, UR41 ;  /* 0x0000001f3f087899 */ /* 0x000fe20008011429 */
        /* <DEDUP_REMOVED lines=24> */
.L_x_1833:
[----:B------:R-:W-:Y:S05]  /*9780*/  BSYNC B0 ;  /* 0x0000000000007941 */ /* 0x000fea0003800000 */
.L_x_1832:
        /* <DEDUP_REMOVED lines=15> */
.L_x_1814:
[----:B------:R-:W-:Y:S05]  /*9880*/  BSYNC B1 ;  /* 0x0000000000017941 */ /* 0x000fea0003800000 */
.L_x_1800:
        /* <DEDUP_REMOVED lines=11> */
.L_x_1834:
[----:B------:R-:W-:Y:S05]  /*9940*/  EXIT ;  /* 0x000000000000794d */ /* 0x000fea0003800000 */
.L_x_1836:
        /* <DEDUP_REMOVED lines=11> */
.L_x_2048:


//--------------------- .text._ZN5flash44flash_bwd_dq_dk_dv_loop_seqk_parallel_kernelI23Flash_bwd_kernel_traitsILi256ELi64ELi64ELi8ELi4ELi2ELi2ELb0ELb0EN7cutlass10bfloat16_tE19Flash_kernel_traitsILi256ELi64ELi64ELi8ES3_EELb0ELb0ELb1ELb0ELb0ELb1ELb1EEEvNS_16Flash_bwd_paramsE --------------------------
	.section	.text._ZN5flash44flash_bwd_dq_dk_dv_loop_seqk_parallel_kernelI23Flash_bwd_kernel_traitsILi256ELi64ELi64ELi8ELi4ELi2ELi2ELb0ELb0EN7cutlass10bfloat16_tE19Flash_kernel_traitsILi256ELi64ELi64ELi8ES3_EELb0ELb0ELb1ELb0ELb0ELb1ELb1EEEvNS_16Flash_bwd_paramsE,"ax",@progbits
	.sectioninfo	@"SHI_REGISTERS=255"
	.align	128
        .global         _ZN5flash44flash_bwd_dq_dk_dv_loop_seqk_parallel_kernelI23Flash_bwd_kernel_traitsILi256ELi64ELi64ELi8ELi4ELi2ELi2ELb0ELb0EN7cutlass10bfloat16_tE19Flash_kernel_traitsILi256ELi64ELi64ELi8ES3_EELb0ELb0ELb1ELb0ELb0ELb1ELb1EEEvNS_16Flash_bwd_paramsE
        .type           _ZN5flash44flash_bwd_dq_dk_dv_loop_seqk_parallel_kernelI23Flash_bwd_kernel_traitsILi256ELi64ELi64ELi8ELi4ELi2ELi2ELb0ELb0EN7cutlass10bfloat16_tE19Flash_kernel_traitsILi256ELi64ELi64ELi8ES3_EELb0ELb0ELb1ELb0ELb0ELb1ELb1EEEvNS_16Flash_bwd_paramsE,@function
        .size           _ZN5flash44flash_bwd_dq_dk_dv_loop_seqk_parallel_kernelI23Flash_bwd_kernel_traitsILi256ELi64ELi64ELi8ELi4ELi2ELi2ELb0ELb0EN7cutlass10bfloat16_tE19Flash_kernel_traitsILi256ELi64ELi64ELi8ES3_EELb0ELb0ELb1ELb0ELb0ELb1ELb1EEEvNS_16Flash_bwd_paramsE,(.L_x_2049 - _ZN5flash44flash_bwd_dq_dk_dv_loop_seqk_parallel_kernelI23Flash_bwd_kernel_traitsILi256ELi64ELi64ELi8ELi4ELi2ELi2ELb0ELb0EN7cutlass10bfloat16_tE19Flash_kernel_traitsILi256ELi64ELi64ELi8ES3_EELb0ELb0ELb1ELb0ELb0ELb1ELb1EEEvNS_16Flash_bwd_paramsE)
        .other          _ZN5flash44flash_bwd_dq_dk_dv_loop_seqk_parallel_kernelI23Flash_bwd_kernel_traitsILi256ELi64ELi64ELi8ELi4ELi2ELi2ELb0ELb0EN7cutlass10bfloat16_tE19Flash_kernel_traitsILi256ELi64ELi64ELi8ES3_EELb0ELb0ELb1ELb0ELb0ELb1ELb1EEEvNS_16Flash_bwd_paramsE,@"STO_CUDA_ENTRY STV_DEFAULT"
_ZN5flash44flash_bwd_dq_dk_dv_loop_seqk_parallel_kernelI23Flash_bwd_kernel_traitsILi256ELi64ELi64ELi8ELi4ELi2ELi2ELb0ELb0EN7cutlass10bfloat16_tE19Flash_kernel_traitsILi256ELi64ELi64ELi8ES3_EELb0ELb0ELb1ELb0ELb0ELb1ELb1EEEvNS_16Flash_bwd_paramsE:
.text._ZN5flash44flash_bwd_dq_dk_dv_loop_seqk_parallel_kernelI23Flash_bwd_kernel_traitsILi256ELi64ELi64ELi8ELi4ELi2ELi2ELb0ELb0EN7cutlass10bfloat16_tE19Flash_kernel_traitsILi256ELi64ELi64ELi8ES3_EELb0ELb0ELb1ELb0ELb0ELb1ELb1EEEvNS_16Flash_bwd_paramsE:
        /* <DEDUP_REMOVED lines=29> */
[----:B--2---:R-:W-:Y:S01]  /*01d0*/  UIMAD.WIDE.U32 UR46, UR34, UR14, URZ ;  /* 0x0000000e222e72a5 */ /* 0x004fe2000f8e003f */
[----:B------:R-:W-:Y:S01]  /*01e0*/  IMAD.SHL.U32 R252, R13, 0x2, RZ ;  /* 0x000000020dfc7824 */ /* 0x000fe200078e00ff */
        /* <DEDUP_REMOVED lines=34> */
[----:B------:R-:W-:Y:S01]  /*0410*/  IMAD.IADD R0, R13, 0x1, -R0 ;  /* 0x000000010d007824 */ /* 0x000fe200078e0a00 */
[----:B------:R-:W-:Y:S01]  /*0420*/  LOP3.LUT R2, R2, 0xfffffff8, RZ, 0xc0, !PT ;  /* 0xfffffff802027812 */ /* 0x000fe200078ec0ff */
[----:B------:R-:W-:Y:S01]  /*0430*/  @UP5 UIMAD UR56, UR34, UR51, URZ ;  /* 0x00000033223852a4 */ /* 0x000fe2000f8e023f */
[----:B------:R-:W-:Y:S01]  /*0440*/  SHF.R.S32.HI R247, RZ, 0x3, R11 ;  /* 0x00000003fff77819 */ /* 0x000fe2000001140b */
[----:B------:R-:W-:Y:S01]  /*0450*/  ULDC.64 UR4, c[0x0][0x118] ;  /* 0x0000460000047ab9 */ /* 0x000fe20000000a00 */
[----:B------:R-:W-:Y:S01]  /*0460*/  SHF.R.S32.HI R3, RZ, 0x1f, R0 ;  /* 0x0000001fff037819 */ /* 0x000fe20000011400 */
[----:B------:R-:W-:Y:S01]  /*0470*/  IMAD.IADD R6, R5, 0x1, -R2 ;  /* 0x0000000105067824 */ /* 0x000fe200078e0a02 */
[----:B------:R-:W-:Y:S01]  /*0480*/  LOP3.LUT R2, R7, 0xfffffff0, RZ, 0xc0, !PT ;  /* 0xfffffff007027812 */ /* 0x000fe200078ec0ff */
[----:B------:R-:W-:Y:S01]  /*0490*/  ULDC UR42, c[0x0][0x2e8] ;  /* 0x0000ba00002a7ab9 */ /* 0x000fe20000000800 */
[----:B------:R-:W-:Y:S01]  /*04a0*/  LEA.HI R15, R3, R0, RZ, 0x2 ;  /* 0x00000000030f7211 */ /* 0x000fe200078f10ff */
[----:B------:R-:W-:Y:S01]  /*04b0*/  IMAD.SHL.U32 R3, R247, 0x40, RZ ;  /* 0x00000040f7037824 */ /* 0x000fe200078e00ff */
[----:B------:R-:W-:Y:S01]  /*04c0*/  LOP3.LUT R0, R11, 0xfffffff8, RZ, 0xc0, !PT ;  /* 0xfffffff80b007812 */ /* 0x000fe200078ec0ff */
[----:B------:R-:W-:Y:S01]  /*04d0*/  IMAD.IADD R2, R13, 0x1, -R2 ;  /* 0x000000010d027824 */ /* 0x000fe200078e0a02 */
[----:B------:R-:W-:-:S02]  /*04e0*/  ULOP3.LUT UR58, UR38, UR58, URZ, 0x3c, !UPT ;  /* 0x0000003a263a7292 */ /* 0x000fc4000f8e3c3f */
[----:B------:R-:W-:Y:S01]  /*04f0*/  LOP3.LUT R3, R3, 0x1c0, RZ, 0xc0, !PT ;  /* 0x000001c003037812 */ /* 0x000fe200078ec0ff */
[----:B------:R-:W-:Y:S01]  /*0500*/  IMAD.IADD R0, R13, 0x1, -R0 ;  /* 0x000000010d007824 */ /* 0x000fe200078e0a00 */
[----:B------:R-:W-:Y:S01]  /*0510*/  SHF.R.S32.HI R4, RZ, 0x1f, R2 ;  /* 0x0000001fff047819 */ /* 0x000fe20000011402 */
[----:B------:R-:W-:Y:S01]  /*0520*/  USHF.R.S32.HI UR59, URZ, 0x1f, UR38 ;  /* 0x0000001f3f3b7899 */ /* 0x000fe20008011426 */
[----:B------:R-:W-:Y:S01]  /*0530*/  SHF.R.U32.HI R5, RZ, 0x3, R3 ;  /* 0x00000003ff057819 */ /* 0x000fe20000011603 */
[----:B------:R-:W-:Y:S01]  /*0540*/  IMAD.SHL.U32 R16, R0, 0x8, RZ ;  /* 0x0000000800107824 */ /* 0x000fe200078e00ff */
[----:B------:R-:W-:Y:S01]  /*0550*/  LEA.HI R9, R4, R2, RZ, 0x3 ;  /* 0x0000000204097211 */ /* 0x000fe200078f18ff */
[----:B------:R-:W-:Y:S01]  /*0560*/  UISETP.NE.AND UP6, UPT, UR10, URZ, UPT ;  /* 0x0000003f0a00728c */ /* 0x000fe2000bfc5270 */
[C---:B------:R-:W-:Y:S01]  /*0570*/  LOP3.LUT P4, RZ, R0.reuse, 0x2, RZ, 0xc0, !PT ;  /* 0x0000000200ff7812 */ /* 0x040fe2000788c0ff */
[----:B------:R-:W-:Y:S01]  /*0580*/  USHF.R.S32.HI UR61, URZ, 0x1f, UR34 ;  /* 0x0000001f3f3d7899 */ /* 0x000fe20008011422 */
[----:B------:R-:W-:Y:S01]  /*0590*/  LOP3.LUT R4, R3, 0x38, R16, 0xf8, !PT ;  /* 0x0000003803047812 */ /* 0x000fe200078ef810 */
[----:B------:R1:W-:Y:S01]  /*05a0*/  STL [R1], R16 ;  /* 0x0000001001007387 */ /* 0x0003e20000100800 */
[----:B------:R-:W-:Y:S01]  /*05b0*/  LOP3.LUT R3, R9, 0xfffffff8, RZ, 0xc0, !PT ;  /* 0xfffffff809037812 */ /* 0x000fe200078ec0ff */
[----:B------:R-:W-:Y:S01]  /*05c0*/  USHF.R.S32.HI UR60, URZ, 0x1f, UR38 ;  /* 0x0000001f3f3c7899 */ /* 0x000fe20008011426 */
[C---:B------:R-:W-:Y:S01]  /*05d0*/  LOP3.LUT P3, RZ, R0.reuse, 0x4, RZ, 0xc0, !PT ;  /* 0x0000000400ff7812 */ /* 0x040fe2000786c0ff */
[----:B------:R-:W-:Y:S01]  /*05e0*/  IMAD.SHL.U32 R0, R0, 0x40, RZ ;  /* 0x0000004000007824 */ /* 0x000fe200078e00ff */
[----:B------:R-:W-:Y:S01]  /*05f0*/  LOP3.LUT R7, R4, R5, RZ, 0x3c, !PT ;  /* 0x0000000504077212 */ /* 0x000fe200078e3cff */
[----:B------:R-:W-:Y:S01]  /*0600*/  UIMAD.WIDE.U32 UR44, UR36, UR46, URZ ;  /* 0x0000002e242c72a5 */ /* 0x000fe2000f8e003f */
[-C--:B------:R-:W-:Y:S01]  /*0610*/  LEA.HI R5, R12, R13.reuse, RZ, 0x7 ;  /* 0x0000000d0c057211 */ /* 0x080fe200078f38ff */
[----:B------:R-:W-:Y:S01]  /*0620*/  UIMAD UR53, UR37, UR46, URZ ;  /* 0x0000002e253572a4 */ /* 0x000fe2000f8e023f */
[----:B------:R-:W-:Y:S01]  /*0630*/  LOP3.LUT R0, R0, 0x1c0, RZ, 0xc0, !PT ;  /* 0x000001c000007812 */ /* 0x000fe200078ec0ff */
[----:B------:R-:W-:Y:S01]  /*0640*/  USHF.R.S32.HI UR55, URZ, 0x1f, UR49 ;  /* 0x0000001f3f377899 */ /* 0x000fe20008011431 */
[----:B------:R-:W-:Y:S01]  /*0650*/  SHF.R.S32.HI R5, RZ, 0x7, R5 ;  /* 0x00000007ff057819 */ /* 0x000fe20000011405 */
[----:B------:R-:W-:Y:S01]  /*0660*/  UIMAD UR52, UR6, UR52, URZ ;  /* 0x00000034063472a4 */ /* 0x000fe2000f8e023f */
[----:B------:R-:W-:Y:S01]  /*0670*/  LOP3.LUT R213, R0, 0x8, R11, 0xf8, !PT ;  /* 0x0000000800d57812 */ /* 0x000fe200078ef80b */
[----:B------:R-:W-:Y:S01]  /*0680*/  @!UP5 UIMAD UR51, UR7, UR51, URZ ;  /* 0x000000330733d2a4 */ /* 0x000fe2000f8e023f */
[----:B------:R-:W-:Y:S01]  /*0690*/  SHF.R.U32.HI R218, RZ, 0x3, R0 ;  /* 0x00000003ffda7819 */ /* 0x000fe20000011600 */
[----:B------:R-:W-:Y:S01]  /*06a0*/  USHF.R.S32.HI UR50, URZ, 0x1f, UR43 ;  /* 0x0000001f3f327899 */ /* 0x000fe2000801142b */
[----:B------:R-:W-:Y:S01]  /*06b0*/  LEA.HI R4, R12, R13, RZ, 0x6 ;  /* 0x0000000d0c047211 */ /* 0x000fe200078f30ff */
[----:B------:R-:W-:Y:S01]  /*06c0*/  UMOV UR41, 0xffff8000 ;  /* 0xffff800000297882 */ /* 0x000fe20000000000 */
[----:B------:R-:W-:-:S02]  /*06d0*/  LOP3.LUT R213, R213, R218, RZ, 0x3c, !PT ;  /* 0x000000dad5d57212 */ /* 0x000fc400078e3cff */
        /* <DEDUP_REMOVED lines=8> */
[----:B------:R1:W-:Y:S01]  /*0760*/  STL [R1+0xc], R16 ;  /* 0x00000c1001007387 */ /* 0x0003e20000100800 */
        /* <DEDUP_REMOVED lines=11> */
[----:B------:R-:W-:Y:S01]  /*0820*/  IMAD.SHL.U32 R4, R0, 0x8, RZ ;  /* 0x0000000800047824 */ /* 0x000fe200078e00ff */
[----:B------:R-:W-:Y:S01]  /*0830*/  LOP3.LUT R252, R3, 0x6, R252, 0xf8, !PT ;  /* 0x0000000603fc7812 */ /* 0x000fe200078ef8fc */
[----:B------:R-:W-:Y:S01]  /*0840*/  IMAD.SHL.U32 R0, R6, 0x40, RZ ;  /* 0x0000004006007824 */ /* 0x000fe200078e00ff */
[----:B------:R1:W-:Y:S01]  /*0850*/  STL [R1+0x8], R11 ;  /* 0x0000080b01007387 */ /* 0x0003e20000100800 */
[----:B------:R-:W-:Y:S01]  /*0860*/  IMAD.IADD R6, R13, 0x1, -R2 ;  /* 0x000000010d067824 */ /* 0x000fe200078e0a02 */
[----:B------:R-:W-:Y:S01]  /*0870*/  LOP3.LUT R2, R4, 0x18, RZ, 0xc0, !PT ;  /* 0x0000001804027812 */ /* 0x000fe200078ec0ff */
[----:B------:R-:W-:Y:S01]  /*0880*/  IMAD.SHL.U32 R5, R8, 0x20, RZ ;  /* 0x0000002008057824 */ /* 0x000fe200078e00ff */
[----:B------:R-:W-:Y:S01]  /*0890*/  LOP3.LUT R0, R0, 0x1c0, RZ, 0xc0, !PT ;  /* 0x000001c000007812 */ /* 0x000fe200078ec0ff */
[----:B------:R-:W-:-:S02]  /*08a0*/  IMAD.SHL.U32 R213, R213, 0x2, RZ ;  /* 0x00000002d5d57824 */ /* 0x000fc400078e00ff */
[----:B------:R-:W-:Y:S01]  /*08b0*/  IMAD.SHL.U32 R219, R218, 0x2, RZ ;  /* 0x00000002dadb7824 */ /* 0x000fe200078e00ff */
[----:B------:R-:W-:Y:S01]  /*08c0*/  SHF.R.U32.HI R4, RZ, 0x3, R0 ;  /* 0x00000003ff047819 */ /* 0x000fe20000011600 */
[C---:B------:R-:W-:Y:S01]  /*08d0*/  IMAD.IADD R214, R213.reuse, 0x1, R214 ;  /* 0x00000001d5d67824 */ /* 0x040fe200078e02d6 */
[----:B------:R-:W-:Y:S01]  /*08e0*/  LOP3.LUT R7, R2, 0x20, R5, 0xf8, !PT ;  /* 0x0000002002077812 */ /* 0x000fe200078ef805 */
[----:B------:R-:W-:Y:S01]  /*08f0*/  IMAD R218, R218, 0x2, R215 ;  /* 0x00000002dada7824 */ /* 0x000fe200078e02d7 */
[----:B------:R-:W-:Y:S01]  /*0900*/  LOP3.LUT R3, R0, 0x20, R3, 0xf8, !PT ;  /* 0x0000002000037812 */ /* 0x000fe200078ef803 */
[----:B------:R-:W-:Y:S01]  /*0910*/  IMAD.IADD R216, R213, 0x1, R215 ;  /* 0x00000001d5d87824 */ /* 0x000fe200078e02d7 */
[----:B------:R-:W-:Y:S01]  /*0920*/  LOP3.LUT R5, R4, R0, R2, 0x1e, !PT ;  /* 0x0000000004057212 */ /* 0x000fe200078e1e02 */
[----:B------:R-:W-:Y:S01]  /*0930*/  IMAD.SHL.U32 R0, R6, 0x2, RZ ;  /* 0x0000000206007824 */ /* 0x000fe200078e00ff */
[----:B------:R-:W-:Y:S01]  /*0940*/  LOP3.LUT R4, R3, R4, RZ, 0x3c, !PT ;  /* 0x0000000403047212 */ /* 0x000fe200078e3cff */
[----:B------:R-:W-:-:S02]  /*0950*/  IMAD.SHL.U32 R3, R16, 0x40, RZ ;  /* 0x0000004010037824 */ /* 0x000fc400078e00ff */
[--C-:B------:R-:W-:Y:S02]  /*0960*/  IMAD R2, R10, 0x400, R0.reuse ;  /* 0x000004000a027824 */ /* 0x100fe400078e0200 */
[----:B------:R-:W-:Y:S01]  /*0970*/  IMAD R0, R222, 0x400, R0 ;  /* 0x00000400de007824 */ /* 0x000fe200078e0200 */
[----:B------:R-:W-:Y:S01]  /*0980*/  LOP3.LUT R3, R3, 0x1c0, RZ, 0xc0, !PT ;  /* 0x000001c003037812 */ /* 0x000fe200078ec0ff */
[----:B------:R-:W-:Y:S01]  /*0990*/  IMAD.IADD R239, R2, 0x1, R4 ;  /* 0x0000000102ef7824 */ /* 0x000fe200078e0204 */
[----:B------:R-:W-:Y:S01]  /*09a0*/  SHF.R.S32.HI R4, RZ, 0x2, R15 ;  /* 0x00000002ff047819 */ /* 0x000fe2000001140f */
[----:B------:R-:W-:Y:S01]  /*09b0*/  IMAD.IADD R248, R0, 0x1, R5 ;  /* 0x0000000100f87824 */ /* 0x000fe200078e0205 */
[----:B------:R-:W-:Y:S01]  /*09c0*/  SHF.R.U32.HI R2, RZ, 0x3, R3 ;  /* 0x00000003ff027819 */ /* 0x000fe20000011603 */
[----:B------:R-:W-:Y:S02]  /*09d0*/  IMAD.SHL.U32 R0, R8, 0x8, RZ ;  /* 0x0000000808007824 */ /* 0x000fe400078e00ff */
[----:B------:R-:W-:Y:S01]  /*09e0*/  IMAD.SHL.U32 R5, R9, 0x40, RZ ;  /* 0x0000004009057824 */ /* 0x000fe200078e00ff */
[----:B------:R-:W-:Y:S01]  /*09f0*/  LEA R248, R248, 0x18000, 0x1 ;  /* 0x00018000f8f87811 */ /* 0x000fe200078e08ff */
[----:B------:R-:W-:Y:S01]  /*0a00*/  IMAD.SHL.U32 R239, R239, 0x2, RZ ;  /* 0x00000002efef7824 */ /* 0x000fe200078e00ff */
[----:B------:R-:W-:Y:S01]  /*0a10*/  LOP3.LUT R6, R3, 0x8, R0, 0xf8, !PT ;  /* 0x0000000803067812 */ /* 0x000fe200078ef800 */
[----:B------:R-:W-:Y:S01]  /*0a20*/  IMAD R251, R10, 0x10, R4 ;  /* 0x000000100afb7824 */ /* 0x000fe200078e0204 */
[----:B------:R-:W-:Y:S01]  /*0a30*/  LOP3.LUT R0, R5, 0xfffffe00, RZ, 0xc0, !PT ;  /* 0xfffffe0005007812 */ /* 0x000fe200078ec0ff */
[----:B------:R-:W-:Y:S01]  /*0a40*/  IMAD.IADD R242, R239, 0x1, R241 ;  /* 0x00000001eff27824 */ /* 0x000fe200078e02f1 */
[----:B------:R-:W-:Y:S01]  /*0a50*/  LOP3.LUT R3, R2, R7, R3, 0x1e, !PT ;  /* 0x0000000702037212 */ /* 0x000fe200078e1e03 */
[----:B------:R-:W-:Y:S01]  /*0a60*/  IMAD.SHL.U32 R231, R11, 0x2, RZ ;  /* 0x000000020be77824 */ /* 0x000fe200078e00ff */
        /* <DEDUP_REMOVED lines=10> */
[----:B------:R-:W-:Y:S01]  /*0b10*/  LEA R222, R222, 0x28000, 0x1 ;  /* 0x00028000dede7811 */ /* 0x000fe200078e08ff */
[----:B------:R-:W-:Y:S01]  /*0b20*/  IMAD.IADD R241, R241, 0x1, R240 ;  /* 0x00000001f1f17824 */ /* 0x000fe200078e02f0 */
[----:B-1----:R-:W-:-:S02]  /*0b30*/  @P2 IADD3 R249, R248, -0x40, RZ ;  /* 0xffffffc0f8f92810 */ /* 0x002fc40007ffe0ff */
.L_x_1873:
        /* <DEDUP_REMOVED lines=53> */
.L_x_1837:
        /* <DEDUP_REMOVED lines=67> */
.L_x_1839:
        /* <DEDUP_REMOVED lines=18> */
.L_x_1840:
        /* <DEDUP_REMOVED lines=71> */
.L_x_1841:
[----:B------:R-:W-:Y:S02]  /*1850*/  UMOV UR15, UR52 ;  /* 0x00000034000f7c82 */ /* 0x000fe40008000000 */
.L_x_1842:
[----:B------:R-:W2:Y:S04]  /*1860*/  LDL.64 R2, [R1] ;  /* 0x0000000001027983 */ /* 0x000ea80000100a00 */
[----:B------:R1:W2:Y:S01]  /*1870*/  LDL.64 R14, [R1] ;  /* 0x00000000010e7983 */ /* 0x0002a20000100a00 */
        /* <DEDUP_REMOVED lines=11> */
[----:B------:R-:W-:Y:S01]  /*1930*/  BSSY B1, `(.L_x_1838) ;  /* 0x0000782000017945 */ /* 0x000fe20003800000 */
[----:B------:R-:W-:-:S02]  /*1940*/  UIMAD UR6, UR59, UR8, URZ ;  /* 0x000000083b0672a4 */ /* 0x000fc4000f8e023f */
[----:B------:R-:W-:Y:S01]  /*1950*/  UMOV UR17, 0x4 ;  /* 0x0000000400117882 */ /* 0x000fe20000000000 */
[----:B------:R-:W-:Y:S01]  /*1960*/  IMAD R5, R5, c[0x0][0x190], RZ ;  /* 0x0000640005057a24 */ /* 0x000fe200078e02ff */
[----:B------:R-:W-:Y:S02]  /*1970*/  UIMAD UR18, UR38, UR9, UR6 ;  /* 0x00000009261272a4 */ /* 0x000fe4000f8e0206 */
[----:B------:R-:W-:Y:S02]  /*1980*/  ULDC.64 UR4, c[0x0][0x200] ;  /* 0x0000800000047ab9 */ /* 0x000fe40000000a00 */
[----:B------:R-:W-:Y:S02]  /*1990*/  ULDC.64 UR8, c[0x0][0x378] ;  /* 0x0000de0000087ab9 */ /* 0x000fe40000000a00 */
        /* <DEDUP_REMOVED lines=13> */
[----:B------:R3:W4:Y:S02]  /*1a70*/  R2UR UR4, R9 ;  /* 0x00000000090473c2 */ /* 0x00072400000e0000 */
[----:B------:R-:W-:Y:S02]  /*1a80*/  ULDC UR17, c[0x0][0x2e8] ;  /* 0x0000ba0000117ab9 */ /* 0x000fe40000000800 */
[----:B------:R-:W-:-:S02]  /*1a90*/  UIADD3 UR6, UR6, -UR17, URZ ;  /* 0x8000001106067290 */ /* 0x000fc4000fffe03f */
[----:B------:R-:W-:Y:S02]  /*1aa0*/  UMOV UR16, UR8 ;  /* 0x0000000800107c82 */ /* 0x000fe40008000000 */
[----:B------:R-:W-:Y:S01]  /*1ab0*/  USHF.R.S32.HI UR17, URZ, 0x1f, UR6 ;  /* 0x0000001f3f117899 */ /* 0x000fe20008011406 */
[----:B------:R1:W1:Y:S01]  /*1ac0*/  R2UR UR5, R10 ;  /* 0x000000000a0573c2 */ /* 0x00026200000e0000 */
[----:B------:R-:W-:Y:S02]  /*1ad0*/  UMOV UR15, UR9 ;  /* 0x00000009000f7c82 */ /* 0x000fe40008000000 */
[----:B------:R-:W-:Y:S02]  /*1ae0*/  ULEA.HI UR17, UR17, UR6, URZ, 0x6 ;  /* 0x0000000611117291 */ /* 0x000fe4000f8f303f */
[----:B------:R-:W-:Y:S02]  /*1af0*/  UIADD3 UR6, UR33, -0x1, URZ ;  /* 0xffffffff21067890 */ /* 0x000fe4000fffe03f */
[----:B------:R-:W-:-:S04]  /*1b00*/  USHF.R.S32.HI UR17, URZ, 0x6, UR17 ;  /* 0x000000063f117899 */ /* 0x000fc80008011411 */
[----:B------:R-:W-:Y:S01]  /*1b10*/  UISETP.LT.AND UP1, UPT, URZ, UR17, UPT ;  /* 0x000000113f00728c */ /* 0x000fe2000bf21270 */
[----:B---3--:R-:W3:Y:S03]  /*1b20*/  S2R R9, SR_TID.X ;  /* 0x0000000000097919 */ /* 0x008ee60000002100 */
[----:B------:R-:W-:-:S04]  /*1b30*/  USEL UR17, URZ, UR17, !UP1 ;  /* 0x000000113f117287 */ /* 0x000fc8000c800000 */
[----:B------:R-:W-:Y:S01]  /*1b40*/  UISETP.GT.AND UP1, UPT, UR33, UR17, UPT ;  /* 0x000000112100728c */ /* 0x000fe2000bf24270 */
[----:B--2---:R-:W-:-:S05]  /*1b50*/  IMAD.MOV.U32 R14, RZ, RZ, R2 ;  /* 0x000000ffff0e7224 */ /* 0x004fca00078e0002 */
[----:B------:R-:W-:-:S05]  /*1b60*/  SHF.R.S32.HI R15, RZ, 0x1f, R14 ;  /* 0x0000001fff0f7819 */ /* 0x000fca000001140e */
[C---:B------:R-:W-:Y:S01]  /*1b70*/  IMAD.WIDE.U32 R2, R4.reuse, c[0x0][0x190], R14 ;  /* 0x0000640004027a25 */ /* 0x040fe200078e000e */
[----:B------:R2:W-:Y:S03]  /*1b80*/  STL [R1+0x4], R15 ;  /* 0x0000040f01007387 */ /* 0x0005e60000100800 */
[----:B------:R-:W-:Y:S01]  /*1b90*/  IMAD R4, R4, c[0x0][0x194], R5 ;  /* 0x0000650004047a24 */ /* 0x000fe200078e0205 */
[----:B------:R-:W-:-:S04]  /*1ba0*/  IADD3 R6, P0, R2, UR39, RZ ;  /* 0x0000002702067c10 */ /* 0x000fc8000ff1e0ff */
[----:B------:R-:W-:Y:S02]  /*1bb0*/  IADD3.X R7, R3, UR35, R4, P0, !PT ;  /* 0x0000002303077c10 */ /* 0x000fe400087fe404 */
[----:B---3--:R-:W-:Y:S02]  /*1bc0*/  SHF.R.S32.HI R4, RZ, 0x1f, R9 ;  /* 0x0000001fff047819 */ /* 0x008fe40000011409 */
[----:B------:R-:W-:Y:S02]  /*1bd0*/  IADD3 R2, P0, R14, UR27, RZ ;  /* 0x0000001b0e027c10 */ /* 0x000fe4000ff1e0ff */
[----:B------:R-:W-:Y:S02]  /*1be0*/  LEA.HI R4, R4, R9, RZ, 0x5 ;  /* 0x0000000904047211 */ /* 0x000fe400078f28ff */
[----:B------:R-:W-:Y:S02]  /*1bf0*/  IADD3.X R3, R15, UR31, RZ, P0, !PT ;  /* 0x0000001f0f037c10 */ /* 0x000fe400087fe4ff */
[----:B------:R-:W-:-:S02]  /*1c00*/  LOP3.LUT R5, R4, 0xffffffe0, RZ, 0xc0, !PT ;  /* 0xffffffe004057812 */ /* 0x000fc400078ec0ff */
[----:B------:R-:W-:Y:S01]  /*1c10*/  SHF.R.S32.HI R4, RZ, 0x5, R4 ;  /* 0x00000005ff047819 */ /* 0x000fe20000011404 */
[----:B------:R-:W-:-:S04]  /*1c20*/  IMAD.WIDE.U32 R2, R8, c[0x0][0x370], R2 ;  /* 0x0000dc0008027a25 */ /* 0x000fc800078e0002 */
[----:B------:R-:W-:Y:S01]  /*1c30*/  IMAD.IADD R5, R9, 0x1, -R5 ;  /* 0x0000000109057824 */ /* 0x000fe200078e0a05 */
[----:B------:R-:W-:-:S03]  /*1c40*/  IADD3 R3, R3, UR10, RZ ;  /* 0x0000000a03037c10 */ /* 0x000fc6000fffe0ff */
[----:B------:R-:W-:-:S05]  /*1c50*/  IMAD R4, R4, UR48, R5 ;  /* 0x0000003004047c24 */ /* 0x000fca000f8e0205 */
[----:B------:R-:W-:-:S04]  /*1c60*/  IADD3 R9, P0, R4, UR28, RZ ;  /* 0x0000001c04097c10 */ /* 0x000fc8000ff1e0ff */
[----:B------:R-:W-:Y:S01]  /*1c70*/  LEA.HI.X.SX32 R8, R4, UR19, 0x1, P0 ;  /* 0x0000001304087c11 */ /* 0x000fe200080f0eff */
[----:B------:R-:W-:Y:S01]  /*1c80*/  IMAD.U32 R4, RZ, RZ, UR38 ;  /* 0x00000026ff047e24 */ /* 0x000fe2000f8e00ff */
[----:B------:R-:W-:-:S03]  /*1c90*/  LEA R228, P2, R9, c[0x0][0x350], 0x2 ;  /* 0x0000d40009e47a11 */ /* 0x000fc600078410ff */
[----:B------:R-:W-:Y:S01]  /*1ca0*/  IMAD.WIDE.U32 R2, R4, c[0x0][0x378], R2 ;  /* 0x0000de0004027a25 */ /* 0x000fe200078e0002 */
[----:B------:R-:W-:-:S03]  /*1cb0*/  LEA.HI.X R229, R9, c[0x0][0x354], R8, 0x2, P2 ;  /* 0x0000d50009e57a11 */ /* 0x000fc600010f1408 */
[----:B------:R-:W-:Y:S01]  /*1cc0*/  IMAD.WIDE.U32 R4, R4, c[0x0][0x1a8], R6 ;  /* 0x00006a0004047a25 */ /* 0x000fe200078e0006 */
[----:B------:R-:W-:-:S04]  /*1cd0*/  IADD3 R3, R3, UR11, RZ ;  /* 0x0000000b03037c10 */ /* 0x000fc8000fffe0ff */
[----:B------:R-:W-:Y:S01]  /*1ce0*/  IADD3 R6, R5, UR18, RZ ;  /* 0x0000001205067c10 */ /* 0x000fe2000fffe0ff */
[----:B------:R-:W-:Y:S01]  /*1cf0*/  IMAD R5, R13, c[0x0][0x370], RZ ;  /* 0x0000dc000d057a24 */ /* 0x000fe200078e02ff */
[----:B------:R-:W-:Y:S01]  /*1d00*/  LEA R234, P0, R4, c[0x0][0x160], 0x1 ;  /* 0x0000580004ea7a11 */ /* 0x000fe200078008ff */
[----:B------:R-:W-:-:S03]  /*1d10*/  IMAD.WIDE.U32 R2, R247, c[0x0][0x370], R2 ;  /* 0x0000dc00f7027a25 */ /* 0x000fc600078e0002 */
[----:B------:R-:W-:Y:S01]  /*1d20*/  LEA.HI.X R235, R4, c[0x0][0x164], R6, 0x1, P0 ;  /* 0x0000590004eb7a11 */ /* 0x000fe200000f0c06 */
[----:B------:R-:W-:Y:S01]  /*1d30*/  IMAD R5, R247, c[0x0][0x374], R5 ;  /* 0x0000dd00f7057a24 */ /* 0x000fe200078e0205 */
[----:B------:R-:W-:Y:S02]  /*1d40*/  PLOP3.LUT P0, PT, PT, PT, UP1, 0x80, 0x0 ;  /* 0x000000000000781c */ /* 0x000fe40003f0f018 */
[----:B------:R-:W-:Y:S01]  /*1d50*/  LEA R232, P3, R2, c[0x0][0x330], 0x1 ;  /* 0x0000cc0002e87a11 */ /* 0x000fe200078608ff */
[----:B------:R-:W-:-:S05]  /*1d60*/  IMAD.IADD R3, R3, 0x1, R5 ;  /* 0x0000000103037824 */ /* 0x000fca00078e0205 */
[----:B------:R-:W-:-:S05]  /*1d70*/  LEA.HI.X R233, R2, c[0x0][0x334], R3, 0x1, P3 ;  /* 0x0000cd0002e97a11 */ /* 0x000fca00018f0c03 */
[----:B-1--4-:R-:W-:Y:S05]  /*1d80*/  @P0 BRA `(.L_x_1843) ;  /* 0x0000081000000947 */ /* 0x012fea0003800000 */
[----:B--2---:R-:W-:Y:S02]  /*1d90*/  @UP0 UIADD3 UR6, UR21, UR24, URZ ;  /* 0x0000001815060290 */ /* 0x004fe4000fffe03f */
        /* <DEDUP_REMOVED lines=17> */
.L_x_1844:
        /* <DEDUP_REMOVED lines=18> */
.L_x_1845:
[----:B------:R-:W-:Y:S01]  /*1fd0*/  ULDC.64 UR8, c[0x0][0x3a0] ;  /* 0x0000e80000087ab9 */ /* 0x000fe20000000a00 */
[----:B------:R-:W-:Y:S01]  /*1fe0*/  IMAD.U32 R2, RZ, RZ, UR23 ;  /* 0x00000017ff027e24 */ /* 0x000fe2000f8e00ff */
[----:B------:R-:W-:Y:S01]  /*1ff0*/  UIMAD UR6, UR20, UR8, URZ ;  /* 0x00000008140672a4 */ /* 0x000fe2000f8e023f */
[----:B------:R-:W-:Y:S01]  /*2000*/  BSSY B0, `(.L_x_1846) ;  /* 0x000001b000007945 */ /* 0x000fe20003800000 */
[----:B------:R-:W-:Y:S01]  /*2010*/  UIMAD UR7, UR22, -0x40, UR7 ;  /* 0xffffffc0160778a4 */ /* 0x000fe2000f8e0207 */
[----:B------:R-:W-:Y:S01]  /*2020*/  IMAD.WIDE.U32 R2, R2, c[0x0][0x3a0], R14 ;  /* 0x0000e80002027a25 */ /* 0x000fe200078e000e */
[----:B------:R-:W-:-:S03]  /*2030*/  UIMAD UR6, UR23, UR9, UR6 ;  /* 0x00000009170672a4 */ /* 0x000fc6000f8e0206 */
[----:B------:R-:W-:Y:S01]  /*2040*/  ULDC.64 UR8, c[0x0][0x3b8] ;  /* 0x0000ee0000087ab9 */ /* 0x000fe20000000a00 */
[----:B------:R-:W-:Y:S02]  /*2050*/  IADD3 R4, P0, R2, UR14, RZ ;  /* 0x0000000e02047c10 */ /* 0x000fe4000ff1e0ff */
        /* <DEDUP_REMOVED lines=21> */
.L_x_1847:
[----:B------:R-:W-:Y:S05]  /*21b0*/  BSYNC B0 ;  /* 0x0000000000007941 */ /* 0x000fea0003800000 */
.L_x_1846:
        /* <DEDUP_REMOVED lines=17> */
.L_x_1849:
[----:B------:R-:W-:Y:S05]  /*22d0*/  BSYNC B0 ;  /* 0x0000000000007941 */ /* 0x000fea0003800000 */
.L_x_1848:
        /* <DEDUP_REMOVED lines=28> */
.L_x_1851:
[----:B------:R-:W-:Y:S05]  /*24a0*/  BSYNC B0 ;  /* 0x0000000000007941 */ /* 0x000fea0003800000 */
.L_x_1850:
        /* <DEDUP_REMOVED lines=15> */
.L_x_1843:
[----:B--2---:R-:W2:Y:S01]  /*25a0*/  LDL R5, [R1+0x8] ;  /* 0x0000080001057983 */ /* 0x004ea20000100800 */
        /* <DEDUP_REMOVED lines=9> */
[----:B------:R-:W-:Y:S01]  /*2640*/  UISETP.NE.AND UP0, UPT, UR8, 0x1, UPT ;  /* 0x000000010800788c */ /* 0x000fe2000bf05270 */
[----:B------:R-:W-:Y:S01]  /*2650*/  @P0 BAR.SYNC.DEFER_BLOCKING 0x0 ;  /* 0x0000000000000b1d */ /* 0x000fe20000010000 */
        /* <DEDUP_REMOVED lines=49> */
.L_x_1854:
[----:B------:R-:W-:Y:S01]  /*2970*/  @!PT LDS RZ, [RZ] ;  /* 0x00000000fffff984 */ /* 0x000fe20000000800 */
[----:B------:R-:W-:Y:S01]  /*2980*/  @!PT LDS RZ, [RZ] ;  /* 0x00000000fffff984 */ /* 0x000fe20000000800 */
[----:B------:R-:W-:Y:S01]  /*2990*/  @!PT LDS RZ, [RZ] ;  /* 0x00000000fffff984 */ /* 0x000fe20000000800 */
[----:B-1----:R1:W-:Y:S04]  /*29a0*/  LDGSTS.E.BYPASS.LTC128B.128 [R230], [R234.64] ;  /* 0x00000000eae67fae */ /* 0x0023e8000b901d44 */
[----:B------:R1:W-:Y:S04]  /*29b0*/  LDGSTS.E.BYPASS.LTC128B.128 [R230+0x2000], [R234.64+0x80] ;  /* 0x02000080eae67fae */ /* 0x0003e8000b901d44 */
[----:B------:R1:W-:Y:S04]  /*29c0*/  LDGSTS.E.BYPASS.LTC128B.128 [R230+0x4000], [R234.64+0x100] ;  /* 0x04000100eae67fae */ /* 0x0003e8000b901d44 */
[----:B------:R1:W-:Y:S02]  /*29d0*/  LDGSTS.E.BYPASS.LTC128B.128 [R230+0x6000], [R234.64+0x180] ;  /* 0x06000180eae67fae */ /* 0x0003e4000b901d44 */
.L_x_1855:
[----:B------:R-:W-:Y:S05]  /*29e0*/  BSYNC B0 ;  /* 0x0000000000007941 */ /* 0x000fea0003800000 */
.L_x_1853:
        /* <DEDUP_REMOVED lines=21> */
.L_x_1857:
        /* <DEDUP_REMOVED lines=9> */
.L_x_1858:
[----:B------:R-:W-:Y:S05]  /*2bd0*/  BSYNC B0 ;  /* 0x0000000000007941 */ /* 0x000fea0003800000 */
.L_x_1856:
[----:B------:R-:W-:Y:S01]  /*2be0*/  ULDC.64 UR10, c[0x0][0x1a0] ;  /* 0x00006800000a7ab9 */ /* 0x000fe20000000a00 */
[----:B------:R-:W-:Y:S01]  /*2bf0*/  IMAD.U32 R4, RZ, RZ, UR23 ;  /* 0x00000017ff047e24 */ /* 0x000fe2000f8e00ff */
[----:B------:R-:W-:Y:S01]  /*2c00*/  ULDC.64 UR18, c[0x0][0x198] ;  /* 0x0000660000127ab9 */ /* 0x000fe20000000a00 */
[----:B--2---:R-:W-:Y:S01]  /*2c10*/  MOV R2, UR23 ;  /* 0x0000001700027c02 */ /* 0x004fe20008000f00 */
[----:B------:R-:W-:Y:S01]  /*2c20*/  UIMAD UR9, UR20, UR10, URZ ;  /* 0x0000000a140972a4 */ /* 0x000fe2000f8e023f */
[--C-:B------:R-:W-:Y:S01]  /*2c30*/  IMAD.WIDE.U32 R4, R4, c[0x0][0x198], R14.reuse ;  /* 0x0000660004047a25 */ /* 0x100fe200078e000e */
[----:B------:R-:W-:Y:S01]  /*2c40*/  UIMAD UR18, UR20, UR18, URZ ;  /* 0x00000012141272a4 */ /* 0x000fe2000f8e023f */
[----:B------:R-:W2:Y:S01]  /*2c50*/  LDL R19, [R1+0xc] ;  /* 0x00000c0001137983 */ /* 0x000ea20000100800 */
[----:B------:R-:W-:Y:S01]  /*2c60*/  UIMAD UR10, UR23, UR11, UR9 ;  /* 0x0000000b170a72a4 */ /* 0x000fe2000f8e0209 */
[----:B------:R-:W-:Y:S01]  /*2c70*/  IMAD.WIDE.U32 R2, R2, c[0x0][0x1a0], R14 ;  /* 0x0000680002027a25 */ /* 0x000fe200078e000e */
[----:B------:R-:W-:Y:S01]  /*2c80*/  UIMAD UR19, UR23, UR19, UR18 ;  /* 0x00000013171372a4 */ /* 0x000fe2000f8e0212 */
[----:B------:R-:W-:Y:S01]  /*2c90*/  IADD3 R6, P3, R4, UR29, RZ ;  /* 0x0000001d04067c10 */ /* 0x000fe2000ff7e0ff */
[----:B------:R-:W-:-:S02]  /*2ca0*/  UIMAD UR9, UR22, -0x40, UR7 ;  /* 0xffffffc0160978a4 */ /* 0x000fc4000f8e0207 */
[----:B------:R-:W-:Y:S02]  /*2cb0*/  IMAD.U32 R8, RZ, RZ, UR10 ;  /* 0x0000000aff087e24 */ /* 0x000fe4000f8e00ff */
[----:B------:R-:W-:Y:S02]  /*2cc0*/  IMAD.U32 R7, RZ, RZ, UR19 ;  /* 0x00000013ff077e24 */ /* 0x000fe4000f8e00ff */
[----:B------:R-:W-:Y:S02]  /*2cd0*/  ISETP.GE.AND P1, PT, R9, UR9, PT ;  /* 0x0000000909007c0c */ /* 0x000fe4000bf26270 */
[----:B------:R-:W-:Y:S02]  /*2ce0*/  IADD3 R4, P2, R2, UR25, RZ ;  /* 0x0000001902047c10 */ /* 0x000fe4000ff5e0ff */
[----:B------:R-:W-:Y:S02]  /*2cf0*/  IADD3.X R7, R5, UR30, R7, P3, !PT ;  /* 0x0000001e05077c10 */ /* 0x000fe40009ffe407 */
[----:B------:R-:W-:Y:S01]  /*2d00*/  IADD3.X R5, R3, UR26, R8, P2, !PT ;  /* 0x0000001a03057c10 */ /* 0x000fe200097fe408 */
[----:B------:R-:W-:Y:S01]  /*2d10*/  IMAD R8, R11, c[0x0][0x1b8], RZ ;  /* 0x00006e000b087a24 */ /* 0x000fe200078e02ff */
[----:B------:R-:W-:Y:S01]  /*2d20*/  ISETP.GE.AND P2, PT, R247, UR9, PT ;  /* 0x00000009f7007c0c */ /* 0x000fe2000bf46270 */
[----:B------:R-:W-:-:S02]  /*2d30*/  IMAD R2, R11, c[0x0][0x1b0], RZ ;  /* 0x00006c000b027a24 */ /* 0x000fc400078e02ff */
[C---:B------:R-:W-:Y:S02]  /*2d40*/  IMAD R8, R0.reuse, c[0x0][0x1bc], R8 ;  /* 0x00006f0000087a24 */ /* 0x040fe400078e0208 */
[----:B------:R-:W-:Y:S01]  /*2d50*/  IMAD.WIDE.U32 R4, R0, c[0x0][0x1b8], R4 ;  /* 0x00006e0000047a25 */ /* 0x000fe200078e0004 */
[----:B------:R-:W-:-:S03]  /*2d60*/  @!P1 IADD3 R14, P3, R247, 0x20, RZ ;  /* 0x00000020f70e9810 */ /* 0x000fc60007f7e0ff */
[C---:B------:R-:W-:Y:S01]  /*2d70*/  IMAD R9, R0.reuse, c[0x0][0x1b4], R2 ;  /* 0x00006d0000097a24 */ /* 0x040fe200078e0202 */
[----:B------:R-:W-:Y:S01]  /*2d80*/  IADD3 R5, R5, R8, RZ ;  /* 0x0000000805057210 */ /* 0x000fe20007ffe0ff */
[----:B------:R-:W-:Y:S01]  /*2d90*/  IMAD.WIDE.U32 R2, R0, c[0x0][0x1b0], R6 ;  /* 0x00006c0000027a25 */ /* 0x000fe200078e0006 */
[-C--:B------:R-:W-:Y:S02]  /*2da0*/  @!P1 IADD3.X R8, RZ, R13.reuse, RZ, P3, !PT ;  /* 0x0000000dff089210 */ /* 0x080fe40001ffe4ff */
[----:B------:R-:W-:Y:S01]  /*2db0*/  @!P1 IADD3 R10, P3, R247, 0x20, RZ ;  /* 0x00000020f70a9810 */ /* 0x000fe20007f7e0ff */
[----:B------:R-:W-:Y:S02]  /*2dc0*/  IMAD.IADD R3, R3, 0x1, R9 ;  /* 0x0000000103037824 */ /* 0x000fe400078e0209 */
[----:B------:R-:W-:Y:S01]  /*2dd0*/  @!P2 IMAD R0, R13, c[0x0][0x198], RZ ;  /* 0x000066000d00aa24 */ /* 0x000fe200078e02ff */
[----:B------:R-:W-:Y:S01]  /*2de0*/  @!P1 IADD3.X R9, RZ, R13, RZ, P3, !PT ;  /* 0x0000000dff099210 */ /* 0x000fe20001ffe4ff */
[----:B------:R-:W-:-:S02]  /*2df0*/  @!P1 IMAD.MOV.U32 R6, RZ, RZ, R2 ;  /* 0x000000ffff069224 */ /* 0x000fc400078e0002 */
[--C-:B------:R-:W-:Y:S02]  /*2e00*/  @!P1 IMAD.MOV.U32 R7, RZ, RZ, R3.reuse ;  /* 0x000000ffff079224 */ /* 0x100fe400078e0003 */
[----:B------:R-:W-:Y:S02]  /*2e10*/  @!P1 IMAD R8, R8, c[0x0][0x198], RZ ;  /* 0x0000660008089a24 */ /* 0x000fe400078e02ff */
[C---:B------:R-:W-:Y:S02]  /*2e20*/  @!P2 IMAD R11, R247.reuse, c[0x0][0x19c], R0 ;  /* 0x00006700f70baa24 */ /* 0x040fe400078e0200 */
[----:B------:R-:W-:-:S04]  /*2e30*/  @!P2 IMAD.WIDE.U32 R2, R247, c[0x0][0x198], R2 ;  /* 0x00006600f702aa25 */ /* 0x000fc800078e0002 */
[----:B------:R-:W-:Y:S02]  /*2e40*/  @!P1 IMAD R0, R9, c[0x0][0x1a0], RZ ;  /* 0x0000680009009a24 */ /* 0x000fe400078e02ff */
[----:B------:R-:W-:Y:S02]  /*2e50*/  @!P1 IMAD.MOV.U32 R16, RZ, RZ, R4 ;  /* 0x000000ffff109224 */ /* 0x000fe400078e0004 */
[----:B------:R-:W-:Y:S02]  /*2e60*/  @!P1 IMAD.MOV.U32 R17, RZ, RZ, R5 ;  /* 0x000000ffff119224 */ /* 0x000fe400078e0005 */
[----:B------:R-:W-:Y:S01]  /*2e70*/  @!P1 IMAD R18, R14, c[0x0][0x19c], R8 ;  /* 0x000067000e129a24 */ /* 0x000fe200078e0208 */
[----:B------:R-:W-:Y:S01]  /*2e80*/  @!P2 LEA R8, P3, R2, c[0x0][0x168], 0x1 ;  /* 0x00005a000208aa11 */ /* 0x000fe200078608ff */
[----:B------:R-:W-:Y:S02]  /*2e90*/  @!P2 IMAD R12, R13, c[0x0][0x1a0], RZ ;  /* 0x000068000d0caa24 */ /* 0x000fe400078e02ff */
[----:B------:R-:W-:-:S04]  /*2ea0*/  @!P1 IMAD.WIDE.U32 R14, R14, c[0x0][0x198], R6 ;  /* 0x000066000e0e9a25 */ /* 0x000fc800078e0006 */
[----:B------:R-:W-:Y:S02]  /*2eb0*/  @!P2 IMAD.IADD R3, R3, 0x1, R11 ;  /* 0x000000010303a824 */ /* 0x000fe400078e020b */
[C---:B------:R-:W-:Y:S02]  /*2ec0*/  @!P1 IMAD R6, R10.reuse, c[0x0][0x1a4], R0 ;  /* 0x000069000a069a24 */ /* 0x040fe400078e0200 */
[----:B------:R-:W-:Y:S01]  /*2ed0*/  @!P1 IMAD.WIDE.U32 R10, R10, c[0x0][0x1a0], R16 ;  /* 0x000068000a0a9a25 */ /* 0x000fe200078e0010 */
[----:B------:R-:W-:-:S03]  /*2ee0*/  @!P2 LEA.HI.X R9, R2, c[0x0][0x16c], R3, 0x1, P3 ;  /* 0x00005b000209aa11 */ /* 0x000fc600018f0c03 */
[C---:B------:R-:W-:Y:S02]  /*2ef0*/  @!P2 IMAD R7, R247.reuse, c[0x0][0x1a4], R12 ;  /* 0x00006900f707aa24 */ /* 0x040fe400078e020c */
[----:B------:R-:W-:-:S04]  /*2f00*/  @!P2 IMAD.WIDE.U32 R12, R247, c[0x0][0x1a0], R4 ;  /* 0x00006800f70caa25 */ /* 0x000fc800078e0004 */
[----:B------:R-:W-:Y:S02]  /*2f10*/  @!P1 IMAD.IADD R3, R15, 0x1, R18 ;  /* 0x000000010f039824 */ /* 0x000fe400078e0212 */
[----:B------:R-:W-:Y:S01]  /*2f20*/  @!P1 IMAD.IADD R11, R11, 0x1, R6 ;  /* 0x000000010b0b9824 */ /* 0x000fe200078e0206 */
[C---:B------:R-:W-:Y:S01]  /*2f30*/  @!P1 LEA R6, P5, R14.reuse, c[0x0][0x168], 0x1 ;  /* 0x00005a000e069a11 */ /* 0x040fe200078a08ff */
[----:B------:R3:W-:Y:S01]  /*2f40*/  @P2 STS.128 [R231+0x18000], RZ ;  /* 0x018000ffe7002388 */ /* 0x0007e20000000c00 */
[----:B------:R-:W-:Y:S02]  /*2f50*/  @!P2 IADD3 R5, R13, R7, RZ ;  /* 0x000000070d05a210 */ /* 0x000fe40007ffe0ff */
[----:B------:R-:W-:Y:S01]  /*2f60*/  @!P1 LEA.HI.X R7, R14, c[0x0][0x16c], R3, 0x1, P5 ;  /* 0x00005b000e079a11 */ /* 0x000fe200028f0c03 */
[----:B------:R3:W-:Y:S01]  /*2f70*/  @P2 STS.128 [R231+0x1a000], RZ ;  /* 0x01a000ffe7002388 */ /* 0x0007e20000000c00 */
[----:B------:R-:W-:-:S03]  /*2f80*/  @!P2 LEA R4, P4, R12, c[0x0][0x170], 0x1 ;  /* 0x00005c000c04aa11 */ /* 0x000fc600078808ff */
[----:B------:R3:W-:Y:S04]  /*2f90*/  @P2 STS.128 [R231+0x1c000], RZ ;  /* 0x01c000ffe7002388 */ /* 0x0007e80000000c00 */
[----:B------:R3:W-:Y:S04]  /*2fa0*/  @P2 STS.128 [R231+0x1e000], RZ ;  /* 0x01e000ffe7002388 */ /* 0x0007e80000000c00 */
[----:B------:R-:W-:Y:S01]  /*2fb0*/  @!PT LDS RZ, [RZ] ;  /* 0x00000000fffff984 */ /* 0x000fe20000000800 */
[----:B------:R-:W-:Y:S01]  /*2fc0*/  @!PT LDS RZ, [RZ] ;  /* 0x00000000fffff984 */ /* 0x000fe20000000800 */
[----:B------:R-:W-:Y:S01]  /*2fd0*/  @!PT LDS RZ, [RZ] ;  /* 0x00000000fffff984 */ /* 0x000fe20000000800 */
[----:B------:R3:W-:Y:S04]  /*2fe0*/  @!P2 LDGSTS.E.BYPASS.LTC128B.128 [R231+0x18000], [R8.64] ;  /* 0x1800000008e7afae */ /* 0x0007e8000b901d44 */
[----:B------:R3:W-:Y:S01]  /*2ff0*/  @!P2 LDGSTS.E.BYPASS.LTC128B.128 [R231+0x1a000], [R8.64+0x80] ;  /* 0x1a00008008e7afae */ /* 0x0007e2000b901d44 */
[----:B------:R-:W-:-:S03]  /*3000*/  IADD3 R0, R251, 0x8, RZ ;  /* 0x00000008fb007810 */ /* 0x000fc60007ffe0ff */
[----:B------:R3:W-:Y:S01]  /*3010*/  @!P2 LDGSTS.E.BYPASS.LTC128B.128 [R231+0x1c000], [R8.64+0x100] ;  /* 0x1c00010008e7afae */ /* 0x0007e2000b901d44 */
[----:B------:R-:W-:-:S03]  /*3020*/  @!P1 LEA R2, P3, R10, c[0x0][0x170], 0x1 ;  /* 0x00005c000a029a11 */ /* 0x000fc600078608ff */
[----:B------:R3:W-:Y:S01]  /*3030*/  @!P2 LDGSTS.E.BYPASS.LTC128B.128 [R231+0x1e000], [R8.64+0x180] ;  /* 0x1e00018008e7afae */ /* 0x0007e2000b901d44 */
[----:B------:R-:W-:-:S03]  /*3040*/  @!P2 LEA.HI.X R5, R12, c[0x0][0x174], R5, 0x1, P4 ;  /* 0x00005d000c05aa11 */ /* 0x000fc600020f0c05 */
        /* <DEDUP_REMOVED lines=9> */
[----:B------:R3:W-:Y:S01]  /*30e0*/  @!P1 LDGSTS.E.BYPASS.LTC128B.128 [R231+0x1b000], [R6.64+0x80] ;  /* 0x1b00008006e79fae */ /* 0x0007e2000b901d44 */
[----:B------:R-:W-:Y:S01]  /*30f0*/  @!P1 LEA.HI.X R3, R10, c[0x0][0x174], R11, 0x1, P3 ;  /* 0x00005d000a039a11 */ /* 0x000fe200018f0c0b */
[----:B------:R-:W-:Y:S02]  /*3100*/  IMAD.SHL.U32 R246, R251, 0x4, RZ ;  /* 0x00000004fbf67824 */ /* 0x000fe400078e00ff */
[----:B------:R3:W-:Y:S01]  /*3110*/  @!P1 LDGSTS.E.BYPASS.LTC128B.128 [R231+0x1d000], [R6.64+0x100] ;  /* 0x1d00010006e79fae */ /* 0x0007e2000b901d44 */
[----:B------:R-:W-:-:S03]  /*3120*/  SHF.R.S32.HI R0, RZ, 0x1f, R251 ;  /* 0x0000001fff007819 */ /* 0x000fc600000114fb */
        /* <DEDUP_REMOVED lines=10> */
[----:B------:R-:W-:-:S03]  /*31d0*/  SHF.L.U64.HI R245, R251, 0x2, R0 ;  /* 0x00000002fbf57819 */ /* 0x000fc60000010200 */
[----:B------:R4:W-:Y:S04]  /*31e0*/  @!P2 LDGSTS.E.BYPASS.LTC128B.128 [R231+0x22000], [R4.64+0x80] ;  /* 0x2200008004e7afae */ /* 0x0009e8000b901d44 */
[----:B------:R4:W-:Y:S04]  /*31f0*/  @!P2 LDGSTS.E.BYPASS.LTC128B.128 [R231+0x24000], [R4.64+0x100] ;  /* 0x2400010004e7afae */ /* 0x0009e8000b901d44 */
[----:B------:R4:W-:Y:S01]  /*3200*/  @!P2 LDGSTS.E.BYPASS.LTC128B.128 [R231+0x26000], [R4.64+0x180] ;  /* 0x2600018004e7afae */ /* 0x0009e2000b901d44 */
[----:B------:R-:W-:Y:S01]  /*3210*/  MOV R243, 0x7f800000 ;  /* 0x7f80000000f37802 */ /* 0x000fe20000000f00 */
[----:B------:R-:W-:Y:S01]  /*3220*/  IMAD.MOV.U32 R244, RZ, RZ, 0x7f800000 ;  /* 0x7f800000fff47424 */ /* 0x000fe200078e00ff */
[----:B----4-:R-:W-:-:S04]  /*3230*/  IADD3 R4, P2, R246, UR14, RZ ;  /* 0x0000000ef6047c10 */ /* 0x010fc8000ff5e0ff */
[----:B------:R-:W-:-:S05]  /*3240*/  IADD3.X R5, R245, UR13, RZ, P2, !PT ;  /* 0x0000000df5057c10 */ /* 0x000fca00097fe4ff */
[----:B------:R3:W5:Y:S04]  /*3250*/  @!P3 LDG.E R243, [R4.64] ;  /* 0x0000000404f3b981 */ /* 0x000768000c1e1900 */
[----:B------:R3:W5:Y:S04]  /*3260*/  @!P6 LDG.E R244, [R4.64+0x20] ;  /* 0x0000200404f4e981 */ /* 0x000768000c1e1900 */
        /* <DEDUP_REMOVED lines=13> */
[----:B------:R-:W-:Y:S01]  /*3340*/  IADD3 R0, R227, 0x4000, RZ ;  /* 0x00004000e3007810 */ /* 0x000fe20007ffe0ff */
[----:B------:R-:W-:-:S03]  /*3350*/  UIADD3 UR18, UR23, UR12, URZ ;  /* 0x0000000c17127290 */ /* 0x000fc6000fffe03f */
[----:B------:R-:W-:Y:S01]  /*3360*/  SEL R0, R0, R227, !P0 ;  /* 0x000000e300007207 */ /* 0x000fe20004000000 */
        /* <DEDUP_REMOVED lines=9> */
[----:B----4-:R-:W-:-:S04]  /*3400*/  IADD3 R2, R226, 0x4000, RZ ;  /* 0x00004000e2027810 */ /* 0x010fc80007ffe0ff */
        /* <DEDUP_REMOVED lines=11> */
[----:B--2---:R-:W-:-:S05]  /*34c0*/  R2P PR, R19, 0x6 ;  /* 0x0000000613007804 */ /* 0x004fca0000000000 */
[----:B------:R-:W-:Y:S02]  /*34d0*/  SEL R221, R221, 0xffffffe0, !P1 ;  /* 0xffffffe0dddd7807 */ /* 0x000fe40004800000 */
[----:B------:R-:W-:Y:S02]  /*34e0*/  SEL R220, R220, 0xffffffc0, !P2 ;  /* 0xffffffc0dcdc7807 */ /* 0x000fe40005000000 */
[----:B------:R-:W-:Y:S01]  /*34f0*/  IADD3 R223, R222, R221, RZ ;  /* 0x000000dddedf7210 */ /* 0x000fe20007ffe0ff */
        /* <DEDUP_REMOVED lines=53> */
[----:B---3--:R-:W-:Y:S02]  /*3850*/  ULDC UR11, c[0x0][0x2e4] ;  /* 0x0000b900000b7ab9 */ /* 0x008fe40000000800 */
.L_x_1863:
        /* <DEDUP_REMOVED lines=10> */
[----:B------:R-:W2:Y:S05]  /*3900*/  LDSM.16.M88.4 R8, [R213+0x18000] ;  /* 0x01800000d508783b */ /* 0x000eaa0000000200 */
[----:B------:R-:W3:Y:S05]  /*3910*/  LDSM.16.M88.4 R84, [R213+0x18800] ;  /* 0x01880000d554783b */ /* 0x000eea0000000200 */
[----:B------:R-:W-:Y:S05]  /*3920*/  LDSM.16.M88.4 R88, [R3] ;  /* 0x000000000358783b */ /* 0x000fea0000000200 */
[----:B------:R-:W4:Y:S05]  /*3930*/  LDSM.16.M88.4 R92, [R214+0x18000] ;  /* 0x01800000d65c783b */ /* 0x000f2a0000000200 */
[----:B------:R-:W1:Y:S05]  /*3940*/  LDSM.16.M88.4 R96, [R214+0x18800] ;  /* 0x01880000d660783b */ /* 0x000e6a0000000200 */
[----:B------:R-:W-:Y:S05]  /*3950*/  LDSM.16.M88.4 R100, [R2] ;  /* 0x000000000264783b */ /* 0x000fea0000000200 */
[----:B------:R-:W1:Y:S05]  /*3960*/  LDSM.16.M88.4 R104, [R216+0x18000] ;  /* 0x01800000d868783b */ /* 0x000e6a0000000200 */
[----:B------:R-:W1:Y:S01]  /*3970*/  LDSM.16.M88.4 R108, [R216+0x18800] ;  /* 0x01880000d86c783b */ /* 0x000e620000000200 */
[C---:B--2---:R-:W-:Y:S04]  /*3980*/  HMMA.16816.F32.BF16 R4, R16.reuse, R8, RZ ;  /* 0x000000081004723c */ /* 0x044fe800000418ff */
[----:B------:R-:W-:Y:S04]  /*3990*/  LDSM.16.M88.4 R112, [R215+0x18800] ;  /* 0x01880000d770783b */ /* 0x000fe80000000200 */
[C---:B------:R-:W-:Y:S08]  /*39a0*/  HMMA.16816.F32.BF16 R8, R16.reuse, R10, RZ ;  /* 0x0000000a1008723c */ /* 0x040ff000000418ff */
[C---:B---3--:R-:W-:Y:S08]  /*39b0*/  HMMA.16816.F32.BF16 R12, R16.reuse, R84, RZ ;  /* 0x00000054100c723c */ /* 0x048ff000000418ff */
[----:B------:R-:W-:Y:S01]  /*39c0*/  HMMA.16816.F32.BF16 R16, R16, R86, RZ ;  /* 0x000000561010723c */ /* 0x000fe200000418ff */
[----:B------:R-:W-:Y:S07]  /*39d0*/  LDSM.16.M88.4 R84, [R0] ;  /* 0x000000000054783b */ /* 0x000fee0000000200 */
[C---:B----4-:R-:W-:Y:S08]  /*39e0*/  HMMA.16816.F32.BF16 R4, R88.reuse, R92, R4 ;  /* 0x0000005c5804723c */ /* 0x050ff00000041804 */
[C---:B------:R-:W-:Y:S01]  /*39f0*/  HMMA.16816.F32.BF16 R8, R88.reuse, R94, R8 ;  /* 0x0000005e5808723c */ /* 0x040fe20000041808 */
[----:B------:R-:W2:Y:S07]  /*3a00*/  LDSM.16.M88.4 R92, [R215+0x18000] ;  /* 0x01800000d75c783b */ /* 0x000eae0000000200 */
[C---:B-1----:R-:W-:Y:S08]  /*3a10*/  HMMA.16816.F32.BF16 R12, R88.reuse, R96, R12 ;  /* 0x00000060580c723c */ /* 0x042ff0000004180c */
[----:B------:R-:W-:Y:S01]  /*3a20*/  HMMA.16816.F32.BF16 R16, R88, R98, R16 ;  /* 0x000000625810723c */ /* 0x000fe20000041810 */
[----:B------:R-:W-:Y:S05]  /*3a30*/  LDSM.16.M88.4 R88, [R217+0x2000] ;  /* 0x00200000d958783b */ /* 0x000fea0000000200 */
[----:B------:R-:W1:Y:S02]  /*3a40*/  LDSM.16.M88.4 R96, [R213+0x1a000] ;  /* 0x01a00000d560783b */ /* 0x000e640000000200 */
[C---:B------:R-:W-:Y:S08]  /*3a50*/  HMMA.16816.F32.BF16 R4, R100.reuse, R104, R4 ;  /* 0x000000686404723c */ /* 0x040ff00000041804 */
[C---:B------:R-:W-:Y:S01]  /*3a60*/  HMMA.16816.F32.BF16 R8, R100.reuse, R106, R8 ;  /* 0x0000006a6408723c */ /* 0x040fe20000041808 */
[----:B------:R-:W3:Y:S07]  /*3a70*/  LDSM.16.M88.4 R104, [R213+0x1a800] ;  /* 0x01a80000d568783b */ /* 0x000eee0000000200 */
        /* <DEDUP_REMOVED lines=9> */
[----:B------:R-:W-:Y:S05]  /*3b10*/  LDSM.16.M88.4 R84, [R2+0x2000] ;  /* 0x002000000254783b */ /* 0x000fea0000000200 */
[----:B------:R-:W-:Y:S02]  /*3b20*/  LDSM.16.M88.4 R112, [R216+0x1a800] ;  /* 0x01a80000d870783b */ /* 0x000fe40000000200 */
[C---:B-1----:R-:W-:Y:S08]  /*3b30*/  HMMA.16816.F32.BF16 R4, R88.reuse, R96, R4 ;  /* 0x000000605804723c */ /* 0x042ff00000041804 */
[C---:B------:R-:W-:Y:S01]  /*3b40*/  HMMA.16816.F32.BF16 R8, R88.reuse, R98, R8 ;  /* 0x000000625808723c */ /* 0x040fe20000041808 */
[----:B------:R-:W1:Y:S07]  /*3b50*/  LDSM.16.M88.4 R96, [R216+0x1a000] ;  /* 0x01a00000d860783b */ /* 0x000e6e0000000200 */
[C---:B---3--:R-:W-:Y:S08]  /*3b60*/  HMMA.16816.F32.BF16 R12, R88.reuse, R104, R12 ;  /* 0x00000068580c723c */ /* 0x048ff0000004180c */
        /* <DEDUP_REMOVED lines=15> */
[----:B------:R-:W3:Y:S05]  /*3c60*/  LDSM.16.M88.4 R84, [R213+0x1c800] ;  /* 0x01c80000d554783b */ /* 0x000eea0000000200 */
[----:B------:R-:W-:Y:S02]  /*3c70*/  LDSM.16.M88.4 R112, [R216+0x1c000] ;  /* 0x01c00000d870783b */ /* 0x000fe40000000200 */
[C---:B--2---:R-:W-:Y:S08]  /*3c80*/  HMMA.16816.F32.BF16 R4, R88.reuse, R100, R4 ;  /* 0x000000645804723c */ /* 0x044ff00000041804 */
[C---:B------:R-:W-:Y:S01]  /*3c90*/  HMMA.16816.F32.BF16 R8, R88.reuse, R102, R8 ;  /* 0x000000665808723c */ /* 0x040fe20000041808 */
[----:B------:R-:W2:Y:S07]  /*3ca0*/  LDSM.16.M88.4 R100, [R3+0x4000] ;  /* 0x004000000364783b */ /* 0x000eae0000000200 */
[C---:B------:R-:W-:Y:S08]  /*3cb0*/  HMMA.16816.F32.BF16 R12, R88.reuse, R104, R12 ;  /* 0x00000068580c723c */ /* 0x040ff0000004180c */
[----:B------:R-:W-:Y:S01]  /*3cc0*/  HMMA.16816.F32.BF16 R16, R88, R106, R16 ;  /* 0x0000006a5810723c */ /* 0x000fe20000041810 */
[----:B------:R-:W-:Y:S06]  /*3cd0*/  LDSM.16.M88.4 R104, [R2+0x4000] ;  /* 0x004000000268783b */ /* 0x000fec0000000200 */
[----:B------:R-:W-:Y:S01]  /*3ce0*/  IADD3 R88, P0, R246, UR16, RZ ;  /* 0x00000010f6587c10 */ /* 0x000fe2000ff1e0ff */
[C---:B-1----:R-:W-:Y:S05]  /*3cf0*/  HMMA.16816.F32.BF16 R4, R92.reuse, R96, R4 ;  /* 0x000000605c04723c */ /* 0x042fea0000041804 */
        /* <DEDUP_REMOVED lines=10> */
[C---:B--2---:R-:W-:Y:S08]  /*3da0*/  HMMA.16816.F32.BF16 R4, R100.reuse, R108, R4 ;  /* 0x0000006c6404723c */ /* 0x044ff00000041804 */
[C---:B------:R-:W-:Y:S01]  /*3db0*/  HMMA.16816.F32.BF16 R8, R100.reuse, R110, R8 ;  /* 0x0000006e6408723c */ /* 0x040fe20000041808 */
[----:B------:R-:W-:Y:S05]  /*3dc0*/  LDSM.16.M88.4 R108, [R213+0x1e000] ;  /* 0x01e00000d56c783b */ /* 0x000fea0000000200 */
[----:B-1----:R-:W1:Y:S02]  /*3dd0*/  LDSM.16.M88.4 R88, [R214+0x1c800] ;  /* 0x01c80000d658783b */ /* 0x002e640000000200 */
        /* <DEDUP_REMOVED lines=97> */
.L_x_1859:
[----:B---34-:R-:W-:Y:S01]  /*43f0*/  IADD3 R2, R251, UR9, RZ ;  /* 0x00000009fb027c10 */ /* 0x018fe2000fffe0ff */
[----:B------:R-:W-:Y:S01]  /*4400*/  UIADD3 UR9, -UR8, UR7, -UR12 ;  /* 0x0000000708097290 */ /* 0x000fe2000fffe90c */
[----:B------:R-:W-:Y:S01]  /*4410*/  IMAD.U32 R0, RZ, RZ, UR22 ;  /* 0x00000016ff007e24 */ /* 0x000fe2000f8e00ff */
[----:B------:R-:W-:Y:S01]  /*4420*/  UMOV UR11, UR8 ;  /* 0x00000008000b7c82 */ /* 0x000fe20008000000 */
[----:B------:R-:W-:Y:S02]  /*4430*/  IADD3 R3, R2, 0x8, RZ ;  /* 0x0000000802037810 */ /* 0x000fe40007ffe0ff */
[----:B------:R-:W-:Y:S01]  /*4440*/  IMAD R0, R0, 0x40, R252 ;  /* 0x0000004000007824 */ /* 0x000fe200078e02fc */
[----:B--2---:R-:W-:Y:S02]  /*4450*/  IADD3 R4, R2, UR9, RZ ;  /* 0x0000000902047c10 */ /* 0x004fe4000fffe0ff */
[----:B------:R-:W-:Y:S01]  /*4460*/  IADD3 R14, R3, UR9, RZ ;  /* 0x00000009030e7c10 */ /* 0x000fe2000fffe0ff */
[----:B------:R-:W-:Y:S01]  /*4470*/  UIADD3 UR9, UR7, 0x1, -UR12 ;  /* 0x0000000107097890 */ /* 0x000fe2000fffe80c */
[C---:B------:R-:W-:Y:S02]  /*4480*/  IADD3 R11, R0.reuse, 0x1, RZ ;  /* 0x00000001000b7810 */ /* 0x040fe40007ffe0ff */
[C---:B------:R-:W-:Y:S01]  /*4490*/  IADD3 R10, R0.reuse, 0x8, RZ ;  /* 0x00000008000a7810 */ /* 0x040fe20007ffe0ff */
[----:B------:R-:W-:Y:S01]  /*44a0*/  UIADD3 UR9, UR9, UR42, URZ ;  /* 0x0000002a09097290 */ /* 0x000fe2000fffe03f */
[C---:B------:R-:W-:Y:S02]  /*44b0*/  IADD3 R9, R0.reuse, 0x9, RZ ;  /* 0x0000000900097810 */ /* 0x040fe40007ffe0ff */
[C---:B------:R-:W-:Y:S02]  /*44c0*/  IADD3 R8, R0.reuse, 0x10, RZ ;  /* 0x0000001000087810 */ /* 0x040fe40007ffe0ff */
[----:B------:R-:W-:Y:S02]  /*44d0*/  IADD3 R7, R0, 0x11, RZ ;  /* 0x0000001100077810 */ /* 0x000fe40007ffe0ff */
[----:B------:R-:W-:Y:S02]  /*44e0*/  IADD3 R12, R2, UR9, RZ ;  /* 0x00000009020c7c10 */ /* 0x000fe4000fffe0ff */
[----:B------:R-:W-:Y:S02]  /*44f0*/  IMNMX R2, RZ, R4, !PT ;  /* 0x00000004ff027217 */ /* 0x000fe40007800200 */
[----:B------:R-:W-:Y:S02]  /*4500*/  IMNMX R4, R12, UR7, PT ;  /* 0x000000070c047c17 */ /* 0x000fe4000b800200 */
[CC--:B------:R-:W-:Y:S02]  /*4510*/  ISETP.GE.AND P1, PT, R0.reuse, R2.reuse, PT ;  /* 0x000000020000720c */ /* 0x0c0fe40003f26270 */
[----:B------:R-:W-:Y:S02]  /*4520*/  ISETP.GE.AND P0, PT, R11, R2, PT ;  /* 0x000000020b00720c */ /* 0x000fe40003f06270 */
[----:B------:R-:W-:Y:S02]  /*4530*/  IADD3 R13, R3, UR9, RZ ;  /* 0x00000009030d7c10 */ /* 0x000fe4000fffe0ff */
        /* <DEDUP_REMOVED lines=50> */
.L_x_1860:
[C---:B------:R-:W-:Y:S01]  /*4860*/  FMUL.FTZ R2, R243.reuse, 1.4426950216293334961 ;  /* 0x3fb8aa3bf3027820 */ /* 0x040fe20000410000 */
[----:B------:R-:W-:Y:S01]  /*4870*/  FSETP.NEU.FTZ.AND P0, PT, R243, -INF , PT ;  /* 0xff800000f300780b */ /* 0x000fe20003f1d000 */
[----:B------:R-:W-:Y:S01]  /*4880*/  FMUL.FTZ R10, R244, 1.4426950216293334961 ;  /* 0x3fb8aa3bf40a7820 */ /* 0x000fe20000410000 */
        /* <DEDUP_REMOVED lines=66> */
[----:B------:R-:W3:Y:S01]  /*4cb0*/  LDSM.16.M88.4 R104, [R216+0x20000] ;  /* 0x02000000d868783b */ /* 0x000ee20000000200 */
[C---:B-1----:R-:W-:Y:S05]  /*4cc0*/  HMMA.16816.F32.BF16 R4, R16.reuse, R8, RZ ;  /* 0x000000081004723c */ /* 0x042fea00000418ff */
[----:B------:R-:W-:Y:S03]  /*4cd0*/  LDSM.16.M88.4 R108, [R215+0x20000] ;  /* 0x02000000d76c783b */ /* 0x000fe60000000200 */
[C---:B------:R-:W-:Y:S03]  /*4ce0*/  HMMA.16816.F32.BF16 R8, R16.reuse, R10, RZ ;  /* 0x0000000a1008723c */ /* 0x040fe600000418ff */
[----:B------:R-:W-:Y:S05]  /*4cf0*/  LDSM.16.M88.4 R112, [R216+0x26000] ;  /* 0x02600000d870783b */ /* 0x000fea0000000200 */
[C---:B----4-:R-:W-:Y:S08]  /*4d00*/  HMMA.16816.F32.BF16 R12, R16.reuse, R84, RZ ;  /* 0x00000054100c723c */ /* 0x050ff000000418ff */
[----:B------:R-:W-:Y:S01]  /*4d10*/  HMMA.16816.F32.BF16 R16, R16, R86, RZ ;  /* 0x000000561010723c */ /* 0x000fe200000418ff */
[----:B------:R-:W1:Y:S07]  /*4d20*/  LDSM.16.M88.4 R84, [R216+0x20800] ;  /* 0x02080000d854783b */ /* 0x000e6e0000000200 */
        /* <DEDUP_REMOVED lines=62> */
[----:B------:R2:W-:Y:S01]  /*5110*/  LDSM.16.M88.4 R92, [R0+0x16000] ;  /* 0x01600000005c783b */ /* 0x0005e20000000200 */
[C---:B----4-:R-:W-:Y:S08]  /*5120*/  HMMA.16816.F32.BF16 R4, R96.reuse, R104, R4 ;  /* 0x000000686004723c */ /* 0x050ff00000041804 */
[C---:B------:R-:W-:Y:S01]  /*5130*/  HMMA.16816.F32.BF16 R8, R96.reuse, R106, R8 ;  /* 0x0000006a6008723c */ /* 0x040fe20000041808 */
[----:B------:R-:W4:Y:S07]  /*5140*/  LDSM.16.M88.4 R104, [R213+0x26000] ;  /* 0x02600000d568783b */ /* 0x000f2e0000000200 */
[C---:B-1----:R-:W-:Y:S04]  /*5150*/  HMMA.16816.F32.BF16 R12, R96.reuse, R84, R12 ;  /* 0x00000054600c723c */ /* 0x042fe8000004180c */
[----:B--2---:R-:W-:Y:S04]  /*5160*/  LEA R0, -R250, RZ, 0x6 ;  /* 0x000000fffa007211 */ /* 0x004fe800078e31ff */
[----:B------:R-:W-:Y:S01]  /*5170*/  HMMA.16816.F32.BF16 R16, R96, R86, R16 ;  /* 0x000000566010723c */ /* 0x000fe20000041810 */
[----:B------:R-:W1:Y:S03]  /*5180*/  LDSM.16.M88.4 R84, [R213+0x26800] ;  /* 0x02680000d554783b */ /* 0x000e660000000200 */
[C---:B------:R-:W-:Y:S03]  /*5190*/  LEA R228, P0, R0.reuse, R228, 0x2 ;  /* 0x000000e400e47211 */ /* 0x040fe600078010ff */
[----:B------:R2:W-:Y:S01]  /*51a0*/  LDSM.16.M88.4 R96, [R2+0x16000] ;  /* 0x016000000260783b */ /* 0x0005e20000000200 */
[C---:B------:R-:W-:Y:S05]  /*51b0*/  HMMA.16816.F32.BF16 R4, R100.reuse, R108, R4 ;  /* 0x0000006c6404723c */ /* 0x040fea0000041804 */
[----:B------:R-:W-:Y:S01]  /*51c0*/  LEA.HI.X.SX32 R229, R0, R229, 0x2, P0 ;  /* 0x000000e500e57211 */ /* 0x000fe200000f16ff */
[----:B------:R-:W-:Y:S02]  /*51d0*/  FFMA.FTZ R0, -R119, R119, 1 ;  /* 0x3f80000077007423 */ /* 0x000fe40000010177 */
[C---:B------:R-:W-:Y:S01]  /*51e0*/  HMMA.16816.F32.BF16 R8, R100.reuse, R110, R8 ;  /* 0x0000006e6408723c */ /* 0x040fe20000041808 */
[----:B------:R-:W1:Y:S03]  /*51f0*/  LDSM.16.M88.4 R108, [R214+0x26000] ;  /* 0x02600000d66c783b */ /* 0x000e660000000200 */
[----:B------:R-:W-:Y:S04]  /*5200*/  FMUL.FTZ R0, R0, c[0x0][0x2ec] ;  /* 0x0000bb0000007a20 */ /* 0x000fe80000410000 */
[C---:B---3--:R-:W-:Y:S04]  /*5210*/  HMMA.16816.F32.BF16 R12, R100.reuse, R88, R12 ;  /* 0x00000058640c723c */ /* 0x048fe8000004180c */
[----:B--2---:R-:W-:Y:S04]  /*5220*/  FFMA.FTZ R2, -R120, R120, 1 ;  /* 0x3f80000078027423 */ /* 0x004fe80000010178 */
[----:B------:R-:W-:Y:S01]  /*5230*/  HMMA.16816.F32.BF16 R16, R100, R90, R16 ;  /* 0x0000005a6410723c */ /* 0x000fe20000041810 */
[----:B------:R-:W2:Y:S03]  /*5240*/  LDSM.16.M88.4 R88, [R214+0x26800] ;  /* 0x02680000d658783b */ /* 0x000ea60000000200 */
[----:B------:R-:W-:Y:S03]  /*5250*/  FMUL.FTZ R2, R2, c[0x0][0x2ec] ;  /* 0x0000bb0002027a20 */ /* 0x000fe60000410000 */
[----:B------:R3:W2:Y:S01]  /*5260*/  LDSM.16.M88.4 R100, [R3+0x16000] ;  /* 0x016000000364783b */ /* 0x0006a20000000200 */
[C---:B----4-:R-:W-:Y:S08]  /*5270*/  HMMA.16816.F32.BF16 R4, R92.reuse, R104, R4 ;  /* 0x000000685c04723c */ /* 0x050ff00000041804 */
[C---:B------:R-:W-:Y:S01]  /*5280*/  HMMA.16816.F32.BF16 R8, R92.reuse, R106, R8 ;  /* 0x0000006a5c08723c */ /* 0x040fe20000041808 */
[----:B------:R-:W-:Y:S07]  /*5290*/  LDSM.16.M88.4 R104, [R215+0x26000] ;  /* 0x02600000d768783b */ /* 0x000fee0000000200 */
[C---:B-1----:R-:W-:Y:S04]  /*52a0*/  HMMA.16816.F32.BF16 R12, R92.reuse, R84, R12 ;  /* 0x000000545c0c723c */ /* 0x042fe8000004180c */
[----:B---3--:R-:W-:Y:S04]  /*52b0*/  FFMA.FTZ R3, -R121, R121, 1 ;  /* 0x3f80000079037423 */ /* 0x008fe80000010179 */
[----:B------:R-:W-:Y:S01]  /*52c0*/  HMMA.16816.F32.BF16 R16, R92, R86, R16 ;  /* 0x000000565c10723c */ /* 0x000fe20000041810 */
[----:B------:R-:W1:Y:S03]  /*52d0*/  LDSM.16.M88.4 R84, [R216+0x26800] ;  /* 0x02680000d854783b */ /* 0x000e660000000200 */
[----:B------:R-:W-:Y:S03]  /*52e0*/  FMUL.FTZ R3, R3, c[0x0][0x2ec] ;  /* 0x0000bb0003037a20 */ /* 0x000fe60000410000 */
[----:B------:R-:W3:Y:S01]  /*52f0*/  LDSM.16.M88.4 R92, [R116+0x16000] ;  /* 0x01600000745c783b */ /* 0x000ee20000000200 */
[C---:B------:R-:W-:Y:S08]  /*5300*/  HMMA.16816.F32.BF16 R4, R96.reuse, R108, R4 ;  /* 0x0000006c6004723c */ /* 0x040ff00000041804 */
[C---:B------:R-:W-:Y:S08]  /*5310*/  HMMA.16816.F32.BF16 R8, R96.reuse, R110, R8 ;  /* 0x0000006e6008723c */ /* 0x040ff00000041808 */
[C---:B--2---:R-:W-:Y:S08]  /*5320*/  HMMA.16816.F32.BF16 R12, R96.reuse, R88, R12 ;  /* 0x00000058600c723c */ /* 0x044ff0000004180c */
[----:B------:R-:W-:Y:S01]  /*5330*/  HMMA.16816.F32.BF16 R16, R96, R90, R16 ;  /* 0x0000005a6010723c */ /* 0x000fe20000041810 */
[----:B------:R-:W2:Y:S07]  /*5340*/  LDSM.16.M88.4 R88, [R215+0x26800] ;  /* 0x02680000d758783b */ /* 0x000eae0000000200 */
[C---:B------:R-:W-:Y:S08]  /*5350*/  HMMA.16816.F32.BF16 R4, R100.reuse, R112, R4 ;  /* 0x000000706404723c */ /* 0x040ff00000041804 */
[C---:B------:R-:W-:Y:S08]  /*5360*/  HMMA.16816.F32.BF16 R8, R100.reuse, R114, R8 ;  /* 0x000000726408723c */ /* 0x040ff00000041808 */
[C---:B-1----:R-:W-:Y:S08]  /*5370*/  HMMA.16816.F32.BF16 R12, R100.reuse, R84, R12 ;  /* 0x00000054640c723c */ /* 0x042ff0000004180c */
[----:B------:R-:W-:Y:S08]  /*5380*/  HMMA.16816.F32.BF16 R16, R100, R86, R16 ;  /* 0x000000566410723c */ /* 0x000ff00000041810 */
[C---:B---3--:R-:W-:Y:S08]  /*5390*/  HMMA.16816.F32.BF16 R4, R92.reuse, R104, R4 ;  /* 0x000000685c04723c */ /* 0x048ff00000041804 */
[C---:B------:R-:W-:Y:S08]  /*53a0*/  HMMA.16816.F32.BF16 R8, R92.reuse, R106, R8 ;  /* 0x0000006a5c08723c */ /* 0x040ff00000041808 */
[C---:B--2---:R-:W-:Y:S08]  /*53b0*/  HMMA.16816.F32.BF16 R12, R92.reuse, R88, R12 ;  /* 0x000000585c0c723c */ /* 0x044ff0000004180c */
        /* <DEDUP_REMOVED lines=27> */
[----:B------:R-:W-:Y:S02]  /*5570*/  FADD.FTZ R13, -R118, R13 ;  /* 0x0000000d760d7221 */ /* 0x000fe40000010100 */
[----:B------:R-:W-:Y:S02]  /*5580*/  FADD.FTZ R15, -R117, R15 ;  /* 0x0000000f750f7221 */ /* 0x000fe40000010100 */
[----:B------:R-:W-:Y:S02]  /*5590*/  FMUL.FTZ R4, R4, c[0x0][0x2ec] ;  /* 0x0000bb0004047a20 */ /* 0x000fe40000410000 */
[----:B------:R-:W-:Y:S02]  /*55a0*/  FMUL.FTZ R3, R3, c[0x0][0x2ec] ;  /* 0x0000bb0003037a20 */ /* 0x000fe40000410000 */
[----:B------:R-:W-:Y:S02]  /*55b0*/  FMUL.FTZ R2, R2, c[0x0][0x2ec] ;  /* 0x0000bb0002027a20 */ /* 0x000fe40000410000 */
[----:B------:R-:W-:Y:S02]  /*55c0*/  FMUL.FTZ R0, R0, c[0x0][0x2ec] ;  /* 0x0000bb0000007a20 */ /* 0x000fe40000410000 */
[----:B------:R-:W-:Y:S02]  /*55d0*/  FADD.FTZ R12, -R118, R12 ;  /* 0x0000000c760c7221 */ /* 0x000fe40000010100 */
[----:B------:R-:W-:Y:S02]  /*55e0*/  FADD.FTZ R14, -R117, R14 ;  /* 0x0000000e750e7221 */ /* 0x000fe40000010100 */
        /* <DEDUP_REMOVED lines=67> */
.L_x_1861:
        /* <DEDUP_REMOVED lines=129> */
.L_x_1862:
[----:B------:R-:W-:Y:S01]  /*6230*/  LDSM.16.M88.4 R128, [R222] ;  /* 0x00000000de80783b */ /* 0x000fe20000000200 */
[----:B-1----:R-:W-:Y:S01]  /*6240*/  @P1 IADD3 R2, P0, R246, UR14, RZ ;  /* 0x0000000ef6021c10 */ /* 0x002fe2000ff1e0ff */
[----:B------:R-:W-:Y:S02]  /*6250*/  ULOP3.LUT UR8, UR6, 0x1, URZ, 0xc0, !UPT ;  /* 0x0000000106087892 */ /* 0x000fe4000f8ec03f */
[----:B------:R-:W-:Y:S01]  /*6260*/  UISETP.GT.AND UP2, UPT, UR6, UR17, UPT ;  /* 0x000000110600728c */ /* 0x000fe2000bf44270 */
[----:B------:R-:W1:Y:S01]  /*6270*/  LDSM.16.MT88.4 R16, [R0+0x18000] ;  /* 0x018000000010783b */ /* 0x000e620000004200 */
[----:B------:R-:W-:Y:S01]  /*6280*/  @P1 IADD3.X R3, R245, UR13, RZ, P0, !PT ;  /* 0x0000000df5031c10 */ /* 0x000fe200087fe4ff */
[----:B------:R-:W-:Y:S02]  /*6290*/  UISETP.NE.U32.AND UP0, UPT, UR8, 0x1, UPT ;  /* 0x000000010800788c */ /* 0x000fe4000bf05070 */
[----:B------:R-:W-:Y:S01]  /*62a0*/  @UP3 UIADD3 UR8, UP1, UR14, -0x100, URZ ;  /* 0xffffff000e083890 */ /* 0x000fe2000ff3e03f */
[----:B------:R-:W2:Y:S01]  /*62b0*/  LDSM.16.M88.4 R124, [R222+0x1000] ;  /* 0x00100000de7c783b */ /* 0x000ea20000000200 */
[----:B------:R-:W-:Y:S04]  /*62c0*/  UIADD3 UR6, UR6, -0x1, URZ ;  /* 0xffffffff06067890 */ /* 0x000fe8000fffe03f */
[----:B------:R-:W3:Y:S01]  /*62d0*/  LDSM.16.MT88.4 R96, [R0+0x1a000] ;  /* 0x01a000000060783b */ /* 0x000ee20000004200 */
[----:B------:R-:W-:Y:S02]  /*62e0*/  @UP3 UMOV UR14, UR8 ;  /* 0x00000008000e3c82 */ /* 0x000fe40008000000 */
[----:B------:R-:W-:Y:S02]  /*62f0*/  @UP3 UIADD3.X UR8, UR13, -0x1, URZ, UP1, !UPT ;  /* 0xffffffff0d083890 */ /* 0x000fe40008ffe43f */
[----:B------:R-:W4:Y:S05]  /*6300*/  LDSM.16.MT88.4 R112, [R0+0x1c000] ;  /* 0x01c000000070783b */ /* 0x000f2a0000004200 */
[----:B------:R-:W3:Y:S01]  /*6310*/  LDSM.16.MT88.4 R196, [R0+0x1e000] ;  /* 0x01e0000000c4783b */ /* 0x000ee20000004200 */
[----:B------:R-:W-:Y:S04]  /*6320*/  @UP3 UMOV UR13, UR8 ;  /* 0x00000008000d3c82 */ /* 0x000fe80008000000 */
[----:B------:R-:W-:Y:S05]  /*6330*/  LDSM.16.M88.4 R200, [R223] ;  /* 0x00000000dfc8783b */ /* 0x000fea0000000200 */
[----:B------:R-:W3:Y:S05]  /*6340*/  LDSM.16.MT88.4 R204, [R0+0x18800] ;  /* 0x0188000000cc783b */ /* 0x000eea0000004200 */
[----:B------:R-:W4:Y:S01]  /*6350*/  LDSM.16.M88.4 R208, [R223+0x1000] ;  /* 0x00100000dfd0783b */ /* 0x000f220000000200 */
[-C--:B-1----:R-:W-:Y:S04]  /*6360*/  HMMA.16816.F32.BF16 R4, R128, R16.reuse, RZ ;  /* 0x000000108004723c */ /* 0x082fe800000418ff */
[----:B------:R1:W5:Y:S05]  /*6370*/  @P1 LDG.E R243, [R2.64+-0x100] ;  /* 0xffff000402f31981 */ /* 0x00036a000c1e1900 */
[----:B------:R1:W5:Y:S01]  /*6380*/  @P1 LDG.E R244, [R2.64+-0xe0] ;  /* 0xffff200402f41981 */ /* 0x000362000c1e1900 */
        /* <DEDUP_REMOVED lines=21> */
[-C--:B--2---:R-:W-:Y:S08]  /*64e0*/  HMMA.16816.F32.BF16 R84, R200, R196.reuse, R84 ;  /* 0x000000c4c854723c */ /* 0x084ff00000041854 */
[C---:B------:R-:W-:Y:S08]  /*64f0*/  HMMA.16816.F32.BF16 R88, R208.reuse, R196, R88 ;  /* 0x000000c4d058723c */ /* 0x040ff00000041858 */
[-C--:B------:R-:W-:Y:S08]  /*6500*/  HMMA.16816.F32.BF16 R92, R208, R198.reuse, R92 ;  /* 0x000000c6d05c723c */ /* 0x080ff0000004185c */
[C---:B------:R-:W-:Y:S01]  /*6510*/  HMMA.16816.F32.BF16 R96, R200.reuse, R198, R96 ;  /* 0x000000c6c860723c */ /* 0x040fe20000041860 */
[----:B------:R-:W2:Y:S07]  /*6520*/  LDSM.16.MT88.4 R196, [R0+0x1e800] ;  /* 0x01e8000000c4783b */ /* 0x000eae0000004200 */
[-C--:B---3--:R-:W-:Y:S08]  /*6530*/  HMMA.16816.F32.BF16 R100, R200, R204.reuse, R100 ;  /* 0x000000ccc864723c */ /* 0x088ff00000041864 */
[C---:B------:R-:W-:Y:S08]  /*6540*/  HMMA.16816.F32.BF16 R104, R208.reuse, R204, R104 ;  /* 0x000000ccd068723c */ /* 0x040ff00000041868 */
[-C--:B------:R-:W-:Y:S08]  /*6550*/  HMMA.16816.F32.BF16 R108, R208, R206.reuse, R108 ;  /* 0x000000ced06c723c */ /* 0x080ff0000004186c */
[C---:B------:R-:W-:Y:S01]  /*6560*/  HMMA.16816.F32.BF16 R112, R200.reuse, R206, R112 ;  /* 0x000000cec870723c */ /* 0x040fe20000041870 */
[----:B------:R-:W-:Y:S07]  /*6570*/  LDSM.16.M88.4 R204, [R224] ;  /* 0x00000000e0cc783b */ /* 0x000fee0000000200 */
[-C--:B--2---:R-:W-:Y:S08]  /*6580*/  HMMA.16816.F32.BF16 R116, R200, R196.reuse, R116 ;  /* 0x000000c4c874723c */ /* 0x084ff00000041874 */
[C---:B------:R-:W-:Y:S08]  /*6590*/  HMMA.16816.F32.BF16 R120, R208.reuse, R196, R120 ;  /* 0x000000c4d078723c */ /* 0x040ff00000041878 */
[-C--:B------:R-:W-:Y:S01]  /*65a0*/  HMMA.16816.F32.BF16 R124, R208, R198.reuse, R124 ;  /* 0x000000c6d07c723c */ /* 0x080fe2000004187c */
[----:B------:R-:W2:Y:S07]  /*65b0*/  LDSM.16.MT88.4 R208, [R0+0x19000] ;  /* 0x0190000000d0783b */ /* 0x000eae0000004200 */
[----:B------:R-:W-:Y:S01]  /*65c0*/  HMMA.16816.F32.BF16 R128, R200, R198, R128 ;  /* 0x000000c6c880723c */ /* 0x000fe20000041880 */
[----:B------:R-:W3:Y:S05]  /*65d0*/  LDSM.16.M88.4 R196, [R224+0x1000] ;  /* 0x00100000e0c4783b */ /* 0x000eea0000000200 */
[----:B------:R-:W4:Y:S02]  /*65e0*/  LDSM.16.MT88.4 R200, [R0+0x1b000] ;  /* 0x01b0000000c8783b */ /* 0x000f240000004200 */
[-C--:B--2---:R-:W-:Y:S08]  /*65f0*/  HMMA.16816.F32.BF16 R4, R204, R208.reuse, R4 ;  /* 0x000000d0cc04723c */ /* 0x084ff00000041804 */
[C---:B---3--:R-:W-:Y:S08]  /*6600*/  HMMA.16816.F32.BF16 R8, R196.reuse, R208, R8 ;  /* 0x000000d0c408723c */ /* 0x048ff00000041808 */
[-C--:B------:R-:W-:Y:S08]  /*6610*/  HMMA.16816.F32.BF16 R12, R196, R210.reuse, R12 ;  /* 0x000000d2c40c723c */ /* 0x080ff0000004180c */
[C---:B------:R-:W-:Y:S01]  /*6620*/  HMMA.16816.F32.BF16 R16, R204.reuse, R210, R16 ;  /* 0x000000d2cc10723c */ /* 0x040fe20000041810 */
[----:B------:R-:W2:Y:S07]  /*6630*/  LDSM.16.MT88.4 R208, [R0+0x1d000] ;  /* 0x01d0000000d0783b */ /* 0x000eae0000004200 */
[-C--:B----4-:R-:W-:Y:S08]  /*6640*/  HMMA.16816.F32.BF16 R84, R204, R200.reuse, R84 ;  /* 0x000000c8cc54723c */ /* 0x090ff00000041854 */
        /* <DEDUP_REMOVED lines=12> */
[----:B------:R-:W2:Y:S07]  /*6710*/  LDSM.16.M88.4 R196, [R225] ;  /* 0x00000000e1c4783b */ /* 0x000eae0000000200 */
[----:B------:R-:W-:Y:S01]  /*6720*/  HMMA.16816.F32.BF16 R128, R204, R202, R128 ;  /* 0x000000cacc80723c */ /* 0x000fe20000041880 */
[----:B------:R-:W3:Y:S05]  /*6730*/  LDSM.16.M88.4 R200, [R225+0x1000] ;  /* 0x00100000e1c8783b */ /* 0x000eea0000000200 */
[----:B------:R-:W4:Y:S02]  /*6740*/  LDSM.16.MT88.4 R204, [R0+0x1b800] ;  /* 0x01b8000000cc783b */ /* 0x000f240000004200 */
[-C--:B--2---:R-:W-:Y:S08]  /*6750*/  HMMA.16816.F32.BF16 R4, R196, R208.reuse, R4 ;  /* 0x000000d0c404723c */ /* 0x084ff00000041804 */
[C---:B---3--:R-:W-:Y:S08]  /*6760*/  HMMA.16816.F32.BF16 R8, R200.reuse, R208, R8 ;  /* 0x000000d0c808723c */ /* 0x048ff00000041808 */
[-C--:B------:R-:W-:Y:S07]  /*6770*/  HMMA.16816.F32.BF16 R12, R200, R210.reuse, R12 ;  /* 0x000000d2c80c723c */ /* 0x080fee000004180c */
[----:B------:R-:W-:Y:S01]  /*6780*/  RED.E.ADD.F32.FTZ.RN.STRONG.GPU [R228.64], R4 ;  /* 0x00000004e400798e */ /* 0x000fe2000c10e784 */
[C---:B------:R-:W-:Y:S04]  /*6790*/  HMMA.16816.F32.BF16 R16, R196.reuse, R210, R16 ;  /* 0x000000d2c410723c */ /* 0x040fe80000041810 */
[----:B------:R-:W2:Y:S04]  /*67a0*/  LDSM.16.MT88.4 R208, [R0+0x1d800] ;  /* 0x01d8000000d0783b */ /* 0x000ea80000004200 */
[-C--:B----4-:R-:W-:Y:S08]  /*67b0*/  HMMA.16816.F32.BF16 R84, R196, R204.reuse, R84 ;  /* 0x000000ccc454723c */ /* 0x090ff00000041854 */
[C---:B------:R-:W-:Y:S08]  /*67c0*/  HMMA.16816.F32.BF16 R88, R200.reuse, R204, R88 ;  /* 0x000000ccc858723c */ /* 0x040ff00000041858 */
[-C--:B------:R-:W-:Y:S08]  /*67d0*/  HMMA.16816.F32.BF16 R92, R200, R206.reuse, R92 ;  /* 0x000000cec85c723c */ /* 0x080ff0000004185c */
[C---:B------:R-:W-:Y:S01]  /*67e0*/  HMMA.16816.F32.BF16 R96, R196.reuse, R206, R96 ;  /* 0x000000cec460723c */ /* 0x040fe20000041860 */
[----:B------:R3:W4:Y:S07]  /*67f0*/  LDSM.16.MT88.4 R204, [R0+0x1f800] ;  /* 0x01f8000000cc783b */ /* 0x00072e0000004200 */
[-C--:B--2---:R-:W-:Y:S08]  /*6800*/  HMMA.16816.F32.BF16 R100, R196, R208.reuse, R100 ;  /* 0x000000d0c464723c */ /* 0x084ff00000041864 */
[C---:B------:R-:W-:Y:S04]  /*6810*/  HMMA.16816.F32.BF16 R104, R200.reuse, R208, R104 ;  /* 0x000000d0c868723c */ /* 0x040fe80000041868 */
[C---:B---3--:R-:W-:Y:S04]  /*6820*/  IMAD R0, R250.reuse, 0x18, RZ ;  /* 0x00000018fa007824 */ /* 0x048fe800078e02ff */
[-C--:B------:R-:W-:Y:S08]  /*6830*/  HMMA.16816.F32.BF16 R108, R200, R210.reuse, R108 ;  /* 0x000000d2c86c723c */ /* 0x080ff0000004186c */
[C---:B------:R-:W-:Y:S08]  /*6840*/  HMMA.16816.F32.BF16 R112, R196.reuse, R210, R112 ;  /* 0x000000d2c470723c */ /* 0x040ff00000041870 */
[-C--:B----4-:R-:W-:Y:S08]  /*6850*/  HMMA.16816.F32.BF16 R116, R196, R204.reuse, R116 ;  /* 0x000000ccc474723c */ /* 0x090ff00000041874 */
[C---:B------:R-:W-:Y:S08]  /*6860*/  HMMA.16816.F32.BF16 R120, R200.reuse, R204, R120 ;  /* 0x000000ccc878723c */ /* 0x040ff00000041878 */
[-C--:B------:R-:W-:Y:S07]  /*6870*/  HMMA.16816.F32.BF16 R124, R200, R206.reuse, R124 ;  /* 0x000000cec87c723c */ /* 0x080fee000004187c */
[----:B------:R-:W-:Y:S01]  /*6880*/  IMAD.SHL.U32 R200, R250, 0x8, RZ ;  /* 0x00000008fac87824 */ /* 0x000fe200078e00ff */
[----:B------:R-:W-:Y:S04]  /*6890*/  HMMA.16816.F32.BF16 R128, R196, R206, R128 ;  /* 0x000000cec480723c */ /* 0x000fe80000041880 */
[-C--:B-1----:R-:W-:Y:S01]  /*68a0*/  LEA R2, P0, R200, R228.reuse, 0x2 ;  /* 0x000000e4c8027211 */ /* 0x082fe200078010ff */
[C---:B------:R-:W-:Y:S02]  /*68b0*/  IMAD.SHL.U32 R201, R250.reuse, 0x10, RZ ;  /* 0x00000010fac97824 */ /* 0x040fe400078e00ff */
[----:B------:R-:W-:Y:S01]  /*68c0*/  IMAD.SHL.U32 R197, R250, 0x20, RZ ;  /* 0x00000020fac57824 */ /* 0x000fe200078e00ff */
[-C--:B------:R-:W-:Y:S01]  /*68d0*/  LEA.HI.X.SX32 R3, R200, R229.reuse, 0x2, P0 ;  /* 0x000000e5c8037211 */ /* 0x080fe200000f16ff */
[----:B------:R-:W-:Y:S03]  /*68e0*/  IMAD R202, R250, 0x28, RZ ;  /* 0x00000028faca7824 */ /* 0x000fe600078e02ff */
        /* <DEDUP_REMOVED lines=512> */
.L_x_1864:
        /* <DEDUP_REMOVED lines=18> */
.L_x_1865:
[----:B-1----:R-:W2:Y:S01]  /*8a10*/  LDL.64 R6, [R1] ;  /* 0x0000000001067983 */ /* 0x002ea20000100a00 */
[----:B------:R-:W-:Y:S01]  /*8a20*/  USHF.R.S32.HI UR10, URZ, 0x1f, UR23 ;  /* 0x0000001f3f0a7899 */ /* 0x000fe20008011417 */
[----:B------:R-:W-:Y:S01]  /*8a30*/  IMAD.U32 R2, RZ, RZ, UR23 ;  /* 0x00000017ff027e24 */ /* 0x000fe2000f8e00ff */
[----:B------:R-:W-:Y:S01]  /*8a40*/  ULDC.64 UR8, c[0x0][0x3a0] ;  /* 0x0000e80000087ab9 */ /* 0x000fe20000000a00 */
[----:B------:R-:W-:Y:S01]  /*8a50*/  BAR.SYNC.DEFER_BLOCKING 0x0 ;  /* 0x0000000000007b1d */ /* 0x000fe20000010000 */
[----:B------:R-:W-:Y:S01]  /*8a60*/  UIMAD UR6, UR10, UR8, URZ ;  /* 0x000000080a0672a4 */ /* 0x000fe2000f8e023f */
[----:B------:R-:W-:Y:S01]  /*8a70*/  SHF.R.S32.HI R11, RZ, 0x1f, R247 ;  /* 0x0000001fff0b7819 */ /* 0x000fe200000114f7 */
[----:B------:R-:W-:Y:S02]  /*8a80*/  UIMAD UR7, UR22, -0x40, UR7 ;  /* 0xffffffc0160778a4 */ /* 0x000fe4000f8e0207 */
[----:B------:R-:W-:Y:S01]  /*8a90*/  UIMAD UR6, UR23, UR9, UR6 ;  /* 0x00000009170672a4 */ /* 0x000fe2000f8e0206 */
[----:B------:R-:W-:Y:S02]  /*8aa0*/  BSSY B0, `(.L_x_1866) ;  /* 0x000002b000007945 */ /* 0x000fe40003800000 */
[----:B------:R-:W-:Y:S01]  /*8ab0*/  ULDC.64 UR8, c[0x0][0x3b8] ;  /* 0x0000ee0000087ab9 */ /* 0x000fe20000000a00 */
[----:B------:R-:W-:-:S02]  /*8ac0*/  ISETP.GE.AND P2, PT, R247, UR7, PT ;  /* 0x00000007f7007c0c */ /* 0x000fc4000bf46270 */
[----:B------:R-:W-:Y:S01]  /*8ad0*/  IMAD.U32 R0, RZ, RZ, UR6 ;  /* 0x00000006ff007e24 */ /* 0x000fe2000f8e00ff */
[----:B------:R-:W-:-:S04]  /*8ae0*/  UIMAD UR6, UR60, UR8, URZ ;  /* 0x000000083c0672a4 */ /* 0x000fc8000f8e023f */
[----:B------:R-:W-:Y:S01]  /*8af0*/  UIMAD UR6, UR38, UR9, UR6 ;  /* 0x00000009260672a4 */ /* 0x000fe2000f8e0206 */
[----:B------:R1:W3:Y:S04]  /*8b00*/  LDS.128 R40, [R231+0x19000] ;  /* 0x01900000e7287984 */ /* 0x0002e80000000c00 */
[----:B------:R1:W4:Y:S04]  /*8b10*/  LDS.128 R36, [R231+0x1b000] ;  /* 0x01b00000e7247984 */ /* 0x0003280000000c00 */
        /* <DEDUP_REMOVED lines=35> */
.L_x_1867:
[----:B-1-34-:R-:W-:Y:S05]  /*8d50*/  BSYNC B0 ;  /* 0x0000000000007941 */ /* 0x01afea0003800000 */
.L_x_1866:
        /* <DEDUP_REMOVED lines=18> */
.L_x_1869:
[----:B------:R-:W-:Y:S05]  /*8e80*/  BSYNC B0 ;  /* 0x0000000000007941 */ /* 0x000fea0003800000 */
.L_x_1868:
        /* <DEDUP_REMOVED lines=28> */
.L_x_1871:
[----:B------:R-:W-:Y:S05]  /*9050*/  BSYNC B0 ;  /* 0x0000000000007941 */ /* 0x000fea0003800000 */
.L_x_1870:
        /* <DEDUP_REMOVED lines=15> */
.L_x_1852:
[----:B------:R-:W-:Y:S05]  /*9150*/  BSYNC B1 ;  /* 0x0000000000017941 */ /* 0x000fea0003800000 */
.L_x_1838:
        /* <DEDUP_REMOVED lines=11> */
.L_x_1872:
[----:B------:R-:W-:Y:S05]  /*9210*/  EXIT ;  /* 0x000000000000794d */ /* 0x000fea0003800000 */
.L_x_1874:
        /* <DEDUP_REMOVED lines=14> */
.L_x_2049:


//--------------------- .text._ZN5flash44flash_bwd_dq_dk_dv_loop_seqk_parallel_kernelI23Flash_bwd_kernel_traitsILi256ELi64ELi64ELi8ELi4ELi2ELi2ELb0ELb0EN7cutlass10bfloat16_tE19Flash_kernel_traitsILi256ELi64ELi64ELi8ES3_EELb1ELb0ELb1ELb1ELb0ELb0ELb0EEEvNS_16Flash_bwd_paramsE --------------------------
	.section	.text._ZN5flash44flash_bwd_dq_dk_dv_loop_seqk_parallel_kernelI23Flash_bwd_kernel_traitsILi256ELi64ELi64ELi8ELi4ELi2ELi2ELb0ELb0EN7cutlass10bfloat16_tE19Flash_kernel_traitsILi256ELi64ELi64ELi8ES3_EELb1ELb0ELb1ELb1ELb0ELb0ELb0EEEvNS_16Flash_bwd_paramsE,"ax",@progbits
	.sectioninfo	@"SHI_REGISTERS=255"
	.align	128
        .global         _ZN5flash44flash_bwd_dq_dk_dv_loop_seqk_parallel_kernelI23Flash_bwd_kernel_traitsILi256ELi64ELi64ELi8ELi4ELi2ELi2ELb0ELb0EN7cutlass10bfloat16_tE19Flash_kernel_traitsILi256ELi64ELi64ELi8ES3_EELb1ELb0ELb1ELb1ELb0ELb0ELb0EEEvNS_16Flash_bwd_paramsE
        .type           _ZN5flash44flash_bwd_dq_dk_dv_loop_seqk_parallel_kernelI23Flash_bwd_kernel_traitsILi256ELi64ELi64ELi8ELi4ELi2ELi2ELb0ELb0EN7cutlass10bfloat16_tE19Flash_kernel_traitsILi256ELi64ELi64ELi8ES3_EELb1ELb0ELb1ELb1ELb0ELb0ELb0EEEvNS_16Flash_bwd_paramsE,@function
        .size           _ZN5flash44flash_bwd_dq_dk_dv_loop_seqk_parallel_kernelI23Flash_bwd_kernel_traitsILi256ELi64ELi64ELi8ELi4ELi2ELi2ELb0ELb0EN7cutlass10bfloat16_tE19Flash_kernel_traitsILi256ELi64ELi64ELi8ES3_EELb1ELb0ELb1ELb1ELb0ELb0ELb0EEEvNS_16Flash_bwd_paramsE,(.L_x_2050 - _ZN5flash44flash_bwd_dq_dk_dv_loop_seqk_parallel_kernelI23Flash_bwd_kernel_traitsILi256ELi64ELi64ELi8ELi4ELi2ELi2ELb0ELb0EN7cutlass10bfloat16_tE19Flash_kernel_traitsILi256ELi64ELi64ELi8ES3_EELb1ELb0ELb1ELb1ELb0ELb0ELb0EEEvNS_16Flash_bwd_paramsE)
        .other          _ZN5flash44flash_bwd_dq_dk_dv_loop_seqk_parallel_kernelI23Flash_bwd_kernel_traitsILi256ELi64ELi64ELi8ELi4ELi2ELi2ELb0ELb0EN7cutlass10bfloat16_tE19Flash_kernel_traitsILi256ELi64ELi64ELi8ES3_EELb1ELb0ELb1ELb1ELb0ELb0ELb0EEEvNS_16Flash_bwd_paramsE,@"STO_CUDA_ENTRY STV_DEFAULT"
_ZN5flash44flash_bwd_dq_dk_dv_loop_seqk_parallel_kernelI23Flash_bwd_kernel_traitsILi256ELi64ELi64ELi8ELi4ELi2ELi2ELb0ELb0EN7cutlass10bfloat16_tE19Flash_kernel_traitsILi256ELi64ELi64ELi8ES3_EELb1ELb0ELb1ELb1ELb0ELb0ELb0EEEvNS_16Flash_bwd_paramsE:
.text._ZN5flash44flash_bwd_dq_dk_dv_loop_seqk_parallel_kernelI23Flash_bwd_kernel_traitsILi256ELi64ELi64ELi8ELi4ELi2ELi2ELb0ELb0EN7cutlass10bfloat16_tE19Flash_kernel_traitsILi256ELi64ELi64ELi8ES3_EELb1ELb0ELb1ELb1ELb0ELb0ELb0EEEvNS_16Flash_bwd_paramsE:
        /* <DEDUP_REMOVED lines=21> */
[----:B------:R-:W-:-:S02]  /*0150*/  ULDC.U8 UR7, c[0x0][0x328] ;  /* 0x0000ca0000077ab9 */ /* 0x000fc40000000000 */
        /* <DEDUP_REMOVED lines=36> */
[----:B------:R-:W-:Y:S01]  /*03a0*/  UIMAD UR4, UR35, UR13, UR36 ;  /* 0x0000000d230472a4 */ /* 0x000fe2000f8e0224 */
        /* <DEDUP_REMOVED lines=9> */
[C---:B------:R-:W-:Y:S01]  /*0440*/  IMAD.IADD R226, R0.reuse, 0x1, -R2 ;  /* 0x0000000100e27824 */ /* 0x040fe200078e0a02 */
[----:B------:R-:W-:Y:S01]  /*0450*/  SHF.R.S32.HI R2, RZ, 0x3, R11 ;  /* 0x00000003ff027819 */ /* 0x000fe2000001140b */
[----:B------:R-:W-:Y:S01]  /*0460*/  IMAD.IADD R16, R0, 0x1, -R7 ;  /* 0x0000000100107824 */ /* 0x000fe200078e0a07 */
[--C-:B------:R-:W-:Y:S01]  /*0470*/  SHF.R.S32.HI R0, RZ, 0x1f, R6.reuse ;  /* 0x0000001fff007819 */ /* 0x100fe20000011406 */
[----:B------:R-:W-:Y:S01]  /*0480*/  IMAD.IADD R12, R5, 0x1, -R3 ;  /* 0x00000001050c7824 */ /* 0x000fe200078e0a03 */
[----:B------:R-:W-:Y:S01]  /*0490*/  SHF.R.S32.HI R3, RZ, 0x2, R6 ;  /* 0x00000002ff037819 */ /* 0x000fe20000011406 */
[----:B------:R-:W-:Y:S01]  /*04a0*/  IMAD.SHL.U32 R2, R2, 0x40, RZ ;  /* 0x0000004002027824 */ /* 0x000fe200078e00ff */
[----:B------:R-:W-:Y:S01]  /*04b0*/  SHF.R.S32.HI R5, RZ, 0x1f, R9 ;  /* 0x0000001fff057819 */ /* 0x000fe20000011409 */
[----:B------:R-:W-:Y:S01]  /*04c0*/  IMAD.SHL.U32 R223, R12, 0x200, RZ ;  /* 0x000002000cdf7824 */ /* 0x000fe200078e00ff */
[----:B------:R-:W-:Y:S01]  /*04d0*/  LEA.HI R0, R0, R3, RZ, 0x3 ;  /* 0x0000000300007211 */ /* 0x000fe200078f18ff */
[----:B------:R-:W-:Y:S01]  /*04e0*/  STL [R1+0x24], R16 ;  /* 0x0000241001007387 */ /* 0x000fe20000100800 */
[----:B------:R-:W-:Y:S01]  /*04f0*/  SHF.R.S32.HI R6, RZ, 0x7, R13 ;  /* 0x00000007ff067819 */ /* 0x000fe2000001140d */
[----:B------:R-:W-:Y:S01]  /*0500*/  @!UP5 UIMAD UR6, UR35, UR14, UR36 ;  /* 0x0000000e2306d2a4 */ /* 0x000fe2000f8e0224 */
[----:B------:R-:W-:Y:S01]  /*0510*/  LOP3.LUT R0, R0, 0xfffffff8, RZ, 0xc0, !PT ;  /* 0xfffffff800007812 */ /* 0x000fe200078ec0ff */
[----:B------:R-:W-:Y:S01]  /*0520*/  USHF.L.U32 UR48, UR49, 0x6, URZ ;  /* 0x0000000631307899 */ /* 0x000fe2000800063f */
        /* <DEDUP_REMOVED lines=8> */
[----:B------:R-:W-:Y:S01]  /*05b0*/  LOP3.LUT R2, R0, 0x38, R242, 0xf8, !PT ;  /* 0x0000003800027812 */ /* 0x000fe200078ef8f2 */
[----:B------:R-:W-:Y:S01]  /*05c0*/  ULDC UR54, c[0x0][0x224] ;  /* 0x0000890000367ab9 */ /* 0x000fe20000000800 */
[----:B------:R-:W-:Y:S01]  /*05d0*/  SHF.R.U32.HI R0, RZ, 0x3, R0 ;  /* 0x00000003ff007819 */ /* 0x000fe20000011600 */
[----:B------:R-:W-:Y:S01]  /*05e0*/  @UP5 UIMAD UR58, UR35, UR53, URZ ;  /* 0x00000035233a52a4 */ /* 0x000fe2000f8e023f */
[----:B------:R-:W-:Y:S01]  /*05f0*/  LEA.HI R244, R3, R10, RZ, 0x2 ;  /* 0x0000000a03f47211 */ /* 0x000fe200078f10ff */
[----:B------:R-:W-:Y:S01]  /*0600*/  UMOV UR40, URZ ;  /* 0x0000003f00287c82 */ /* 0x000fe20008000000 */
[----:B------:R-:W-:Y:S01]  /*0610*/  LEA.HI R10, R5, R9, RZ, 0x3 ;  /* 0x00000009050a7211 */ /* 0x000fe200078f18ff */
[----:B------:R-:W-:Y:S01]  /*0620*/  IMAD.U32 R5, RZ, RZ, UR15 ;  /* 0x0000000fff057e24 */ /* 0x000fe2000f8e00ff */
[----:B------:R-:W-:Y:S01]  /*0630*/  LOP3.LUT R7, R2, R0, RZ, 0x3c, !PT ;  /* 0x0000000002077212 */ /* 0x000fe200078e3cff */
[----:B------:R-:W-:Y:S01]  /*0640*/  IMAD.SHL.U32 R0, R8, 0x40, RZ ;  /* 0x0000004008007824 */ /* 0x000fe200078e00ff */
[----:B------:R-:W-:Y:S01]  /*0650*/  LOP3.LUT R2, R10, 0xfffffff8, RZ, 0xc0, !PT ;  /* 0xfffffff80a027812 */ /* 0x000fe200078ec0ff */
[----:B------:R-:W-:Y:S01]  /*0660*/  ULDC.64 UR8, c[0x0][0x118] ;  /* 0x0000460000087ab9 */ /* 0x000fe20000000a00 */
[----:B------:R-:W-:Y:S01]  /*0670*/  LOP3.LUT R3, R4, 0x1, RZ, 0xc0, !PT ;  /* 0x0000000104037812 */ /* 0x000fe200078ec0ff */
[----:B------:R-:W-:Y:S01]  /*0680*/  ULDC UR42, c[0x0][0x2e8] ;  /* 0x0000ba00002a7ab9 */ /* 0x000fe20000000800 */
[----:B------:R-:W-:Y:S01]  /*0690*/  LOP3.LUT R0, R0, 0x1c0, RZ, 0xc0, !PT ;  /* 0x000001c000007812 */ /* 0x000fe200078ec0ff */
[----:B------:R-:W-:Y:S01]  /*06a0*/  IMAD.IADD R9, R9, 0x1, -R2 ;  /* 0x0000000109097824 */ /* 0x000fe200078e0a02 */
[----:B------:R-:W-:Y:S01]  /*06b0*/  ISETP.NE.U32.AND P0, PT, R3, 0x1, PT ;  /* 0x000000010300780c */ /* 0x000fe20003f05070 */
[----:B------:R-:W-:Y:S01]  /*06c0*/  IMAD.SHL.U32 R2, R226, 0x10, RZ ;  /* 0x00000010e2027824 */ /* 0x000fe200078e00ff */
[----:B------:R-:W-:Y:S01]  /*06d0*/  LOP3.LUT R219, R0, 0x8, R11, 0xf8, !PT ;  /* 0x0000000800db7812 */ /* 0x000fe200078ef80b */
[C---:B------:R-:W-:Y:S01]  /*06e0*/  IMAD.SHL.U32 R3, R4.reuse, 0x40, RZ ;  /* 0x0000004004037824 */ /* 0x040fe200078e00ff */
[----:B------:R-:W-:Y:S01]  /*06f0*/  R2P PR, R4, 0x6 ;  /* 0x0000000604007804 */ /* 0x000fe20000000000 */
[----:B------:R-:W-:Y:S01]  /*0700*/  ULOP3.LUT UR60, UR36, UR60, URZ, 0x3c, !UPT ;  /* 0x0000003c243c7292 */ /* 0x000fe2000f8e3c3f */
[----:B------:R-:W-:Y:S01]  /*0710*/  LOP3.LUT R5, R0, 0x10, R2, 0xf8, !PT ;  /* 0x0000001000057812 */ /* 0x000fe200078ef802 */
[C---:B------:R-:W-:Y:S01]  /*0720*/  IMAD R2, R6.reuse, 0x800, R223 ;  /* 0x0000080006027824 */ /* 0x040fe200078e02df */
[----:B------:R-:W-:Y:S01]  /*0730*/  SHF.R.U32.HI R0, RZ, 0x3, R0 ;  /* 0x00000003ff007819 */ /* 0x000fe20000011600 */
[----:B------:R-:W-:Y:S01]  /*0740*/  USHF.R.S32.HI UR61, URZ, 0x1f, UR36 ;  /* 0x0000001f3f3d7899 */ /* 0x000fe20008011424 */
[----:B------:R-:W-:Y:S01]  /*0750*/  LOP3.LUT R5, R5, 0x8, R11, 0xf8, !PT ;  /* 0x0000000805057812 */ /* 0x000fe200078ef80b */
[----:B------:R-:W-:Y:S01]  /*0760*/  UIMAD.WIDE.U32 UR44, UR38, UR46, URZ ;  /* 0x0000002e262c72a5 */ /* 0x000fe2000f8e003f */
[----:B------:R-:W-:Y:S01]  /*0770*/  LOP3.LUT R219, R219, R0, RZ, 0x3c, !PT ;  /* 0x00000000dbdb7212 */ /* 0x000fe200078e3cff */
[----:B------:R-:W-:Y:S01]  /*0780*/  UIMAD UR55, UR39, UR46, URZ ;  /* 0x0000002e273772a4 */ /* 0x000fe2000f8e023f */
        /* <DEDUP_REMOVED lines=8> */
[----:B------:R-:W-:Y:S01]  /*0810*/  SEL R217, R217, 0xffffffe0, !P3 ;  /* 0xffffffe0d9d97807 */ /* 0x000fe20005800000 */
[----:B------:R-:W-:Y:S01]  /*0820*/  IMAD R4, R2, 0x200, R7 ;  /* 0x0000020002047824 */ /* 0x000fe200078e0207 */
[----:B------:R-:W-:Y:S01]  /*0830*/  SEL R222, R222, 0xffffffc0, !P4 ;  /* 0xffffffc0dede7807 */ /* 0x000fe20006000000 */
[----:B------:R-:W-:Y:S01]  /*0840*/  IMAD.SHL.U32 R2, R2, 0x8, RZ ;  /* 0x0000000802027824 */ /* 0x000fe200078e00ff */
[----:B------:R-:W-:Y:S01]  /*0850*/  SEL R247, R247, 0x10, !P0 ;  /* 0x00000010f7f77807 */ /* 0x000fe20004000000 */
[----:B------:R-:W-:Y:S01]  /*0860*/  IMAD.U32 R7, RZ, RZ, UR7 ;  /* 0x00000007ff077e24 */ /* 0x000fe2000f8e00ff */
[----:B------:R1:W-:Y:S01]  /*0870*/  STL [R1+0x28], R4 ;  /* 0x0000280401007387 */ /* 0x0003e20000100800 */
[C---:B------:R-:W-:Y:S01]  /*0880*/  IMAD R217, R219.reuse, 0x2, R217 ;  /* 0x00000002dbd97824 */ /* 0x040fe200078e02d9 */
[----:B------:R-:W-:Y:S01]  /*0890*/  LOP3.LUT R2, R2, 0x18, RZ, 0xc0, !PT ;  /* 0x0000001802027812 */ /* 0x000fe200078ec0ff */
[----:B------:R-:W-:Y:S01]  /*08a0*/  IMAD R219, R219, 0x2, R222 ;  /* 0x00000002dbdb7824 */ /* 0x000fe200078e02de */
[----:B------:R-:W-:Y:S01]  /*08b0*/  SHF.R.S32.HI R244, RZ, 0x2, R244 ;  /* 0x00000002fff47819 */ /* 0x000fe200000114f4 */
[----:B------:R-:W-:Y:S01]  /*08c0*/  IMAD.IADD R218, R222, 0x1, R217 ;  /* 0x00000001deda7824 */ /* 0x000fe200078e02d9 */
[C---:B------:R-:W-:Y:S01]  /*08d0*/  IADD3 R252, R242.reuse, 0x40, RZ ;  /* 0x00000040f2fc7810 */ /* 0x040fe20007ffe0ff */
[C---:B------:R-:W-:Y:S01]  /*08e0*/  IMAD R222, R223.reuse, 0x2, R222 ;  /* 0x00000002dfde7824 */ /* 0x040fe200078e02de */
[----:B------:R-:W-:Y:S01]  /*08f0*/  IADD3 R251, R242, 0x80, RZ ;  /* 0x00000080f2fb7810 */ /* 0x000fe20007ffe0ff */
[----:B------:R-:W-:Y:S01]  /*0900*/  IMAD R244, R16, 0x10, R244 ;  /* 0x0000001010f47824 */ /* 0x000fe200078e02f4 */
        /* <DEDUP_REMOVED lines=13> */
[----:B------:R-:W-:Y:S02]  /*09e0*/  IMAD R2, R16, 0x400, R0 ;  /* 0x0000040010027824 */ /* 0x000fe400078e0200 */
[----:B------:R-:W-:-:S02]  /*09f0*/  IMAD.SHL.U32 R4, R9, 0x40, RZ ;  /* 0x0000004009047824 */ /* 0x000fc400078e00ff */
        /* <DEDUP_REMOVED lines=12> */
[----:B------:R-:W-:Y:S01]  /*0ac0*/  LOP3.LUT R2, R5, R2, RZ, 0x3c, !PT ;  /* 0x0000000205027212 */ /* 0x000fe200078e3cff */
[--C-:B------:R-:W-:Y:S01]  /*0ad0*/  IMAD R4, R16, 0x400, R0.reuse ;  /* 0x0000040010047824 */ /* 0x100fe200078e0200 */
[----:B------:R-:W-:Y:S01]  /*0ae0*/  LOP3.LUT R231, R3, R0, RZ, 0xfc, !PT ;  /* 0x0000000003e77212 */ /* 0x000fe200078efcff */
[----:B------:R-:W-:Y:S01]  /*0af0*/  IMAD R226, R226, 0x400, R0 ;  /* 0x00000400e2e27824 */ /* 0x000fe200078e0200 */
[----:B------:R-:W-:Y:S01]  /*0b00*/  IADD3 R0, R242, 0xc0, RZ ;  /* 0x000000c0f2007810 */ /* 0x000fe20007ffe0ff */
[----:B------:R-:W-:Y:S01]  /*0b10*/  IMAD.IADD R230, R4, 0x1, R2 ;  /* 0x0000000104e67824 */ /* 0x000fe200078e0202 */
[----:B------:R-:W-:Y:S01]  /*0b20*/  IADD3 R246, R245, 0x20, RZ ;  /* 0x00000020f5f67810 */ /* 0x000fe20007ffe0ff */
[----:B------:R-:W-:Y:S01]  /*0b30*/  IMAD.IADD R226, R2, 0x1, R226 ;  /* 0x0000000102e27824 */ /* 0x000fe200078e02e2 */
[----:B------:R-:W-:Y:S01]  /*0b40*/  LEA R2, R7, 0x18000, 0x1 ;  /* 0x0001800007027811 */ /* 0x000fe200078e08ff */
[----:B------:R1:W-:Y:S01]  /*0b50*/  STL [R1], R0 ;  /* 0x0000000001007387 */ /* 0x0003e20000100800 */
[----:B------:R-:W-:-:S02]  /*0b60*/  @P1 IADD3 R246, R245, -0x20, RZ ;  /* 0xffffffe0f5f61810 */ /* 0x000fc40007ffe0ff */
[----:B------:R-:W-:Y:S01]  /*0b70*/  LEA R226, R226, 0x28000, 0x1 ;  /* 0x00028000e2e27811 */ /* 0x000fe200078e08ff */
[----:B------:R2:W-:Y:S02]  /*0b80*/  STL [R1+0x4], R2 ;  /* 0x0000040201007387 */ /* 0x0005e40000100800 */
[----:B------:R-:W-:Y:S01]  /*0b90*/  IMAD.IADD R247, R247, 0x1, R246 ;  /* 0x00000001f7f77824 */ /* 0x000fe200078e02f6 */
[C---:B-1----:R-:W-:Y:S02]  /*0ba0*/  IADD3 R0, R2.reuse, 0x40, RZ ;  /* 0x0000004002007810 */ /* 0x042fe40007ffe0ff */
[----:B------:R-:W-:-:S05]  /*0bb0*/  @P2 IADD3 R0, R2, -0x40, RZ ;  /* 0xffffffc002002810 */ /* 0x000fca0007ffe0ff */
[----:B------:R2:W-:Y:S02]  /*0bc0*/  STL [R1+0x8], R0 ;  /* 0x0000080001007387 */ /* 0x0005e40000100800 */
.L_x_1923:
        /* <DEDUP_REMOVED lines=66> */
.L_x_1875:
        /* <DEDUP_REMOVED lines=28> */
[----:B------:R-:W-:Y:S02]  /*11b0*/  ULDC UR17, c[0x0][0x2e4] ;  /* 0x0000b90000117ab9 */ /* 0x000fe40000000800 */
[----:B------:R-:W-:Y:S02]  /*11c0*/  USEL UR33, UR6, UR4, !UP3 ;  /* 0x0000000406217287 */ /* 0x000fe4000d800000 */
[----:B------:R-:W-:Y:S02]  /*11d0*/  UIADD3 UR6, UR15, 0x40, UR22 ;  /* 0x000000400f067890 */ /* 0x000fe4000fffe016 */
[----:B------:R-:W-:Y:S02]  /*11e0*/  UIMAD UR4, UR14, UR11, URZ ;  /* 0x0000000b0e0472a4 */ /* 0x000fe4000f8e023f */
[----:B------:R-:W-:-:S02]  /*11f0*/  UIADD3 UR6, UR6, UR17, -UR12 ;  /* 0x0000001106067290 */ /* 0x000fc4000fffe80c */
[----:B------:R-:W-:Y:S02]  /*1200*/  UIADD3 UR32, UR7, UR13, URZ ;  /* 0x0000000d07207290 */ /* 0x000fe4000fffe03f */
        /* <DEDUP_REMOVED lines=33> */
.L_x_1877:
        /* <DEDUP_REMOVED lines=43> */
.L_x_1878:
        /* <DEDUP_REMOVED lines=45> */
.L_x_1879:
[----:B------:R-:W-:-:S04]  /*19a0*/  UMOV UR11, UR54 ;  /* 0x00000036000b7c82 */ /* 0x000fc80008000000 */
.L_x_1880:
[----:B------:R-:W-:Y:S01]  /*19b0*/  UIADD3 UR4, UP4, UP3, UR4, UR48, UR50 ;  /* 0x0000003004047290 */ /* 0x000fe2000fb9e032 */
[----:B------:R-:W-:Y:S01]  /*19c0*/  LEA.HI R2, R23, R24, RZ, 0x5 ;  /* 0x0000001817027211 */ /* 0x000fe200078f28ff */
[----:B------:R-:W-:Y:S01]  /*19d0*/  UIADD3 UR16, UR17, UR16, URZ ;  /* 0x0000001011107290 */ /* 0x000fe2000fffe03f */
[----:B------:R-:W-:Y:S01]  /*19e0*/  IADD3 R9, P0, R12, UR17, RZ ;  /* 0x000000110c097c10 */ /* 0x000fe2000ff1e0ff */
[----:B------:R-:W-:Y:S01]  /*19f0*/  UIADD3 UR14, UP2, UP1, UR18, UR4, UR19 ;  /* 0x00000004120e7290 */ /* 0x000fe2000f95e013 */
[----:B------:R-:W-:Y:S01]  /*1a00*/  LOP3.LUT R0, R2, 0xffffffe0, RZ, 0xc0, !PT ;  /* 0xffffffe002007812 */ /* 0x000fe200078ec0ff */
[----:B------:R-:W-:Y:S01]  /*1a10*/  UIADD3.X UR4, UR7, UR52, UR57, UP4, UP3 ;  /* 0x0000003407047290 */ /* 0x000fe2000a7e6439 */
[----:B------:R-:W-:Y:S01]  /*1a20*/  IMAD.U32 R4, RZ, RZ, UR17 ;  /* 0x00000011ff047e24 */ /* 0x000fe2000f8e00ff */
[----:B------:R-:W-:Y:S01]  /*1a30*/  ULDC.64 UR18, c[0x0][0x3c8] ;  /* 0x0000f20000127ab9 */ /* 0x000fe20000000a00 */
[----:B------:R-:W-:Y:S01]  /*1a40*/  SHF.R.S32.HI R2, RZ, 0x5, R2 ;  /* 0x00000005ff027819 */ /* 0x000fe20000011402 */
[----:B------:R-:W-:Y:S01]  /*1a50*/  UIADD3.X UR13, UR10, UR4, UR13, UP2, UP1 ;  /* 0x000000040a0d7290 */ /* 0x000fe200097e240d */
[----:B------:R-:W-:Y:S01]  /*1a60*/  IMAD.IADD R19, R24, 0x1, -R0 ;  /* 0x0000000118137824 */ /* 0x000fe200078e0a00 */
[----:B------:R-:W-:Y:S01]  /*1a70*/  IADD3.X R13, R21, UR21, RZ, P0, !PT ;  /* 0x00000015150d7c10 */ /* 0x000fe200087fe4ff */
[----:B------:R-:W-:Y:S01]  /*1a80*/  ULDC.64 UR4, c[0x0][0x1a8] ;  /* 0x00006a0000047ab9 */ /* 0x000fe20000000a00 */
[----:B------:R-:W-:Y:S01]  /*1a90*/  SHF.R.S32.HI R243, RZ, 0x1f, R242 ;  /* 0x0000001ffff37819 */ /* 0x000fe200000114f2 */
[----:B------:R-:W-:Y:S01]  /*1aa0*/  UIMAD UR4, UR61, UR4, URZ ;  /* 0x000000043d0472a4 */ /* 0x000fe2000f8e023f */
[----:B------:R-:W-:Y:S01]  /*1ab0*/  IMAD R0, R2, UR49, R19 ;  /* 0x0000003102007c24 */ /* 0x000fe2000f8e0213 */
[----:B------:R-:W-:Y:S01]  /*1ac0*/  IADD3 R2, P2, R242, UR23, RZ ;  /* 0x00000017f2027c10 */ /* 0x000fe2000ff5e0ff */
[----:B------:R-:W-:Y:S01]  /*1ad0*/  IMAD.U32 R7, RZ, RZ, UR36 ;  /* 0x00000024ff077e24 */ /* 0x000fe2000f8e00ff */
[----:B------:R-:W-:Y:S01]  /*1ae0*/  UIMAD UR7, UR36, UR5, UR4 ;  /* 0x00000005240772a4 */ /* 0x000fe2000f8e0204 */
[----:B------:R-:W-:Y:S01]  /*1af0*/  IMAD.U32 R10, RZ, RZ, UR36 ;  /* 0x00000024ff0a7e24 */ /* 0x000fe2000f8e00ff */
[----:B------:R-:W-:Y:S01]  /*1b00*/  IADD3.X R3, R243, UR26, RZ, P2, !PT ;  /* 0x0000001af3037c10 */ /* 0x000fe200097fe4ff */
[----:B------:R-:W-:Y:S01]  /*1b10*/  ULDC.64 UR4, c[0x0][0x370] ;  /* 0x0000dc0000047ab9 */ /* 0x000fe20000000a00 */
[----:B------:R-:W-:Y:S01]  /*1b20*/  IADD3 R8, P0, R0, UR14, RZ ;  /* 0x0000000e00087c10 */ /* 0x000fe2000ff1e0ff */
[----:B------:R-:W-:Y:S01]  /*1b30*/  UIMAD UR4, UR21, UR4, URZ ;  /* 0x00000004150472a4 */ /* 0x000fe2000f8e023f */
[----:B------:R-:W-:Y:S01]  /*1b40*/  BSSY B1, `(.L_x_1876) ;  /* 0x0000a0c000017945 */ /* 0x000fe20003800000 */
[----:B------:R-:W-:Y:S01]  /*1b50*/  IMAD.WIDE.U32 R2, R4, c[0x0][0x370], R2 ;  /* 0x0000dc0004027a25 */ /* 0x000fe200078e0002 */
[----:B------:R-:W-:Y:S01]  /*1b60*/  LEA.HI.X.SX32 R15, R0, UR13, 0x1, P0 ;  /* 0x0000000d000f7c11 */ /* 0x000fe200080f0eff */
[----:B------:R-:W-:-:S02]  /*1b70*/  UIMAD UR10, UR17, UR5, UR4 ;  /* 0x00000005110a72a4 */ /* 0x000fc4000f8e0204 */
[----:B------:R-:W-:Y:S01]  /*1b80*/  IMAD R0, R13, c[0x0][0x190], RZ ;  /* 0x000064000d007a24 */ /* 0x000fe200078e02ff */
[----:B------:R-:W-:Y:S01]  /*1b90*/  ULDC.64 UR4, c[0x0][0x378] ;  /* 0x0000de0000047ab9 */ /* 0x000fe20000000a00 */
[----:B------:R-:W-:Y:S01]  /*1ba0*/  IMAD.WIDE.U32 R4, R9, c[0x0][0x190], R242 ;  /* 0x0000640009047a25 */ /* 0x000fe200078e00f2 */
[----:B------:R-:W-:Y:S01]  /*1bb0*/  UIMAD UR4, UR61, UR4, URZ ;  /* 0x000000043d0472a4 */ /* 0x000fe2000f8e023f */
[----:B------:R-:W-:Y:S01]  /*1bc0*/  IADD3 R3, R3, UR10, RZ ;  /* 0x0000000a03037c10 */ /* 0x000fe2000fffe0ff */
[----:B------:R-:W-:Y:S01]  /*1bd0*/  UIADD3 UR10, UR34, -0x1, URZ ;  /* 0xffffffff220a7890 */ /* 0x000fe2000fffe03f */
[----:B------:R-:W-:Y:S01]  /*1be0*/  IMAD R16, R9, c[0x0][0x194], R0 ;  /* 0x0000650009107a24 */ /* 0x000fe200078e0200 */
[----:B------:R-:W-:Y:S01]  /*1bf0*/  UIMAD UR6, UR36, UR5, UR4 ;  /* 0x00000005240672a4 */ /* 0x000fe2000f8e0204 */
[----:B------:R-:W-:Y:S01]  /*1c00*/  IADD3 R6, P0, R4, UR33, RZ ;  /* 0x0000002104067c10 */ /* 0x000fe2000ff1e0ff */
[----:B------:R-:W-:Y:S01]  /*1c10*/  UIADD3 UR4, UR17, UR11, URZ ;  /* 0x0000000b11047290 */ /* 0x000fe2000fffe03f */
[----:B------:R-:W-:-:S02]  /*1c20*/  IMAD.WIDE.U32 R2, R7, c[0x0][0x378], R2 ;  /* 0x0000de0007027a25 */ /* 0x000fc400078e0002 */
[----:B------:R-:W-:Y:S01]  /*1c30*/  UMOV UR11, 0x4 ;  /* 0x00000004000b7882 */ /* 0x000fe20000000000 */
[----:B------:R-:W-:Y:S01]  /*1c40*/  IADD3.X R7, R5, UR32, R16, P0, !PT ;  /* 0x0000002005077c10 */ /* 0x000fe200087fe410 */
[----:B------:R-:W-:Y:S01]  /*1c50*/  UIMAD.WIDE UR4, UR4, UR11, UR18 ;  /* 0x0000000b040472a5 */ /* 0x000fe2000f8e0212 */
[C---:B------:R-:W-:Y:S01]  /*1c60*/  LEA R232, P0, R8.reuse, c[0x0][0x350], 0x2 ;  /* 0x0000d40008e87a11 */ /* 0x040fe200078010ff */
[----:B------:R-:W-:Y:S01]  /*1c70*/  UIADD3 UR18, UR22, UR15, URZ ;  /* 0x0000000f16127290 */ /* 0x000fe2000fffe03f */
[----:B------:R-:W-:Y:S01]  /*1c80*/  IADD3 R5, R3, UR6, RZ ;  /* 0x0000000603057c10 */ /* 0x000fe2000fffe0ff */
[----:B------:R-:W-:Y:S01]  /*1c90*/  ULDC UR17, c[0x0][0x2e8] ;  /* 0x0000ba0000117ab9 */ /* 0x000fe20000000800 */
[----:B------:R-:W-:Y:S01]  /*1ca0*/  LEA.HI.X R233, R8, c[0x0][0x354], R15, 0x2, P0 ;  /* 0x0000d50008e97a11 */ /* 0x000fe200000f140f */
[----:B------:R-:W-:Y:S01]  /*1cb0*/  IMAD R0, R21, c[0x0][0x370], RZ ;  /* 0x0000dc0015007a24 */ /* 0x000fe200078e02ff */
[----:B------:R-:W-:Y:S01]  /*1cc0*/  UMOV UR20, UR4 ;  /* 0x0000000400147c82 */ /* 0x000fe20008000000 */
[----:B------:R-:W-:Y:S01]  /*1cd0*/  IMAD.MOV.U32 R4, RZ, RZ, R2 ;  /* 0x000000ffff047224 */ /* 0x000fe200078e0002 */
[----:B------:R-:W-:Y:S01]  /*1ce0*/  UIADD3 UR4, UR18, -UR17, -UR12 ;  /* 0x8000001112047290 */ /* 0x000fe2000fffe80c */
[----:B------:R-:W-:Y:S01]  /*1cf0*/  IMAD.WIDE.U32 R10, R10, c[0x0][0x1a8], R6 ;  /* 0x00006a000a0a7a25 */ /* 0x000fe200078e0006 */
[----:B------:R-:W-:-:S02]  /*1d00*/  UMOV UR19, UR5 ;  /* 0x0000000500137c82 */ /* 0x000fc40008000000 */
[----:B------:R-:W-:Y:S01]  /*1d10*/  USHF.R.S32.HI UR21, URZ, 0x1f, UR4 ;  /* 0x0000001f3f157899 */ /* 0x000fe20008011404 */
[C---:B------:R-:W-:Y:S01]  /*1d20*/  IMAD R0, R12.reuse, c[0x0][0x374], R0 ;  /* 0x0000dd000c007a24 */ /* 0x040fe200078e0200 */
[----:B------:R-:W-:Y:S01]  /*1d30*/  IADD3 R15, R11, UR7, RZ ;  /* 0x000000070b0f7c10 */ /* 0x000fe2000fffe0ff */
[----:B------:R-:W-:Y:S01]  /*1d40*/  IMAD.WIDE.U32 R4, R12, c[0x0][0x370], R4 ;  /* 0x0000dc000c047a25 */ /* 0x000fe200078e0004 */
[----:B------:R-:W-:Y:S01]  /*1d50*/  ULEA.HI UR21, UR21, UR4, URZ, 0x6 ;  /* 0x0000000415157291 */ /* 0x000fe2000f8f303f */
[----:B------:R-:W-:Y:S02]  /*1d60*/  LEA R239, P3, R10, c[0x0][0x160], 0x1 ;  /* 0x000058000aef7a11 */ /* 0x000fe400078608ff */
[----:B------:R-:W-:Y:S01]  /*1d70*/  IMAD.IADD R8, R5, 0x1, R0 ;  /* 0x0000000105087824 */ /* 0x000fe200078e0200 */
[----:B------:R-:W-:Y:S01]  /*1d80*/  USHF.R.S32.HI UR21, URZ, 0x6, UR21 ;  /* 0x000000063f157899 */ /* 0x000fe20008011415 */
[----:B------:R-:W-:Y:S01]  /*1d90*/  LEA R238, P2, R4, c[0x0][0x330], 0x1 ;  /* 0x0000cc0004ee7a11 */ /* 0x000fe200078408ff */
[----:B------:R-:W-:Y:S01]  /*1da0*/  ULDC.64 UR4, c[0x0][0x200] ;  /* 0x0000800000047ab9 */ /* 0x000fe20000000a00 */
[----:B------:R-:W-:Y:S01]  /*1db0*/  LEA.HI.X R240, R10, c[0x0][0x164], R15, 0x1, P3 ;  /* 0x000059000af07a11 */ /* 0x000fe200018f0c0f */
[----:B------:R-:W-:Y:S01]  /*1dc0*/  UISETP.LT.AND UP1, UPT, URZ, UR21, UPT ;  /* 0x000000153f00728c */ /* 0x000fe2000bf21270 */
[----:B------:R-:W-:Y:S01]  /*1dd0*/  LEA.HI.X R241, R4, c[0x0][0x334], R8, 0x1, P2 ;  /* 0x0000cd0004f17a11 */ /* 0x000fe200010f0c08 */
[----:B------:R-:W-:-:S02]  /*1de0*/  UIMAD.WIDE UR16, UR16, UR11, UR4 ;  /* 0x0000000b101072a5 */ /* 0x000fc4000f8e0204 */
[----:B------:R-:W-:-:S04]  /*1df0*/  USEL UR21, URZ, UR21, !UP1 ;  /* 0x000000153f157287 */ /* 0x000fc8000c800000 */
[----:B------:R-:W-:-:S06]  /*1e00*/  UISETP.GT.AND UP1, UPT, UR34, UR21, UPT ;  /* 0x000000152200728c */ /* 0x000fcc000bf24270 */
        /* <DEDUP_REMOVED lines=20> */
.L_x_1882:
        /* <DEDUP_REMOVED lines=18> */
.L_x_1883:
[----:B------:R1:W5:Y:S01]  /*2070*/  LDL R10, [R1] ;  /* 0x00000000010a7983 */ /* 0x0003620000100800 */
        /* <DEDUP_REMOVED lines=19> */
[----:B-1----:R-:W-:Y:S01]  /*21b0*/  IMAD R0, R21, c[0x0][0x3a0], RZ ;  /* 0x0000e80015007a24 */ /* 0x002fe200078e02ff */
[----:B------:R-:W-:Y:S01]  /*21c0*/  ISETP.GE.AND P4, PT, R242, c[0x0][0x220], PT ;  /* 0x00008800f2007a0c */ /* 0x000fe20003f86270 */
[----:B------:R-:W-:Y:S01]  /*21d0*/  IMAD.MOV.U32 R2, RZ, RZ, R4 ;  /* 0x000000ffff027224 */ /* 0x000fe200078e0004 */
[----:B------:R-:W-:Y:S01]  /*21e0*/  ISETP.GE.AND P3, PT, R252, c[0x0][0x220], PT ;  /* 0x00008800fc007a0c */ /* 0x000fe20003f66270 */
[----:B------:R-:W-:Y:S01]  /*21f0*/  IMAD.MOV.U32 R3, RZ, RZ, R8 ;  /* 0x000000ffff037224 */ /* 0x000fe200078e0008 */
[----:B------:R-:W-:Y:S01]  /*2200*/  ISETP.GE.AND P2, PT, R251, c[0x0][0x220], PT ;  /* 0x00008800fb007a0c */ /* 0x000fe20003f46270 */
[----:B------:R-:W-:Y:S01]  /*2210*/  IMAD R0, R12, c[0x0][0x3a4], R0 ;  /* 0x0000e9000c007a24 */ /* 0x000fe200078e0200 */
[----:B-----5:R-:W-:Y:S01]  /*2220*/  ISETP.GE.AND P1, PT, R10, c[0x0][0x220], PT ;  /* 0x000088000a007a0c */ /* 0x020fe20003f26270 */
        /* <DEDUP_REMOVED lines=8> */
.L_x_1885:
[----:B-1----:R-:W-:Y:S05]  /*22b0*/  BSYNC B0 ;  /* 0x0000000000007941 */ /* 0x002fea0003800000 */
.L_x_1884:
        /* <DEDUP_REMOVED lines=11> */
[----:B-----5:R-:W-:-:S03]  /*2370*/  ISETP.GE.AND P0, PT, R10, c[0x0][0x220], PT ;  /* 0x000088000a007a0c */ /* 0x020fc60003f06270 */
        /* <DEDUP_REMOVED lines=9> */
.L_x_1887:
[----:B------:R-:W-:Y:S05]  /*2410*/  BSYNC B0 ;  /* 0x0000000000007941 */ /* 0x000fea0003800000 */
.L_x_1886:
        /* <DEDUP_REMOVED lines=31> */
.L_x_1889:
[----:B------:R-:W-:Y:S05]  /*2610*/  BSYNC B0 ;  /* 0x0000000000007941 */ /* 0x000fea0003800000 */
.L_x_1888:
        /* <DEDUP_REMOVED lines=16> */
[----:B-----5:R-:W-:-:S13]  /*2720*/  ISETP.GE.AND P0, PT, R10, c[0x0][0x220], PT ;  /* 0x000088000a007a0c */ /* 0x020fda0003f06270 */
[----:B------:R-:W-:Y:S05]  /*2730*/  @P0 BRA `(.L_x_1890) ;  /* 0x000094c000000947 */ /* 0x000fea0003800000 */
[----:B------:R2:W-:Y:S01]  /*2740*/  STG.E.128 [R2.64+0x180], RZ ;  /* 0x000180ff02007986 */ /* 0x0005e2000c101d08 */
[----:B------:R-:W-:Y:S05]  /*2750*/  BRA `(.L_x_1890) ;  /* 0x000094a000007947 */ /* 0x000fea0003800000 */
.L_x_1881:
        /* <DEDUP_REMOVED lines=16> */
[----:B------:R-:W2:Y:S01]  /*2860*/  LDL R22, [R1] ;  /* 0x0000000001167983 */ /* 0x000ea20000100800 */
        /* <DEDUP_REMOVED lines=8> */
[----:B------:R-:W-:-:S03]  /*28f0*/  ISETP.GE.AND P2, PT, R251, c[0x0][0x220], PT ;  /* 0x00008800fb007a0c */ /* 0x000fc60003f46270 */
        /* <DEDUP_REMOVED lines=23> */
[----:B------:R3:W-:Y:S01]  /*2a70*/  @!P2 LDGSTS.E.BYPASS.LTC128B.128 [R235+0x14000], [R2.64+0x100] ;  /* 0x1400010002ebafae */ /* 0x0007e2000b901d48 */
[----:B--2---:R-:W-:-:S13]  /*2a80*/  ISETP.GE.AND P1, PT, R22, c[0x0][0x220], PT ;  /* 0x0000880016007a0c */ /* 0x004fda0003f26270 */
[----:B------:R3:W-:Y:S01]  /*2a90*/  @P1 STS.128 [R235+0x16000], RZ ;  /* 0x016000ffeb001388 */ /* 0x0007e20000000c00 */
[----:B------:R-:W-:Y:S05]  /*2aa0*/  @P1 BRA `(.L_x_1892) ;  /* 0x0000004000001947 */ /* 0x000fea0003800000 */
[----:B------:R-:W-:Y:S01]  /*2ab0*/  @!PT LDS RZ, [RZ] ;  /* 0x00000000fffff984 */ /* 0x000fe20000000800 */
[----:B------:R-:W-:Y:S01]  /*2ac0*/  @!PT LDS RZ, [RZ] ;  /* 0x00000000fffff984 */ /* 0x000fe20000000800 */
[----:B------:R-:W-:Y:S01]  /*2ad0*/  @!PT LDS RZ, [RZ] ;  /* 0x00000000fffff984 */ /* 0x000fe20000000800 */
[----:B------:R2:W-:Y:S02]  /*2ae0*/  LDGSTS.E.BYPASS.LTC128B.128 [R235+0x16000], [R2.64+0x180] ;  /* 0x1600018002eb7fae */ /* 0x0005e4000b901d48 */
.L_x_1892:
[----:B------:R-:W-:Y:S05]  /*2af0*/  BSYNC B0 ;  /* 0x0000000000007941 */ /* 0x000fea0003800000 */
.L_x_1891:
[----:B------:R-:W-:Y:S01]  /*2b00*/  IADD3 R22, R12, 0x20, RZ ;  /* 0x000000200c167810 */ /* 0x000fe20007ffe0ff */
[----:B------:R-:W-:Y:S01]  /*2b10*/  BSSY B0, `(.L_x_1893) ;  /* 0x0000030000007945 */ /* 0x000fe20003800000 */
[----:B------:R-:W-:Y:S02]  /*2b20*/  IMAD.MOV.U32 R225, RZ, RZ, 0x20 ;  /* 0x00000020ffe17424 */ /* 0x000fe400078e00ff */
[----:B------:R-:W-:-:S13]  /*2b30*/  ISETP.GE.AND P5, PT, R22, UR4, PT ;  /* 0x0000000416007c0c */ /* 0x000fda000bfa6270 */
[----:B------:R4:W-:Y:S04]  /*2b40*/  @P5 STS.128 [R235+0x11000], RZ ;  /* 0x011000ffeb005388 */ /* 0x0009e80000000c00 */
[----:B------:R4:W-:Y:S04]  /*2b50*/  @P5 STS.128 [R235+0x13000], RZ ;  /* 0x013000ffeb005388 */ /* 0x0009e80000000c00 */
[----:B------:R4:W-:Y:S04]  /*2b60*/  @P5 STS.128 [R235+0x15000], RZ ;  /* 0x015000ffeb005388 */ /* 0x0009e80000000c00 */
[----:B------:R4:W-:Y:S01]  /*2b70*/  @P5 STS.128 [R235+0x17000], RZ ;  /* 0x017000ffeb005388 */ /* 0x0009e20000000c00 */
[----:B------:R-:W-:Y:S05]  /*2b80*/  @P5 BRA `(.L_x_1894) ;  /* 0x0000028000005947 */ /* 0x000fea0003800000 */
[----:B------:R-:W5:Y:S01]  /*2b90*/  LDL R13, [R1] ;  /* 0x00000000010d7983 */ /* 0x000f620000100800 */
[----:B------:R-:W-:Y:S01]  /*2ba0*/  ISETP.GE.AND P4, PT, R242, c[0x0][0x220], PT ;  /* 0x00008800f2007a0c */ /* 0x000fe20003f86270 */
[----:B---3--:R-:W-:Y:S01]  /*2bb0*/  IMAD.WIDE.U32 R6, R225, c[0x0][0x370], RZ ;  /* 0x0000dc00e1067a25 */ /* 0x008fe200078e00ff */
[----:B------:R-:W-:-:S02]  /*2bc0*/  ISETP.GE.AND P3, PT, R252, c[0x0][0x220], PT ;  /* 0x00008800fc007a0c */ /* 0x000fc40003f66270 */
[----:B------:R-:W-:Y:S02]  /*2bd0*/  ISETP.GE.AND P2, PT, R251, c[0x0][0x220], PT ;  /* 0x00008800fb007a0c */ /* 0x000fe40003f46270 */
[----:B------:R-:W-:Y:S01]  /*2be0*/  IADD3 R0, P1, R4, R6, RZ ;  /* 0x0000000604007210 */ /* 0x000fe20007f3e0ff */
[----:B------:R-:W-:-:S05]  /*2bf0*/  IMAD R4, R225, c[0x0][0x374], RZ ;  /* 0x0000dd00e1047a24 */ /* 0x000fca00078e02ff */
[----:B------:R-:W-:Y:S01]  /*2c00*/  IADD3.X R8, R8, R7, R4, P1, !PT ;  /* 0x0000000708087210 */ /* 0x000fe20000ffe404 */
[----:B--2---:R-:W-:Y:S01]  /*2c10*/  @!P4 IMAD.MOV.U32 R2, RZ, RZ, c[0x0][0x370] ;  /* 0x0000dc00ff02c624 */ /* 0x004fe200078e00ff */
        /* <DEDUP_REMOVED lines=22> */
[----:B-----5:R-:W-:-:S13]  /*2d80*/  ISETP.GE.AND P0, PT, R13, c[0x0][0x220], PT ;  /* 0x000088000d007a0c */ /* 0x020fda0003f06270 */
        /* <DEDUP_REMOVED lines=8> */
.L_x_1894:
[----:B------:R-:W-:Y:S05]  /*2e10*/  BSYNC B0 ;  /* 0x0000000000007941 */ /* 0x000fea0003800000 */
.L_x_1893:
        /* <DEDUP_REMOVED lines=23> */
.L_x_1896:
[----:B------:R-:W5:Y:S01]  /*2f90*/  LDL R8, [R1] ;  /* 0x0000000001087983 */ /* 0x000f620000100800 */
        /* <DEDUP_REMOVED lines=39> */
[----:B------:R2:W-:Y:S01]  /*3210*/  @!P2 LDGSTS.E.BYPASS.LTC128B.128 [R234+0x4000], [R2.64+0x100] ;  /* 0x0400010002eaafae */ /* 0x0005e2000b901d48 */
[----:B-----5:R-:W-:-:S13]  /*3220*/  ISETP.GE.AND P1, PT, R8, c[0x0][0x220], PT ;  /* 0x0000880008007a0c */ /* 0x020fda0003f26270 */
        /* <DEDUP_REMOVED lines=9> */
.L_x_1897:
[----:B------:R-:W-:Y:S05]  /*32c0*/  BSYNC B0 ;  /* 0x0000000000007941 */ /* 0x000fea0003800000 */
.L_x_1895:
        /* <DEDUP_REMOVED lines=21> */
.L_x_1899:
[----:B------:R-:W2:Y:S01]  /*3420*/  LDL R13, [R1] ;  /* 0x00000000010d7983 */ /* 0x000ea20000100800 */
[----:B------:R-:W-:-:S02]  /*3430*/  ISETP.GE.AND P4, PT, R242, c[0x0][0x220], PT ;  /* 0x00008800f2007a0c */ /* 0x000fc40003f86270 */
[----:B------:R-:W-:Y:S02]  /*3440*/  ISETP.GE.AND P2, PT, R251, c[0x0][0x220], PT ;  /* 0x00008800fb007a0c */ /* 0x000fe40003f46270 */
        /* <DEDUP_REMOVED lines=35> */
[----:B--2---:R-:W-:-:S13]  /*3680*/  ISETP.GE.AND P1, PT, R13, c[0x0][0x220], PT ;  /* 0x000088000d007a0c */ /* 0x004fda0003f26270 */
[----:B------:R3:W-:Y:S04]  /*3690*/  @P1 STS [R234+0x7000], RZ ;  /* 0x007000ffea001388 */ /* 0x0007e80000000800 */
[----:B------:R3:W-:Y:S04]  /*36a0*/  @P1 STS [R234+0x7004], RZ ;  /* 0x007004ffea001388 */ /* 0x0007e80000000800 */
[----:B------:R3:W-:Y:S04]  /*36b0*/  @P1 STS [R234+0x7008], RZ ;  /* 0x007008ffea001388 */ /* 0x0007e80000000800 */
[----:B------:R3:W-:Y:S01]  /*36c0*/  @P1 STS [R234+0x700c], RZ ;  /* 0x00700cffea001388 */ /* 0x0007e20000000800 */
[----:B------:R-:W-:Y:S05]  /*36d0*/  @P1 BRA `(.L_x_1900) ;  /* 0x0000006000001947 */ /* 0x000fea0003800000 */
[----:B---3--:R-:W-:-:S04]  /*36e0*/  LEA R2, P1, R0, c[0x0][0x160], 0x1 ;  /* 0x0000580000027a11 */ /* 0x008fc800078208ff */
[----:B------:R-:W-:-:S05]  /*36f0*/  LEA.HI.X R3, R0, c[0x0][0x164], R8, 0x1, P1 ;  /* 0x0000590000037a11 */ /* 0x000fca00008f0c08 */
[----:B------:R-:W-:Y:S01]  /*3700*/  @!PT LDS RZ, [RZ] ;  /* 0x00000000fffff984 */ /* 0x000fe20000000800 */
[----:B------:R-:W-:Y:S01]  /*3710*/  @!PT LDS RZ, [RZ] ;  /* 0x00000000fffff984 */ /* 0x000fe20000000800 */
[----:B------:R-:W-:Y:S01]  /*3720*/  @!PT LDS RZ, [RZ] ;  /* 0x00000000fffff984 */ /* 0x000fe20000000800 */
[----:B------:R2:W-:Y:S04]  /*3730*/  LDGSTS.E.BYPASS.LTC128B.128 [R234+0x7000], [R2.64+0x180] ;  /* 0x0700018002ea7fae */ /* 0x0005e8000b901d48 */
.L_x_1900:
[----:B------:R-:W-:Y:S05]  /*3740*/  BSYNC B0 ;  /* 0x0000000000007941 */ /* 0x000fea0003800000 */
.L_x_1898:
[C---:B------:R-:W-:Y:S01]  /*3750*/  IADD3 R0, R244.reuse, 0x8, RZ ;  /* 0x00000008f4007810 */ /* 0x040fe20007ffe0ff */
[----:B------:R-:W-:Y:S01]  /*3760*/  USHF.R.S32.HI UR5, URZ, 0x1f, UR22 ;  /* 0x0000001f3f057899 */ /* 0x000fe20008011416 */
[----:B------:R-:W-:Y:S01]  /*3770*/  ISETP.GE.AND P2, PT, R244, UR4, PT ;  /* 0x00000004f4007c0c */ /* 0x000fe2000bf46270 */
        /* <DEDUP_REMOVED lines=27> */
[----:B---3--:R-:W2:Y:S01]  /*3930*/  LDL R25, [R1] ;  /* 0x0000000001197983 */ /* 0x008ea20000100800 */
        /* <DEDUP_REMOVED lines=21> */
[----:B------:R-:W-:Y:S02]  /*3a90*/  IADD3 R0, R13, R5, RZ ;  /* 0x000000050d007210 */ /* 0x000fe40007ffe0ff */
        /* <DEDUP_REMOVED lines=23> */
.L_x_1902:
[----:B---3--:R-:W-:Y:S05]  /*3c10*/  BSYNC B0 ;  /* 0x0000000000007941 */ /* 0x008fea0003800000 */
.L_x_1901:
[----:B------:R-:W-:Y:S01]  /*3c20*/  ISETP.GE.AND P5, PT, R22, UR4, PT ;  /* 0x0000000416007c0c */ /* 0x000fe2000bfa6270 */
[----:B------:R-:W-:-:S12]  /*3c30*/  BSSY B0, `(.L_x_1903) ;  /* 0x0000037000007945 */ /* 0x000fd80003800000 */
[----:B------:R3:W-:Y:S04]  /*3c40*/  @P5 STS.128 [R235+0x19000], RZ ;  /* 0x019000ffeb005388 */ /* 0x0007e80000000c00 */
[----:B------:R3:W-:Y:S04]  /*3c50*/  @P5 STS.128 [R235+0x1b000], RZ ;  /* 0x01b000ffeb005388 */ /* 0x0007e80000000c00 */
[----:B------:R3:W-:Y:S04]  /*3c60*/  @P5 STS.128 [R235+0x1d000], RZ ;  /* 0x01d000ffeb005388 */ /* 0x0007e80000000c00 */
[----:B------:R3:W-:Y:S01]  /*3c70*/  @P5 STS.128 [R235+0x1f000], RZ ;  /* 0x01f000ffeb005388 */ /* 0x0007e20000000c00 */
[----:B------:R-:W-:Y:S05]  /*3c80*/  @P5 BRA `(.L_x_1904) ;  /* 0x0000031000005947 */ /* 0x000fea0003800000 */
[----:B--2---:R-:W2:Y:S01]  /*3c90*/  LDL R10, [R1] ;  /* 0x00000000010a7983 */ /* 0x004ea20000100800 */
[----:B------:R-:W-:Y:S01]  /*3ca0*/  IADD3 R0, P1, R17, 0x20, RZ ;  /* 0x0000002011007810 */ /* 0x000fe20007f3e0ff */
[----:B------:R-:W-:Y:S01]  /*3cb0*/  IMAD.U32 R3, RZ, RZ, UR29 ;  /* 0x0000001dff037e24 */ /* 0x000fe2000f8e00ff */
        /* <DEDUP_REMOVED lines=24> */
[----:B------:R-:W-:-:S05]  /*3e40*/  @!P4 LEA.HI.X R7, R8, c[0x0][0x16c], R0, 0x1, P1 ;  /* 0x00005b000807ca11 */ /* 0x000fca00008f0c00 */
        /* <DEDUP_REMOVED lines=21> */
.L_x_1904:
[----:B------:R-:W-:Y:S05]  /*3fa0*/  BSYNC B0 ;  /* 0x0000000000007941 */ /* 0x000fea0003800000 */
.L_x_1903:
[----:B------:R-:W-:Y:S01]  /*3fb0*/  ULDC.64 UR6, c[0x0][0x1a0] ;  /* 0x0000680000067ab9 */ /* 0x000fe20000000a00 */
[----:B------:R1:W-:Y:S01]  /*3fc0*/  @P6 STS.128 [R235+0x20000], RZ ;  /* 0x020000ffeb006388 */ /* 0x0003e20000000c00 */
[----:B------:R-:W-:Y:S01]  /*3fd0*/  UIMAD UR4, UR5, UR6, URZ ;  /* 0x00000006050472a4 */ /* 0x000fe2000f8e023f */
[----:B-12---:R-:W-:Y:S01]  /*3fe0*/  IMAD.WIDE.U32 R2, R16, c[0x0][0x1a0], R242 ;  /* 0x0000680010027a25 */ /* 0x006fe200078e00f2 */
[----:B------:R-:W-:Y:S01]  /*3ff0*/  BSSY B0, `(.L_x_1905) ;  /* 0x000003b000007945 */ /* 0x000fe20003800000 */
[----:B------:R1:W-:Y:S01]  /*4000*/  @P6 STS.128 [R235+0x22000], RZ ;  /* 0x022000ffeb006388 */ /* 0x0003e20000000c00 */
[----:B------:R-:W-:Y:S02]  /*4010*/  UIMAD UR4, UR22, UR7, UR4 ;  /* 0x00000007160472a4 */ /* 0x000fe4000f8e0204 */
        /* <DEDUP_REMOVED lines=10> */
[----:B------:R-:W2:Y:S01]  /*40c0*/  LDL R22, [R1] ;  /* 0x0000000001167983 */ /* 0x000ea20000100800 */
        /* <DEDUP_REMOVED lines=45> */
.L_x_1906:
[----:B------:R-:W-:Y:S05]  /*43a0*/  BSYNC B0 ;  /* 0x0000000000007941 */ /* 0x000fea0003800000 */
.L_x_1905:
[----:B------:R1:W-:Y:S01]  /*43b0*/  @P5 STS.128 [R235+0x21000], RZ ;  /* 0x021000ffeb005388 */ /* 0x0003e20000000c00 */
[----:B------:R-:W-:Y:S03]  /*43c0*/  BSSY B0, `(.L_x_1907) ;  /* 0x0000035000007945 */ /* 0x000fe60003800000 */
[----:B------:R1:W-:Y:S04]  /*43d0*/  @P5 STS.128 [R235+0x23000], RZ ;  /* 0x023000ffeb005388 */ /* 0x0003e80000000c00 */
[----:B------:R1:W-:Y:S04]  /*43e0*/  @P5 STS.128 [R235+0x25000], RZ ;  /* 0x025000ffeb005388 */ /* 0x0003e80000000c00 */
[----:B------:R1:W-:Y:S01]  /*43f0*/  @P5 STS.128 [R235+0x27000], RZ ;  /* 0x027000ffeb005388 */ /* 0x0003e20000000c00 */
[----:B------:R-:W-:Y:S05]  /*4400*/  @P5 BRA `(.L_x_1908) ;  /* 0x0000030000005947 */ /* 0x000fea0003800000 */
[----:B-12---:R-:W2:Y:S01]  /*4410*/  LDL R10, [R1] ;  /* 0x00000000010a7983 */ /* 0x006ea20000100800 */
[----:B------:R-:W-:Y:S01]  /*4420*/  IADD3 R0, P1, R17, 0x20, RZ ;  /* 0x0000002011007810 */ /* 0x000fe20007f3e0ff */
[----:B------:R-:W-:Y:S01]  /*4430*/  IMAD.U32 R3, RZ, RZ, UR30 ;  /* 0x0000001eff037e24 */ /* 0x000fe2000f8e00ff */
        /* <DEDUP_REMOVED lines=11> */
[----:B------:R-:W-:Y:S02]  /*44f0*/  IMAD R0, R0, c[0x0][0x1a4], R5 ;  /* 0x0000690000007a24 */ /* 0x000fe400078e0205 */
        /* <DEDUP_REMOVED lines=28> */
[----:B------:R1:W-:Y:S04]  /*46c0*/  @P1 STS.128 [R235+0x27000], RZ ;  /* 0x027000ffeb001388 */ /* 0x0003e80000000c00 */
[----:B------:R-:W-:Y:S01]  /*46d0*/  @!PT LDS RZ, [RZ] ;  /* 0x00000000fffff984 */ /* 0x000fe20000000800 */
[----:B------:R-:W-:Y:S01]  /*46e0*/  @!PT LDS RZ, [RZ] ;  /* 0x00000000fffff984 */ /* 0x000fe20000000800 */
[----:B------:R-:W-:Y:S01]  /*46f0*/  @!PT LDS RZ, [RZ] ;  /* 0x00000000fffff984 */ /* 0x000fe20000000800 */
[----:B------:R1:W-:Y:S02]  /*4700*/  @!P1 LDGSTS.E.BYPASS.LTC128B.128 [R235+0x27000], [R2.64+0x180] ;  /* 0x2700018002eb9fae */ /* 0x0003e4000b901d48 */
.L_x_1908:
[----:B------:R-:W-:Y:S05]  /*4710*/  BSYNC B0 ;  /* 0x0000000000007941 */ /* 0x000fea0003800000 */
.L_x_1907:
[----:B------:R-:W-:Y:S02]  /*4720*/  ULDC.64 UR6, c[0x0][0x318] ;  /* 0x0000c60000067ab9 */ /* 0x000fe40000000a00 */
[----:B------:R-:W-:Y:S01]  /*4730*/  ULDC.64 UR22, c[0x0][0x320] ;  /* 0x0000c80000167ab9 */ /* 0x000fe20000000a00 */
[----:B------:R-:W-:Y:S01]  /*4740*/  IMAD.MOV.U32 R8, RZ, RZ, c[0x0][0x308] ;  /* 0x0000c200ff087624 */ /* 0x000fe200078e00ff */
[----:B------:R-:W-:Y:S01]  /*4750*/  UISETP.NE.U32.AND UP1, UPT, URZ, UR6, UPT ;  /* 0x000000063f00728c */ /* 0x000fe2000bf25070 */
[----:B------:R-:W-:Y:S01]  /*4760*/  IMAD.MOV.U32 R9, RZ, RZ, c[0x0][0x30c] ;  /* 0x0000c300ff097624 */ /* 0x000fe200078e00ff */
[----:B------:R-:W-:Y:S01]  /*4770*/  LEA.HI R5, R23, R24, RZ, 0x4 ;  /* 0x0000001817057211 */ /* 0x000fe200078f20ff */
[----:B-1----:R-:W1:Y:S01]  /*4780*/  S2R R7, SR_TID.X ;  /* 0x0000000000077919 */ /* 0x002e620000002100 */
[----:B------:R-:W-:-:S03]  /*4790*/  UISETP.NE.AND.EX UP1, UPT, URZ, UR7, UPT, UP1 ;  /* 0x000000073f00728c */ /* 0x000fc6000bf25310 */
[----:B--2---:R-:W2:Y:S03]  /*47a0*/  LDG.E.64 R10, [R8.64] ;  /* 0x00000008080a7981 */ /* 0x004ea6000c1e1b00 */
[----:B------:R-:W-:Y:S01]  /*47b0*/  PLOP3.LUT P1, PT, PT, PT, UP1, 0x80, 0x0 ;  /* 0x000000000000781c */ /* 0x000fe20003f2f018 */
[----:B------:R-:W0:Y:S04]  /*47c0*/  LDGDEPBAR ;  /* 0x00000000000079af */ /* 0x000e280000000000 */
[----:B------:R-:W-:Y:S02]  /*47d0*/  @UP1 UIMAD UR11, UR37, UR22, URZ ;  /* 0x00000016250b12a4 */ /* 0x000fe4000f8e023f */
[----:B------:R-:W-:-:S02]  /*47e0*/  @UP1 UMOV UR4, UR36 ;  /* 0x0000002400041c82 */ /* 0x000fc40008000000 */
[----:B------:R-:W-:Y:S02]  /*47f0*/  @UP1 UMOV UR5, UR61 ;  /* 0x0000003d00051c82 */ /* 0x000fe40008000000 */
[----:B------:R-:W-:Y:S02]  /*4800*/  @UP1 UIMAD.WIDE.U32 UR4, UR35, UR22, UR4 ;  /* 0x00000016230412a5 */ /* 0x000fe4000f8e0004 */
[----:B------:R-:W-:Y:S02]  /*4810*/  @UP1 UIMAD UR23, UR35, UR23, UR11 ;  /* 0x00000017231712a4 */ /* 0x000fe4000f8e020b */
[----:B------:R-:W-:Y:S02]  /*4820*/  @UP1 ULEA UR6, UP0, UR4, UR6, 0x2 ;  /* 0x0000000604061291 */ /* 0x000fe4000f80103f */
[----:B------:R-:W-:-:S04]  /*4830*/  @UP1 UIADD3 UR23, UR5, UR23, URZ ;  /* 0x0000001705171290 */ /* 0x000fc8000fffe03f */
[----:B------:R-:W-:Y:S01]  /*4840*/  @UP1 ULEA.HI.X UR7, UR4, UR7, UR23, 0x2, UP0 ;  /* 0x0000000704071291 */ /* 0x000fe200080f1417 */
[----:B------:R-:W-:-:S05]  /*4850*/  IMAD.U32 R2, RZ, RZ, UR6 ;  /* 0x00000006ff027e24 */ /* 0x000fca000f8e00ff */
[----:B------:R-:W-:-:S05]  /*4860*/  IMAD.U32 R3, RZ, RZ, UR7 ;  /* 0x00000007ff037e24 */ /* 0x000fca000f8e00ff */
[----:B----4-:R3:W4:Y:S04]  /*4870*/  @P1 LDG.E R0, [R2.64] ;  /* 0x0000000802001981 */ /* 0x010728000c1e1900 */
[----:B---3--:R-:W3:Y:S01]  /*4880*/  LDG.E.64 R2, [R8.64+0x8] ;  /* 0x0000080808027981 */ /* 0x008ee2000c1e1b00 */
[----:B------:R-:W4:Y:S01]  /*4890*/  @P1 MUFU.RCP R4, c[0x0][0x238] ;  /* 0x00008e0000041b08 */ /* 0x000f220000001000 */
[----:B------:R-:W-:Y:S02]  /*48a0*/  LOP3.LUT R5, R5, 0xfffffff0, RZ, 0xc0, !PT ;  /* 0xfffffff005057812 */ /* 0x000fe400078ec0ff */
[----:B------:R-:W-:Y:S01]  /*48b0*/  LEA.HI R6, R23, R24, RZ, 0x7 ;  /* 0x0000001817067211 */ /* 0x000fe200078f38ff */
[----:B------:R-:W-:Y:S01]  /*48c0*/  IMAD.MOV.U32 R224, RZ, RZ, 0x40 ;  /* 0x00000040ffe07424 */ /* 0x000fe200078e00ff */
[----:B------:R-:W-:Y:S01]  /*48d0*/  UIADD3 UR22, -UR12, 0x40, UR18 ;  /* 0x000000400c167890 */ /* 0x000fe2000fffe112 */
        /* <DEDUP_REMOVED lines=68> */
[----:B--2---:R-:W2:Y:S01]  /*4d20*/  R2UR UR14, R11 ;  /* 0x000000000b0e73c2 */ /* 0x004ea200000e0000 */
[----:B----4-:R-:W-:Y:S02]  /*4d30*/  @P1 FMUL.FTZ R4, R0, R4 ;  /* 0x0000000400041220 */ /* 0x010fe40000410000 */
[----:B------:R-:W-:-:S05]  /*4d40*/  IMAD.IADD R0, R24, 0x1, -R5 ;  /* 0x0000000118007824 */ /* 0x000fca00078e0a05 */
[----:B------:R-:W-:-:S04]  /*4d50*/  SHF.R.S32.HI R5, RZ, 0x1f, R0 ;  /* 0x0000001fff057819 */ /* 0x000fc80000011400 */
[----:B------:R-:W-:-:S04]  /*4d60*/  LEA.HI R5, R5, R0, RZ, 0x3 ;  /* 0x0000000005057211 */ /* 0x000fc800078f18ff */
[----:B------:R-:W-:Y:S01]  /*4d70*/  LOP3.LUT R5, R5, 0xfffffff8, RZ, 0xc0, !PT ;  /* 0xfffffff805057812 */ /* 0x000fe200078ec0ff */
[----:B------:R4:W1:Y:S04]  /*4d80*/  @P1 R2UR UR4, R4 ;  /* 0x00000000040413c2 */ /* 0x00086800000e0000 */
[----:B------:R-:W-:-:S05]  /*4d90*/  IMAD.IADD R0, R0, 0x1, -R5 ;  /* 0x0000000100007824 */ /* 0x000fca00078e0a05 */
[----:B------:R-:W-:Y:S02]  /*4da0*/  R2P PR, R0, 0x6 ;  /* 0x0000000600007804 */ /* 0x000fe40000000000 */
[--C-:B------:R-:W-:Y:S02]  /*4db0*/  SHF.R.S32.HI R0, RZ, 0x1f, R19.reuse ;  /* 0x0000001fff007819 */ /* 0x100fe40000011413 */
[----:B---3--:R-:W-:-:S04]  /*4dc0*/  IADD3 R19, P4, P3, R2, UR43, R19 ;  /* 0x0000002b02137c10 */ /* 0x008fc8000fb9e013 */
[----:B------:R-:W-:Y:S02]  /*4dd0*/  IADD3.X R0, R3, UR51, R0, P4, P3 ;  /* 0x0000003303007c10 */ /* 0x000fe4000a7e6400 */
[----:B----4-:R-:W-:Y:S01]  /*4de0*/  SHF.R.S32.HI R4, RZ, 0x7, R6 ;  /* 0x00000007ff047819 */ /* 0x010fe20000011406 */
[----:B-1----:R-:W-:-:S04]  /*4df0*/  IMAD.SHL.U32 R6, R7, 0x2, RZ ;  /* 0x0000000207067824 */ /* 0x002fc800078e00ff */
[----:B------:R-:W-:Y:S01]  /*4e00*/  IMAD.SHL.U32 R8, R4, 0x20, RZ ;  /* 0x0000002004087824 */ /* 0x000fe200078e00ff */
[----:B------:R1:W-:Y:S01]  /*4e10*/  STL [R1+0x20], R0 ;  /* 0x0000200001007387 */ /* 0x0003e20000100800 */
[----:B------:R-:W-:-:S03]  /*4e20*/  IMAD.U32 R7, RZ, RZ, UR25 ;  /* 0x00000019ff077e24 */ /* 0x000fc6000f8e00ff */
[----:B------:R-:W-:Y:S01]  /*4e30*/  LOP3.LUT R8, R8, 0x6, R6, 0xf8, !PT ;  /* 0x0000000608087812 */ /* 0x000fe200078ef806 */
[----:B------:R-:W-:Y:S01]  /*4e40*/  IMAD.U32 R6, RZ, RZ, UR25 ;  /* 0x00000019ff067e24 */ /* 0x000fe2000f8e00ff */
[----:B------:R-:W-:-:S03]  /*4e50*/  IADD3 R2, R231, 0x4000, RZ ;  /* 0x00004000e7027810 */ /* 0x000fc60007ffe0ff */
[----:B------:R-:W-:Y:S01]  /*4e60*/  IMAD R236, R7, 0x40, R8 ;  /* 0x0000004007ec7824 */ /* 0x000fe200078e0208 */
[----:B------:R-:W-:Y:S01]  /*4e70*/  SEL R2, R2, R231, !P0 ;  /* 0x000000e702027207 */ /* 0x000fe20004000000 */
[----:B------:R-:W-:Y:S02]  /*4e80*/  IMAD R6, R6, 0x2, R4 ;  /* 0x0000000206067824 */ /* 0x000fe400078e0204 */
[----:B------:R-:W-:Y:S01]  /*4e90*/  IMAD.WIDE.U32 R4, R19, -0x2daee0ad, RZ ;  /* 0xd2511f5313047825 */ /* 0x000fe200078e00ff */
[----:B------:R-:W-:Y:S02]  /*4ea0*/  IADD3 R3, R244, -UR15, -R236 ;  /* 0x8000000ff4037c10 */ /* 0x000fe4000fffe8ec */
[----:B-1----:R-:W-:-:S04]  /*4eb0*/  IADD3 R0, R230, 0x4000, RZ ;  /* 0x00004000e6007810 */ /* 0x002fc80007ffe0ff */
[----:B------:R-:W-:Y:S01]  /*4ec0*/  SEL R0, R0, R230, !P0 ;  /* 0x000000e600007207 */ /* 0x000fe20004000000 */
[----:B------:R-:W-:Y:S01]  /*4ed0*/  IMAD.SHL.U32 R216, R2, 0x2, RZ ;  /* 0x0000000202d87824 */ /* 0x000fe200078e00ff */
[----:B------:R-:W-:-:S03]  /*4ee0*/  IADD3 R2, R3, UR12, RZ ;  /* 0x0000000c03027c10 */ /* 0x000fc6000fffe0ff */
[----:B------:R-:W-:Y:S01]  /*4ef0*/  IMAD.SHL.U32 R221, R0, 0x2, RZ ;  /* 0x0000000200dd7824 */ /* 0x000fe200078e00ff */
[----:B--2---:R-:W-:Y:S01]  /*4f00*/  LOP3.LUT R0, R6, UR14, RZ, 0x3c, !PT ;  /* 0x0000000e06007c12 */ /* 0x004fe2000f8e3cff */
[----:B------:R1:W-:Y:S03]  /*4f10*/  STL [R1+0x1c], R2 ;  /* 0x00001c0201007387 */ /* 0x0003e60000100800 */
[----:B------:R-:W-:Y:S01]  /*4f20*/  LOP3.LUT R0, R0, R5, RZ, 0x3c, !PT ;  /* 0x0000000500007212 */ /* 0x000fe200078e3cff */
[----:B------:R1:W-:Y:S01]  /*4f30*/  STL.64 [R1+0x10], R4 ;  /* 0x0000100401007387 */ /* 0x0003e20000100a00 */
[----:B------:R1:W2:Y:S03]  /*4f40*/  R2UR UR13, R10 ;  /* 0x000000000a0d73c2 */ /* 0x0002a600000e0000 */
[----:B------:R1:W-:Y:S01]  /*4f50*/  STL [R1+0x18], R0 ;  /* 0x0000180001007387 */ /* 0x0003e20000100800 */
[----:B------:R-:W-:-:S02]  /*4f60*/  SEL R225, R225, 0xffffffe0, !P1 ;  /* 0xffffffe0e1e17807 */ /* 0x000fc40004800000 */
[----:B------:R-:W-:-:S03]  /*4f70*/  SEL R224, R224, 0xffffffc0, !P2 ;  /* 0xffffffc0e0e07807 */ /* 0x000fc60005000000 */
[C---:B------:R-:W-:Y:S01]  /*4f80*/  IMAD.IADD R227, R226.reuse, 0x1, R225 ;  /* 0x00000001e2e37824 */ /* 0x040fe200078e02e1 */
[----:B------:R-:W-:Y:S01]  /*4f90*/  CS2R R24, SRZ ;  /* 0x0000000000187805 */ /* 0x000fe2000001ff00 */
[----:B------:R-:W-:Y:S02]  /*4fa0*/  IMAD.IADD R228, R226, 0x1, R224 ;  /* 0x00000001e2e47824 */ /* 0x000fe400078e02e0 */
[----:B------:R-:W-:Y:S01]  /*4fb0*/  IMAD.IADD R229, R224, 0x1, R227 ;  /* 0x00000001e0e57824 */ /* 0x000fe200078e02e3 */
[----:B-12---:R-:W-:Y:S02]  /*4fc0*/  @UP1 UMOV UR6, UR4 ;  /* 0x0000000400061c82 */ /* 0x006fe40008000000 */
.L_x_1913:
[----:B------:R-:W0:Y:S01]  /*4fd0*/  LDGDEPBAR ;  /* 0x00000000000079af */ /* 0x000e220000000000 */
[C---:B------:R-:W-:Y:S01]  /*4fe0*/  IMAD.IADD R3, R221.reuse, 0x1, R225 ;  /* 0x00000001dd037824 */ /* 0x040fe200078e02e1 */
[----:B------:R-:W-:Y:S01]  /*4ff0*/  USHF.L.U32 UR4, UR10, 0x6, URZ ;  /* 0x000000060a047899 */ /* 0x000fe2000800063f */
[--C-:B------:R-:W-:Y:S01]  /*5000*/  IMAD.IADD R2, R221, 0x1, R224.reuse ;  /* 0x00000001dd027824 */ /* 0x100fe200078e02e0 */
[----:B------:R-:W-:Y:S01]  /*5010*/  ULDC UR5, c[0x0][0x2e4] ;  /* 0x0000b90000057ab9 */ /* 0x000fe20000000800 */
[----:B------:R-:W-:Y:S01]  /*5020*/  IMAD.IADD R0, R3, 0x1, R224 ;  /* 0x0000000103007824 */ /* 0x000fe200078e02e0 */
[----:B------:R-:W2:Y:S01]  /*5030*/  LDL R118, [R1+0x1c] ;  /* 0x00001c0001767983 */ /* 0x000ea20000100800 */
[----:B------:R-:W-:Y:S01]  /*5040*/  UISETP.GE.AND UP0, UPT, UR4, UR22, UPT ;  /* 0x000000160400728c */ /* 0x000fe2000bf06270 */
[----:B------:R-:W-:Y:S04]  /*5050*/  DEPBAR.LE SB0, 0x0 ;  /* 0x000080000000791a */ /* 0x000fe80000000000 */
[----:B------:R-:W-:Y:S06]  /*5060*/  BAR.SYNC.DEFER_BLOCKING 0x0 ;  /* 0x0000000000007b1d */ /* 0x000fec0000010000 */
[----:B------:R-:W-:Y:S05]  /*5070*/  LDSM.16.M88.4 R16, [R221] ;  /* 0x00000000dd10783b */ /* 0x000fea0000000200 */
[----:B------:R-:W1:Y:S05]  /*5080*/  LDSM.16.M88.4 R8, [R220+0x18000] ;  /* 0x01800000dc08783b */ /* 0x000e6a0000000200 */
[----:B------:R-:W3:Y:S05]  /*5090*/  LDSM.16.M88.4 R84, [R220+0x18800] ;  /* 0x01880000dc54783b */ /* 0x000eea0000000200 */
[----:B------:R-:W-:Y:S05]  /*50a0*/  LDSM.16.M88.4 R88, [R3] ;  /* 0x000000000358783b */ /* 0x000fea0000000200 */
[----:B------:R-:W4:Y:S05]  /*50b0*/  LDSM.16.M88.4 R92, [R217+0x18000] ;  /* 0x01800000d95c783b */ /* 0x000f2a0000000200 */
[----:B------:R-:W4:Y:S05]  /*50c0*/  LDSM.16.M88.4 R96, [R217+0x18800] ;  /* 0x01880000d960783b */ /* 0x000f2a0000000200 */
[----:B------:R-:W-:Y:S05]  /*50d0*/  LDSM.16.M88.4 R100, [R2] ;  /* 0x000000000264783b */ /* 0x000fea0000000200 */
[----:B------:R-:W4:Y:S05]  /*50e0*/  LDSM.16.M88.4 R104, [R219+0x18000] ;  /* 0x01800000db68783b */ /* 0x000f2a0000000200 */
[----:B------:R-:W4:Y:S01]  /*50f0*/  LDSM.16.M88.4 R108, [R219+0x18800] ;  /* 0x01880000db6c783b */ /* 0x000f220000000200 */
[C---:B-1----:R-:W-:Y:S04]  /*5100*/  HMMA.16816.F32.BF16 R4, R16.reuse, R8, RZ ;  /* 0x000000081004723c */ /* 0x042fe800000418ff */
[----:B------:R-:W-:Y:S04]  /*5110*/  LDSM.16.M88.4 R112, [R218+0x18800] ;  /* 0x01880000da70783b */ /* 0x000fe80000000200 */
[C---:B------:R-:W-:Y:S08]  /*5120*/  HMMA.16816.F32.BF16 R8, R16.reuse, R10, RZ ;  /* 0x0000000a1008723c */ /* 0x040ff000000418ff */
[C---:B---3--:R-:W-:Y:S08]  /*5130*/  HMMA.16816.F32.BF16 R12, R16.reuse, R84, RZ ;  /* 0x00000054100c723c */ /* 0x048ff000000418ff */
[----:B------:R-:W-:Y:S01]  /*5140*/  HMMA.16816.F32.BF16 R16, R16, R86, RZ ;  /* 0x000000561010723c */ /* 0x000fe200000418ff */
[----:B------:R-:W-:Y:S07]  /*5150*/  LDSM.16.M88.4 R84, [R0] ;  /* 0x000000000054783b */ /* 0x000fee0000000200 */
[C---:B----4-:R-:W-:Y:S08]  /*5160*/  HMMA.16816.F32.BF16 R4, R88.reuse, R92, R4 ;  /* 0x0000005c5804723c */ /* 0x050ff00000041804 */
[C---:B------:R-:W-:Y:S01]  /*5170*/  HMMA.16816.F32.BF16 R8, R88.reuse, R94, R8 ;  /* 0x0000005e5808723c */ /* 0x040fe20000041808 */
[----:B------:R-:W1:Y:S07]  /*5180*/  LDSM.16.M88.4 R92, [R218+0x18000] ;  /* 0x01800000da5c783b */ /* 0x000e6e0000000200 */
[C---:B------:R-:W-:Y:S08]  /*5190*/  HMMA.16816.F32.BF16 R12, R88.reuse, R96, R12 ;  /* 0x00000060580c723c */ /* 0x040ff0000004180c */
[----:B------:R-:W-:Y:S01]  /*51a0*/  HMMA.16816.F32.BF16 R16, R88, R98, R16 ;  /* 0x000000625810723c */ /* 0x000fe20000041810 */
[----:B------:R-:W-:Y:S05]  /*51b0*/  LDSM.16.M88.4 R88, [R221+0x2000] ;  /* 0x00200000dd58783b */ /* 0x000fea0000000200 */
[----:B------:R-:W3:Y:S02]  /*51c0*/  LDSM.16.M88.4 R96, [R220+0x1a000] ;  /* 0x01a00000dc60783b */ /* 0x000ee40000000200 */
[C---:B------:R-:W-:Y:S08]  /*51d0*/  HMMA.16816.F32.BF16 R4, R100.reuse, R104, R4 ;  /* 0x000000686404723c */ /* 0x040ff00000041804 */
[C---:B------:R-:W-:Y:S01]  /*51e0*/  HMMA.16816.F32.BF16 R8, R100.reuse, R106, R8 ;  /* 0x0000006a6408723c */ /* 0x040fe20000041808 */
[----:B------:R-:W4:Y:S07]  /*51f0*/  LDSM.16.M88.4 R104, [R220+0x1a800] ;  /* 0x01a80000dc68783b */ /* 0x000f2e0000000200 */
        /* <DEDUP_REMOVED lines=12> */
[C---:B---3--:R-:W-:Y:S08]  /*52c0*/  HMMA.16816.F32.BF16 R4, R88.reuse, R96, R4 ;  /* 0x000000605804723c */ /* 0x048ff00000041804 */
[C---:B------:R-:W-:Y:S01]  /*52d0*/  HMMA.16816.F32.BF16 R8, R88.reuse, R98, R8 ;  /* 0x000000625808723c */ /* 0x040fe20000041808 */
[----:B------:R-:W3:Y:S07]  /*52e0*/  LDSM.16.M88.4 R96, [R219+0x1a000] ;  /* 0x01a00000db60783b */ /* 0x000eee0000000200 */
[C---:B----4-:R-:W-:Y:S08]  /*52f0*/  HMMA.16816.F32.BF16 R12, R88.reuse, R104, R12 ;  /* 0x00000068580c723c */ /* 0x050ff0000004180c */
[----:B------:R-:W-:Y:S01]  /*5300*/  HMMA.16816.F32.BF16 R16, R88, R106, R16 ;  /* 0x0000006a5810723c */ /* 0x000fe20000041810 */
[----:B------:R-:W4:Y:S05]  /*5310*/  LDSM.16.M88.4 R88, [R219+0x1a800] ;  /* 0x01a80000db58783b */ /* 0x000f2a0000000200 */
[----:B------:R-:W-:Y:S02]  /*5320*/  LDSM.16.M88.4 R104, [R218+0x1a000] ;  /* 0x01a00000da68783b */ /* 0x000fe40000000200 */
[C---:B-1----:R-:W-:Y:S08]  /*5330*/  HMMA.16816.F32.BF16 R4, R92.reuse, R100, R4 ;  /* 0x000000645c04723c */ /* 0x042ff00000041804 */
[C---:B------:R-:W-:Y:S01]  /*5340*/  HMMA.16816.F32.BF16 R8, R92.reuse, R102, R8 ;  /* 0x000000665c08723c */ /* 0x040fe20000041808 */
[----:B------:R-:W1:Y:S07]  /*5350*/  LDSM.16.M88.4 R100, [R0+0x2000] ;  /* 0x002000000064783b */ /* 0x000e6e0000000200 */
[C---:B------:R-:W-:Y:S07]  /*5360*/  HMMA.16816.F32.BF16 R12, R92.reuse, R108, R12 ;  /* 0x0000006c5c0c723c */ /* 0x040fee000004180c */
[C---:B------:R-:W-:Y:S01]  /*5370*/  LEA R108, P0, R244.reuse, R112, 0x2 ;  /* 0x00000070f46c7211 */ /* 0x040fe200078010ff */
[----:B------:R-:W-:Y:S01]  /*5380*/  HMMA.16816.F32.BF16 R16, R92, R110, R16 ;  /* 0x0000006e5c10723c */ /* 0x000fe20000041810 */
[----:B------:R-:W2:Y:S03]  /*5390*/  LDSM.16.M88.4 R92, [R218+0x1a800] ;  /* 0x01a80000da5c783b */ /* 0x000ea60000000200 */
[----:B------:R-:W-:Y:S02]  /*53a0*/  LEA.HI.X.SX32 R109, R244, R113, 0x2, P0 ;  /* 0x00000071f46d7211 */ /* 0x000fe400000f16ff */
[----:B------:R-:W-:Y:S02]  /*53b0*/  LDSM.16.M88.4 R112, [R220+0x1c000] ;  /* 0x01c00000dc70783b */ /* 0x000fe40000000200 */
[C---:B---3--:R-:W-:Y:S03]  /*53c0*/  HMMA.16816.F32.BF16 R4, R84.reuse, R96, R4 ;  /* 0x000000605404723c */ /* 0x048fe60000041804 */
[----:B-----5:R3:W5:Y:S05]  /*53d0*/  LDG.E R117, [R108.64] ;  /* 0x000000086c757981 */ /* 0x02076a000c1e1900 */
[C---:B------:R-:W-:Y:S01]  /*53e0*/  HMMA.16816.F32.BF16 R8, R84.reuse, R98, R8 ;  /* 0x000000625408723c */ /* 0x040fe20000041808 */
[----:B------:R3:W5:Y:S05]  /*53f0*/  LDG.E R116, [R108.64+0x20] ;  /* 0x000020086c747981 */ /* 0x00076a000c1e1900 */
[----:B------:R-:W-:Y:S02]  /*5400*/  LDSM.16.M88.4 R96, [R217+0x1c000] ;  /* 0x01c00000d960783b */ /* 0x000fe40000000200 */
[C---:B----4-:R-:W-:Y:S08]  /*5410*/  HMMA.16816.F32.BF16 R12, R84.reuse, R88, R12 ;  /* 0x00000058540c723c */ /* 0x050ff0000004180c */
[----:B------:R-:W-:Y:S01]  /*5420*/  HMMA.16816.F32.BF16 R16, R84, R90, R16 ;  /* 0x0000005a5410723c */ /* 0x000fe20000041810 */
[----:B------:R-:W-:Y:S05]  /*5430*/  LDSM.16.M88.4 R84, [R220+0x1c800] ;  /* 0x01c80000dc54783b */ /* 0x000fea0000000200 */
[----:B------:R-:W-:Y:S02]  /*5440*/  LDSM.16.M88.4 R88, [R3+0x4000] ;  /* 0x004000000358783b */ /* 0x000fe40000000200 */
[C---:B-1----:R-:W-:Y:S03]  /*5450*/  HMMA.16816.F32.BF16 R4, R100.reuse, R104, R4 ;  /* 0x000000686404723c */ /* 0x042fe60000041804 */
[----:B---3--:R-:W1:Y:S05]  /*5460*/  LDSM.16.M88.4 R108, [R221+0x4000] ;  /* 0x00400000dd6c783b */ /* 0x008e6a0000000200 */
[C---:B------:R-:W-:Y:S01]  /*5470*/  HMMA.16816.F32.BF16 R8, R100.reuse, R106, R8 ;  /* 0x0000006a6408723c */ /* 0x040fe20000041808 */
[----:B------:R-:W-:Y:S07]  /*5480*/  LDSM.16.M88.4 R104, [R219+0x1c000] ;  /* 0x01c00000db68783b */ /* 0x000fee0000000200 */
[C---:B--2---:R-:W-:Y:S08]  /*5490*/  HMMA.16816.F32.BF16 R12, R100.reuse, R92, R12 ;  /* 0x0000005c640c723c */ /* 0x044ff0000004180c */
        /* <DEDUP_REMOVED lines=34> */
[----:B------:R1:W-:Y:S05]  /*56c0*/  LDSM.16.M88.4 R84, [R2+0x6000] ;  /* 0x006000000254783b */ /* 0x0003ea0000000200 */
[----:B------:R-:W4:Y:S02]  /*56d0*/  LDSM.16.M88.4 R92, [R219+0x1e000] ;  /* 0x01e00000db5c783b */ /* 0x000f240000000200 */
[C---:B---3--:R-:W-:Y:S08]  /*56e0*/  HMMA.16816.F32.BF16 R4, R100.reuse, R104, R4 ;  /* 0x000000686404723c */ /* 0x048ff00000041804 */
[C---:B------:R-:W-:Y:S04]  /*56f0*/  HMMA.16816.F32.BF16 R8, R100.reuse, R106, R8 ;  /* 0x0000006a6408723c */ /* 0x040fe80000041808 */
[----:B-1----:R-:W-:Y:S04]  /*5700*/  IADD3 R2, R118, UR4, RZ ;  /* 0x0000000476027c10 */ /* 0x002fe8000fffe0ff */
[C---:B--2---:R-:W-:Y:S04]  /*5710*/  HMMA.16816.F32.BF16 R12, R100.reuse, R88, R12 ;  /* 0x00000058640c723c */ /* 0x044fe8000004180c */
[----:B------:R-:W-:Y:S02]  /*5720*/  IABS R104, R2 ;  /* 0x0000000200687213 */ /* 0x000fe40000000000 */
[C---:B------:R-:W-:Y:S02]  /*5730*/  IADD3 R3, R2.reuse, 0x8, RZ ;  /* 0x0000000802037810 */ /* 0x040fe40007ffe0ff */
[C---:B------:R-:W-:Y:S01]  /*5740*/  IADD3 R105, R2.reuse, 0x7, RZ ;  /* 0x0000000702697810 */ /* 0x040fe20007ffe0ff */
[----:B------:R-:W-:Y:S01]  /*5750*/  IMAD.MOV.U32 R88, RZ, RZ, R104 ;  /* 0x000000ffff587224 */ /* 0x000fe200078e0068 */
[----:B------:R-:W-:Y:S01]  /*5760*/  HMMA.16816.F32.BF16 R16, R100, R90, R16 ;  /* 0x0000005a6410723c */ /* 0x000fe20000041810 */
[----:B------:R-:W-:Y:S02]  /*5770*/  LDSM.16.M88.4 R100, [R218+0x1e000] ;  /* 0x01e00000da64783b */ /* 0x000fe40000000200 */
[----:B------:R1:W-:Y:S01]  /*5780*/  I2F R107, R88 ;  /* 0x00000058006b7306 */ /* 0x0003e20000201400 */
[----:B------:R-:W-:Y:S02]  /*5790*/  ISETP.GE.AND P1, PT, R3, RZ, PT ;  /* 0x000000ff0300720c */ /* 0x000fe40003f26270 */
[C---:B------:R-:W-:Y:S02]  /*57a0*/  IADD3 R104, R2.reuse, -0x1, RZ ;  /* 0xffffffff02687810 */ /* 0x040fe40007ffe0ff */
[----:B------:R-:W-:Y:S01]  /*57b0*/  ISETP.GE.AND P0, PT, R105, RZ, PT ;  /* 0x000000ff6900720c */ /* 0x000fe20003f06270 */
[C---:B----4-:R-:W-:Y:S08]  /*57c0*/  HMMA.16816.F32.BF16 R4, R84.reuse, R92, R4 ;  /* 0x0000005c5404723c */ /* 0x050ff00000041804 */
[----:B------:R-:W-:Y:S02]  /*57d0*/  @!P1 IADD3 R3, -R2, -0x8, RZ ;  /* 0xfffffff802039810 */ /* 0x000fe40007ffe1ff */
[----:B------:R-:W-:Y:S01]  /*57e0*/  ISETP.GE.AND P1, PT, R104, RZ, PT ;  /* 0x000000ff6800720c */ /* 0x000fe20003f26270 */
[C---:B------:R-:W-:Y:S01]  /*57f0*/  HMMA.16816.F32.BF16 R8, R84.reuse, R94, R8 ;  /* 0x0000005e5408723c */ /* 0x040fe20000041808 */
[----:B------:R2:W3:Y:S01]  /*5800*/  I2F R106, R3 ;  /* 0x00000003006a7306 */ /* 0x0004e20000201400 */
[----:B------:R-:W-:Y:S01]  /*5810*/  LDSM.16.M88.4 R92, [R218+0x1e800] ;  /* 0x01e80000da5c783b */ /* 0x000fe20000000200 */
[C---:B------:R-:W-:Y:S04]  /*5820*/  @!P0 IADD3 R105, -R2.reuse, -0x7, RZ ;  /* 0xfffffff902698810 */ /* 0x040fe80007ffe1ff */
[----:B-1----:R1:W4:Y:S01]  /*5830*/  LDSM.16.M88.4 R88, [R0+0x6000] ;  /* 0x006000000058783b */ /* 0x0023220000000200 */
[C---:B------:R-:W-:Y:S03]  /*5840*/  HMMA.16816.F32.BF16 R12, R84.reuse, R96, R12 ;  /* 0x00000060540c723c */ /* 0x040fe6000004180c */
[----:B------:R-:W3:Y:S01]  /*5850*/  I2F R105, R105 ;  /* 0x0000006900697306 */ /* 0x000ee20000201400 */
[C---:B------:R-:W-:Y:S03]  /*5860*/  @!P1 IADD3 R104, -R2.reuse, 0x1, RZ ;  /* 0x0000000102689810 */ /* 0x040fe60007ffe1ff */
[C---:B------:R-:W-:Y:S01]  /*5870*/  IADD3 R96, R2.reuse, -0x10, RZ ;  /* 0xfffffff002607810 */ /* 0x040fe20007ffe0ff */
[----:B------:R-:W-:Y:S05]  /*5880*/  HMMA.16816.F32.BF16 R16, R84, R98, R16 ;  /* 0x000000625410723c */ /* 0x000fea0000041810 */
[----:B------:R-:W3:Y:S02]  /*5890*/  I2F R104, R104 ;  /* 0x0000006800687306 */ /* 0x000ee40000201400 */
[C---:B------:R-:W-:Y:S02]  /*58a0*/  IADD3 R84, R2.reuse, -0x19, RZ ;  /* 0xffffffe702547810 */ /* 0x040fe40007ffe0ff */
[C---:B--2---:R-:W-:Y:S04]  /*58b0*/  IADD3 R3, R2.reuse, -0x8, RZ ;  /* 0xfffffff802037810 */ /* 0x044fe80007ffe0ff */
[----:B------:R-:W-:Y:S02]  /*58c0*/  ISETP.GE.AND P0, PT, R3, RZ, PT ;  /* 0x000000ff0300720c */ /* 0x000fe40003f06270 */
[----:B-1----:R-:W-:Y:S04]  /*58d0*/  IADD3 R0, R2, -0x9, RZ ;  /* 0xfffffff702007810 */ /* 0x002fe80007ffe0ff */
[----:B------:R-:W-:Y:S07]  /*58e0*/  ISETP.GE.AND P1, PT, R0, RZ, PT ;  /* 0x000000ff0000720c */ /* 0x000fee0003f26270 */
[----:B------:R-:W-:Y:S02]  /*58f0*/  @!P0 IADD3 R3, -R2, 0x8, RZ ;  /* 0x0000000802038810 */ /* 0x000fe40007ffe1ff */
[----:B------:R-:W-:Y:S02]  /*5900*/  ISETP.GE.AND P0, PT, R96, RZ, PT ;  /* 0x000000ff6000720c */ /* 0x000fe40003f06270 */
[----:B------:R1:W2:Y:S01]  /*5910*/  I2F R97, R3 ;  /* 0x0000000300617306 */ /* 0x0002a20000201400 */
[C---:B----4-:R-:W-:Y:S05]  /*5920*/  HMMA.16816.F32.BF16 R4, R88.reuse, R100, R4 ;  /* 0x000000645804723c */ /* 0x050fea0000041804 */
[C---:B------:R-:W-:Y:S03]  /*5930*/  @!P1 IADD3 R0, -R2.reuse, 0x9, RZ ;  /* 0x0000000902009810 */ /* 0x040fe60007ffe1ff */
[C---:B------:R-:W-:Y:S01]  /*5940*/  HMMA.16816.F32.BF16 R8, R88.reuse, R102, R8 ;  /* 0x000000665808723c */ /* 0x040fe20000041808 */
[----:B------:R4:W2:Y:S03]  /*5950*/  I2F R85, R0 ;  /* 0x0000000000557306 */ /* 0x0008a60000201400 */
[----:B------:R-:W-:Y:S02]  /*5960*/  @!P0 IADD3 R96, -R2, 0x10, RZ ;  /* 0x0000001002608810 */ /* 0x000fe40007ffe1ff */
[----:B------:R-:W-:Y:S02]  /*5970*/  ISETP.GE.AND P0, PT, R84, RZ, PT ;  /* 0x000000ff5400720c */ /* 0x000fe40003f06270 */
[C---:B------:R-:W-:Y:S03]  /*5980*/  HMMA.16816.F32.BF16 R12, R88.reuse, R92, R12 ;  /* 0x0000005c580c723c */ /* 0x040fe6000004180c */
[----:B------:R-:W2:Y:S01]  /*5990*/  I2F R96, R96 ;  /* 0x0000006000607306 */ /* 0x000ea20000201400 */
[----:B-1----:R-:W-:Y:S04]  /*59a0*/  IADD3 R3, R2, -0x11, RZ ;  /* 0xffffffef02037810 */ /* 0x002fe80007ffe0ff */
[----:B---3--:R-:W-:Y:S01]  /*59b0*/  FFMA.FTZ R6, R106, -UR6, R6 ;  /* 0x800000066a067c23 */ /* 0x008fe20008010006 */
[----:B------:R-:W-:Y:S03]  /*59c0*/  HMMA.16816.F32.BF16 R16, R88, R94, R16 ;  /* 0x0000005e5810723c */ /* 0x000fe60000041810 */
[----:B------:R-:W-:Y:S01]  /*59d0*/  ISETP.GE.AND P2, PT, R3, RZ, PT ;  /* 0x000000ff0300720c */ /* 0x000fe20003f46270 */
[----:B------:R-:W-:Y:S01]  /*59e0*/  FFMA.FTZ R7, R105, -UR6, R7 ;  /* 0x8000000669077c23 */ /* 0x000fe20008010007 */
[----:B------:R-:W-:Y:S01]  /*59f0*/  @!P0 IADD3 R84, -R2, 0x19, RZ ;  /* 0x0000001902548810 */ /* 0x000fe20007ffe1ff */
[----:B------:R-:W-:Y:S01]  /*5a00*/  FFMA.FTZ R5, R104, -UR6, R5 ;  /* 0x8000000668057c23 */ /* 0x000fe20008010005 */
[----:B------:R-:W-:Y:S01]  /*5a10*/  PLOP3.LUT P0, PT, PT, PT, UP0, 0x80, 0x0 ;  /* 0x000000000000781c */ /* 0x000fe20003f0f008 */
[C---:B------:R-:W-:Y:S01]  /*5a20*/  FFMA.FTZ R4, R107.reuse, -UR6, R4 ;  /* 0x800000066b047c23 */ /* 0x040fe20008010004 */
[----:B----4-:R-:W-:Y:S02]  /*5a30*/  IADD3 R0, R2, -0x18, RZ ;  /* 0xffffffe802007810 */ /* 0x010fe40007ffe0ff */
[----:B------:R-:W1:Y:S01]  /*5a40*/  I2F R84, R84 ;  /* 0x0000005400547306 */ /* 0x000e620000201400 */
[----:B------:R-:W-:Y:S01]  /*5a50*/  FFMA.FTZ R11, R104, -UR6, R11 ;  /* 0x80000006680b7c23 */ /* 0x000fe2000801000b */
[----:B------:R-:W-:Y:S01]  /*5a60*/  ISETP.GE.AND P1, PT, R0, RZ, PT ;  /* 0x000000ff0000720c */ /* 0x000fe20003f26270 */
[----:B------:R-:W-:Y:S02]  /*5a70*/  FFMA.FTZ R10, R107, -UR6, R10 ;  /* 0x800000066b0a7c23 */ /* 0x000fe4000801000a */
[----:B------:R-:W-:Y:S01]  /*5a80*/  @!P2 IADD3 R3, -R2, 0x11, RZ ;  /* 0x000000110203a810 */ /* 0x000fe20007ffe1ff */
[----:B--2---:R-:W-:Y:S02]  /*5a90*/  FFMA.FTZ R8, R97, -UR6, R8 ;  /* 0x8000000661087c23 */ /* 0x004fe40008010008 */
[----:B------:R-:W-:Y:S02]  /*5aa0*/  FFMA.FTZ R9, R85, -UR6, R9 ;  /* 0x8000000655097c23 */ /* 0x000fe40008010009 */
[----:B------:R-:W-:Y:S01]  /*5ab0*/  FFMA.FTZ R14, R97, -UR6, R14 ;  /* 0x80000006610e7c23 */ /* 0x000fe2000801000e */
[----:B------:R-:W2:Y:S01]  /*5ac0*/  I2F R3, R3 ;  /* 0x0000000300037306 */ /* 0x000ea20000201400 */
[----:B------:R-:W-:Y:S02]  /*5ad0*/  FFMA.FTZ R15, R85, -UR6, R15 ;  /* 0x80000006550f7c23 */ /* 0x000fe4000801000f */
[----:B------:R-:W-:Y:S01]  /*5ae0*/  FFMA.FTZ R12, R96, -UR6, R12 ;  /* 0x80000006600c7c23 */ /* 0x000fe2000801000c */
[----:B------:R-:W-:Y:S01]  /*5af0*/  @!P1 IADD3 R0, -R2, 0x18, RZ ;  /* 0x0000001802009810 */ /* 0x000fe20007ffe1ff */
[----:B------:R-:W-:Y:S05]  /*5b00*/  FFMA.FTZ R18, R96, -UR6, R18 ;  /* 0x8000000660127c23 */ /* 0x000fea0008010012 */
[----:B------:R-:W3:Y:S01]  /*5b10*/  I2F R0, R0 ;  /* 0x0000000000007306 */ /* 0x000ee20000201400 */
[----:B-1----:R-:W-:Y:S02]  /*5b20*/  FFMA.FTZ R17, R84, -UR6, R17 ;  /* 0x8000000654117c23 */ /* 0x002fe40008010011 */
[C---:B--2---:R-:W-:Y:S02]  /*5b30*/  FFMA.FTZ R13, R3.reuse, -UR6, R13 ;  /* 0x80000006030d7c23 */ /* 0x044fe4000801000d */
[----:B------:R-:W-:Y:S02]  /*5b40*/  FFMA.FTZ R19, R3, -UR6, R19 ;  /* 0x8000000603137c23 */ /* 0x000fe40008010013 */
[----:B---3--:R-:W-:Y:S01]  /*5b50*/  FFMA.FTZ R16, R0, -UR6, R16 ;  /* 0x8000000600107c23 */ /* 0x008fe20008010010 */
        /* <DEDUP_REMOVED lines=13> */
.L_x_1909:
[----:B------:R-:W-:Y:S01]  /*5c30*/  IADD3 R0, R244, UR4, RZ ;  /* 0x00000004f4007c10 */ /* 0x000fe2000fffe0ff */
[----:B------:R-:W-:Y:S01]  /*5c40*/  UIADD3 UR4, -UR5, UR12, -UR15 ;  /* 0x0000000c05047290 */ /* 0x000fe2000fffe90f */
[----:B------:R-:W-:Y:S01]  /*5c50*/  IADD3 R90, R236, 0x1, RZ ;  /* 0x00000001ec5a7810 */ /* 0x000fe20007ffe0ff */
[----:B------:R-:W-:Y:S01]  /*5c60*/  UMOV UR18, UR5 ;  /* 0x0000000500127c82 */ /* 0x000fe20008000000 */
[----:B------:R-:W-:Y:S02]  /*5c70*/  IADD3 R2, R0, 0x8, RZ ;  /* 0x0000000800027810 */ /* 0x000fe40007ffe0ff */
[----:B------:R-:W-:Y:S02]  /*5c80*/  IADD3 R89, R236, 0x8, RZ ;  /* 0x00000008ec597810 */ /* 0x000fe40007ffe0ff */
[----:B------:R-:W-:Y:S02]  /*5c90*/  IADD3 R3, R0, UR4, RZ ;  /* 0x0000000400037c10 */ /* 0x000fe4000fffe0ff */
        /* <DEDUP_REMOVED lines=11> */
[-C--:B------:R-:W-:Y:S02]  /*5d50*/  ISETP.GE.AND P0, PT, R236, R0.reuse, PT ;  /* 0x00000000ec00720c */ /* 0x080fe40003f06270 */
[-C--:B------:R-:W-:Y:S02]  /*5d60*/  ISETP.GE.AND P6, PT, R90, R0.reuse, PT ;  /* 0x000000005a00720c */ /* 0x080fe40003fc6270 */
[----:B------:R-:W-:Y:S02]  /*5d70*/  IADD3 R92, R2, UR4, RZ ;  /* 0x00000004025c7c10 */ /* 0x000fe4000fffe0ff */
[----:B------:R-:W-:Y:S02]  /*5d80*/  IMNMX R2, RZ, R93, !PT ;  /* 0x0000005dff027217 */ /* 0x000fe40007800200 */
[-C--:B------:R-:W-:Y:S02]  /*5d90*/  ISETP.GE.OR P0, PT, R236, R3.reuse, !P0 ;  /* 0x00000003ec00720c */ /* 0x080fe40004706670 */
[-C--:B------:R-:W-:Y:S02]  /*5da0*/  ISETP.GE.OR P6, PT, R90, R3.reuse, !P6 ;  /* 0x000000035a00720c */ /* 0x080fe400077c6670 */
        /* <DEDUP_REMOVED lines=45> */
.L_x_1910:
[----:B------:R-:W2:Y:S01]  /*6080*/  LDL R3, [R1+0x24] ;  /* 0x0000240001037983 */ /* 0x000ea20000100800 */
[----:B------:R-:W-:Y:S01]  /*6090*/  IMAD.U32 R0, RZ, RZ, UR10 ;  /* 0x0000000aff007e24 */ /* 0x000fe2000f8e00ff */
[----:B------:R-:W-:Y:S01]  /*60a0*/  UIADD3 UR4, UR13, -0x61c88647, URZ ;  /* 0x9e3779b90d047890 */ /* 0x000fe2000fffe03f */
[----:B------:R-:W-:Y:S01]  /*60b0*/  FSETP.NEU.FTZ.AND P0, PT, R249, -INF , PT ;  /* 0xff800000f900780b */ /* 0x000fe20003f1d000 */
[----:B------:R-:W3:Y:S01]  /*60c0*/  LDL R2, [R1+0x18] ;  /* 0x0000180001027983 */ /* 0x000ee20000100800 */
[----:B------:R-:W-:Y:S03]  /*60d0*/  UISETP.GT.AND UP2, UPT, UR10, UR21, UPT ;  /* 0x000000150a00728c */ /* 0x000fe6000bf44270 */
[----:B------:R-:W4:Y:S04]  /*60e0*/  LDL R89, [R1+0x20] ;  /* 0x0000200001597983 */ /* 0x000f280000100800 */
[----:B------:R-:W4:Y:S01]  /*60f0*/  LDL.64 R86, [R1+0x10] ;  /* 0x0000100001567983 */ /* 0x000f220000100a00 */
[----:B--2---:R-:W-:Y:S02]  /*6100*/  IMAD R0, R0, 0x4, R3 ;  /* 0x0000000400007824 */ /* 0x004fe400078e0203 */
[----:B---3--:R-:W-:Y:S04]  /*6110*/  IMAD.WIDE.U32 R84, R2, -0x326172a9, RZ ;  /* 0xcd9e8d5702547825 */ /* 0x008fe800078e00ff */
[----:B------:R-:W-:Y:S04]  /*6120*/  IMAD.WIDE.U32 R2, R0, -0x326172a9, RZ ;  /* 0xcd9e8d5700027825 */ /* 0x000fe800078e00ff */
[----:B------:R-:W-:Y:S01]  /*6130*/  FMUL.FTZ R0, R250, 1.4426950216293334961 ;  /* 0x3fb8aa3bfa007820 */ /* 0x000fe20000410000 */
[----:B------:R-:W-:Y:S01]  /*6140*/  LOP3.LUT R88, R85, UR4, R2, 0x96, !PT ;  /* 0x0000000455587c12 */ /* 0x000fe2000f8e9602 */
[----:B------:R-:W-:Y:S01]  /*6150*/  UIADD3 UR4, UR14, -0x4498517b, URZ ;  /* 0xbb67ae850e047890 */ /* 0x000fe2000fffe03f */
[----:B----4-:R-:W-:Y:S03]  /*6160*/  LOP3.LUT R2, R3, UR13, R89, 0x96, !PT ;  /* 0x0000000d03027c12 */ /* 0x010fe6000f8e9659 */
        /* <DEDUP_REMOVED lines=27> */
[----:B------:R-:W-:Y:S04]  /*6320*/  UIADD3 UR4, UR14, 0x646e171e, URZ ;  /* 0x646e171e0e047890 */ /* 0x000fe8000fffe03f */
        /* <DEDUP_REMOVED lines=8> */
[----:B------:R-:W-:Y:S01]  /*63b0*/  FSEL R0, R0, RZ, P0 ;  /* 0x000000ff00007208 */ /* 0x000fe20000000000 */
[--C-:B------:R-:W-:Y:S01]  /*63c0*/  FFMA.FTZ R4, R4, c[0x0][0x23c], -R2.reuse ;  /* 0x00008f0004047a23 */ /* 0x100fe20000010802 */
[----:B------:R-:W-:Y:S01]  /*63d0*/  ULDC.U8 UR4, c[0x0][0x2d8] ;  /* 0x0000b60000047ab9 */ /* 0x000fe20000000000 */
[----:B------:R1:W2:Y:S01]  /*63e0*/  MUFU.EX2 R128, R8 ;  /* 0x0000000800807308 */ /* 0x0002a20000000800 */
[----:B------:R-:W-:Y:S02]  /*63f0*/  FFMA.FTZ R16, R16, c[0x0][0x23c], -R2 ;  /* 0x00008f0010107a23 */ /* 0x000fe40000010802 */
[--C-:B------:R-:W-:Y:S02]  /*6400*/  FFMA.FTZ R7, R7, c[0x0][0x23c], -R0.reuse ;  /* 0x00008f0007077a23 */ /* 0x100fe40000010800 */
[--C-:B------:R-:W-:Y:S02]  /*6410*/  FFMA.FTZ R6, R6, c[0x0][0x23c], -R0.reuse ;  /* 0x00008f0006067a23 */ /* 0x100fe40000010800 */
[----:B------:R-:W-:Y:S02]  /*6420*/  FFMA.FTZ R11, R11, c[0x0][0x23c], -R0 ;  /* 0x00008f000b0b7a23 */ /* 0x000fe40000010800 */
[--C-:B------:R-:W-:Y:S01]  /*6430*/  FFMA.FTZ R5, R5, c[0x0][0x23c], -R2.reuse ;  /* 0x00008f0005057a23 */ /* 0x100fe20000010802 */
[----:B------:R3:W-:Y:S01]  /*6440*/  MUFU.EX2 R125, R4 ;  /* 0x00000004007d7308 */ /* 0x0007e20000000800 */
[--C-:B------:R-:W-:Y:S02]  /*6450*/  FFMA.FTZ R9, R9, c[0x0][0x23c], -R2.reuse ;  /* 0x00008f0009097a23 */ /* 0x100fe40000010802 */
[--C-:B------:R-:W-:Y:S02]  /*6460*/  FFMA.FTZ R12, R12, c[0x0][0x23c], -R2.reuse ;  /* 0x00008f000c0c7a23 */ /* 0x100fe40000010802 */
[--C-:B------:R-:W-:Y:S02]  /*6470*/  FFMA.FTZ R13, R13, c[0x0][0x23c], -R2.reuse ;  /* 0x00008f000d0d7a23 */ /* 0x100fe40000010802 */
[----:B------:R-:W-:Y:S02]  /*6480*/  FFMA.FTZ R2, R17, c[0x0][0x23c], -R2 ;  /* 0x00008f0011027a23 */ /* 0x000fe40000010802 */
[--C-:B------:R-:W-:Y:S01]  /*6490*/  FFMA.FTZ R19, R19, c[0x0][0x23c], -R0.reuse ;  /* 0x00008f0013137a23 */ /* 0x100fe20000010800 */
[----:B------:R4:W-:Y:S01]  /*64a0*/  MUFU.EX2 R126, R7 ;  /* 0x00000007007e7308 */ /* 0x0009e20000000800 */
[--C-:B------:R-:W-:Y:S02]  /*64b0*/  FFMA.FTZ R10, R10, c[0x0][0x23c], -R0.reuse ;  /* 0x00008f000a0a7a23 */ /* 0x100fe40000010800 */
[--C-:B------:R-:W-:Y:S01]  /*64c0*/  FFMA.FTZ R15, R15, c[0x0][0x23c], -R0.reuse ;  /* 0x00008f000f0f7a23 */ /* 0x100fe20000010800 */
[----:B-1----:R-:W-:Y:S01]  /*64d0*/  LOP3.LUT R8, R86, 0xff, RZ, 0xc0, !PT ;  /* 0x000000ff56087812 */ /* 0x002fe200078ec0ff */
[--C-:B------:R-:W-:Y:S02]  /*64e0*/  FFMA.FTZ R14, R14, c[0x0][0x23c], -R0.reuse ;  /* 0x00008f000e0e7a23 */ /* 0x100fe40000010800 */
[----:B------:R-:W-:Y:S01]  /*64f0*/  FFMA.FTZ R0, R18, c[0x0][0x23c], -R0 ;  /* 0x00008f0012007a23 */ /* 0x000fe20000010800 */
[----:B------:R-:W-:Y:S02]  /*6500*/  ISETP.LE.U32.AND P6, PT, R8, UR4, PT ;  /* 0x0000000408007c0c */ /* 0x000fe4000bfc3070 */
[----:B------:R1:W-:Y:S01]  /*6510*/  MUFU.EX2 R123, R6 ;  /* 0x00000006007b7308 */ /* 0x0003e20000000800 */
[----:B------:R-:W-:Y:S02]  /*6520*/  SHF.R.U32.HI R8, RZ, 0x10, R84 ;  /* 0x00000010ff087819 */ /* 0x000fe40000011654 */
[----:B---3--:R-:W-:Y:S04]  /*6530*/  LOP3.LUT R4, R84, 0xff, RZ, 0xc0, !PT ;  /* 0x000000ff54047812 */ /* 0x008fe800078ec0ff */
[----:B------:R-:W-:Y:S03]  /*6540*/  ISETP.LE.U32.AND P1, PT, R4, UR4, PT ;  /* 0x0000000404007c0c */ /* 0x000fe6000bf23070 */
[----:B------:R-:W3:Y:S01]  /*6550*/  MUFU.EX2 R130, R16 ;  /* 0x0000001000827308 */ /* 0x000ee20000000800 */
[----:B------:R-:W-:Y:S02]  /*6560*/  LOP3.LUT R4, R3, 0xff, RZ, 0xc0, !PT ;  /* 0x000000ff03047812 */ /* 0x000fe400078ec0ff */
[----:B----4-:R-:W-:Y:S02]  /*6570*/  SHF.R.U32.HI R7, RZ, 0x18, R86 ;  /* 0x00000018ff077819 */ /* 0x010fe40000011656 */
[----:B------:R-:W-:Y:S02]  /*6580*/  ISETP.LE.U32.AND P5, PT, R4, UR4, PT ;  /* 0x0000000404007c0c */ /* 0x000fe4000bfa3070 */
[----:B------:R-:W-:Y:S03]  /*6590*/  SHF.R.U32.HI R4, RZ, 0x18, R88 ;  /* 0x00000018ff047819 */ /* 0x000fe60000011658 */
[----:B------:R-:W4:Y:S01]  /*65a0*/  MUFU.EX2 R129, R11 ;  /* 0x0000000b00817308 */ /* 0x000f220000000800 */
[----:B------:R-:W-:Y:S01]  /*65b0*/  ISETP.LE.U32.AND P0, PT, R7, UR4, PT ;  /* 0x0000000407007c0c */ /* 0x000fe2000bf03070 */
[----:B--2---:R-:W-:Y:S01]  /*65c0*/  @!P1 FADD.FTZ R128, -R128, -RZ ;  /* 0x800000ff80809221 */ /* 0x004fe20000010100 */
[----:B------:R-:W-:Y:S02]  /*65d0*/  SHF.R.U32.HI R7, RZ, 0x18, R84 ;  /* 0x00000018ff077819 */ /* 0x000fe40000011654 */
[--C-:B-1----:R-:W-:Y:S02]  /*65e0*/  SHF.R.U32.HI R6, RZ, 0x18, R3.reuse ;  /* 0x00000018ff067819 */ /* 0x102fe40000011603 */
[----:B------:R-:W-:Y:S02]  /*65f0*/  ISETP.LE.U32.AND P2, PT, R4, UR4, PT ;  /* 0x0000000404007c0c */ /* 0x000fe4000bf43070 */
[----:B------:R-:W-:Y:S01]  /*6600*/  ISETP.LE.U32.AND P3, PT, R6, UR4, PT ;  /* 0x0000000406007c0c */ /* 0x000fe2000bf63070 */
[----:B------:R1:W2:Y:S01]  /*6610*/  MUFU.EX2 R121, R5 ;  /* 0x0000000500797308 */ /* 0x0002a20000000800 */
[----:B------:R-:W-:Y:S02]  /*6620*/  LOP3.LUT R6, R88, 0xff, RZ, 0xc0, !PT ;  /* 0x000000ff58067812 */ /* 0x000fe400078ec0ff */
[----:B------:R-:W-:Y:S01]  /*6630*/  LOP3.LUT R4, R8, 0xff, RZ, 0xc0, !PT ;  /* 0x000000ff08047812 */ /* 0x000fe200078ec0ff */
[----:B---3--:R-:W-:Y:S01]  /*6640*/  @!P6 FADD.FTZ R130, -R130, -RZ ;  /* 0x800000ff8282e221 */ /* 0x008fe20000010100 */
[----:B------:R-:W-:Y:S02]  /*6650*/  ISETP.LE.U32.AND P4, PT, R7, UR4, PT ;  /* 0x0000000407007c0c */ /* 0x000fe4000bf83070 */
[----:B------:R-:W-:Y:S02]  /*6660*/  ISETP.LE.U32.AND P6, PT, R6, UR4, PT ;  /* 0x0000000406007c0c */ /* 0x000fe4000bfc3070 */
[----:B------:R-:W-:Y:S01]  /*6670*/  ISETP.LE.U32.AND P1, PT, R4, UR4, PT ;  /* 0x0000000404007c0c */ /* 0x000fe2000bf23070 */
[----:B------:R-:W3:Y:S01]  /*6680*/  MUFU.EX2 R124, R9 ;  /* 0x00000009007c7308 */ /* 0x000ee20000000800 */
[----:B------:R-:W-:Y:S01]  /*6690*/  SHF.R.U32.HI R4, RZ, 0x10, R88 ;  /* 0x00000010ff047819 */ /* 0x000fe20000011658 */
[----:B------:R-:W-:Y:S01]  /*66a0*/  @!P2 FADD.FTZ R126, -R126, -RZ ;  /* 0x800000ff7e7ea221 */ /* 0x000fe20000010100 */
[----:B------:R-:W-:Y:S02]  /*66b0*/  LOP3.LUT R88, R88, 0xffff, RZ, 0xc0, !PT ;  /* 0x0000ffff58587812 */ /* 0x000fe400078ec0ff */
[----:B------:R-:W-:Y:S02]  /*66c0*/  LOP3.LUT R84, R84, 0xffff, RZ, 0xc0, !PT ;  /* 0x0000ffff54547812 */ /* 0x000fe400078ec0ff */
[----:B------:R-:W-:Y:S01]  /*66d0*/  LOP3.LUT R6, R4, 0xff, RZ, 0xc0, !PT ;  /* 0x000000ff04067812 */ /* 0x000fe200078ec0ff */
[----:B----4-:R-:W-:Y:S01]  /*66e0*/  @!P4 FADD.FTZ R129, -R129, -RZ ;  /* 0x800000ff8181c221 */ /* 0x010fe20000010100 */
[----:B------:R-:W-:Y:S01]  /*66f0*/  SHF.R.U32.HI R4, RZ, 0x8, R88 ;  /* 0x00000008ff047819 */ /* 0x000fe20000011658 */
[----:B------:R4:W-:Y:S01]  /*6700*/  MUFU.EX2 R119, R2 ;  /* 0x0000000200777308 */ /* 0x0009e20000000800 */
[----:B------:R-:W-:Y:S01]  /*6710*/  SHF.R.U32.HI R7, RZ, 0x8, R84 ;  /* 0x00000008ff077819 */ /* 0x000fe20000011654 */
[----:B------:R-:W-:Y:S01]  /*6720*/  @!P6 FADD.FTZ R125, -R125, -RZ ;  /* 0x800000ff7d7de221 */ /* 0x000fe20000010100 */
[----:B------:R-:W-:Y:S02]  /*6730*/  LOP3.LUT R4, R4, 0xffff, RZ, 0xc0, !PT ;  /* 0x0000ffff04047812 */ /* 0x000fe400078ec0ff */
[----:B------:R-:W-:Y:S02]  /*6740*/  ISETP.LE.U32.AND P4, PT, R6, UR4, PT ;  /* 0x0000000406007c0c */ /* 0x000fe4000bf83070 */
[----:B------:R-:W-:Y:S02]  /*6750*/  ISETP.LE.U32.AND P6, PT, R4, UR4, PT ;  /* 0x0000000404007c0c */ /* 0x000fe4000bfc3070 */
[----:B-1----:R-:W-:Y:S01]  /*6760*/  LOP3.LUT R5, R7, 0xffff, RZ, 0xc0, !PT ;  /* 0x0000ffff07057812 */ /* 0x002fe200078ec0ff */
[----:B------:R1:W-:Y:S03]  /*6770*/  MUFU.EX2 R114, R0 ;  /* 0x0000000000727308 */ /* 0x0003e60000000800 */
[----:B------:R-:W-:Y:S02]  /*6780*/  ISETP.LE.U32.AND P2, PT, R5, UR4, PT ;  /* 0x0000000405007c0c */ /* 0x000fe4000bf43070 */
[----:B------:R-:W-:Y:S02]  /*6790*/  SHF.R.U32.HI R5, RZ, 0x10, R3 ;  /* 0x00000010ff057819 */ /* 0x000fe40000011603 */
[----:B------:R-:W-:Y:S01]  /*67a0*/  LOP3.LUT R3, R3, 0xffff, RZ, 0xc0, !PT ;  /* 0x0000ffff03037812 */ /* 0x000fe200078ec0ff */
[----:B------:R-:W-:Y:S01]  /*67b0*/  @!P4 FADD.FTZ R123, -R123, -RZ ;  /* 0x800000ff7b7bc221 */ /* 0x000fe20000010100 */
[----:B------:R-:W-:Y:S01]  /*67c0*/  LOP3.LUT R5, R5, 0xff, RZ, 0xc0, !PT ;  /* 0x000000ff05057812 */ /* 0x000fe200078ec0ff */
[----:B--2---:R-:W-:Y:S01]  /*67d0*/  @!P6 FADD.FTZ R121, -R121, -RZ ;  /* 0x800000ff7979e221 */ /* 0x004fe20000010100 */
[----:B------:R-:W-:Y:S01]  /*67e0*/  SHF.R.U32.HI R3, RZ, 0x8, R3 ;  /* 0x00000008ff037819 */ /* 0x000fe20000011603 */
[----:B------:R-:W2:Y:S01]  /*67f0*/  MUFU.EX2 R127, R10 ;  /* 0x0000000a007f7308 */ /* 0x000ea20000000800 */
[----:B------:R-:W-:Y:S02]  /*6800*/  ISETP.LE.U32.AND P4, PT, R5, UR4, PT ;  /* 0x0000000405007c0c */ /* 0x000fe4000bf83070 */
[----:B------:R-:W-:Y:S01]  /*6810*/  LOP3.LUT R3, R3, 0xffff, RZ, 0xc0, !PT ;  /* 0x0000ffff03037812 */ /* 0x000fe200078ec0ff */
[----:B---3--:R-:W-:Y:S01]  /*6820*/  @!P2 FADD.FTZ R124, -R124, -RZ ;  /* 0x800000ff7c7ca221 */ /* 0x008fe20000010100 */
[----:B----4-:R-:W-:Y:S02]  /*6830*/  F2FP.RELU.BF16.PACK_AB R2, R126, R123 ;  /* 0x0000007b7e02723e */ /* 0x010fe400000018ff */
[----:B------:R-:W-:Y:S02]  /*6840*/  ISETP.LE.U32.AND P6, PT, R3, UR4, PT ;  /* 0x0000000403007c0c */ /* 0x000fe4000bfc3070 */
[----:B------:R-:W-:Y:S01]  /*6850*/  F2FP.RELU.BF16.PACK_AB R3, R121, R125 ;  /* 0x0000007d7903723e */ /* 0x000fe200000018ff */
[----:B------:R-:W-:Y:S01]  /*6860*/  STS [R245+0x2a400], R2 ;  /* 0x02a40002f5007388 */ /* 0x000fe20000000800 */
[----:B------:R-:W3:Y:S01]  /*6870*/  MUFU.EX2 R118, R12 ;  /* 0x0000000c00767308 */ /* 0x000ee20000000800 */
[----:B-1----:R-:W-:Y:S02]  /*6880*/  F2FP.RELU.BF16.PACK_AB R0, R124, R128 ;  /* 0x000000807c00723e */ /* 0x002fe400000018ff */
[----:B------:R-:W-:Y:S04]  /*6890*/  STS [R245+0x2a000], R3 ;  /* 0x02a00003f5007388 */ /* 0x000fe80000000800 */
[----:B------:R1:W-:Y:S03]  /*68a0*/  STS [R248+0x2a000], R0 ;  /* 0x02a00000f8007388 */ /* 0x0003e60000000800 */
[----:B------:R-:W4:Y:S01]  /*68b0*/  MUFU.EX2 R120, R15 ;  /* 0x0000000f00787308 */ /* 0x000f220000000800 */
[----:B--2---:R-:W-:Y:S01]  /*68c0*/  @!P1 FADD.FTZ R127, -R127, -RZ ;  /* 0x800000ff7f7f9221 */ /* 0x004fe20000010100 */
[----:B------:R-:W-:Y:S02]  /*68d0*/  SHF.R.U32.HI R10, RZ, 0x10, R86 ;  /* 0x00000010ff0a7819 */ /* 0x000fe40000011656 */
[----:B------:R-:W-:Y:S02]  /*68e0*/  LOP3.LUT R86, R86, 0xffff, RZ, 0xc0, !PT ;  /* 0x0000ffff56567812 */ /* 0x000fe400078ec0ff */
[----:B------:R-:W-:Y:S04]  /*68f0*/  LOP3.LUT R4, R10, 0xff, RZ, 0xc0, !PT ;  /* 0x000000ff0a047812 */ /* 0x000fe800078ec0ff */
[----:B------:R-:W2:Y:S01]  /*6900*/  MUFU.EX2 R113, R13 ;  /* 0x0000000d00717308 */ /* 0x000ea20000000800 */
[----:B------:R-:W-:Y:S02]  /*6910*/  SHF.R.U32.HI R6, RZ, 0x8, R86 ;  /* 0x00000008ff067819 */ /* 0x000fe40000011656 */
[----:B------:R-:W-:Y:S01]  /*6920*/  ISETP.LE.U32.AND P1, PT, R4, UR4, PT ;  /* 0x0000000404007c0c */ /* 0x000fe2000bf23070 */
[----:B---3--:R-:W-:Y:S01]  /*6930*/  @!P5 FADD.FTZ R118, -R118, -RZ ;  /* 0x800000ff7676d221 */ /* 0x008fe20000010100 */
[----:B------:R-:W-:Y:S04]  /*6940*/  LOP3.LUT R4, R6, 0xffff, RZ, 0xc0, !PT ;  /* 0x0000ffff06047812 */ /* 0x000fe800078ec0ff */
[----:B------:R-:W-:Y:S01]  /*6950*/  ISETP.LE.U32.AND P2, PT, R4, UR4, PT ;  /* 0x0000000404007c0c */ /* 0x000fe2000bf43070 */
[----:B------:R-:W3:Y:S01]  /*6960*/  MUFU.EX2 R115, R14 ;  /* 0x0000000e00737308 */ /* 0x000ee20000000800 */
[----:B-1----:R-:W-:Y:S01]  /*6970*/  F2FP.RELU.BF16.PACK_AB R0, R129, R127 ;  /* 0x0000007f8100723e */ /* 0x002fe200000018ff */
[----:B----4-:R-:W-:Y:S01]  /*6980*/  @!P3 FADD.FTZ R120, -R120, -RZ ;  /* 0x800000ff7878b221 */ /* 0x010fe20000010100 */
[----:B------:R-:W-:Y:S03]  /*6990*/  FSETP.GE.FTZ.AND P3, PT, R125, RZ, PT ;  /* 0x000000ff7d00720b */ /* 0x000fe60003f76000 */
[----:B------:R-:W-:Y:S01]  /*69a0*/  @!P1 FADD.FTZ R114, -R114, -RZ ;  /* 0x800000ff72729221 */ /* 0x000fe20000010100 */
[----:B------:R1:W-:Y:S01]  /*69b0*/  STS [R248+0x2a400], R0 ;  /* 0x02a40000f8007388 */ /* 0x0003e20000000800 */
[----:B------:R-:W-:Y:S02]  /*69c0*/  FSETP.GE.FTZ.AND P1, PT, R123, RZ, PT ;  /* 0x000000ff7b00720b */ /* 0x000fe40003f36000 */
[----:B------:R-:W4:Y:S02]  /*69d0*/  MUFU.EX2 R122, R19 ;  /* 0x00000013007a7308 */ /* 0x000f240000000800 */
[----:B------:R-:W-:Y:S01]  /*69e0*/  @!P2 FADD.FTZ R119, -R119, -RZ ;  /* 0x800000ff7777a221 */ /* 0x000fe20000010100 */
[----:B------:R-:W-:Y:S01]  /*69f0*/  FSETP.GE.FTZ.AND P2, PT, R121, RZ, PT ;  /* 0x000000ff7900720b */ /* 0x000fe20003f56000 */
[----:B--2---:R-:W-:Y:S03]  /*6a00*/  @!P6 FADD.FTZ R113, -R113, -RZ ;  /* 0x800000ff7171e221 */ /* 0x004fe60000010100 */
[----:B------:R-:W-:Y:S02]  /*6a10*/  F2FP.RELU.BF16.PACK_AB R3, R119, R130 ;  /* 0x000000827703723e */ /* 0x000fe400000018ff */
[----:B------:R-:W-:Y:S01]  /*6a20*/  F2FP.RELU.BF16.PACK_AB R5, R113, R118 ;  /* 0x000000767105723e */ /* 0x000fe200000018ff */
[----:B---3--:R-:W-:Y:S04]  /*6a30*/  @!P4 FADD.FTZ R115, -R115, -RZ ;  /* 0x800000ff7373c221 */ /* 0x008fe80000010100 */
[----:B------:R-:W-:Y:S01]  /*6a40*/  STS [R246+0x2a000], R5 ;  /* 0x02a00005f6007388 */ /* 0x000fe20000000800 */
[----:B------:R-:W-:Y:S02]  /*6a50*/  FSETP.GE.FTZ.AND P4, PT, R124, RZ, PT ;  /* 0x000000ff7c00720b */ /* 0x000fe40003f96000 */
[----:B------:R-:W-:Y:S01]  /*6a60*/  F2FP.RELU.BF16.PACK_AB R4, R120, R115 ;  /* 0x000000737804723e */ /* 0x000fe200000018ff */
[----:B-1----:R-:W-:Y:S02]  /*6a70*/  IMAD.SHL.U32 R0, R230, 0x2, RZ ;  /* 0x00000002e6007824 */ /* 0x002fe400078e00ff */
[----:B----4-:R-:W-:Y:S02]  /*6a80*/  @!P0 FADD.FTZ R122, -R122, -RZ ;  /* 0x800000ff7a7a8221 */ /* 0x010fe40000010100 */
[----:B------:R-:W-:Y:S03]  /*6a90*/  STS [R246+0x2a400], R4 ;  /* 0x02a40004f6007388 */ /* 0x000fe60000000800 */
[----:B------:R-:W-:Y:S01]  /*6aa0*/  F2FP.RELU.BF16.PACK_AB R2, R122, R114 ;  /* 0x000000727a02723e */ /* 0x000fe200000018ff */
[----:B------:R1:W-:Y:S04]  /*6ab0*/  STS [R247+0x2a000], R3 ;  /* 0x02a00003f7007388 */ /* 0x0003e80000000800 */
[----:B------:R2:W-:Y:S04]  /*6ac0*/  STS [R247+0x2a400], R2 ;  /* 0x02a40002f7007388 */ /* 0x0005e80000000800 */
[----:B------:R-:W-:Y:S08]  /*6ad0*/  LDSM.16.M88.4 R16, [R0+0x10000] ;  /* 0x010000000010783b */ /* 0x000ff00000000200 */
[----:B------:R-:W3:Y:S08]  /*6ae0*/  LDSM.16.M88.4 R8, [R220+0x20000] ;  /* 0x02000000dc08783b */ /* 0x000ef00000000200 */
[----:B------:R-:W4:Y:S01]  /*6af0*/  LDSM.16.M88.4 R84, [R220+0x20800] ;  /* 0x02080000dc54783b */ /* 0x000f220000000200 */
[C-C-:B-1----:R-:W-:Y:S02]  /*6b00*/  IMAD.IADD R3, R224.reuse, 0x1, R0.reuse ;  /* 0x00000001e0037824 */ /* 0x142fe400078e0200 */
[----:B--2---:R-:W-:Y:S05]  /*6b10*/  IMAD.IADD R2, R225, 0x1, R0 ;  /* 0x00000001e1027824 */ /* 0x004fea00078e0200 */
[----:B------:R-:W-:Y:S01]  /*6b20*/  LDSM.16.M88.4 R92, [R217+0x20000] ;  /* 0x02000000d95c783b */ /* 0x000fe20000000200 */
[----:B------:R-:W-:Y:S07]  /*6b30*/  IMAD.IADD R112, R224, 0x1, R2 ;  /* 0x00000001e0707824 */ /* 0x000fee00078e0202 */
[----:B------:R-:W1:Y:S08]  /*6b40*/  LDSM.16.M88.4 R88, [R2+0x10000] ;  /* 0x010000000258783b */ /* 0x000e700000000200 */
[----:B------:R-:W2:Y:S01]  /*6b50*/  LDSM.16.M88.4 R96, [R217+0x20800] ;  /* 0x02080000d960783b */ /* 0x000ea20000000200 */
[C---:B---3--:R-:W-:Y:S07]  /*6b60*/  HMMA.16816.F32.BF16 R4, R16.reuse, R8, RZ ;  /* 0x000000081004723c */ /* 0x048fee00000418ff */
[----:B------:R-:W-:Y:S01]  /*6b70*/  LDSM.16.M88.4 R100, [R3+0x10000] ;  /* 0x010000000364783b */ /* 0x000fe20000000200 */
[C---:B------:R-:W-:Y:S07]  /*6b80*/  HMMA.16816.F32.BF16 R8, R16.reuse, R10, RZ ;  /* 0x0000000a1008723c */ /* 0x040fee00000418ff */
[----:B------:R-:W3:Y:S01]  /*6b90*/  LDSM.16.M88.4 R104, [R219+0x20000] ;  /* 0x02000000db68783b */ /* 0x000ee20000000200 */
[C---:B----4-:R-:W-:Y:S07]  /*6ba0*/  HMMA.16816.F32.BF16 R12, R16.reuse, R84, RZ ;  /* 0x00000054100c723c */ /* 0x050fee00000418ff */
[----:B------:R-:W-:Y:S01]  /*6bb0*/  LDSM.16.M88.4 R108, [R218+0x20000] ;  /* 0x02000000da6c783b */ /* 0x000fe20000000200 */
[----:B------:R-:W-:Y:S07]  /*6bc0*/  HMMA.16816.F32.BF16 R16, R16, R86, RZ ;  /* 0x000000561010723c */ /* 0x000fee00000418ff */
[----:B------:R-:W4:Y:S01]  /*6bd0*/  LDSM.16.M88.4 R84, [R219+0x20800] ;  /* 0x02080000db54783b */ /* 0x000f220000000200 */
[C---:B-1----:R-:W-:Y:S08]  /*6be0*/  HMMA.16816.F32.BF16 R4, R88.reuse, R92, R4 ;  /* 0x0000005c5804723c */ /* 0x042ff00000041804 */
        /* <DEDUP_REMOVED lines=62> */
[----:B------:R3:W-:Y:S07]  /*6fd0*/  LDSM.16.M88.4 R92, [R0+0x16000] ;  /* 0x01600000005c783b */ /* 0x0007ee0000000200 */
[C---:B------:R-:W-:Y:S01]  /*6fe0*/  HMMA.16816.F32.BF16 R8, R96.reuse, R106, R8 ;  /* 0x0000006a6008723c */ /* 0x040fe20000041808 */
[----:B------:R-:W2:Y:S07]  /*6ff0*/  LDSM.16.M88.4 R104, [R220+0x26000] ;  /* 0x02600000dc68783b */ /* 0x000eae0000000200 */
[C---:B----4-:R-:W-:Y:S08]  /*7000*/  HMMA.16816.F32.BF16 R12, R96.reuse, R84, R12 ;  /* 0x00000054600c723c */ /* 0x050ff0000004180c */
[----:B------:R-:W-:Y:S01]  /*7010*/  HMMA.16816.F32.BF16 R16, R96, R86, R16 ;  /* 0x000000566010723c */ /* 0x000fe20000041810 */
[----:B------:R-:W4:Y:S03]  /*7020*/  LDSM.16.M88.4 R84, [R220+0x26800] ;  /* 0x02680000dc54783b */ /* 0x000f260000000200 */
[----:B---3--:R-:W-:Y:S04]  /*7030*/  IMAD.MOV.U32 R0, RZ, RZ, c[0x0][0x22c] ;  /* 0x00008b00ff007624 */ /* 0x008fe800078e00ff */
[C---:B-1----:R-:W-:Y:S01]  /*7040*/  HMMA.16816.F32.BF16 R4, R100.reuse, R108, R4 ;  /* 0x0000006c6404723c */ /* 0x042fe20000041804 */
[----:B------:R-:W-:Y:S04]  /*7050*/  LDSM.16.M88.4 R96, [R2+0x16000] ;  /* 0x016000000260783b */ /* 0x000fe80000000200 */
[----:B------:R-:W-:Y:S03]  /*7060*/  IMAD R131, R0, c[0x0][0x1c0], RZ ;  /* 0x0000700000837a24 */ /* 0x000fe600078e02ff */
[C---:B------:R-:W-:Y:S01]  /*7070*/  HMMA.16816.F32.BF16 R8, R100.reuse, R110, R8 ;  /* 0x0000006e6408723c */ /* 0x040fe20000041808 */
[----:B------:R-:W1:Y:S03]  /*7080*/  LDSM.16.M88.4 R108, [R217+0x26000] ;  /* 0x02600000d96c783b */ /* 0x000e660000000200 */
[----:B------:R-:W-:Y:S04]  /*7090*/  IMAD.U32 R0, R131, -0x40, RZ ;  /* 0xffffffc083007824 */ /* 0x000fe800078e00ff */
[C---:B--2---:R-:W-:Y:S04]  /*70a0*/  HMMA.16816.F32.BF16 R12, R100.reuse, R88, R12 ;  /* 0x00000058640c723c */ /* 0x044fe8000004180c */
[C---:B------:R-:W-:Y:S04]  /*70b0*/  LEA R232, P0, R0.reuse, R232, 0x2 ;  /* 0x000000e800e87211 */ /* 0x040fe800078010ff */
[----:B------:R-:W-:Y:S01]  /*70c0*/  HMMA.16816.F32.BF16 R16, R100, R90, R16 ;  /* 0x0000005a6410723c */ /* 0x000fe20000041810 */
[----:B------:R-:W2:Y:S03]  /*70d0*/  LDSM.16.M88.4 R88, [R217+0x26800] ;  /* 0x02680000d958783b */ /* 0x000ea60000000200 */
[----:B------:R-:W-:Y:S02]  /*70e0*/  LEA.HI.X.SX32 R233, R0, R233, 0x2, P0 ;  /* 0x000000e900e97211 */ /* 0x000fe400000f16ff */
[----:B------:R-:W-:Y:S02]  /*70f0*/  FSETP.GE.FTZ.AND P0, PT, R126, RZ, PT ;  /* 0x000000ff7e00720b */ /* 0x000fe40003f16000 */
[C---:B------:R-:W-:Y:S01]  /*7100*/  HMMA.16816.F32.BF16 R4, R92.reuse, R104, R4 ;  /* 0x000000685c04723c */ /* 0x040fe20000041804 */
[----:B------:R-:W-:Y:S07]  /*7110*/  LDSM.16.M88.4 R100, [R3+0x16000] ;  /* 0x016000000364783b */ /* 0x000fee0000000200 */
[C---:B------:R-:W-:Y:S01]  /*7120*/  HMMA.16816.F32.BF16 R8, R92.reuse, R106, R8 ;  /* 0x0000006a5c08723c */ /* 0x040fe20000041808 */
[----:B------:R-:W3:Y:S07]  /*7130*/  LDSM.16.M88.4 R104, [R219+0x26000] ;  /* 0x02600000db68783b */ /* 0x000eee0000000200 */
[C---:B----4-:R-:W-:Y:S08]  /*7140*/  HMMA.16816.F32.BF16 R12, R92.reuse, R84, R12 ;  /* 0x000000545c0c723c */ /* 0x050ff0000004180c */
[----:B------:R-:W-:Y:S01]  /*7150*/  HMMA.16816.F32.BF16 R16, R92, R86, R16 ;  /* 0x000000565c10723c */ /* 0x000fe20000041810 */
[----:B------:R4:W-:Y:S07]  /*7160*/  LDSM.16.M88.4 R92, [R112+0x16000] ;  /* 0x01600000705c783b */ /* 0x0009ee0000000200 */
[C---:B-1----:R-:W-:Y:S01]  /*7170*/  HMMA.16816.F32.BF16 R4, R96.reuse, R108, R4 ;  /* 0x0000006c6004723c */ /* 0x042fe20000041804 */
[----:B------:R-:W1:Y:S07]  /*7180*/  LDSM.16.M88.4 R84, [R219+0x26800] ;  /* 0x02680000db54783b */ /* 0x000e6e0000000200 */
[C---:B------:R-:W-:Y:S01]  /*7190*/  HMMA.16816.F32.BF16 R8, R96.reuse, R110, R8 ;  /* 0x0000006e6008723c */ /* 0x040fe20000041808 */
[----:B------:R-:W1:Y:S07]  /*71a0*/  LDSM.16.M88.4 R108, [R218+0x26000] ;  /* 0x02600000da6c783b */ /* 0x000e6e0000000200 */
[C---:B--2---:R-:W-:Y:S01]  /*71b0*/  HMMA.16816.F32.BF16 R12, R96.reuse, R88, R12 ;  /* 0x00000058600c723c */ /* 0x044fe2000004180c */
[----:B----4-:R2:W5:Y:S07]  /*71c0*/  LDL R112, [R1] ;  /* 0x0000000001707983 */ /* 0x01056e0000100800 */
[----:B------:R-:W-:Y:S01]  /*71d0*/  HMMA.16816.F32.BF16 R16, R96, R90, R16 ;  /* 0x0000005a6010723c */ /* 0x000fe20000041810 */
[----:B------:R-:W4:Y:S07]  /*71e0*/  LDSM.16.M88.4 R88, [R218+0x26800] ;  /* 0x02680000da58783b */ /* 0x000f2e0000000200 */
[C---:B---3--:R-:W-:Y:S08]  /*71f0*/  HMMA.16816.F32.BF16 R4, R100.reuse, R104, R4 ;  /* 0x000000686404723c */ /* 0x048ff00000041804 */
[C---:B------:R-:W-:Y:S08]  /*7200*/  HMMA.16816.F32.BF16 R8, R100.reuse, R106, R8 ;  /* 0x0000006a6408723c */ /* 0x040ff00000041808 */
[C---:B-1----:R-:W-:Y:S08]  /*7210*/  HMMA.16816.F32.BF16 R12, R100.reuse, R84, R12 ;  /* 0x00000054640c723c */ /* 0x042ff0000004180c */
[----:B------:R-:W-:Y:S08]  /*7220*/  HMMA.16816.F32.BF16 R16, R100, R86, R16 ;  /* 0x000000566410723c */ /* 0x000ff00000041810 */
[C---:B------:R-:W-:Y:S08]  /*7230*/  HMMA.16816.F32.BF16 R4, R92.reuse, R108, R4 ;  /* 0x0000006c5c04723c */ /* 0x040ff00000041804 */
[C---:B------:R-:W-:Y:S08]  /*7240*/  HMMA.16816.F32.BF16 R8, R92.reuse, R110, R8 ;  /* 0x0000006e5c08723c */ /* 0x040ff00000041808 */
[C---:B----4-:R-:W-:Y:S08]  /*7250*/  HMMA.16816.F32.BF16 R12, R92.reuse, R88, R12 ;  /* 0x000000585c0c723c */ /* 0x050ff0000004180c */
[----:B-----5:R-:W-:Y:S01]  /*7260*/  FADD.FTZ R0, -R116, R7 ;  /* 0x0000000774007221 */ /* 0x020fe20000010100 */
[----:B------:R-:W-:Y:S03]  /*7270*/  HMMA.16816.F32.BF16 R16, R92, R90, R16 ;  /* 0x0000005a5c10723c */ /* 0x000fe60000041810 */
[C---:B------:R-:W-:Y:S01]  /*7280*/  FADD.FTZ R3, -R117.reuse, R5 ;  /* 0x0000000575037221 */ /* 0x040fe20000010100 */
[----:B------:R-:W-:Y:S01]  /*7290*/  FSEL R0, R0, R116, P0 ;  /* 0x0000007400007208 */ /* 0x000fe20000000000 */
[----:B------:R-:W-:Y:S01]  /*72a0*/  FADD.FTZ R2, -R116, R6 ;  /* 0x0000000674027221 */ /* 0x000fe20000010100 */
[----:B------:R-:W-:Y:S01]  /*72b0*/  FSETP.GE.FTZ.AND P0, PT, R128, RZ, PT ;  /* 0x000000ff8000720b */ /* 0x000fe20003f16000 */
[----:B------:R-:W-:Y:S01]  /*72c0*/  FADD.FTZ R8, -R117, R8 ;  /* 0x0000000875087221 */ /* 0x000fe20000010100 */
[-C--:B------:R-:W-:Y:S01]  /*72d0*/  FSEL R3, R3, R117.reuse, P2 ;  /* 0x0000007503037208 */ /* 0x080fe20001000000 */
[----:B------:R-:W-:Y:S01]  /*72e0*/  FADD.FTZ R11, -R116, R11 ;  /* 0x0000000b740b7221 */ /* 0x000fe20000010100 */
[----:B------:R-:W-:Y:S02]  /*72f0*/  FSETP.GE.FTZ.AND P2, PT, R113, RZ, PT ;  /* 0x000000ff7100720b */ /* 0x000fe40003f56000 */
[----:B------:R-:W-:Y:S01]  /*7300*/  FMUL.FTZ R90, R126, R0 ;  /* 0x000000007e5a7220 */ /* 0x000fe20000410000 */
[----:B------:R-:W-:Y:S01]  /*7310*/  FSEL R0, R8, R117, P0 ;  /* 0x0000007508007208 */ /* 0x000fe20000000000 */
[----:B------:R-:W-:Y:S01]  /*7320*/  FMUL.FTZ R92, R121, R3 ;  /* 0x00000003795c7220 */ /* 0x000fe20000410000 */
[----:B------:R-:W-:Y:S01]  /*7330*/  FSETP.GE.FTZ.AND P0, PT, R129, RZ, PT ;  /* 0x000000ff8100720b */ /* 0x000fe20003f16000 */
[----:B------:R-:W-:Y:S01]  /*7340*/  FADD.FTZ R3, -R117, R13 ;  /* 0x0000000d75037221 */ /* 0x000fe20000010100 */
[----:B------:R-:W-:Y:S01]  /*7350*/  FSEL R2, R2, R116, P1 ;  /* 0x0000007402027208 */ /* 0x000fe20000800000 */
[----:B------:R-:W-:Y:S01]  /*7360*/  FADD.FTZ R10, -R116, R10 ;  /* 0x0000000a740a7221 */ /* 0x000fe20000010100 */
[----:B------:R-:W-:Y:S01]  /*7370*/  FSETP.GE.FTZ.AND P1, PT, R127, RZ, PT ;  /* 0x000000ff7f00720b */ /* 0x000fe20003f36000 */
[----:B------:R-:W-:Y:S01]  /*7380*/  FADD.FTZ R4, -R117, R4 ;  /* 0x0000000475047221 */ /* 0x000fe20000010100 */
[-C--:B------:R-:W-:Y:S01]  /*7390*/  FSEL R3, R3, R117.reuse, P2 ;  /* 0x0000007503037208 */ /* 0x080fe20001000000 */
[----:B------:R-:W-:Y:S01]  /*73a0*/  FMUL.FTZ R89, R128, R0 ;  /* 0x0000000080597220 */ /* 0x000fe20000410000 */
[----:B------:R-:W-:Y:S01]  /*73b0*/  FSEL R0, R11, R116, P0 ;  /* 0x000000740b007208 */ /* 0x000fe20000000000 */
        /* <DEDUP_REMOVED lines=38> */
[----:B--2---:R-:W-:Y:S01]  /*7620*/  ISETP.GE.AND P5, PT, R242, c[0x0][0x220], PT ;  /* 0x00008800f2007a0c */ /* 0x004fe20003fa6270 */
        /* <DEDUP_REMOVED lines=15> */
[CC--:B------:R-:W-:Y:S02]  /*7720*/  @!P3 LEA R8, P0, R0.reuse, R239.reuse, 0x1 ;  /* 0x000000ef0008b211 */ /* 0x0c0fe400078008ff */
[--C-:B------:R-:W-:Y:S02]  /*7730*/  LEA.HI.X R4, R13, R4, R17.reuse, 0x5, P6 ;  /* 0x000000040d047211 */ /* 0x100fe400030f2c11 */
[----:B------:R-:W-:Y:S02]  /*7740*/  @!P4 LEA R10, P6, R0, R239, 0x1 ;  /* 0x000000ef000ac211 */ /* 0x000fe400078c08ff */
[----:B------:R-:W-:Y:S02]  /*7750*/  IADD3 R234, R234, UR4, RZ ;  /* 0x00000004eaea7c10 */ /* 0x000fe4000fffe0ff */
[----:B------:R-:W-:Y:S02]  /*7760*/  IADD3 R237, R237, UR4, RZ ;  /* 0x00000004eded7c10 */ /* 0x000fe4000fffe0ff */
[C-C-:B------:R-:W-:Y:S01]  /*7770*/  @!P3 LEA.HI.X R9, R0.reuse, R240, R4.reuse, 0x1, P0 ;  /* 0x000000f00009b211 */ /* 0x140fe200000f0c04 */
[----:B------:R1:W-:Y:S01]  /*7780*/  @P5 STS [R234], RZ ;  /* 0x000000ffea005388 */ /* 0x0003e20000000800 */
[C---:B------:R-:W-:Y:S02]  /*7790*/  @!P5 LEA R12, P0, R13.reuse, R2, 0x6 ;  /* 0x000000020d0cd211 */ /* 0x040fe400078030ff */
[CC--:B------:R-:W-:Y:S01]  /*77a0*/  @!P4 LEA.HI.X R11, R0.reuse, R240.reuse, R4, 0x1, P6 ;  /* 0x000000f0000bc211 */ /* 0x0c0fe200030f0c04 */
        /* <DEDUP_REMOVED lines=70> */
.L_x_1911:
[----:B-12---:R-:W-:Y:S02]  /*7c10*/  F2FP.BF16.PACK_AB R6, R92, R93 ;  /* 0x0000005d5c06723e */ /* 0x006fe400000010ff */
        /* <DEDUP_REMOVED lines=172> */
.L_x_1912:
        /* <DEDUP_REMOVED lines=11> */
[----:B------:R-:W-:Y:S03]  /*8790*/  ULOP3.LUT UR4, UR10, 0x1, URZ, 0xc0, !UPT ;  /* 0x000000010a047892 */ /* 0x000fe6000f8ec03f */
[----:B------:R-:W4:Y:S01]  /*87a0*/  LDSM.16.MT88.4 R112, [R0+0x1c000] ;  /* 0x01c000000070783b */ /* 0x000f220000004200 */
[----:B------:R-:W-:Y:S02]  /*87b0*/  UISETP.NE.U32.AND UP0, UPT, UR4, 0x1, UPT ;  /* 0x000000010400788c */ /* 0x000fe4000bf05070 */
[----:B------:R-:W-:Y:S02]  /*87c0*/  UIADD3 UR4, UR10, -0x1, URZ ;  /* 0xffffffff0a047890 */ /* 0x000fe4000fffe03f */
[----:B------:R-:W3:Y:S05]  /*87d0*/  LDSM.16.MT88.4 R196, [R0+0x1e000] ;  /* 0x01e0000000c4783b */ /* 0x000eea0000004200 */
[----:B------:R-:W-:Y:S01]  /*87e0*/  LDSM.16.M88.4 R200, [R227] ;  /* 0x00000000e3c8783b */ /* 0x000fe20000000200 */
[----:B------:R-:W-:Y:S04]  /*87f0*/  UMOV UR10, UR4 ;  /* 0x00000004000a7c82 */ /* 0x000fe80008000000 */
[----:B------:R-:W3:Y:S05]  /*8800*/  LDSM.16.MT88.4 R204, [R0+0x18800] ;  /* 0x0188000000cc783b */ /* 0x000eea0000004200 */
[----:B------:R-:W4:Y:S01]  /*8810*/  LDSM.16.M88.4 R208, [R227+0x1000] ;  /* 0x00100000e3d0783b */ /* 0x000f220000000200 */
[-C--:B-1----:R-:W-:Y:S04]  /*8820*/  HMMA.16816.F32.BF16 R4, R128, R16.reuse, RZ ;  /* 0x000000108004723c */ /* 0x082fe800000418ff */
[----:B------:R-:W1:Y:S05]  /*8830*/  LDSM.16.MT88.4 R212, [R0+0x1a800] ;  /* 0x01a8000000d4783b */ /* 0x000e6a0000004200 */
[----:B------:R1:W5:Y:S01]  /*8840*/  @P1 LDG.E R249, [R2.64] ;  /* 0x0000000802f91981 */ /* 0x000362000c1e1900 */
[C---:B--2---:R-:W-:Y:S04]  /*8850*/  HMMA.16816.F32.BF16 R8, R124.reuse, R16, RZ ;  /* 0x000000107c08723c */ /* 0x044fe800000418ff */
[----:B------:R2:W5:Y:S04]  /*8860*/  @P1 LDG.E R250, [R2.64+0x20] ;  /* 0x0000200802fa1981 */ /* 0x000568000c1e1900 */
        /* <DEDUP_REMOVED lines=14> */
[----:B------:R-:W3:Y:S07]  /*8950*/  LDSM.16.MT88.4 R196, [R0+0x1c800] ;  /* 0x01c8000000c4783b */ /* 0x000eee0000004200 */
[-C--:B------:R-:W-:Y:S08]  /*8960*/  HMMA.16816.F32.BF16 R4, R200, R204.reuse, R4 ;  /* 0x000000ccc804723c */ /* 0x080ff00000041804 */
[C---:B------:R-:W-:Y:S08]  /*8970*/  HMMA.16816.F32.BF16 R8, R208.reuse, R204, R8 ;  /* 0x000000ccd008723c */ /* 0x040ff00000041808 */
[-C--:B------:R-:W-:Y:S08]  /*8980*/  HMMA.16816.F32.BF16 R12, R208, R206.reuse, R12 ;  /* 0x000000ced00c723c */ /* 0x080ff0000004180c */
[C---:B------:R-:W-:Y:S01]  /*8990*/  HMMA.16816.F32.BF16 R16, R200.reuse, R206, R16 ;  /* 0x000000cec810723c */ /* 0x040fe20000041810 */
[----:B------:R-:W4:Y:S07]  /*89a0*/  LDSM.16.MT88.4 R204, [R0+0x1e800] ;  /* 0x01e8000000cc783b */ /* 0x000f2e0000004200 */
[-C--:B-1----:R-:W-:Y:S08]  /*89b0*/  HMMA.16816.F32.BF16 R84, R200, R212.reuse, R84 ;  /* 0x000000d4c854723c */ /* 0x082ff00000041854 */
[C---:B------:R-:W-:Y:S08]  /*89c0*/  HMMA.16816.F32.BF16 R88, R208.reuse, R212, R88 ;  /* 0x000000d4d058723c */ /* 0x040ff00000041858 */
[-C--:B------:R-:W-:Y:S08]  /*89d0*/  HMMA.16816.F32.BF16 R92, R208, R214.reuse, R92 ;  /* 0x000000d6d05c723c */ /* 0x080ff0000004185c */
[C---:B------:R-:W-:Y:S01]  /*89e0*/  HMMA.16816.F32.BF16 R96, R200.reuse, R214, R96 ;  /* 0x000000d6c860723c */ /* 0x040fe20000041860 */
[----:B------:R-:W-:Y:S07]  /*89f0*/  LDSM.16.M88.4 R212, [R228+0x1000] ;  /* 0x00100000e4d4783b */ /* 0x000fee0000000200 */
[-C--:B---3--:R-:W-:Y:S08]  /*8a00*/  HMMA.16816.F32.BF16 R100, R200, R196.reuse, R100 ;  /* 0x000000c4c864723c */ /* 0x088ff00000041864 */
[C---:B------:R-:W-:Y:S08]  /*8a10*/  HMMA.16816.F32.BF16 R104, R208.reuse, R196, R104 ;  /* 0x000000c4d068723c */ /* 0x040ff00000041868 */
[-C--:B------:R-:W-:Y:S08]  /*8a20*/  HMMA.16816.F32.BF16 R108, R208, R198.reuse, R108 ;  /* 0x000000c6d06c723c */ /* 0x080ff0000004186c */
[C---:B------:R-:W-:Y:S01]  /*8a30*/  HMMA.16816.F32.BF16 R112, R200.reuse, R198, R112 ;  /* 0x000000c6c870723c */ /* 0x040fe20000041870 */
[----:B------:R-:W-:Y:S07]  /*8a40*/  LDSM.16.M88.4 R196, [R228] ;  /* 0x00000000e4c4783b */ /* 0x000fee0000000200 */
[-C--:B----4-:R-:W-:Y:S08]  /*8a50*/  HMMA.16816.F32.BF16 R116, R200, R204.reuse, R116 ;  /* 0x000000ccc874723c */ /* 0x090ff00000041874 */
[C---:B------:R-:W-:Y:S08]  /*8a60*/  HMMA.16816.F32.BF16 R120, R208.reuse, R204, R120 ;  /* 0x000000ccd078723c */ /* 0x040ff00000041878 */
[-C--:B------:R-:W-:Y:S01]  /*8a70*/  HMMA.16816.F32.BF16 R124, R208, R206.reuse, R124 ;  /* 0x000000ced07c723c */ /* 0x080fe2000004187c */
[----:B------:R-:W1:Y:S07]  /*8a80*/  LDSM.16.MT88.4 R208, [R0+0x19000] ;  /* 0x0190000000d0783b */ /* 0x000e6e0000004200 */
[----:B------:R-:W-:Y:S01]  /*8a90*/  HMMA.16816.F32.BF16 R128, R200, R206, R128 ;  /* 0x000000cec880723c */ /* 0x000fe20000041880 */
[----:B------:R-:W3:Y:S05]  /*8aa0*/  LDSM.16.MT88.4 R200, [R0+0x1b000] ;  /* 0x01b0000000c8783b */ /* 0x000eea0000004200 */
[----:B------:R-:W4:Y:S02]  /*8ab0*/  LDSM.16.MT88.4 R204, [R0+0x1d000] ;  /* 0x01d0000000cc783b */ /* 0x000f240000004200 */
[-C--:B-1----:R-:W-:Y:S08]  /*8ac0*/  HMMA.16816.F32.BF16 R4, R196, R208.reuse, R4 ;  /* 0x000000d0c404723c */ /* 0x082ff00000041804 */
[C---:B------:R-:W-:Y:S08]  /*8ad0*/  HMMA.16816.F32.BF16 R8, R212.reuse, R208, R8 ;  /* 0x000000d0d408723c */ /* 0x040ff00000041808 */
        /* <DEDUP_REMOVED lines=12> */
[----:B------:R-:W3:Y:S07]  /*8ba0*/  LDSM.16.MT88.4 R204, [R0+0x19800] ;  /* 0x0198000000cc783b */ /* 0x000eee0000004200 */
[-C--:B-1----:R-:W-:Y:S08]  /*8bb0*/  HMMA.16816.F32.BF16 R116, R196, R208.reuse, R116 ;  /* 0x000000d0c474723c */ /* 0x082ff00000041874 */
[C---:B------:R-:W-:Y:S08]  /*8bc0*/  HMMA.16816.F32.BF16 R120, R212.reuse, R208, R120 ;  /* 0x000000d0d478723c */ /* 0x040ff00000041878 */
[-C--:B------:R-:W-:Y:S01]  /*8bd0*/  HMMA.16816.F32.BF16 R124, R212, R210.reuse, R124 ;  /* 0x000000d2d47c723c */ /* 0x080fe2000004187c */
[----:B------:R-:W1:Y:S07]  /*8be0*/  LDSM.16.M88.4 R212, [R229+0x1000] ;  /* 0x00100000e5d4783b */ /* 0x000e6e0000000200 */
[----:B------:R-:W-:Y:S01]  /*8bf0*/  HMMA.16816.F32.BF16 R128, R196, R210, R128 ;  /* 0x000000d2c480723c */ /* 0x000fe20000041880 */
[----:B------:R-:W4:Y:S05]  /*8c00*/  LDSM.16.MT88.4 R196, [R0+0x1b800] ;  /* 0x01b8000000c4783b */ /* 0x000f2a0000004200 */
[----:B------:R-:W2:Y:S02]  /*8c10*/  LDSM.16.MT88.4 R208, [R0+0x1d800] ;  /* 0x01d8000000d0783b */ /* 0x000ea40000004200 */
[-C--:B---3--:R-:W-:Y:S11]  /*8c20*/  HMMA.16816.F32.BF16 R4, R200, R204.reuse, R4 ;  /* 0x000000ccc804723c */ /* 0x088ff60000041804 */
[----:B------:R-:W-:Y:S11]  /*8c30*/  @!UPT UIADD3 URZ, URZ, URZ, URZ ;  /* 0x0000003f3f3ff290 */ /* 0x000ff6000fffe03f */
[----:B------:R-:W-:Y:S01]  /*8c40*/  @!UPT UIADD3 URZ, URZ, URZ, URZ ;  /* 0x0000003f3f3ff290 */ /* 0x000fe2000fffe03f */
[----:B------:R-:W-:Y:S01]  /*8c50*/  RED.E.ADD.F32.FTZ.RN.STRONG.GPU [R232.64], R4 ;  /* 0x00000004e800798e */ /* 0x000fe2000c10e788 */
[C---:B-1----:R-:W-:Y:S08]  /*8c60*/  HMMA.16816.F32.BF16 R8, R212.reuse, R204, R8 ;  /* 0x000000ccd408723c */ /* 0x042ff00000041808 */
[-C--:B------:R-:W-:Y:S08]  /*8c70*/  HMMA.16816.F32.BF16 R12, R212, R206.reuse, R12 ;  /* 0x000000ced40c723c */ /* 0x080ff0000004180c */
[C---:B------:R-:W-:Y:S01]  /*8c80*/  HMMA.16816.F32.BF16 R16, R200.reuse, R206, R16 ;  /* 0x000000cec810723c */ /* 0x040fe20000041810 */
[----:B------:R1:W3:Y:S07]  /*8c90*/  LDSM.16.MT88.4 R204, [R0+0x1f800] ;  /* 0x01f8000000cc783b */ /* 0x0002ee0000004200 */
[-C--:B----4-:R-:W-:Y:S08]  /*8ca0*/  HMMA.16816.F32.BF16 R84, R200, R196.reuse, R84 ;  /* 0x000000c4c854723c */ /* 0x090ff00000041854 */
[C---:B------:R-:W-:Y:S08]  /*8cb0*/  HMMA.16816.F32.BF16 R88, R212.reuse, R196, R88 ;  /* 0x000000c4d458723c */ /* 0x040ff00000041858 */
[-C--:B------:R-:W-:Y:S08]  /*8cc0*/  HMMA.16816.F32.BF16 R92, R212, R198.reuse, R92 ;  /* 0x000000c6d45c723c */ /* 0x080ff0000004185c */
[C---:B------:R-:W-:Y:S08]  /*8cd0*/  HMMA.16816.F32.BF16 R96, R200.reuse, R198, R96 ;  /* 0x000000c6c860723c */ /* 0x040ff00000041860 */
[-C--:B--2---:R-:W-:Y:S08]  /*8ce0*/  HMMA.16816.F32.BF16 R100, R200, R208.reuse, R100 ;  /* 0x000000d0c864723c */ /* 0x084ff00000041864 */
[C---:B------:R-:W-:Y:S07]  /*8cf0*/  HMMA.16816.F32.BF16 R104, R212.reuse, R208, R104 ;  /* 0x000000d0d468723c */ /* 0x040fee0000041868 */
[----:B------:R-:W-:Y:S01]  /*8d00*/  IMAD.MOV.U32 R209, RZ, RZ, c[0x0][0x22c] ;  /* 0x00008b00ffd17624 */ /* 0x000fe200078e00ff */
[-C--:B------:R-:W-:Y:S04]  /*8d10*/  HMMA.16816.F32.BF16 R108, R212, R210.reuse, R108 ;  /* 0x000000d2d46c723c */ /* 0x080fe8000004186c */
[----:B------:R-:W-:Y:S04]  /*8d20*/  IMAD R209, R209, c[0x0][0x1c0], RZ ;  /* 0x00007000d1d17a24 */ /* 0x000fe800078e02ff */
[C---:B------:R-:W-:Y:S04]  /*8d30*/  HMMA.16816.F32.BF16 R112, R200.reuse, R210, R112 ;  /* 0x000000d2c870723c */ /* 0x040fe80000041870 */
[C---:B-1----:R-:W-:Y:S02]  /*8d40*/  IMAD R0, R209.reuse, 0x18, RZ ;  /* 0x00000018d1007824 */ /* 0x042fe400078e02ff */
[C---:B------:R-:W-:Y:S02]  /*8d50*/  IMAD.SHL.U32 R197, R209.reuse, 0x20, RZ ;  /* 0x00000020d1c57824 */ /* 0x040fe400078e00ff */
[-C--:B---3--:R-:W-:Y:S08]  /*8d60*/  HMMA.16816.F32.BF16 R116, R200, R204.reuse, R116 ;  /* 0x000000ccc874723c */ /* 0x088ff00000041874 */
[C---:B------:R-:W-:Y:S07]  /*8d70*/  HMMA.16816.F32.BF16 R120, R212.reuse, R204, R120 ;  /* 0x000000ccd478723c */ /* 0x040fee0000041878 */
[C---:B------:R-:W-:Y:S01]  /*8d80*/  IMAD.SHL.U32 R204, R209.reuse, 0x8, RZ ;  /* 0x00000008d1cc7824 */ /* 0x040fe200078e00ff */
[-C--:B------:R-:W-:Y:S04]  /*8d90*/  HMMA.16816.F32.BF16 R124, R212, R206.reuse, R124 ;  /* 0x000000ced47c723c */ /* 0x080fe8000004187c */
[CC--:B------:R-:W-:Y:S01]  /*8da0*/  LEA R2, P0, R204.reuse, R232.reuse, 0x2 ;  /* 0x000000e8cc027211 */ /* 0x0c0fe200078010ff */
[----:B------:R-:W-:Y:S03]  /*8db0*/  IMAD.SHL.U32 R205, R209, 0x10, RZ ;  /* 0x00000010d1cd7824 */ /* 0x000fe600078e00ff */
[----:B------:R-:W-:Y:S04]  /*8dc0*/  HMMA.16816.F32.BF16 R128, R200, R206, R128 ;  /* 0x000000cec880723c */ /* 0x000fe80000041880 */
[-C--:B------:R-:W-:Y:S02]  /*8dd0*/  LEA.HI.X.SX32 R3, R204, R233.reuse, 0x2, P0 ;  /* 0x000000e9cc037211 */ /* 0x080fe400000f16ff */
[-C--:B------:R-:W-:Y:S01]  /*8de0*/  LEA R198, P1, R205, R232.reuse, 0x2 ;  /* 0x000000e8cdc67211 */ /* 0x080fe200078210ff */
[----:B------:R-:W-:Y:S01]  /*8df0*/  IMAD R200, R209, 0x28, RZ ;  /* 0x00000028d1c87824 */ /* 0x000fe200078e02ff */
[CC--:B------:R-:W-:Y:S01]  /*8e00*/  LEA R4, P0, R0.reuse, R232.reuse, 0x2 ;  /* 0x000000e800047211 */ /* 0x0c0fe200078010ff */
[----:B------:R1:W-:Y:S03]  /*8e10*/  RED.E.ADD.F32.FTZ.RN.STRONG.GPU [R2.64], R5 ;  /* 0x000000050200798e */ /* 0x0003e6000c10e788 */
[-C--:B------:R-:W-:Y:S02]  /*8e20*/  LEA.HI.X.SX32 R199, R205, R233.reuse, 0x2, P1 ;  /* 0x000000e9cdc77211 */ /* 0x080fe400008f16ff */
[CC--:B------:R-:W-:Y:S03]  /*8e30*/  LEA R196, P1, R197.reuse, R232.reuse, 0x2 ;  /* 0x000000e8c5c47211 */ /* 0x0c0fe600078210ff */
[----:B------:R2:W-:Y:S01]  /*8e40*/  RED.E.ADD.F32.FTZ.RN.STRONG.GPU [R198.64], R6 ;  /* 0x00000006c600798e */ /* 0x0005e2000c10e788 */
[-C--:B------:R-:W-:Y:S02]  /*8e50*/  LEA.HI.X.SX32 R197, R197, R233.reuse, 0x2, P1 ;  /* 0x000000e9c5c57211 */ /* 0x080fe400008f16ff */
[-C--:B-1----:R-:W-:Y:S01]  /*8e60*/  LEA.HI.X.SX32 R5, R0, R233.reuse, 0x2, P0 ;  /* 0x000000e900057211 */ /* 0x082fe200000f16ff */
[C---:B------:R-:W-:Y:S04]  /*8e70*/  IMAD R0, R209.reuse, 0x38, RZ ;  /* 0x00000038d1007824 */ /* 0x040fe800078e02ff */
[----:B------:R1:W-:Y:S01]  /*8e80*/  RED.E.ADD.F32.FTZ.RN.STRONG.GPU [R4.64], R7 ;  /* 0x000000070400798e */ /* 0x0003e2000c10e788 */
[CC--:B--2---:R-:W-:Y:S01]  /*8e90*/  LEA R6, P0, R200.reuse, R232.reuse, 0x2 ;  /* 0x000000e8c8067211 */ /* 0x0c4fe200078010ff */
        /* <DEDUP_REMOVED lines=568> */
.L_x_1914:
        /* <DEDUP_REMOVED lines=19> */
.L_x_1915:
[----:B-1----:R-:W2:Y:S01]  /*b350*/  LDL R0, [R1+0x28] ;  /* 0x0000280001007983 */ /* 0x002ea20000100800 */
[----:B------:R-:W-:Y:S02]  /*b360*/  USHF.L.U32 UR4, UR25, 0x6, URZ ;  /* 0x0000000619047899 */ /* 0x000fe4000800063f */
[----:B------:R-:W-:Y:S01]  /*b370*/  ULDC.64 UR6, c[0x0][0x3a0] ;  /* 0x0000e80000067ab9 */ /* 0x000fe20000000a00 */
[----:B------:R1:W5:Y:S04]  /*b380*/  LDL R78, [R1] ;  /* 0x00000000014e7983 */ /* 0x0003680000100800 */
[----:B------:R-:W3:Y:S01]  /*b390*/  S2R R7, SR_TID.X ;  /* 0x0000000000077919 */ /* 0x000ee20000002100 */
[----:B------:R-:W-:Y:S01]  /*b3a0*/  USHF.R.S32.HI UR10, URZ, 0x1f, UR4 ;  /* 0x0000001f3f0a7899 */ /* 0x000fe20008011404 */
[----:B------:R-:W-:Y:S01]  /*b3b0*/  SHF.R.S32.HI R5, RZ, 0x1f, R242 ;  /* 0x0000001fff057819 */ /* 0x000fe200000114f2 */
[----:B------:R-:W-:-:S02]  /*b3c0*/  IMAD.U32 R11, RZ, RZ, UR4 ;  /* 0x00000004ff0b7e24 */ /* 0x000fc4000f8e00ff */
[----:B------:R-:W-:Y:S01]  /*b3d0*/  UIMAD UR5, UR10, UR6, URZ ;  /* 0x000000060a0572a4 */ /* 0x000fe2000f8e023f */
[----:B------:R-:W-:-:S03]  /*b3e0*/  IMAD.MOV.U32 R4, RZ, RZ, R242 ;  /* 0x000000ffff047224 */ /* 0x000fc600078e00f2 */
[----:B------:R-:W-:Y:S01]  /*b3f0*/  UIMAD UR5, UR4, UR7, UR5 ;  /* 0x00000007040572a4 */ /* 0x000fe2000f8e0205 */
[----:B------:R-:W-:Y:S01]  /*b400*/  IMAD.WIDE.U32 R2, R11, c[0x0][0x3a0], R4 ;  /* 0x0000e8000b027a25 */ /* 0x000fe200078e0004 */
[----:B------:R-:W-:Y:S02]  /*b410*/  UIMAD UR12, UR25, -0x40, UR12 ;  /* 0xffffffc0190c78a4 */ /* 0x000fe4000f8e020c */
[----:B------:R-:W-:Y:S02]  /*b420*/  USHF.R.S32.HI UR16, URZ, 0x1f, UR36 ;  /* 0x0000001f3f107899 */ /* 0x000fe40008011424 */
[----:B------:R-:W-:Y:S01]  /*b430*/  IMAD.U32 R6, RZ, RZ, UR5 ;  /* 0x00000005ff067e24 */ /* 0x000fe2000f8e00ff */
[----:B------:R-:W-:Y:S01]  /*b440*/  BAR.SYNC.DEFER_BLOCKING 0x0 ;  /* 0x0000000000007b1d */ /* 0x000fe20000010000 */
[----:B------:R-:W-:-:S05]  /*b450*/  IADD3 R2, P0, R2, UR14, RZ ;  /* 0x0000000e02027c10 */ /* 0x000fca000ff1e0ff */
[----:B------:R-:W-:Y:S01]  /*b460*/  ULDC.64 UR6, c[0x0][0x3b8] ;  /* 0x0000ee0000067ab9 */ /* 0x000fe20000000a00 */
[----:B------:R-:W-:Y:S01]  /*b470*/  IADD3.X R3, R3, UR15, R6, P0, !PT ;  /* 0x0000000f03037c10 */ /* 0x000fe200087fe406 */
[----:B------:R-:W-:Y:S01]  /*b480*/  UIMAD UR5, UR16, UR6, URZ ;  /* 0x00000006100572a4 */ /* 0x000fe2000f8e023f */
[----:B------:R-:W-:-:S03]  /*b490*/  IMAD.U32 R6, RZ, RZ, UR36 ;  /* 0x00000024ff067e24 */ /* 0x000fc6000f8e00ff */
[----:B------:R-:W-:Y:S01]  /*b4a0*/  UIMAD UR5, UR36, UR7, UR5 ;  /* 0x00000007240572a4 */ /* 0x000fe2000f8e0205 */
[----:B------:R-:W-:Y:S01]  /*b4b0*/  BSSY B0, `(.L_x_1916) ;  /* 0x000002a000007945 */ /* 0x000fe20003800000 */
[----:B--2---:R-:W-:-:S05]  /*b4c0*/  IMAD.SHL.U32 R8, R0, 0x2, RZ ;  /* 0x0000000200087824 */ /* 0x004fca00078e00ff */
[----:B------:R1:W2:Y:S04]  /*b4d0*/  LDS.128 R40, [R8+0x19000] ;  /* 0x0190000008287984 */ /* 0x0002a80000000c00 */
        /* <DEDUP_REMOVED lines=11> */
[----:B---3--:R-:W-:-:S04]  /*b590*/  SHF.R.S32.HI R0, RZ, 0x1f, R7 ;  /* 0x0000001fff007819 */ /* 0x008fc80000011407 */
[----:B------:R-:W-:-:S04]  /*b5a0*/  LEA.HI R0, R0, R7, RZ, 0x3 ;  /* 0x0000000700007211 */ /* 0x000fc800078f18ff */
[----:B------:R-:W-:-:S04]  /*b5b0*/  SHF.R.S32.HI R0, RZ, 0x3, R0 ;  /* 0x00000003ff007819 */ /* 0x000fc80000011400 */
[----:B------:R-:W-:Y:S01]  /*b5c0*/  ISETP.GE.AND P5, PT, R0, UR12, PT ;  /* 0x0000000c00007c0c */ /* 0x000fe2000bfa6270 */
[----:B------:R-:W-:Y:S01]  /*b5d0*/  IMAD.WIDE.U32 R6, R6, c[0x0][0x3b8], R2 ;  /* 0x0000ee0006067a25 */ /* 0x000fe200078e0002 */
[----:B------:R-:W-:-:S04]  /*b5e0*/  SHF.R.S32.HI R76, RZ, 0x1f, R0 ;  /* 0x0000001fff4c7819 */ /* 0x000fc80000011400 */
[----:B------:R-:W-:-:S07]  /*b5f0*/  IADD3 R10, R7, UR5, RZ ;  /* 0x00000005070a7c10 */ /* 0x000fce000fffe0ff */
[----:B------:R-:W-:Y:S05]  /*b600*/  @P5 BRA `(.L_x_1917) ;  /* 0x0000014000005947 */ /* 0x000fea0003800000 */
[----:B--2-4-:R-:W-:Y:S01]  /*b610*/  ISETP.GE.AND P3, PT, R242, c[0x0][0x220], PT ;  /* 0x00008800f2007a0c */ /* 0x014fe20003f66270 */
[----:B------:R-:W2:Y:S01]  /*b620*/  LDS.128 R24, [R8+0x1a000] ;  /* 0x01a0000008187984 */ /* 0x000ea20000000c00 */
[----:B------:R-:W-:Y:S01]  /*b630*/  IMAD.MOV.U32 R2, RZ, RZ, R6 ;  /* 0x000000ffff027224 */ /* 0x000fe200078e0006 */
[----:B------:R-:W-:Y:S01]  /*b640*/  ISETP.GE.AND P2, PT, R252, c[0x0][0x220], PT ;  /* 0x00008800fc007a0c */ /* 0x000fe20003f46270 */
[----:B------:R-:W-:Y:S01]  /*b650*/  IMAD.MOV.U32 R3, RZ, RZ, R10 ;  /* 0x000000ffff037224 */ /* 0x000fe200078e000a */
[----:B------:R-:W3:Y:S01]  /*b660*/  LDS.128 R20, [R8+0x1c000] ;  /* 0x01c0000008147984 */ /* 0x000ee20000000c00 */
[----:B------:R-:W-:Y:S01]  /*b670*/  IMAD R77, R76, c[0x0][0x3a0], RZ ;  /* 0x0000e8004c4d7a24 */ /* 0x000fe200078e02ff */
[----:B------:R-:W-:Y:S02]  /*b680*/  ISETP.GE.AND P1, PT, R251, c[0x0][0x220], PT ;  /* 0x00008800fb007a0c */ /* 0x000fe40003f26270 */
[----:B------:R-:W-:Y:S01]  /*b690*/  LDS.128 R12, [R8+0x1e000] ;  /* 0x01e00000080c7984 */ /* 0x000fe20000000c00 */
[----:B-----5:R-:W-:-:S03]  /*b6a0*/  ISETP.GE.AND P0, PT, R78, c[0x0][0x220], PT ;  /* 0x000088004e007a0c */ /* 0x020fc60003f06270 */
        /* <DEDUP_REMOVED lines=10> */
.L_x_1917:
[----:B--2-4-:R-:W-:Y:S05]  /*b750*/  BSYNC B0 ;  /* 0x0000000000007941 */ /* 0x014fea0003800000 */
.L_x_1916:
        /* <DEDUP_REMOVED lines=21> */
.L_x_1919:
[----:B------:R-:W-:Y:S05]  /*b8b0*/  BSYNC B0 ;  /* 0x0000000000007941 */ /* 0x000fea0003800000 */
.L_x_1918:
        /* <DEDUP_REMOVED lines=23> */
[----:B-----5:R-:W-:-:S03]  /*ba30*/  ISETP.GE.AND P0, PT, R78, c[0x0][0x220], PT ;  /* 0x000088004e007a0c */ /* 0x020fc60003f06270 */
        /* <DEDUP_REMOVED lines=8> */
.L_x_1921:
[----:B------:R-:W-:Y:S05]  /*bac0*/  BSYNC B0 ;  /* 0x0000000000007941 */ /* 0x000fea0003800000 */
.L_x_1920:
[----:B------:R-:W-:Y:S05]  /*bad0*/  @P4 BRA `(.L_x_1890) ;  /* 0x0000012000004947 */ /* 0x000fea0003800000 */
[----:B------:R-:W-:Y:S01]  /*bae0*/  IADD3 R0, P0, R0, 0x20, RZ ;  /* 0x0000002000007810 */ /* 0x000fe20007f1e0ff */
[----:B-1----:R-:W-:Y:S01]  /*baf0*/  IMAD.MOV.U32 R3, RZ, RZ, R8 ;  /* 0x000000ffff037224 */ /* 0x002fe200078e0008 */
[----:B------:R-:W-:-:S02]  /*bb00*/  ISETP.GE.AND P3, PT, R242, c[0x0][0x220], PT ;  /* 0x00008800f2007a0c */ /* 0x000fc40003f66270 */
[----:B------:R-:W-:Y:S01]  /*bb10*/  ISETP.GE.AND P2, PT, R252, c[0x0][0x220], PT ;  /* 0x00008800fc007a0c */ /* 0x000fe20003f46270 */
[----:B------:R-:W-:Y:S01]  /*bb20*/  IMAD.X R2, RZ, RZ, R76, P0 ;  /* 0x000000ffff027224 */ /* 0x000fe200000e064c */
[----:B------:R-:W-:Y:S02]  /*bb30*/  ISETP.GE.AND P1, PT, R251, c[0x0][0x220], PT ;  /* 0x00008800fb007a0c */ /* 0x000fe40003f26270 */
[----:B-----5:R-:W-:Y:S01]  /*bb40*/  ISETP.GE.AND P0, PT, R78, c[0x0][0x220], PT ;  /* 0x000088004e007a0c */ /* 0x020fe20003f06270 */
        /* <DEDUP_REMOVED lines=11> */
.L_x_1890:
[----:B------:R-:W-:Y:S05]  /*bc00*/  BSYNC B1 ;  /* 0x0000000000017941 */ /* 0x000fea0003800000 */
.L_x_1876:
        /* <DEDUP_REMOVED lines=12> */
.L_x_1922:
[----:B------:R-:W-:Y:S05]  /*bcd0*/  EXIT ;  /* 0x000000000000794d */ /* 0x000fea0003800000 */
.L_x_1924:
        /* <DEDUP_REMOVED lines=10> */
.L_x_2050:


//--------------------- .text._ZN5flash44flash_bwd_dq_dk_dv_loop_seqk_parallel_kernelI23Flash_bwd_kernel_traitsILi256ELi64ELi64ELi8ELi4ELi2ELi2ELb0ELb0EN7cutlass10bfloat16_tE19Flash_kernel_traitsILi256ELi64ELi64ELi8ES3_EELb0ELb0ELb1ELb1ELb0ELb0ELb1EEEvNS_16Flash_bwd_paramsE --------------------------
	.section	.text._ZN5flash44flash_bwd_dq_dk_dv_loop_seqk_parallel_kernelI23Flash_bwd_kernel_traitsILi256ELi64ELi64ELi8ELi4ELi2ELi2ELb0ELb0EN7cutlass10bfloat16_tE19Flash_kernel_traitsILi256ELi64ELi64ELi8ES3_EELb0ELb0ELb1ELb1ELb0ELb0ELb1EEEvNS_16Flash_bwd_paramsE,"ax",@progbits
	.sectioninfo	@"SHI_REGISTERS=255"
	.align	128
        .global         _ZN5flash44flash_bwd_dq_dk_dv_loop_seqk_parallel_kernelI23Flash_bwd_kernel_traitsILi256ELi64ELi64ELi8ELi4ELi2ELi2ELb0ELb0EN7cutlass10bfloat16_tE19Flash_kernel_traitsILi256ELi64ELi64ELi8ES3_EELb0ELb0ELb1ELb1ELb0ELb0ELb1EEEvNS_16Flash_bwd_paramsE
        .type           _ZN5flash44flash_bwd_dq_dk_dv_loop_seqk_parallel_kernelI23Flash_bwd_kernel_traitsILi256ELi64ELi64ELi8ELi4ELi2ELi2ELb0ELb0EN7cutlass10bfloat16_tE19Flash_kernel_traitsILi256ELi64ELi64ELi8ES3_EELb0ELb0ELb1ELb1ELb0ELb0ELb1EEEvNS_16Flash_bwd_paramsE,@function
        .size           _ZN5flash44flash_bwd_dq_dk_dv_loop_seqk_parallel_kernelI23Flash_bwd_kernel_traitsILi256ELi64ELi64ELi8ELi4ELi2ELi2ELb0ELb0EN7cutlass10bfloat16_tE19Flash_kernel_traitsILi256ELi64ELi64ELi8ES3_EELb0ELb0ELb1ELb1ELb0ELb0ELb1EEEvNS_16Flash_bwd_paramsE,(.L_x_2051 - _ZN5flash44flash_bwd_dq_dk_dv_loop_seqk_parallel_kernelI23Flash_bwd_kernel_traitsILi256ELi64ELi64ELi8ELi4ELi2ELi2ELb0ELb0EN7cutlass10bfloat16_tE19Flash_kernel_traitsILi256ELi64ELi64ELi8ES3_EELb0ELb0ELb1ELb1ELb0ELb0ELb1EEEvNS_16Flash_bwd_paramsE)
        .other          _ZN5flash44flash_bwd_dq_dk_dv_loop_seqk_parallel_kernelI23Flash_bwd_kernel_traitsILi256ELi64ELi64ELi8ELi4ELi2ELi2ELb0ELb0EN7cutlass10bfloat16_tE19Flash_kernel_traitsILi256ELi64ELi64ELi8ES3_EELb0ELb0ELb1ELb1ELb0ELb0ELb1EEEvNS_16Flash_bwd_paramsE,@"STO_CUDA_ENTRY STV_DEFAULT"
_ZN5flash44flash_bwd_dq_dk_dv_loop_seqk_parallel_kernelI23Flash_bwd_kernel_traitsILi256ELi64ELi64ELi8ELi4ELi2ELi2ELb0ELb0EN7cutlass10bfloat16_tE19Flash_kernel_traitsILi256ELi64ELi64ELi8ES3_EELb0ELb0ELb1ELb1ELb0ELb0ELb1EEEvNS_16Flash_bwd_paramsE:
.text._ZN5flash44flash_bwd_dq_dk_dv_loop_seqk_parallel_kernelI23Flash_bwd_kernel_traitsILi256ELi64ELi64ELi8ELi4ELi2ELi2ELb0ELb0EN7cutlass10bfloat16_tE19Flash_kernel_traitsILi256ELi64ELi64ELi8ES3_EELb0ELb0ELb1ELb1ELb0ELb0ELb1EEEvNS_16Flash_bwd_paramsE:
        /* <DEDUP_REMOVED lines=66> */
[----:B------:R-:W-:-:S02]  /*0420*/  @UP5 UIMAD UR56, UR35, UR51, URZ ;  /* 0x00000033233852a4 */ /* 0x000fc4000f8e023f */
[----:B------:R-:W-:Y:S01]  /*0430*/  UMOV UR40, URZ ;  /* 0x0000003f00287c82 */ /* 0x000fe20008000000 */
[----:B------:R-:W-:Y:S01]  /*0440*/  SHF.R.S32.HI R3, RZ, 0x1f, R0 ;  /* 0x0000001fff037819 */ /* 0x000fe20000011400 */
[----:B------:R-:W-:Y:S01]  /*0450*/  IMAD.IADD R6, R5, 0x1, -R2 ;  /* 0x0000000105067824 */ /* 0x000fe200078e0a02 */
[----:B------:R-:W-:Y:S01]  /*0460*/  LOP3.LUT R2, R7, 0xfffffff0, RZ, 0xc0, !PT ;  /* 0xfffffff007027812 */ /* 0x000fe200078ec0ff */
[----:B------:R-:W-:Y:S01]  /*0470*/  ULDC.64 UR4, c[0x0][0x118] ;  /* 0x0000460000047ab9 */ /* 0x000fe20000000a00 */
[----:B------:R-:W-:Y:S01]  /*0480*/  LEA.HI R16, R3, R0, RZ, 0x2 ;  /* 0x0000000003107211 */ /* 0x000fe200078f10ff */
[----:B------:R-:W-:Y:S01]  /*0490*/  ULDC UR42, c[0x0][0x2e8] ;  /* 0x0000ba00002a7ab9 */ /* 0x000fe20000000800 */
[----:B------:R-:W-:Y:S01]  /*04a0*/  SHF.R.S32.HI R3, RZ, 0x3, R11 ;  /* 0x00000003ff037819 */ /* 0x000fe2000001140b */
[----:B------:R-:W-:Y:S01]  /*04b0*/  IMAD.IADD R2, R14, 0x1, -R2 ;  /* 0x000000010e027824 */ /* 0x000fe200078e0a02 */
[----:B------:R-:W-:Y:S01]  /*04c0*/  LOP3.LUT R0, R11, 0xfffffff8, RZ, 0xc0, !PT ;  /* 0xfffffff80b007812 */ /* 0x000fe200078ec0ff */
[----:B------:R-:W-:-:S02]  /*04d0*/  ULOP3.LUT UR58, UR36, UR58, URZ, 0x3c, !UPT ;  /* 0x0000003a243a7292 */ /* 0x000fc4000f8e3c3f */
[----:B------:R-:W-:Y:S01]  /*04e0*/  IMAD.SHL.U32 R3, R3, 0x40, RZ ;  /* 0x0000004003037824 */ /* 0x000fe200078e00ff */
[----:B------:R-:W-:Y:S01]  /*04f0*/  SHF.R.S32.HI R4, RZ, 0x1f, R2 ;  /* 0x0000001fff047819 */ /* 0x000fe20000011402 */
[----:B------:R-:W-:Y:S01]  /*0500*/  IMAD.IADD R0, R14, 0x1, -R0 ;  /* 0x000000010e007824 */ /* 0x000fe200078e0a00 */
[----:B------:R-:W-:Y:S02]  /*0510*/  UISETP.NE.AND UP6, UPT, UR10, URZ, UPT ;  /* 0x0000003f0a00728c */ /* 0x000fe4000bfc5270 */
        /* <DEDUP_REMOVED lines=84> */
[----:B------:R-:W-:-:S02]  /*0a60*/  LOP3.LUT R3, R2, R7, R3, 0x1e, !PT ;  /* 0x0000000702037212 */ /* 0x000fc400078e1e03 */
[----:B------:R-:W-:Y:S01]  /*0a70*/  LOP3.LUT R2, R6, R2, RZ, 0x3c, !PT ;  /* 0x0000000206027212 */ /* 0x000fe200078e3cff */
[--C-:B------:R-:W-:Y:S01]  /*0a80*/  IMAD R218, R218, 0x400, R0.reuse ;  /* 0x00000400dada7824 */ /* 0x100fe200078e0200 */
[----:B------:R-:W-:Y:S01]  /*0a90*/  IADD3 R239, R238, 0x20, RZ ;  /* 0x00000020eeef7810 */ /* 0x000fe20007ffe0ff */
        /* <DEDUP_REMOVED lines=8> */
[----:B-1----:R-:W-:Y:S02]  /*0b20*/  @P2 IADD3 R250, R249, -0x40, RZ ;  /* 0xffffffc0f9fa2810 */ /* 0x002fe40007ffe0ff */
.L_x_1973:
        /* <DEDUP_REMOVED lines=66> */
.L_x_1925:
        /* <DEDUP_REMOVED lines=67> */
.L_x_1927:
        /* <DEDUP_REMOVED lines=43> */
.L_x_1928:
        /* <DEDUP_REMOVED lines=45> */
.L_x_1929:
[----:B------:R-:W-:-:S04]  /*1900*/  UMOV UR13, UR52 ;  /* 0x00000034000d7c82 */ /* 0x000fc80008000000 */
.L_x_1930:
        /* <DEDUP_REMOVED lines=12> */
[----:B------:R-:W-:Y:S01]  /*19d0*/  IMAD.U32 R7, RZ, RZ, UR36 ;  /* 0x00000024ff077e24 */ /* 0x000fe2000f8e00ff */
[----:B------:R-:W-:Y:S01]  /*19e0*/  ULDC.64 UR6, c[0x0][0x1a8] ;  /* 0x00006a0000067ab9 */ /* 0x000fe20000000a00 */
[----:B------:R-:W-:Y:S01]  /*19f0*/  IMAD.U32 R11, RZ, RZ, UR36 ;  /* 0x00000024ff0b7e24 */ /* 0x000fe2000f8e00ff */
[----:B------:R-:W-:Y:S01]  /*1a00*/  UIMAD UR6, UR59, UR6, URZ ;  /* 0x000000063b0672a4 */ /* 0x000fe2000f8e023f */
[----:B------:R-:W-:Y:S01]  /*1a10*/  BSSY B1, `(.L_x_1926) ;  /* 0x0000983000017945 */ /* 0x000fe20003800000 */
[----:B------:R-:W-:-:S02]  /*1a20*/  IADD3 R243, R234, 0x40, RZ ;  /* 0x00000040eaf37810 */ /* 0x000fc40007ffe0ff */
[----:B------:R-:W-:Y:S01]  /*1a30*/  UIMAD UR10, UR36, UR7, UR6 ;  /* 0x00000007240a72a4 */ /* 0x000fe2000f8e0206 */
[C---:B------:R-:W-:Y:S02]  /*1a40*/  IADD3 R242, R234.reuse, 0x80, RZ ;  /* 0x00000080eaf27810 */ /* 0x040fe40007ffe0ff */
[----:B------:R-:W-:Y:S01]  /*1a50*/  ULDC.64 UR6, c[0x0][0x370] ;  /* 0x0000dc0000067ab9 */ /* 0x000fe20000000a00 */
[----:B------:R-:W-:Y:S01]  /*1a60*/  IADD3 R244, R234, 0xc0, RZ ;  /* 0x000000c0eaf47810 */ /* 0x000fe20007ffe0ff */
[----:B------:R-:W-:-:S04]  /*1a70*/  UIMAD UR6, UR33, UR6, URZ ;  /* 0x00000006210672a4 */ /* 0x000fc8000f8e023f */
[----:B------:R-:W-:-:S03]  /*1a80*/  UIMAD UR11, UR19, UR7, UR6 ;  /* 0x00000007130b72a4 */ /* 0x000fc6000f8e0206 */
[----:B------:R-:W-:Y:S02]  /*1a90*/  ULDC.64 UR6, c[0x0][0x378] ;  /* 0x0000de0000067ab9 */ /* 0x000fe40000000a00 */
[----:B------:R-:W-:-:S04]  /*1aa0*/  UIMAD UR6, UR59, UR6, URZ ;  /* 0x000000063b0672a4 */ /* 0x000fc8000f8e023f */
[----:B------:R-:W-:Y:S02]  /*1ab0*/  UIMAD UR9, UR36, UR7, UR6 ;  /* 0x00000007240972a4 */ /* 0x000fe4000f8e0206 */
[----:B------:R-:W-:-:S03]  /*1ac0*/  UIADD3 UR6, UR19, UR13, URZ ;  /* 0x0000000d13067290 */ /* 0x000fc6000fffe03f */
[----:B------:R-:W-:Y:S02]  /*1ad0*/  ULDC UR13, c[0x0][0x2e8] ;  /* 0x0000ba00000d7ab9 */ /* 0x000fe40000000800 */
[----:B------:R-:W-:-:S03]  /*1ae0*/  UIMAD.WIDE UR6, UR6, UR16, UR4 ;  /* 0x00000010060672a5 */ /* 0x000fc6000f8e0204 */
[----:B------:R-:W-:-:S04]  /*1af0*/  ULDC.64 UR4, c[0x0][0x200] ;  /* 0x0000800000047ab9 */ /* 0x000fc80000000a00 */
[----:B------:R-:W-:Y:S02]  /*1b00*/  UMOV UR18, UR6 ;  /* 0x0000000600127c82 */ /* 0x000fe40008000000 */
[----:B------:R-:W-:Y:S02]  /*1b10*/  UIADD3 UR6, UR19, UR15, URZ ;  /* 0x0000000f13067290 */ /* 0x000fe4000fffe03f */
[----:B------:R-:W-:Y:S02]  /*1b20*/  UMOV UR17, UR7 ;  /* 0x0000000700117c82 */ /* 0x000fe40008000000 */
[----:B------:R-:W-:Y:S01]  /*1b30*/  UIMAD.WIDE UR6, UR6, UR16, UR4 ;  /* 0x00000010060672a5 */ /* 0x000fe2000f8e0204 */
[----:B------:R1:W2:Y:S06]  /*1b40*/  R2UR UR5, R2 ;  /* 0x00000000020573c2 */ /* 0x0002ac00000e0000 */
[----:B------:R-:W-:-:S02]  /*1b50*/  UMOV UR16, UR6 ;  /* 0x0000000600107c82 */ /* 0x000fc40008000000 */
[----:B------:R3:W4:Y:S01]  /*1b60*/  R2UR UR4, R0 ;  /* 0x00000000000473c2 */ /* 0x00072200000e0000 */
[----:B------:R-:W-:Y:S02]  /*1b70*/  UIADD3 UR6, -UR8, UR12, UR26 ;  /* 0x0000000c08067290 */ /* 0x000fe4000fffe11a */
[----:B------:R-:W-:Y:S02]  /*1b80*/  UMOV UR15, UR7 ;  /* 0x00000007000f7c82 */ /* 0x000fe40008000000 */
[----:B------:R-:W-:Y:S02]  /*1b90*/  UIADD3 UR6, UR6, -UR13, URZ ;  /* 0x8000000d06067290 */ /* 0x000fe4000fffe03f */
[----:B------:R-:W-:Y:S02]  /*1ba0*/  UIADD3 UR7, UR34, -0x1, URZ ;  /* 0xffffffff22077890 */ /* 0x000fe4000fffe03f */
[----:B------:R-:W-:-:S04]  /*1bb0*/  USHF.R.S32.HI UR19, URZ, 0x1f, UR6 ;  /* 0x0000001f3f137899 */ /* 0x000fc80008011406 */
[----:B------:R-:W-:Y:S01]  /*1bc0*/  ULEA.HI UR19, UR19, UR6, URZ, 0x6 ;  /* 0x0000000613137291 */ /* 0x000fe2000f8f303f */
[----:B-1----:R-:W-:-:S03]  /*1bd0*/  LEA.HI R2, R22, R23, RZ, 0x5 ;  /* 0x0000001716027211 */ /* 0x002fc600078f28ff */
[----:B------:R-:W-:-:S04]  /*1be0*/  USHF.R.S32.HI UR19, URZ, 0x6, UR19 ;  /* 0x000000063f137899 */ /* 0x000fc80008011413 */
[----:B------:R-:W-:Y:S01]  /*1bf0*/  UISETP.LT.AND UP1, UPT, URZ, UR19, UPT ;  /* 0x000000133f00728c */ /* 0x000fe2000bf21270 */
[----:B---3--:R-:W-:Y:S02]  /*1c00*/  LOP3.LUT R0, R2, 0xffffffe0, RZ, 0xc0, !PT ;  /* 0xffffffe002007812 */ /* 0x008fe400078ec0ff */
[----:B------:R-:W-:Y:S01]  /*1c10*/  SHF.R.S32.HI R2, RZ, 0x5, R2 ;  /* 0x00000005ff027819 */ /* 0x000fe20000011402 */
[----:B------:R-:W-:Y:S02]  /*1c20*/  USEL UR19, URZ, UR19, !UP1 ;  /* 0x000000133f137287 */ /* 0x000fe4000c800000 */
[----:B------:R-:W-:Y:S02]  /*1c30*/  IMAD.IADD R0, R23, 0x1, -R0 ;  /* 0x0000000117007824 */ /* 0x000fe400078e0a00 */
[----:B------:R-:W-:Y:S02]  /*1c40*/  UISETP.GT.AND UP1, UPT, UR34, UR19, UPT ;  /* 0x000000132200728c */ /* 0x000fe4000bf24270 */
        /* <DEDUP_REMOVED lines=47> */
.L_x_1932:
        /* <DEDUP_REMOVED lines=18> */
.L_x_1933:
        /* <DEDUP_REMOVED lines=35> */
.L_x_1935:
[----:B------:R-:W-:Y:S05]  /*2290*/  BSYNC B0 ;  /* 0x0000000000007941 */ /* 0x000fea0003800000 */
.L_x_1934:
        /* <DEDUP_REMOVED lines=21> */
.L_x_1937:
[----:B------:R-:W-:Y:S05]  /*23f0*/  BSYNC B0 ;  /* 0x0000000000007941 */ /* 0x000fea0003800000 */
.L_x_1936:
        /* <DEDUP_REMOVED lines=31> */
.L_x_1939:
[----:B------:R-:W-:Y:S05]  /*25f0*/  BSYNC B0 ;  /* 0x0000000000007941 */ /* 0x000fea0003800000 */
.L_x_1938:
        /* <DEDUP_REMOVED lines=20> */
.L_x_1931:
        /* <DEDUP_REMOVED lines=56> */
.L_x_1942:
[----:B------:R-:W-:Y:S05]  /*2ac0*/  BSYNC B0 ;  /* 0x0000000000007941 */ /* 0x000fea0003800000 */
.L_x_1941:
        /* <DEDUP_REMOVED lines=48> */
.L_x_1944:
[----:B------:R-:W-:Y:S05]  /*2dd0*/  BSYNC B0 ;  /* 0x0000000000007941 */ /* 0x000fea0003800000 */
.L_x_1943:
        /* <DEDUP_REMOVED lines=23> */
.L_x_1946:
        /* <DEDUP_REMOVED lines=50> */
.L_x_1947:
[----:B------:R-:W-:Y:S05]  /*3270*/  BSYNC B0 ;  /* 0x0000000000007941 */ /* 0x000fea0003800000 */
.L_x_1945:
        /* <DEDUP_REMOVED lines=21> */
.L_x_1949:
        /* <DEDUP_REMOVED lines=49> */
.L_x_1950:
[----:B------:R-:W-:Y:S05]  /*36e0*/  BSYNC B0 ;  /* 0x0000000000007941 */ /* 0x000fea0003800000 */
.L_x_1948:
        /* <DEDUP_REMOVED lines=8> */
[----:B--23--:R-:W-:Y:S01]  /*3770*/  IADD3 R2, P1, R248, UR16, RZ ;  /* 0x00000010f8027c10 */ /* 0x00cfe2000ff3e0ff */
        /* <DEDUP_REMOVED lines=15> */
[----:B--2---:R-:W-:-:S05]  /*3870*/  IMAD.WIDE.U32 R2, R16, c[0x0][0x198], R234 ;  /* 0x0000660010027a25 */ /* 0x004fca00078e00ea */
[----:B------:R-:W-:Y:S01]  /*3880*/  IADD3 R2, P1, R2, UR27, RZ ;  /* 0x0000001b02027c10 */ /* 0x000fe2000ff3e0ff */
[----:B------:R-:W-:-:S03]  /*3890*/  IMAD R0, R19, c[0x0][0x1b0], RZ ;  /* 0x00006c0013007a24 */ /* 0x000fc600078e02ff */
[----:B------:R-:W-:Y:S01]  /*38a0*/  IADD3.X R3, R3, UR28, R4, P1, !PT ;  /* 0x0000001c03037c10 */ /* 0x000fe20008ffe404 */
[C---:B------:R-:W-:Y:S01]  /*38b0*/  IMAD R13, R14.reuse, c[0x0][0x1b4], R0 ;  /* 0x00006d000e0d7a24 */ /* 0x040fe200078e0200 */
[----:B------:R-:W-:Y:S03]  /*38c0*/  BSSY B0, `(.L_x_1951) ;  /* 0x0000031000007945 */ /* 0x000fe60003800000 */
        /* <DEDUP_REMOVED lines=48> */
.L_x_1952:
[----:B---3--:R-:W-:Y:S05]  /*3bd0*/  BSYNC B0 ;  /* 0x0000000000007941 */ /* 0x008fea0003800000 */
.L_x_1951:
        /* <DEDUP_REMOVED lines=55> */
.L_x_1954:
[----:B------:R-:W-:Y:S05]  /*3f50*/  BSYNC B0 ;  /* 0x0000000000007941 */ /* 0x000fea0003800000 */
.L_x_1953:
        /* <DEDUP_REMOVED lines=62> */
.L_x_1956:
[----:B------:R-:W-:Y:S05]  /*4340*/  BSYNC B0 ;  /* 0x0000000000007941 */ /* 0x000fea0003800000 */
.L_x_1955:
        /* <DEDUP_REMOVED lines=54> */
.L_x_1958:
[----:B------:R-:W-:Y:S05]  /*46b0*/  BSYNC B0 ;  /* 0x0000000000007941 */ /* 0x000fea0003800000 */
.L_x_1957:
[----:B------:R-:W-:Y:S01]  /*46c0*/  ULDC.64 UR20, c[0x0][0x318] ;  /* 0x0000c60000147ab9 */ /* 0x000fe20000000a00 */
[----:B--2---:R-:W2:Y:S01]  /*46d0*/  LDL R5, [R1+0x4] ;  /* 0x0000040001057983 */ /* 0x004ea20000100800 */
[----:B------:R-:W-:-:S02]  /*46e0*/  UISETP.NE.U32.AND UP1, UPT, URZ, UR20, UPT ;  /* 0x000000143f00728c */ /* 0x000fc4000bf25070 */
[----:B------:R-:W-:Y:S01]  /*46f0*/  ULDC.64 UR24, c[0x0][0x320] ;  /* 0x0000c80000187ab9 */ /* 0x000fe20000000a00 */
[----:B------:R-:W-:Y:S01]  /*4700*/  LEA.HI R0, R22, R23, RZ, 0x4 ;  /* 0x0000001716007211 */ /* 0x000fe200078f20ff */
        /* <DEDUP_REMOVED lines=14> */
[----:B------:R-:W-:Y:S01]  /*47f0*/  LOP3.LUT R0, R0, 0xfffffff0, RZ, 0xc0, !PT ;  /* 0xfffffff000007812 */ /* 0x000fe200078ec0ff */
[----:B------:R-:W3:Y:S01]  /*4800*/  @P3 MUFU.RCP R4, c[0x0][0x238] ;  /* 0x00008e0000043b08 */ /* 0x000ee20000001000 */
[----:B------:R-:W-:Y:S01]  /*4810*/  IMAD.MOV.U32 R216, RZ, RZ, 0x40 ;  /* 0x00000040ffd87424 */ /* 0x000fe200078e00ff */
[----:B------:R-:W-:Y:S01]  /*4820*/  IADD3 R213, R222, 0x4000, RZ ;  /* 0x00004000ded57810 */ /* 0x000fe20007ffe0ff */
[----:B------:R-:W-:Y:S01]  /*4830*/  UIADD3 UR9, UR26, UR12, URZ ;  /* 0x0000000c1a097290 */ /* 0x000fe2000fffe03f */
[----:B------:R-:W-:Y:S01]  /*4840*/  IMAD.IADD R0, R23, 0x1, -R0 ;  /* 0x0000000117007824 */ /* 0x000fe200078e0a00 */
[----:B------:R-:W-:Y:S01]  /*4850*/  CS2R R190, SRZ ;  /* 0x0000000000be7805 */ /* 0x000fe2000001ff00 */
[----:B------:R-:W-:Y:S01]  /*4860*/  SEL R213, R213, R222, !P0 ;  /* 0x000000ded5d57207 */ /* 0x000fe20004000000 */
        /* <DEDUP_REMOVED lines=16> */
[----:B-1----:R-:W-:Y:S01]  /*4970*/  SHF.R.S32.HI R2, RZ, 0x1f, R0 ;  /* 0x0000001fff027819 */ /* 0x002fe20000011400 */
        /* <DEDUP_REMOVED lines=19> */
[----:B------:R-:W-:Y:S01]  /*4ab0*/  IADD3 R2, R223, 0x4000, RZ ;  /* 0x00004000df027810 */ /* 0x000fe20007ffe0ff */
[----:B------:R-:W-:Y:S01]  /*4ac0*/  CS2R R134, SRZ ;  /* 0x0000000000867805 */ /* 0x000fe2000001ff00 */
        /* <DEDUP_REMOVED lines=40> */
[----:B------:R-:W-:Y:S01]  /*4d50*/  UMOV UR6, URZ ;  /* 0x0000003f00067c82 */ /* 0x000fe20008000000 */
[----:B------:R-:W-:Y:S01]  /*4d60*/  IMAD.IADD R220, R218, 0x1, R216 ;  /* 0x00000001dadc7824 */ /* 0x000fe200078e02d8 */
[----:B------:R-:W-:Y:S01]  /*4d70*/  ULDC UR14, c[0x0][0x2e4] ;  /* 0x0000b900000e7ab9 */ /* 0x000fe20000000800 */
[----:B------:R-:W-:Y:S01]  /*4d80*/  IMAD.IADD R221, R216, 0x1, R219 ;  /* 0x00000001d8dd7824 */ /* 0x000fe200078e02db */
[----:B------:R-:W-:Y:S01]  /*4d90*/  UIADD3 UR20, UR9, -UR13, URZ ;  /* 0x8000000d09147290 */ /* 0x000fe2000fffe03f */
[----:B---3--:R-:W-:-:S04]  /*4da0*/  @P3 FMUL.FTZ R0, R3, R4 ;  /* 0x0000000403003220 */ /* 0x008fc80000410000 */
[----:B------:R1:W3:Y:S02]  /*4db0*/  @P3 R2UR UR10, R0 ;  /* 0x00000000000a33c2 */ /* 0x0002e400000e0000 */
[----:B-1----:R-:W-:Y:S01]  /*4dc0*/  IMAD.U32 R0, RZ, RZ, UR22 ;  /* 0x00000016ff007e24 */ /* 0x002fe2000f8e00ff */
[----:B---3--:R-:W-:-:S03]  /*4dd0*/  @UP1 UMOV UR6, UR10 ;  /* 0x0000000a00061c82 */ /* 0x008fc60008000000 */
[----:B--2---:R-:W-:-:S05]  /*4de0*/  IMAD R0, R0, 0x40, R5 ;  /* 0x0000004000007824 */ /* 0x004fca00078e0205 */
[----:B------:R-:W-:-:S04]  /*4df0*/  IADD3 R0, R252, -UR12, -R0 ;  /* 0x8000000cfc007c10 */ /* 0x000fc8000fffe800 */
[----:B------:R-:W-:-:S05]  /*4e00*/  IADD3 R0, R0, UR8, RZ ;  /* 0x0000000800007c10 */ /* 0x000fca000fffe0ff */
[----:B------:R1:W-:Y:S02]  /*4e10*/  STL [R1], R0 ;  /* 0x0000000001007387 */ /* 0x0003e40000100800 */
.L_x_1963:
[----:B------:R-:W0:Y:S01]  /*4e20*/  LDGDEPBAR ;  /* 0x00000000000079af */ /* 0x000e220000000000 */
[C---:B------:R-:W-:Y:S01]  /*4e30*/  IADD3 R3, R213.reuse, R217, RZ ;  /* 0x000000d9d5037210 */ /* 0x040fe20007ffe0ff */
[----:B------:R-:W-:Y:S01]  /*4e40*/  USHF.L.U32 UR9, UR7, 0x6, URZ ;  /* 0x0000000607097899 */ /* 0x000fe2000800063f */
[-C--:B------:R-:W-:Y:S01]  /*4e50*/  IADD3 R2, R213, R216.reuse, RZ ;  /* 0x000000d8d5027210 */ /* 0x080fe20007ffe0ff */
[----:B------:R-:W-:Y:S01]  /*4e60*/  ULDC UR10, c[0x0][0x2e4] ;  /* 0x0000b900000a7ab9 */ /* 0x000fe20000000800 */
[----:B-1----:R-:W-:Y:S01]  /*4e70*/  IADD3 R0, R3, R216, RZ ;  /* 0x000000d803007210 */ /* 0x002fe20007ffe0ff */
[----:B------:R-:W-:Y:S02]  /*4e80*/  UISETP.GE.AND UP0, UPT, UR9, UR20, UPT ;  /* 0x000000140900728c */ /* 0x000fe4000bf06270 */
[----:B------:R-:W2:Y:S01]  /*4e90*/  LDL R112, [R1] ;  /* 0x0000000001707983 */ /* 0x000ea20000100800 */
[----:B------:R-:W-:Y:S04]  /*4ea0*/  DEPBAR.LE SB0, 0x0 ;  /* 0x000080000000791a */ /* 0x000fe80000000000 */
[----:B------:R-:W-:Y:S08]  /*4eb0*/  BAR.SYNC.DEFER_BLOCKING 0x0 ;  /* 0x0000000000007b1d */ /* 0x000ff00000010000 */
[----:B------:R-:W-:Y:S08]  /*4ec0*/  LDSM.16.M88.4 R16, [R213] ;  /* 0x00000000d510783b */ /* 0x000ff00000000200 */
[----:B------:R-:W1:Y:S08]  /*4ed0*/  LDSM.16.M88.4 R8, [R209+0x18000] ;  /* 0x01800000d108783b */ /* 0x000e700000000200 */
[----:B------:R-:W3:Y:S08]  /*4ee0*/  LDSM.16.M88.4 R84, [R209+0x18800] ;  /* 0x01880000d154783b */ /* 0x000ef00000000200 */
[----:B------:R-:W-:Y:S08]  /*4ef0*/  LDSM.16.M88.4 R88, [R3] ;  /* 0x000000000358783b */ /* 0x000ff00000000200 */
[----:B------:R-:W4:Y:S08]  /*4f00*/  LDSM.16.M88.4 R92, [R210+0x18000] ;  /* 0x01800000d25c783b */ /* 0x000f300000000200 */
[----:B------:R-:W4:Y:S01]  /*4f10*/  LDSM.16.M88.4 R96, [R210+0x18800] ;  /* 0x01880000d260783b */ /* 0x000f220000000200 */
[C---:B-1----:R-:W-:Y:S07]  /*4f20*/  HMMA.16816.F32.BF16 R4, R16.reuse, R8, RZ ;  /* 0x000000081004723c */ /* 0x042fee00000418ff */
[----:B------:R-:W-:Y:S01]  /*4f30*/  LDSM.16.M88.4 R100, [R2] ;  /* 0x000000000264783b */ /* 0x000fe20000000200 */
[C---:B------:R-:W-:Y:S07]  /*4f40*/  HMMA.16816.F32.BF16 R8, R16.reuse, R10, RZ ;  /* 0x0000000a1008723c */ /* 0x040fee00000418ff */
[----:B------:R-:W1:Y:S01]  /*4f50*/  LDSM.16.M88.4 R104, [R212+0x18000] ;  /* 0x01800000d468783b */ /* 0x000e620000000200 */
[C---:B---3--:R-:W-:Y:S07]  /*4f60*/  HMMA.16816.F32.BF16 R12, R16.reuse, R84, RZ ;  /* 0x00000054100c723c */ /* 0x048fee00000418ff */
[----:B------:R-:W-:Y:S01]  /*4f70*/  LDSM.16.M88.4 R108, [R211+0x18000] ;  /* 0x01800000d36c783b */ /* 0x000fe20000000200 */
[----:B------:R-:W-:Y:S07]  /*4f80*/  HMMA.16816.F32.BF16 R16, R16, R86, RZ ;  /* 0x000000561010723c */ /* 0x000fee00000418ff */
[----:B------:R-:W3:Y:S01]  /*4f90*/  LDSM.16.M88.4 R84, [R212+0x18800] ;  /* 0x01880000d454783b */ /* 0x000ee20000000200 */
[C---:B----4-:R-:W-:Y:S08]  /*4fa0*/  HMMA.16816.F32.BF16 R4, R88.reuse, R92, R4 ;  /* 0x0000005c5804723c */ /* 0x050ff00000041804 */
[C---:B------:R-:W-:Y:S01]  /*4fb0*/  HMMA.16816.F32.BF16 R8, R88.reuse, R94, R8 ;  /* 0x0000005e5808723c */ /* 0x040fe20000041808 */
[----:B------:R-:W4:Y:S07]  /*4fc0*/  LDSM.16.M88.4 R92, [R0] ;  /* 0x00000000005c783b */ /* 0x000f2e0000000200 */
[C---:B------:R-:W-:Y:S08]  /*4fd0*/  HMMA.16816.F32.BF16 R12, R88.reuse, R96, R12 ;  /* 0x00000060580c723c */ /* 0x040ff0000004180c */
[----:B------:R-:W-:Y:S01]  /*4fe0*/  HMMA.16816.F32.BF16 R16, R88, R98, R16 ;  /* 0x000000625810723c */ /* 0x000fe20000041810 */
[----:B------:R-:W4:Y:S07]  /*4ff0*/  LDSM.16.M88.4 R88, [R211+0x18800] ;  /* 0x01880000d358783b */ /* 0x000f2e0000000200 */
[C---:B-1----:R-:W-:Y:S01]  /*5000*/  HMMA.16816.F32.BF16 R4, R100.reuse, R104, R4 ;  /* 0x000000686404723c */ /* 0x042fe20000041804 */
[----:B------:R-:W-:Y:S07]  /*5010*/  LDSM.16.M88.4 R96, [R213+0x2000] ;  /* 0x00200000d560783b */ /* 0x000fee0000000200 */
[C---:B------:R-:W-:Y:S01]  /*5020*/  HMMA.16816.F32.BF16 R8, R100.reuse, R106, R8 ;  /* 0x0000006a6408723c */ /* 0x040fe20000041808 */
[----:B------:R-:W1:Y:S07]  /*5030*/  LDSM.16.M88.4 R104, [R209+0x1a000] ;  /* 0x01a00000d168783b */ /* 0x000e6e0000000200 */
[C---:B---3--:R-:W-:Y:S08]  /*5040*/  HMMA.16816.F32.BF16 R12, R100.reuse, R84, R12 ;  /* 0x00000054640c723c */ /* 0x048ff0000004180c */
[----:B------:R-:W-:Y:S01]  /*5050*/  HMMA.16816.F32.BF16 R16, R100, R86, R16 ;  /* 0x000000566410723c */ /* 0x000fe20000041810 */
[----:B------:R-:W3:Y:S07]  /*5060*/  LDSM.16.M88.4 R84, [R209+0x1a800] ;  /* 0x01a80000d154783b */ /* 0x000eee0000000200 */
[C---:B----4-:R-:W-:Y:S01]  /*5070*/  HMMA.16816.F32.BF16 R4, R92.reuse, R108, R4 ;  /* 0x0000006c5c04723c */ /* 0x050fe20000041804 */
[----:B------:R-:W-:Y:S07]  /*5080*/  LDSM.16.M88.4 R100, [R3+0x2000] ;  /* 0x002000000364783b */ /* 0x000fee0000000200 */
[C---:B------:R-:W-:Y:S01]  /*5090*/  HMMA.16816.F32.BF16 R8, R92.reuse, R110, R8 ;  /* 0x0000006e5c08723c */ /* 0x040fe20000041808 */
[----:B------:R-:W4:Y:S07]  /*50a0*/  LDSM.16.M88.4 R108, [R210+0x1a000] ;  /* 0x01a00000d26c783b */ /* 0x000f2e0000000200 */
        /* <DEDUP_REMOVED lines=16> */
[----:B------:R-:W2:Y:S07]  /*51b0*/  LDSM.16.M88.4 R88, [R211+0x1a800] ;  /* 0x01a80000d358783b */ /* 0x000eae0000000200 */
        /* <DEDUP_REMOVED lines=11> */
[C---:B--2---:R-:W-:Y:S08]  /*5270*/  HMMA.16816.F32.BF16 R12, R96.reuse, R88, R12 ;  /* 0x00000058600c723c */ /* 0x044ff0000004180c */
        /* <DEDUP_REMOVED lines=15> */
[----:B------:R-:W2:Y:S06]  /*5370*/  LDSM.16.M88.4 R88, [R211+0x1c800] ;  /* 0x01c80000d358783b */ /* 0x000eac0000000200 */
[----:B------:R-:W-:Y:S01]  /*5380*/  IADD3 R92, P0, R248, UR18, RZ ;  /* 0x00000012f85c7c10 */ /* 0x000fe2000ff1e0ff */
[C---:B-1----:R-:W-:Y:S05]  /*5390*/  HMMA.16816.F32.BF16 R4, R96.reuse, R104, R4 ;  /* 0x000000686004723c */ /* 0x042fea0000041804 */
[----:B------:R-:W-:Y:S03]  /*53a0*/  IADD3.X R93, R247, UR17, RZ, P0, !PT ;  /* 0x00000011f75d7c10 */ /* 0x000fe600087fe4ff */
[C---:B------:R-:W-:Y:S01]  /*53b0*/  HMMA.16816.F32.BF16 R8, R96.reuse, R106, R8 ;  /* 0x0000006a6008723c */ /* 0x040fe20000041808 */
[----:B------:R-:W-:Y:S07]  /*53c0*/  LDSM.16.M88.4 R104, [R209+0x1e000] ;  /* 0x01e00000d168783b */ /* 0x000fee0000000200 */
[C---:B---3--:R-:W-:Y:S01]  /*53d0*/  HMMA.16816.F32.BF16 R12, R96.reuse, R84, R12 ;  /* 0x00000054600c723c */ /* 0x048fe2000004180c */
[----:B-----5:R1:W5:Y:S04]  /*53e0*/  LDG.E R114, [R92.64] ;  /* 0x000000045c727981 */ /* 0x020368000c1e1900 */
[----:B------:R1:W5:Y:S03]  /*53f0*/  LDG.E R113, [R92.64+0x20] ;  /* 0x000020045c717981 */ /* 0x000366000c1e1900 */
[----:B------:R-:W-:Y:S01]  /*5400*/  HMMA.16816.F32.BF16 R16, R96, R86, R16 ;  /* 0x000000566010723c */ /* 0x000fe20000041810 */
[----:B------:R-:W-:Y:S07]  /*5410*/  LDSM.16.M88.4 R84, [R209+0x1e800] ;  /* 0x01e80000d154783b */ /* 0x000fee0000000200 */
[C---:B----4-:R-:W-:Y:S01]  /*5420*/  HMMA.16816.F32.BF16 R4, R100.reuse, R108, R4 ;  /* 0x0000006c6404723c */ /* 0x050fe20000041804 */
[----:B------:R-:W-:Y:S07]  /*5430*/  LDSM.16.M88.4 R96, [R3+0x6000] ;  /* 0x006000000360783b */ /* 0x000fee0000000200 */
[C---:B------:R-:W-:Y:S01]  /*5440*/  HMMA.16816.F32.BF16 R8, R100.reuse, R110, R8 ;  /* 0x0000006e6408723c */ /* 0x040fe20000041808 */
[----:B------:R-:W-:Y:S07]  /*5450*/  LDSM.16.M88.4 R108, [R210+0x1e000] ;  /* 0x01e00000d26c783b */ /* 0x000fee0000000200 */
[C---:B--2---:R-:W-:Y:S01]  /*5460*/  HMMA.16816.F32.BF16 R12, R100.reuse, R88, R12 ;  /* 0x00000058640c723c */ /* 0x044fe2000004180c */
[----:B-1----:R-:W1:Y:S07]  /*5470*/  LDSM.16.M88.4 R92, [R213+0x6000] ;  /* 0x00600000d55c783b */ /* 0x002e6e0000000200 */
[----:B------:R-:W-:Y:S01]  /*5480*/  HMMA.16816.F32.BF16 R16, R100, R90, R16 ;  /* 0x0000005a6410723c */ /* 0x000fe20000041810 */
[----:B------:R-:W2:Y:S07]  /*5490*/  LDSM.16.M88.4 R88, [R210+0x1e800] ;  /* 0x01e80000d258783b */ /* 0x000eae0000000200 */
[C---:B-1----:R-:W-:Y:S08]  /*54a0*/  HMMA.16816.F32.BF16 R4, R92.reuse, R104, R4 ;  /* 0x000000685c04723c */ /* 0x042ff00000041804 */
[C---:B------:R-:W-:Y:S08]  /*54b0*/  HMMA.16816.F32.BF16 R8, R92.reuse, R106, R8 ;  /* 0x0000006a5c08723c */ /* 0x040ff00000041808 */
[C---:B------:R-:W-:Y:S08]  /*54c0*/  HMMA.16816.F32.BF16 R12, R92.reuse, R84, R12 ;  /* 0x000000545c0c723c */ /* 0x040ff0000004180c */
[----:B------:R-:W-:Y:S01]  /*54d0*/  HMMA.16816.F32.BF16 R16, R92, R86, R16 ;  /* 0x000000565c10723c */ /* 0x000fe20000041810 */
[----:B------:R1:W-:Y:S07]  /*54e0*/  LDSM.16.M88.4 R84, [R2+0x6000] ;  /* 0x006000000254783b */ /* 0x0003ee0000000200 */
[C---:B------:R-:W-:Y:S01]  /*54f0*/  HMMA.16816.F32.BF16 R4, R96.reuse, R108, R4 ;  /* 0x0000006c6004723c */ /* 0x040fe20000041804 */
[----:B------:R-:W3:Y:S07]  /*5500*/  LDSM.16.M88.4 R92, [R212+0x1e000] ;  /* 0x01e00000d45c783b */ /* 0x000eee0000000200 */
[C---:B------:R-:W-:Y:S08]  /*5510*/  HMMA.16816.F32.BF16 R8, R96.reuse, R110, R8 ;  /* 0x0000006e6008723c */ /* 0x040ff00000041808 */
[C---:B--2---:R-:W-:Y:S04]  /*5520*/  HMMA.16816.F32.BF16 R12, R96.reuse, R88, R12 ;  /* 0x00000058600c723c */ /* 0x044fe8000004180c */
[----:B-1----:R-:W-:Y:S04]  /*5530*/  IADD3 R2, R112, UR9, RZ ;  /* 0x0000000970027c10 */ /* 0x002fe8000fffe0ff */
[----:B------:R-:W-:Y:S01]  /*5540*/  IABS R100, R2 ;  /* 0x0000000200647213 */ /* 0x000fe20000000000 */
[----:B------:R-:W-:Y:S01]  /*5550*/  HMMA.16816.F32.BF16 R16, R96, R90, R16 ;  /* 0x0000005a6010723c */ /* 0x000fe20000041810 */
[----:B------:R1:W-:Y:S02]  /*5560*/  LDSM.16.M88.4 R88, [R0+0x6000] ;  /* 0x006000000058783b */ /* 0x0003e40000000200 */
[----:B------:R2:W-:Y:S01]  /*5570*/  I2F R107, R100 ;  /* 0x00000064006b7306 */ /* 0x0005e20000201400 */
[C---:B------:R-:W-:Y:S02]  /*5580*/  IADD3 R3, R2.reuse, 0x8, RZ ;  /* 0x0000000802037810 */ /* 0x040fe40007ffe0ff */
[C---:B------:R-:W-:Y:S02]  /*5590*/  IADD3 R105, R2.reuse, 0x7, RZ ;  /* 0x0000000702697810 */ /* 0x040fe40007ffe0ff */
[----:B------:R-:W-:Y:S01]  /*55a0*/  ISETP.GE.AND P1, PT, R3, RZ, PT ;  /* 0x000000ff0300720c */ /* 0x000fe20003f26270 */
[----:B------:R-:W-:Y:S01]  /*55b0*/  LDSM.16.M88.4 R96, [R211+0x1e000] ;  /* 0x01e00000d360783b */ /* 0x000fe20000000200 */
[----:B------:R-:W-:Y:S02]  /*55c0*/  ISETP.GE.AND P0, PT, R105, RZ, PT ;  /* 0x000000ff6900720c */ /* 0x000fe40003f06270 */
[C---:B------:R-:W-:Y:S01]  /*55d0*/  IADD3 R104, R2.reuse, -0x1, RZ ;  /* 0xffffffff02687810 */ /* 0x040fe20007ffe0ff */
[C---:B---3--:R-:W-:Y:S08]  /*55e0*/  HMMA.16816.F32.BF16 R4, R84.reuse, R92, R4 ;  /* 0x0000005c5404723c */ /* 0x048ff00000041804 */
[----:B------:R-:W-:Y:S02]  /*55f0*/  @!P1 IADD3 R3, -R2, -0x8, RZ ;  /* 0xfffffff802039810 */ /* 0x000fe40007ffe1ff */
[----:B------:R-:W-:Y:S01]  /*5600*/  ISETP.GE.AND P1, PT, R104, RZ, PT ;  /* 0x000000ff6800720c */ /* 0x000fe20003f26270 */
[C---:B------:R-:W-:Y:S01]  /*5610*/  HMMA.16816.F32.BF16 R8, R84.reuse, R94, R8 ;  /* 0x0000005e5408723c */ /* 0x040fe20000041808 */
[----:B------:R3:W-:Y:S01]  /*5620*/  I2F R106, R3 ;  /* 0x00000003006a7306 */ /* 0x0007e20000201400 */
[----:B--2---:R-:W2:Y:S01]  /*5630*/  LDSM.16.M88.4 R100, [R212+0x1e800] ;  /* 0x01e80000d464783b */ /* 0x004ea20000000200 */
[C---:B-1----:R-:W-:Y:S02]  /*5640*/  IADD3 R0, R2.reuse, -0x9, RZ ;  /* 0xfffffff702007810 */ /* 0x042fe40007ffe0ff */
[C---:B------:R-:W-:Y:S02]  /*5650*/  @!P0 IADD3 R105, -R2.reuse, -0x7, RZ ;  /* 0xfffffff902698810 */ /* 0x040fe40007ffe1ff */
[C---:B------:R-:W-:Y:S04]  /*5660*/  IADD3 R93, R2.reuse, -0x10, RZ ;  /* 0xfffffff0025d7810 */ /* 0x040fe80007ffe0ff */
[----:B------:R-:W-:Y:S01]  /*5670*/  I2F R105, R105 ;  /* 0x0000006900697306 */ /* 0x000fe20000201400 */
[----:B------:R-:W-:Y:S02]  /*5680*/  @!P1 IADD3 R104, -R2, 0x1, RZ ;  /* 0x0000000102689810 */ /* 0x000fe40007ffe1ff */
[----:B------:R-:W-:Y:S02]  /*5690*/  ISETP.GE.AND P1, PT, R0, RZ, PT ;  /* 0x000000ff0000720c */ /* 0x000fe40003f26270 */
[----:B------:R-:W-:Y:S04]  /*56a0*/  IADD3 R92, R2, -0x11, RZ ;  /* 0xffffffef025c7810 */ /* 0x000fe80007ffe0ff */
[----:B------:R-:W-:Y:S01]  /*56b0*/  ISETP.GE.AND P2, PT, R92, RZ, PT ;  /* 0x000000ff5c00720c */ /* 0x000fe20003f46270 */
[----:B------:R-:W-:Y:S01]  /*56c0*/  I2F R104, R104 ;  /* 0x0000006800687306 */ /* 0x000fe20000201400 */
[C---:B---3--:R-:W-:Y:S05]  /*56d0*/  IADD3 R3, R2.reuse, -0x8, RZ ;  /* 0xfffffff802037810 */ /* 0x048fea0007ffe0ff */
[C---:B------:R-:W-:Y:S02]  /*56e0*/  @!P1 IADD3 R0, -R2.reuse, 0x9, RZ ;  /* 0x0000000902009810 */ /* 0x040fe40007ffe1ff */
[----:B------:R-:W-:Y:S02]  /*56f0*/  ISETP.GE.AND P0, PT, R3, RZ, PT ;  /* 0x000000ff0300720c */ /* 0x000fe40003f06270 */
[----:B------:R1:W-:Y:S02]  /*5700*/  I2F R94, R0 ;  /* 0x00000000005e7306 */ /* 0x0003e40000201400 */
[C---:B------:R-:W-:Y:S08]  /*5710*/  @!P2 IADD3 R92, -R2.reuse, 0x11, RZ ;  /* 0x00000011025ca810 */ /* 0x040ff00007ffe1ff */
[----:B------:R-:W-:Y:S01]  /*5720*/  I2F R92, R92 ;  /* 0x0000005c005c7306 */ /* 0x000fe20000201400 */
[C---:B--2---:R-:W-:Y:S03]  /*5730*/  HMMA.16816.F32.BF16 R12, R84.reuse, R100, R12 ;  /* 0x00000064540c723c */ /* 0x044fe6000004180c */
[C---:B------:R-:W-:Y:S02]  /*5740*/  @!P0 IADD3 R3, -R2.reuse, 0x8, RZ ;  /* 0x0000000802038810 */ /* 0x040fe40007ffe1ff */
[----:B------:R-:W-:Y:S03]  /*5750*/  ISETP.GE.AND P0, PT, R93, RZ, PT ;  /* 0x000000ff5d00720c */ /* 0x000fe60003f06270 */
[----:B------:R-:W-:Y:S01]  /*5760*/  HMMA.16816.F32.BF16 R16, R84, R102, R16 ;  /* 0x000000665410723c */ /* 0x000fe20000041810 */
[----:B------:R2:W-:Y:S01]  /*5770*/  I2F R95, R3 ;  /* 0x00000003005f7306 */ /* 0x0005e20000201400 */
[----:B------:R-:W3:Y:S02]  /*5780*/  LDSM.16.M88.4 R84, [R211+0x1e800] ;  /* 0x01e80000d354783b */ /* 0x000ee40000000200 */
[C---:B-1----:R-:W-:Y:S04]  /*5790*/  IADD3 R0, R2.reuse, -0x19, RZ ;  /* 0xffffffe702007810 */ /* 0x042fe80007ffe0ff */
[C---:B------:R-:W-:Y:S05]  /*57a0*/  HMMA.16816.F32.BF16 R4, R88.reuse, R96, R4 ;  /* 0x000000605804723c */ /* 0x040fea0000041804 */
[----:B------:R-:W-:Y:S02]  /*57b0*/  @!P0 IADD3 R93, -R2, 0x10, RZ ;  /* 0x00000010025d8810 */ /* 0x000fe40007ffe1ff */
[----:B------:R-:W-:Y:S01]  /*57c0*/  ISETP.GE.AND P0, PT, R0, RZ, PT ;  /* 0x000000ff0000720c */ /* 0x000fe20003f06270 */
[C---:B------:R-:W-:Y:S03]  /*57d0*/  HMMA.16816.F32.BF16 R8, R88.reuse, R98, R8 ;  /* 0x000000625808723c */ /* 0x040fe60000041808 */
[----:B------:R-:W-:Y:S01]  /*57e0*/  I2F R93, R93 ;  /* 0x0000005d005d7306 */ /* 0x000fe20000201400 */
[C---:B--2---:R-:W-:Y:S08]  /*57f0*/  IADD3 R3, R2.reuse, -0x18, RZ ;  /* 0xffffffe802037810 */ /* 0x044ff00007ffe0ff */
[----:B------:R-:W-:Y:S02]  /*5800*/  @!P0 IADD3 R0, -R2, 0x19, RZ ;  /* 0x0000001902008810 */ /* 0x000fe40007ffe1ff */
[----:B------:R-:W-:Y:S02]  /*5810*/  ISETP.GE.AND P1, PT, R3, RZ, PT ;  /* 0x000000ff0300720c */ /* 0x000fe40003f26270 */
[----:B------:R-:W-:Y:S01]  /*5820*/  FMUL.FTZ R4, R4, c[0x0][0x2ec] ;  /* 0x0000bb0004047a20 */ /* 0x000fe20000410000 */
[----:B------:R-:W-:Y:S01]  /*5830*/  PLOP3.LUT P0, PT, PT, PT, UP0, 0x80, 0x0 ;  /* 0x000000000000781c */ /* 0x000fe20003f0f008 */
[----:B------:R-:W-:Y:S01]  /*5840*/  I2F R0, R0 ;  /* 0x0000000000007306 */ /* 0x000fe20000201400 */
[----:B------:R-:W-:Y:S05]  /*5850*/  FMUL.FTZ R5, R5, c[0x0][0x2ec] ;  /* 0x0000bb0005057a20 */ /* 0x000fea0000410000 */
[----:B------:R-:W-:Y:S01]  /*5860*/  FMUL.FTZ R10, R10, c[0x0][0x2ec] ;  /* 0x0000bb000a0a7a20 */ /* 0x000fe20000410000 */
[C---:B---3--:R-:W-:Y:S03]  /*5870*/  HMMA.16816.F32.BF16 R12, R88.reuse, R84, R12 ;  /* 0x00000054580c723c */ /* 0x048fe6000004180c */
[----:B------:R1:W2:Y:S01]  /*5880*/  MUFU.TANH R99, R10 ;  /* 0x0000000a00637308 */ /* 0x0002a20000002400 */
[----:B------:R-:W-:Y:S01]  /*5890*/  FMUL.FTZ R9, R9, c[0x0][0x2ec] ;  /* 0x0000bb0009097a20 */ /* 0x000fe20000410000 */
[----:B------:R-:W-:Y:S01]  /*58a0*/  @!P1 IADD3 R3, -R2, 0x18, RZ ;  /* 0x0000001802039810 */ /* 0x000fe20007ffe1ff */
[----:B------:R-:W-:Y:S02]  /*58b0*/  FMUL.FTZ R2, R6, c[0x0][0x2ec] ;  /* 0x0000bb0006027a20 */ /* 0x000fe40000410000 */
[----:B------:R-:W-:Y:S01]  /*58c0*/  FMUL.FTZ R6, R7, c[0x0][0x2ec] ;  /* 0x0000bb0007067a20 */ /* 0x000fe20000410000 */
[----:B------:R-:W-:Y:S04]  /*58d0*/  HMMA.16816.F32.BF16 R16, R88, R86, R16 ;  /* 0x000000565810723c */ /* 0x000fe80000041810 */
[----:B------:R3:W4:Y:S01]  /*58e0*/  MUFU.TANH R97, R9 ;  /* 0x0000000900617308 */ /* 0x0007220000002400 */
[----:B------:R-:W-:Y:S02]  /*58f0*/  FMUL.FTZ R8, R8, c[0x0][0x2ec] ;  /* 0x0000bb0008087a20 */ /* 0x000fe40000410000 */
[----:B------:R-:W-:Y:S07]  /*5900*/  FMUL.FTZ R7, R11, c[0x0][0x2ec] ;  /* 0x0000bb000b077a20 */ /* 0x000fee0000410000 */
[----:B------:R-:W4:Y:S01]  /*5910*/  MUFU.TANH R2, R2 ;  /* 0x0000000200027308 */ /* 0x000f220000002400 */
[----:B------:R-:W-:Y:S02]  /*5920*/  FMUL.FTZ R13, R13, c[0x0][0x2ec] ;  /* 0x0000bb000d0d7a20 */ /* 0x000fe40000410000 */
[----:B-1----:R-:W-:Y:S02]  /*5930*/  FMUL.FTZ R10, R14, c[0x0][0x2ec] ;  /* 0x0000bb000e0a7a20 */ /* 0x002fe40000410000 */
[----:B------:R-:W-:Y:S05]  /*5940*/  FMUL.FTZ R12, R12, c[0x0][0x2ec] ;  /* 0x0000bb000c0c7a20 */ /* 0x000fea0000410000 */
[----:B------:R-:W1:Y:S01]  /*5950*/  MUFU.TANH R6, R6 ;  /* 0x0000000600067308 */ /* 0x000e620000002400 */
[----:B------:R-:W-:Y:S02]  /*5960*/  FMUL.FTZ R14, R17, c[0x0][0x2ec] ;  /* 0x0000bb00110e7a20 */ /* 0x000fe40000410000 */
[----:B------:R-:W-:Y:S02]  /*5970*/  FMUL.FTZ R11, R19, c[0x0][0x2ec] ;  /* 0x0000bb00130b7a20 */ /* 0x000fe40000410000 */
[----:B---3--:R-:W-:Y:S02]  /*5980*/  FMUL.FTZ R9, R15, c[0x0][0x2ec] ;  /* 0x0000bb000f097a20 */ /* 0x008fe40000410000 */
[----:B------:R-:W-:Y:S02]  /*5990*/  FMUL.FTZ R15, R16, c[0x0][0x2ec] ;  /* 0x0000bb00100f7a20 */ /* 0x000fe40000410000 */
[----:B------:R-:W-:Y:S01]  /*59a0*/  FMUL.FTZ R18, R18, c[0x0][0x2ec] ;  /* 0x0000bb0012127a20 */ /* 0x000fe20000410000 */
[----:B------:R-:W3:Y:S01]  /*59b0*/  MUFU.TANH R4, R4 ;  /* 0x0000000400047308 */ /* 0x000ee20000002400 */
[----:B--2---:R-:W-:Y:S02]  /*59c0*/  FFMA.FTZ R19, R107, -UR6, R99 ;  /* 0x800000066b137c23 */ /* 0x004fe40008010063 */
[----:B----4-:R-:W-:Y:S02]  /*59d0*/  FFMA.FTZ R90, R94, -UR6, R97 ;  /* 0x800000065e5a7c23 */ /* 0x010fe40008010061 */
[----:B------:R-:W-:Y:S05]  /*59e0*/  FFMA.FTZ R85, R106, -UR6, R2 ;  /* 0x800000066a557c23 */ /* 0x000fea0008010002 */
[----:B------:R2:W4:Y:S01]  /*59f0*/  MUFU.TANH R98, R5 ;  /* 0x0000000500627308 */ /* 0x0005220000002400 */
[----:B-1----:R-:W-:Y:S09]  /*5a00*/  FFMA.FTZ R84, R105, -UR6, R6 ;  /* 0x8000000669547c23 */ /* 0x002ff20008010006 */
[----:B------:R1:W-:Y:S10]  /*5a10*/  MUFU.TANH R88, R13 ;  /* 0x0000000d00587308 */ /* 0x0003f40000002400 */
[----:B------:R-:W4:Y:S01]  /*5a20*/  MUFU.TANH R96, R8 ;  /* 0x0000000800607308 */ /* 0x000f220000002400 */
[----:B--2---:R-:W-:Y:S02]  /*5a30*/  FFMA.FTZ R5, -R2, R2, 1 ;  /* 0x3f80000002057423 */ /* 0x004fe40000010102 */
[----:B------:R-:W-:Y:S02]  /*5a40*/  FFMA.FTZ R2, -R6, R6, 1 ;  /* 0x3f80000006027423 */ /* 0x000fe40000010106 */
[----:B---3--:R-:W-:Y:S05]  /*5a50*/  FFMA.FTZ R6, -R4, R4, 1 ;  /* 0x3f80000004067423 */ /* 0x008fea0000010104 */
[----:B------:R-:W-:Y:S01]  /*5a60*/  I2F R3, R3 ;  /* 0x0000000300037306 */ /* 0x000fe20000201400 */
[----:B------:R-:W-:Y:S02]  /*5a70*/  FMUL.FTZ R125, R2, c[0x0][0x2ec] ;  /* 0x0000bb00027d7a20 */ /* 0x000fe40000410000 */
[----:B------:R-:W-:Y:S02]  /*5a80*/  FFMA.FTZ R2, -R97, R97, 1 ;  /* 0x3f80000061027423 */ /* 0x000fe40000010161 */
[----:B-1----:R-:W-:Y:S02]  /*5a90*/  FFMA.FTZ R13, R107, -UR6, R4 ;  /* 0x800000066b0d7c23 */ /* 0x002fe40008010004 */
[----:B----4-:R-:W-:Y:S02]  /*5aa0*/  FFMA.FTZ R4, -R98, R98, 1 ;  /* 0x3f80000062047423 */ /* 0x010fe40000010162 */
[----:B------:R-:W-:Y:S01]  /*5ab0*/  FMUL.FTZ R126, R5, c[0x0][0x2ec] ;  /* 0x0000bb00057e7a20 */ /* 0x000fe20000410000 */
[----:B------:R-:W-:Y:S01]  /*5ac0*/  MUFU.TANH R7, R7 ;  /* 0x0000000700077308 */ /* 0x000fe20000002400 */
[----:B------:R-:W-:Y:S02]  /*5ad0*/  FMUL.FTZ R117, R4, c[0x0][0x2ec] ;  /* 0x0000bb0004757a20 */ /* 0x000fe40000410000 */
[----:B------:R-:W-:Y:S02]  /*5ae0*/  FMUL.FTZ R119, R6, c[0x0][0x2ec] ;  /* 0x0000bb0006777a20 */ /* 0x000fe40000410000 */
[----:B------:R-:W-:Y:S02]  /*5af0*/  FFMA.FTZ R4, -R96, R96, 1 ;  /* 0x3f80000060047423 */ /* 0x000fe40000010160 */
[----:B------:R-:W-:Y:S02]  /*5b00*/  FFMA.FTZ R8, -R99, R99, 1 ;  /* 0x3f80000063087423 */ /* 0x000fe40000010163 */
[----:B------:R-:W-:Y:S01]  /*5b10*/  FMUL.FTZ R128, R4, c[0x0][0x2ec] ;  /* 0x0000bb0004807a20 */ /* 0x000fe20000410000 */
[----:B------:R-:W1:Y:S01]  /*5b20*/  MUFU.TANH R10, R10 ;  /* 0x0000000a000a7308 */ /* 0x000e620000002400 */
[----:B------:R-:W-:Y:S02]  /*5b30*/  FMUL.FTZ R127, R2, c[0x0][0x2ec] ;  /* 0x0000bb00027f7a20 */ /* 0x000fe40000410000 */
[----:B------:R-:W-:Y:S02]  /*5b40*/  FFMA.FTZ R5, -R88, R88, 1 ;  /* 0x3f80000058057423 */ /* 0x000fe40000010158 */
[----:B------:R-:W-:Y:S02]  /*5b50*/  FFMA.FTZ R91, R95, -UR6, R96 ;  /* 0x800000065f5b7c23 */ /* 0x000fe40008010060 */
[----:B------:R-:W-:Y:S02]  /*5b60*/  FFMA.FTZ R88, R92, -UR6, R88 ;  /* 0x800000065c587c23 */ /* 0x000fe40008010058 */
[----:B------:R-:W-:Y:S01]  /*5b70*/  FMUL.FTZ R130, R8, c[0x0][0x2ec] ;  /* 0x0000bb0008827a20 */ /* 0x000fe20000410000 */
[----:B------:R-:W2:Y:S01]  /*5b80*/  MUFU.TANH R9, R9 ;  /* 0x0000000900097308 */ /* 0x000ea20000002400 */
[----:B------:R-:W-:Y:S09]  /*5b90*/  FMUL.FTZ R115, R5, c[0x0][0x2ec] ;  /* 0x0000bb0005737a20 */ /* 0x000ff20000410000 */
[----:B------:R-:W3:Y:S01]  /*5ba0*/  MUFU.TANH R89, R12 ;  /* 0x0000000c00597308 */ /* 0x000ee20000002400 */
[----:B-1----:R-:W-:Y:S02]  /*5bb0*/  FFMA.FTZ R17, R95, -UR6, R10 ;  /* 0x800000065f117c23 */ /* 0x002fe4000801000a */
[----:B------:R-:W-:Y:S04]  /*5bc0*/  FFMA.FTZ R10, -R10, R10, 1 ;  /* 0x3f8000000a0a7423 */ /* 0x000fe8000001010a */
[----:B------:R-:W-:Y:S03]  /*5bd0*/  FMUL.FTZ R124, R10, c[0x0][0x2ec] ;  /* 0x0000bb000a7c7a20 */ /* 0x000fe60000410000 */
[----:B------:R-:W1:Y:S01]  /*5be0*/  MUFU.TANH R15, R15 ;  /* 0x0000000f000f7308 */ /* 0x000e620000002400 */
[----:B--2---:R-:W-:Y:S02]  /*5bf0*/  FFMA.FTZ R16, R94, -UR6, R9 ;  /* 0x800000065e107c23 */ /* 0x004fe40008010009 */
[----:B------:R-:W-:Y:S04]  /*5c00*/  FFMA.FTZ R9, -R9, R9, 1 ;  /* 0x3f80000009097423 */ /* 0x000fe80000010109 */
[----:B------:R-:W-:Y:S03]  /*5c10*/  FMUL.FTZ R123, R9, c[0x0][0x2ec] ;  /* 0x0000bb00097b7a20 */ /* 0x000fe60000410000 */
[----:B------:R2:W4:Y:S01]  /*5c20*/  MUFU.TANH R86, R18 ;  /* 0x0000001200567308 */ /* 0x0005220000002400 */
[----:B---3--:R-:W-:Y:S02]  /*5c30*/  FFMA.FTZ R6, -R89, R89, 1 ;  /* 0x3f80000059067423 */ /* 0x008fe40000010159 */
[----:B------:R-:W-:Y:S02]  /*5c40*/  FFMA.FTZ R12, R104, -UR6, R98 ;  /* 0x80000006680c7c23 */ /* 0x000fe40008010062 */
[----:B------:R-:W-:Y:S02]  /*5c50*/  FFMA.FTZ R89, R93, -UR6, R89 ;  /* 0x800000065d597c23 */ /* 0x000fe40008010059 */
[----:B------:R-:W-:Y:S03]  /*5c60*/  FMUL.FTZ R116, R6, c[0x0][0x2ec] ;  /* 0x0000bb0006747a20 */ /* 0x000fe60000410000 */
[----:B------:R-:W3:Y:S01]  /*5c70*/  MUFU.TANH R14, R14 ;  /* 0x0000000e000e7308 */ /* 0x000ee20000002400 */
[----:B-1----:R-:W-:Y:S02]  /*5c80*/  FFMA.FTZ R87, R3, -UR6, R15 ;  /* 0x8000000603577c23 */ /* 0x002fe4000801000f */
[----:B------:R-:W-:Y:S04]  /*5c90*/  FFMA.FTZ R4, -R15, R15, 1 ;  /* 0x3f8000000f047423 */ /* 0x000fe8000001010f */
[----:B------:R-:W-:Y:S03]  /*5ca0*/  FMUL.FTZ R121, R4, c[0x0][0x2ec] ;  /* 0x0000bb0004797a20 */ /* 0x000fe60000410000 */
[----:B------:R-:W1:Y:S01]  /*5cb0*/  MUFU.TANH R11, R11 ;  /* 0x0000000b000b7308 */ /* 0x000e620000002400 */
[----:B--2---:R-:W-:Y:S02]  /*5cc0*/  FFMA.FTZ R18, R104, -UR6, R7 ;  /* 0x8000000668127c23 */ /* 0x004fe40008010007 */
[----:B------:R-:W-:Y:S02]  /*5cd0*/  FFMA.FTZ R7, -R7, R7, 1 ;  /* 0x3f80000007077423 */ /* 0x000fe40000010107 */
[----:B----4-:R-:W-:Y:S02]  /*5ce0*/  FFMA.FTZ R15, R93, -UR6, R86 ;  /* 0x800000065d0f7c23 */ /* 0x010fe40008010056 */
[----:B------:R-:W-:Y:S02]  /*5cf0*/  FFMA.FTZ R3, -R86, R86, 1 ;  /* 0x3f80000056037423 */ /* 0x000fe40000010156 */
[----:B------:R-:W-:Y:S02]  /*5d00*/  FMUL.FTZ R129, R7, c[0x0][0x2ec] ;  /* 0x0000bb0007817a20 */ /* 0x000fe40000410000 */
[----:B---3--:R-:W-:Y:S02]  /*5d10*/  FFMA.FTZ R86, R0, -UR6, R14 ;  /* 0x8000000600567c23 */ /* 0x008fe4000801000e */
[----:B------:R-:W-:Y:S02]  /*5d20*/  FFMA.FTZ R2, -R14, R14, 1 ;  /* 0x3f8000000e027423 */ /* 0x000fe4000001010e */
[----:B------:R-:W-:Y:S02]  /*5d30*/  FMUL.FTZ R122, R3, c[0x0][0x2ec] ;  /* 0x0000bb00037a7a20 */ /* 0x000fe40000410000 */
[----:B------:R-:W-:Y:S02]  /*5d40*/  FMUL.FTZ R118, R2, c[0x0][0x2ec] ;  /* 0x0000bb0002767a20 */ /* 0x000fe40000410000 */
[----:B-1----:R-:W-:Y:S02]  /*5d50*/  FFMA.FTZ R0, -R11, R11, 1 ;  /* 0x3f8000000b007423 */ /* 0x002fe4000001010b */
[----:B------:R-:W-:Y:S02]  /*5d60*/  FFMA.FTZ R14, R92, -UR6, R11 ;  /* 0x800000065c0e7c23 */ /* 0x000fe4000801000b */
[----:B------:R-:W-:Y:S01]  /*5d70*/  FMUL.FTZ R120, R0, c[0x0][0x2ec] ;  /* 0x0000bb0000787a20 */ /* 0x000fe20000410000 */
        /* <DEDUP_REMOVED lines=13> */
.L_x_1959:
[----:B------:R-:W-:Y:S01]  /*5e50*/  IADD3 R2, R252, UR9, RZ ;  /* 0x00000009fc027c10 */ /* 0x000fe2000fffe0ff */
[----:B------:R-:W2:Y:S01]  /*5e60*/  LDL R5, [R1+0x4] ;  /* 0x0000040001057983 */ /* 0x000ea20000100800 */
[----:B------:R-:W-:Y:S01]  /*5e70*/  UIADD3 UR13, UR8, 0x1, -UR12 ;  /* 0x00000001080d7890 */ /* 0x000fe2000fffe80c */
[----:B------:R-:W-:Y:S01]  /*5e80*/  IMAD.U32 R0, RZ, RZ, UR22 ;  /* 0x00000016ff007e24 */ /* 0x000fe2000f8e00ff */
[C---:B------:R-:W-:Y:S01]  /*5e90*/  IADD3 R3, R2.reuse, 0x8, RZ ;  /* 0x0000000802037810 */ /* 0x040fe20007ffe0ff */
[----:B------:R-:W-:Y:S02]  /*5ea0*/  UIADD3 UR11, -UR10, UR8, -UR12 ;  /* 0x000000080a0b7290 */ /* 0x000fe4000fffe90c */
[----:B------:R-:W-:Y:S02]  /*5eb0*/  UIADD3 UR9, UR13, UR42, URZ ;  /* 0x0000002a0d097290 */ /* 0x000fe4000fffe03f */
[----:B------:R-:W-:Y:S02]  /*5ec0*/  UMOV UR14, UR10 ;  /* 0x0000000a000e7c82 */ /* 0x000fe40008000000 */
[C---:B------:R-:W-:Y:S02]  /*5ed0*/  IADD3 R4, R2.reuse, UR11, RZ ;  /* 0x0000000b02047c10 */ /* 0x040fe4000fffe0ff */
[----:B------:R-:W-:Y:S02]  /*5ee0*/  IADD3 R94, R2, UR9, RZ ;  /* 0x00000009025e7c10 */ /* 0x000fe4000fffe0ff */
[----:B------:R-:W-:Y:S02]  /*5ef0*/  IMNMX R2, RZ, R4, !PT ;  /* 0x00000004ff027217 */ /* 0x000fe40007800200 */
[C---:B------:R-:W-:Y:S02]  /*5f00*/  IADD3 R93, R3.reuse, UR11, RZ ;  /* 0x0000000b035d7c10 */ /* 0x040fe4000fffe0ff */
[----:B------:R-:W-:Y:S02]  /*5f10*/  IMNMX R4, R94, UR8, PT ;  /* 0x000000085e047c17 */ /* 0x000fe4000b800200 */
[----:B------:R-:W-:Y:S02]  /*5f20*/  IADD3 R92, R3, UR9, RZ ;  /* 0x00000009035c7c10 */ /* 0x000fe4000fffe0ff */
[----:B------:R-:W-:Y:S01]  /*5f30*/  IMNMX R3, RZ, R93, !PT ;  /* 0x0000005dff037217 */ /* 0x000fe20007800200 */
[----:B--2---:R-:W-:Y:S05]  /*5f40*/  IMAD R0, R0, 0x40, R5 ;  /* 0x0000004000007824 */ /* 0x004fea00078e0205 */
[C---:B------:R-:W-:Y:S02]  /*5f50*/  IADD3 R11, R0.reuse, 0x1, RZ ;  /* 0x00000001000b7810 */ /* 0x040fe40007ffe0ff */
[CC--:B------:R-:W-:Y:S02]  /*5f60*/  ISETP.GE.AND P1, PT, R0.reuse, R2.reuse, PT ;  /* 0x000000020000720c */ /* 0x0c0fe40003f26270 */
[C---:B------:R-:W-:Y:S02]  /*5f70*/  ISETP.GE.AND P0, PT, R11.reuse, R2, PT ;  /* 0x000000020b00720c */ /* 0x040fe40003f06270 */
[C---:B------:R-:W-:Y:S02]  /*5f80*/  IADD3 R10, R0.reuse, 0x8, RZ ;  /* 0x00000008000a7810 */ /* 0x040fe40007ffe0ff */
[C---:B------:R-:W-:Y:S02]  /*5f90*/  IADD3 R9, R0.reuse, 0x9, RZ ;  /* 0x0000000900097810 */ /* 0x040fe40007ffe0ff */
[C---:B------:R-:W-:Y:S02]  /*5fa0*/  IADD3 R8, R0.reuse, 0x10, RZ ;  /* 0x0000001000087810 */ /* 0x040fe40007ffe0ff */
[C---:B------:R-:W-:Y:S02]  /*5fb0*/  IADD3 R7, R0.reuse, 0x11, RZ ;  /* 0x0000001100077810 */ /* 0x040fe40007ffe0ff */
[C---:B------:R-:W-:Y:S02]  /*5fc0*/  IADD3 R6, R0.reuse, 0x18, RZ ;  /* 0x0000001800067810 */ /* 0x040fe40007ffe0ff */
[C---:B------:R-:W-:Y:S02]  /*5fd0*/  IADD3 R5, R0.reuse, 0x19, RZ ;  /* 0x0000001900057810 */ /* 0x040fe40007ffe0ff */
        /* <DEDUP_REMOVED lines=47> */
.L_x_1960:
        /* <DEDUP_REMOVED lines=29> */
[----:B------:R-:W1:Y:S10]  /*64a0*/  MUFU.EX2 R201, R12 ;  /* 0x0000000c00c97308 */ /* 0x000e740000000800 */
[----:B------:R-:W-:Y:S10]  /*64b0*/  MUFU.EX2 R200, R91 ;  /* 0x0000005b00c87308 */ /* 0x000ff40000000800 */
[----:B------:R-:W2:Y:S10]  /*64c0*/  MUFU.EX2 R199, R90 ;  /* 0x0000005a00c77308 */ /* 0x000eb40000000800 */
[----:B------:R2:W-:Y:S10]  /*64d0*/  MUFU.EX2 R207, R2 ;  /* 0x0000000200cf7308 */ /* 0x0005f40000000800 */
[----:B------:R-:W-:Y:S10]  /*64e0*/  MUFU.EX2 R197, R19 ;  /* 0x0000001300c57308 */ /* 0x000ff40000000800 */
[----:B------:R-:W3:Y:S10]  /*64f0*/  MUFU.EX2 R131, R18 ;  /* 0x0000001200837308 */ /* 0x000ef40000000800 */
[----:B------:R3:W-:Y:S10]  /*6500*/  MUFU.EX2 R203, R0 ;  /* 0x0000000000cb7308 */ /* 0x0007f40000000800 */
[----:B------:R-:W-:Y:S10]  /*6510*/  MUFU.EX2 R237, R89 ;  /* 0x0000005900ed7308 */ /* 0x000ff40000000800 */
[----:B------:R-:W4:Y:S10]  /*6520*/  MUFU.EX2 R233, R88 ;  /* 0x0000005800e97308 */ /* 0x000f340000000800 */
[----:B------:R-:W-:Y:S10]  /*6530*/  MUFU.EX2 R206, R17 ;  /* 0x0000001100ce7308 */ /* 0x000ff40000000800 */
[----:B------:R-:W2:Y:S10]  /*6540*/  MUFU.EX2 R205, R16 ;  /* 0x0000001000cd7308 */ /* 0x000eb40000000800 */
[----:B------:R-:W4:Y:S10]  /*6550*/  MUFU.EX2 R236, R87 ;  /* 0x0000005700ec7308 */ /* 0x000f340000000800 */
[----:B------:R-:W4:Y:S01]  /*6560*/  MUFU.EX2 R204, R15 ;  /* 0x0000000f00cc7308 */ /* 0x000f220000000800 */
[----:B-1----:R-:W-:Y:S02]  /*6570*/  F2FP.BF16.PACK_AB R4, R201, R202 ;  /* 0x000000cac904723e */ /* 0x002fe400000010ff */
[----:B------:R-:W-:Y:S02]  /*6580*/  F2FP.BF16.PACK_AB R3, R196, R198 ;  /* 0x000000c6c403723e */ /* 0x000fe400000010ff */
[----:B--2---:R-:W-:Y:S01]  /*6590*/  F2FP.BF16.PACK_AB R2, R199, R200 ;  /* 0x000000c8c702723e */ /* 0x004fe200000010ff */
[----:B------:R1:W-:Y:S01]  /*65a0*/  STS [R238+0x2a000], R4 ;  /* 0x02a00004ee007388 */ /* 0x0003e20000000800 */
[----:B---3--:R-:W-:Y:S02]  /*65b0*/  F2FP.BF16.PACK_AB R0, R131, R197 ;  /* 0x000000c58300723e */ /* 0x008fe400000010ff */
[----:B----4-:R-:W-:Y:S03]  /*65c0*/  F2FP.BF16.PACK_AB R5, R233, R237 ;  /* 0x000000ede905723e */ /* 0x010fe600000010ff */
[----:B------:R2:W-:Y:S06]  /*65d0*/  STS [R238+0x2a400], R3 ;  /* 0x02a40003ee007388 */ /* 0x0005ec0000000800 */
[----:B------:R3:W-:Y:S06]  /*65e0*/  STS [R241+0x2a000], R2 ;  /* 0x02a00002f1007388 */ /* 0x0007ec0000000800 */
[----:B------:R4:W-:Y:S06]  /*65f0*/  STS [R241+0x2a400], R0 ;  /* 0x02a40000f1007388 */ /* 0x0009ec0000000800 */
[----:B------:R-:W-:Y:S01]  /*6600*/  STS [R239+0x2a000], R5 ;  /* 0x02a00005ef007388 */ /* 0x000fe20000000800 */
[----:B-1----:R-:W-:Y:S05]  /*6610*/  F2FP.BF16.PACK_AB R4, R205, R206 ;  /* 0x000000cecd04723e */ /* 0x002fea00000010ff */
[----:B------:R-:W-:Y:S01]  /*6620*/  STS [R239+0x2a400], R4 ;  /* 0x02a40004ef007388 */ /* 0x000fe20000000800 */
[----:B--2---:R-:W-:Y:S05]  /*6630*/  F2FP.BF16.PACK_AB R3, R207, R236 ;  /* 0x000000eccf03723e */ /* 0x004fea00000010ff */
[----:B------:R-:W-:Y:S01]  /*6640*/  STS [R240+0x2a000], R3 ;  /* 0x02a00003f0007388 */ /* 0x000fe20000000800 */
[----:B---3--:R-:W-:Y:S05]  /*6650*/  F2FP.BF16.PACK_AB R2, R203, R204 ;  /* 0x000000cccb02723e */ /* 0x008fea00000010ff */
[----:B------:R1:W-:Y:S01]  /*6660*/  STS [R240+0x2a400], R2 ;  /* 0x02a40002f0007388 */ /* 0x0003e20000000800 */
[----:B----4-:R-:W-:Y:S04]  /*6670*/  SHF.L.U32 R0, R222, 0x1, RZ ;  /* 0x00000001de007819 */ /* 0x010fe800000006ff */
[CC--:B------:R-:W-:Y:S01]  /*6680*/  IADD3 R112, R216.reuse, R0.reuse, RZ ;  /* 0x00000000d8707210 */ /* 0x0c0fe20007ffe0ff */
[----:B------:R-:W-:Y:S06]  /*6690*/  LDSM.16.M88.4 R16, [R0+0x10000] ;  /* 0x010000000010783b */ /* 0x000fec0000000200 */
[----:B------:R-:W2:Y:S06]  /*66a0*/  LDSM.16.M88.4 R8, [R209+0x20000] ;  /* 0x02000000d108783b */ /* 0x000eac0000000200 */
[----:B------:R-:W3:Y:S06]  /*66b0*/  LDSM.16.M88.4 R84, [R209+0x20800] ;  /* 0x02080000d154783b */ /* 0x000eec0000000200 */
[----:B------:R-:W-:Y:S01]  /*66c0*/  LDSM.16.M88.4 R92, [R210+0x20000] ;  /* 0x02000000d25c783b */ /* 0x000fe20000000200 */
[----:B-1----:R-:W-:Y:S04]  /*66d0*/  IADD3 R2, R217, R0, RZ ;  /* 0x00000000d9027210 */ /* 0x002fe80007ffe0ff */
[----:B------:R-:W-:Y:S01]  /*66e0*/  IADD3 R3, R216, R2, RZ ;  /* 0x00000002d8037210 */ /* 0x000fe20007ffe0ff */
[----:B------:R-:W1:Y:S06]  /*66f0*/  LDSM.16.M88.4 R88, [R2+0x10000] ;  /* 0x010000000258783b */ /* 0x000e6c0000000200 */
[----:B------:R-:W4:Y:S06]  /*6700*/  LDSM.16.M88.4 R96, [R210+0x20800] ;  /* 0x02080000d260783b */ /* 0x000f2c0000000200 */
[----:B------:R-:W-:Y:S06]  /*6710*/  LDSM.16.M88.4 R100, [R212+0x20000] ;  /* 0x02000000d464783b */ /* 0x000fec0000000200 */
[----:B------:R-:W-:Y:S01]  /*6720*/  LDSM.16.M88.4 R104, [R212+0x20800] ;  /* 0x02080000d468783b */ /* 0x000fe20000000200 */
[C---:B--2---:R-:W-:Y:S05]  /*6730*/  HMMA.16816.F32.BF16 R4, R16.reuse, R8, RZ ;  /* 0x000000081004723c */ /* 0x044fea00000418ff */
[----:B------:R-:W-:Y:S03]  /*6740*/  LDSM.16.M88.4 R108, [R210+0x26000] ;  /* 0x02600000d26c783b */ /* 0x000fe60000000200 */
[C---:B------:R-:W-:Y:S08]  /*6750*/  HMMA.16816.F32.BF16 R8, R16.reuse, R10, RZ ;  /* 0x0000000a1008723c */ /* 0x040ff000000418ff */
[C---:B---3--:R-:W-:Y:S08]  /*6760*/  HMMA.16816.F32.BF16 R12, R16.reuse, R84, RZ ;  /* 0x00000054100c723c */ /* 0x048ff000000418ff */
[----:B------:R-:W-:Y:S01]  /*6770*/  HMMA.16816.F32.BF16 R16, R16, R86, RZ ;  /* 0x000000561010723c */ /* 0x000fe200000418ff */
[----:B------:R-:W2:Y:S07]  /*6780*/  LDSM.16.M88.4 R84, [R112+0x10000] ;  /* 0x010000007054783b */ /* 0x000eae0000000200 */
[C---:B-1----:R-:W-:Y:S08]  /*6790*/  HMMA.16816.F32.BF16 R4, R88.reuse, R92, R4 ;  /* 0x0000005c5804723c */ /* 0x042ff00000041804 */
[C---:B------:R-:W-:Y:S01]  /*67a0*/  HMMA.16816.F32.BF16 R8, R88.reuse, R94, R8 ;  /* 0x0000005e5808723c */ /* 0x040fe20000041808 */
[----:B------:R-:W-:Y:S07]  /*67b0*/  LDSM.16.M88.4 R92, [R211+0x20000] ;  /* 0x02000000d35c783b */ /* 0x000fee0000000200 */
[C---:B----4-:R-:W-:Y:S08]  /*67c0*/  HMMA.16816.F32.BF16 R12, R88.reuse, R96, R12 ;  /* 0x00000060580c723c */ /* 0x050ff0000004180c */
[----:B------:R-:W-:Y:S01]  /*67d0*/  HMMA.16816.F32.BF16 R16, R88, R98, R16 ;  /* 0x000000625810723c */ /* 0x000fe20000041810 */
[----:B------:R-:W1:Y:S06]  /*67e0*/  LDSM.16.M88.4 R88, [R3+0x10000] ;  /* 0x010000000358783b */ /* 0x000e6c0000000200 */
        /* <DEDUP_REMOVED lines=62> */
[----:B------:R2:W4:Y:S06]  /*6bd0*/  LDSM.16.M88.4 R84, [R0+0x16000] ;  /* 0x016000000054783b */ /* 0x00052c0000000200 */
[----:B------:R-:W4:Y:S01]  /*6be0*/  LDSM.16.M88.4 R104, [R209+0x26800] ;  /* 0x02680000d168783b */ /* 0x000f220000000200 */
[C---:B-1----:R-:W-:Y:S08]  /*6bf0*/  HMMA.16816.F32.BF16 R4, R88.reuse, R92, R4 ;  /* 0x0000005c5804723c */ /* 0x042ff00000041804 */
[C---:B------:R-:W-:Y:S01]  /*6c00*/  HMMA.16816.F32.BF16 R8, R88.reuse, R94, R8 ;  /* 0x0000005e5808723c */ /* 0x040fe20000041808 */
[----:B------:R-:W1:Y:S07]  /*6c10*/  LDSM.16.M88.4 R92, [R2+0x16000] ;  /* 0x01600000025c783b */ /* 0x000e6e0000000200 */
[C---:B---3--:R-:W-:Y:S04]  /*6c20*/  HMMA.16816.F32.BF16 R12, R88.reuse, R96, R12 ;  /* 0x00000060580c723c */ /* 0x048fe8000004180c */
[----:B--2---:R-:W-:Y:S04]  /*6c30*/  LEA R0, -R251, RZ, 0x6 ;  /* 0x000000fffb007211 */ /* 0x004fe800078e31ff */
[----:B------:R-:W-:Y:S01]  /*6c40*/  HMMA.16816.F32.BF16 R16, R88, R98, R16 ;  /* 0x000000625810723c */ /* 0x000fe20000041810 */
[----:B------:R-:W2:Y:S03]  /*6c50*/  LDSM.16.M88.4 R88, [R210+0x26800] ;  /* 0x02680000d258783b */ /* 0x000ea60000000200 */
[C---:B------:R-:W-:Y:S03]  /*6c60*/  LEA R224, P0, R0.reuse, R224, 0x2 ;  /* 0x000000e000e07211 */ /* 0x040fe600078010ff */
[----:B------:R-:W-:Y:S01]  /*6c70*/  LDSM.16.M88.4 R96, [R112+0x16000] ;  /* 0x016000007060783b */ /* 0x000fe20000000200 */
[----:B------:R-:W-:Y:S01]  /*6c80*/  LEA.HI.X.SX32 R225, R0, R225, 0x2, P0 ;  /* 0x000000e100e17211 */ /* 0x000fe200000f16ff */
[C---:B----4-:R-:W-:Y:S08]  /*6c90*/  HMMA.16816.F32.BF16 R4, R84.reuse, R100, R4 ;  /* 0x000000645404723c */ /* 0x050ff00000041804 */
[C---:B------:R-:W-:Y:S01]  /*6ca0*/  HMMA.16816.F32.BF16 R8, R84.reuse, R102, R8 ;  /* 0x000000665408723c */ /* 0x040fe20000041808 */
[----:B------:R-:W3:Y:S07]  /*6cb0*/  LDSM.16.M88.4 R100, [R212+0x26000] ;  /* 0x02600000d464783b */ /* 0x000eee0000000200 */
[C---:B------:R-:W-:Y:S08]  /*6cc0*/  HMMA.16816.F32.BF16 R12, R84.reuse, R104, R12 ;  /* 0x00000068540c723c */ /* 0x040ff0000004180c */
[----:B------:R-:W-:Y:S01]  /*6cd0*/  HMMA.16816.F32.BF16 R16, R84, R106, R16 ;  /* 0x0000006a5410723c */ /* 0x000fe20000041810 */
[----:B------:R-:W4:Y:S06]  /*6ce0*/  LDSM.16.M88.4 R84, [R212+0x26800] ;  /* 0x02680000d454783b */ /* 0x000f2c0000000200 */
[----:B------:R-:W-:Y:S01]  /*6cf0*/  LDSM.16.M88.4 R104, [R3+0x16000] ;  /* 0x016000000368783b */ /* 0x000fe20000000200 */
[C---:B-1----:R-:W-:Y:S08]  /*6d00*/  HMMA.16816.F32.BF16 R4, R92.reuse, R108, R4 ;  /* 0x0000006c5c04723c */ /* 0x042ff00000041804 */
        /* <DEDUP_REMOVED lines=14> */
[----:B------:R-:W-:Y:S02]  /*6df0*/  FADD.FTZ R5, -R114, R5 ;  /* 0x0000000572057221 */ /* 0x000fe40000010100 */
[C---:B------:R-:W-:Y:S02]  /*6e00*/  FADD.FTZ R6, -R113.reuse, R6 ;  /* 0x0000000671067221 */ /* 0x040fe40000010100 */
[C---:B------:R-:W-:Y:S02]  /*6e10*/  FADD.FTZ R7, -R113.reuse, R7 ;  /* 0x0000000771077221 */ /* 0x040fe40000010100 */
[----:B------:R-:W-:Y:S03]  /*6e20*/  FMUL.FTZ R4, R202, R4 ;  /* 0x00000004ca047220 */ /* 0x000fe60000410000 */
        /* <DEDUP_REMOVED lines=139> */
.L_x_1961:
        /* <DEDUP_REMOVED lines=173> */
.L_x_1962:
        /* <DEDUP_REMOVED lines=9> */
[----:B------:R-:W-:Y:S02]  /*8240*/  UIADD3 UR7, UR7, -0x1, URZ ;  /* 0xffffffff07077890 */ /* 0x000fe4000fffe03f */
[----:B------:R-:W-:Y:S02]  /*8250*/  @UP0 UIADD3.X UR9, UR15, -0x1, URZ, UP2, !UPT ;  /* 0xffffffff0f090890 */ /* 0x000fe400097fe43f */
[----:B------:R-:W3:Y:S01]  /*8260*/  LDSM.16.MT88.4 R96, [R0+0x1a000] ;  /* 0x01a000000060783b */ /* 0x000ee20000004200 */
[----:B------:R-:W-:Y:S04]  /*8270*/  @UP0 UMOV UR16, UR10 ;  /* 0x0000000a00100c82 */ /* 0x000fe80008000000 */
[----:B------:R-:W4:Y:S01]  /*8280*/  LDSM.16.MT88.4 R112, [R0+0x1c000] ;  /* 0x01c000000070783b */ /* 0x000f220000004200 */
[----:B------:R-:W-:Y:S04]  /*8290*/  @UP0 UMOV UR15, UR9 ;  /* 0x00000009000f0c82 */ /* 0x000fe80008000000 */
        /* <DEDUP_REMOVED lines=87> */
[C---:B------:R-:W-:Y:S01]  /*8810*/  IMAD.SHL.U32 R200, R251.reuse, 0x8, RZ ;  /* 0x00000008fbc87824 */ /* 0x040fe200078e00ff */
[----:B------:R-:W-:Y:S04]  /*8820*/  HMMA.16816.F32.BF16 R128, R204, R198, R128 ;  /* 0x000000c6cc80723c */ /* 0x000fe80000041880 */
[CC--:B-1----:R-:W-:Y:S01]  /*8830*/  LEA R2, P0, R200.reuse, R224.reuse, 0x2 ;  /* 0x000000e0c8027211 */ /* 0x0c2fe200078010ff */
        /* <DEDUP_REMOVED lines=515> */
.L_x_1964:
        /* <DEDUP_REMOVED lines=18> */
.L_x_1965:
        /* <DEDUP_REMOVED lines=20> */
[----:B------:R-:W-:-:S03]  /*aad0*/  IADD3 R10, R234, 0x40, RZ ;  /* 0x00000040ea0a7810 */ /* 0x000fc60007ffe0ff */
[----:B------:R-:W-:Y:S01]  /*aae0*/  IADD3.X R3, R3, UR16, R6, P0, !PT ;  /* 0x0000001003037c10 */ /* 0x000fe200087fe406 */
[----:B------:R-:W-:Y:S01]  /*aaf0*/  IMAD.U32 R6, RZ, RZ, UR36 ;  /* 0x00000024ff067e24 */ /* 0x000fe2000f8e00ff */
        /* <DEDUP_REMOVED lines=42> */
.L_x_1967:
[----:B--23--:R-:W-:Y:S05]  /*ada0*/  BSYNC B0 ;  /* 0x0000000000007941 */ /* 0x00cfea0003800000 */
.L_x_1966:
        /* <DEDUP_REMOVED lines=21> */
.L_x_1969:
[----:B------:R-:W-:Y:S05]  /*af00*/  BSYNC B0 ;  /* 0x0000000000007941 */ /* 0x000fea0003800000 */
.L_x_1968:
        /* <DEDUP_REMOVED lines=31> */
.L_x_1971:
[----:B------:R-:W-:Y:S05]  /*b100*/  BSYNC B0 ;  /* 0x0000000000007941 */ /* 0x000fea0003800000 */
.L_x_1970:
        /* <DEDUP_REMOVED lines=19> */
.L_x_1940:
[----:B------:R-:W-:Y:S05]  /*b240*/  BSYNC B1 ;  /* 0x0000000000017941 */ /* 0x000fea0003800000 */
.L_x_1926:
        /* <DEDUP_REMOVED lines=12> */
.L_x_1972:
[----:B------:R-:W-:Y:S05]  /*b310*/  EXIT ;  /* 0x000000000000794d */ /* 0x000fea0003800000 */
.L_x_1974:
        /* <DEDUP_REMOVED lines=14> */
.L_x_2051:


//--------------------- .text._ZN5flash25flash_bwd_dot_do_o_kernelILb0E23Flash_bwd_kernel_traitsILi256ELi64ELi64ELi8ELi4ELi2ELi2ELb0ELb0EN7cutlass10bfloat16_tE19Flash_kernel_traitsILi256ELi64ELi64ELi8ES3_EEEEvNS_16Flash_bwd_paramsE --------------------------
	.section	.text._ZN5flash25flash_bwd_dot_do_o_kernelILb0E23Flash_bwd_kernel_traitsILi256ELi64ELi64ELi8ELi4ELi2ELi2ELb0ELb0EN7cutlass10bfloat16_tE19Flash_kernel_traitsILi256ELi64ELi64ELi8ES3_EEEEvNS_16Flash_bwd_paramsE,"ax",@progbits
	.sectioninfo	@"SHI_REGISTERS=79"
	.align	128
        .global         _ZN5flash25flash_bwd_dot_do_o_kernelILb0E23Flash_bwd_kernel_traitsILi256ELi64ELi64ELi8ELi4ELi2ELi2ELb0ELb0EN7cutlass10bfloat16_tE19Flash_kernel_traitsILi256ELi64ELi64ELi8ES3_EEEEvNS_16Flash_bwd_paramsE
        .type           _ZN5flash25flash_bwd_dot_do_o_kernelILb0E23Flash_bwd_kernel_traitsILi256ELi64ELi64ELi8ELi4ELi2ELi2ELb0ELb0EN7cutlass10bfloat16_tE19Flash_kernel_traitsILi256ELi64ELi64ELi8ES3_EEEEvNS_16Flash_bwd_paramsE,@function
        .size           _ZN5flash25flash_bwd_dot_do_o_kernelILb0E23Flash_bwd_kernel_traitsILi256ELi64ELi64ELi8ELi4ELi2ELi2ELb0ELb0EN7cutlass10bfloat16_tE19Flash_kernel_traitsILi256ELi64ELi64ELi8ES3_EEEEvNS_16Flash_bwd_paramsE,(.L_x_2052 - _ZN5flash25flash_bwd_dot_do_o_kernelILb0E23Flash_bwd_kernel_traitsILi256ELi64ELi64ELi8ELi4ELi2ELi2ELb0ELb0EN7cutlass10bfloat16_tE19Flash_kernel_traitsILi256ELi64ELi64ELi8ES3_EEEEvNS_16Flash_bwd_paramsE)
        .other          _ZN5flash25flash_bwd_dot_do_o_kernelILb0E23Flash_bwd_kernel_traitsILi256ELi64ELi64ELi8ELi4ELi2ELi2ELb0ELb0EN7cutlass10bfloat16_tE19Flash_kernel_traitsILi256ELi64ELi64ELi8ES3_EEEEvNS_16Flash_bwd_paramsE,@"STO_CUDA_ENTRY STV_DEFAULT"
_ZN5flash25flash_bwd_dot_do_o_kernelILb0E23Flash_bwd_kernel_traitsILi256ELi64ELi64ELi8ELi4ELi2ELi2ELb0ELb0EN7cutlass10bfloat16_tE19Flash_kernel_traitsILi256ELi64ELi64ELi8ES3_EEEEvNS_16Flash_bwd_paramsE:
.text._ZN5flash25flash_bwd_dot_do_o_kernelILb0E23Flash_bwd_kernel_traitsILi256ELi64ELi64ELi8ELi4ELi2ELi2ELb0ELb0EN7cutlass10bfloat16_tE19Flash_kernel_traitsILi256ELi64ELi64ELi8ES3_EEEEvNS_16Flash_bwd_paramsE:
        /* <DEDUP_REMOVED lines=50> */
.L_x_1975:
[----:B01----:R-:W-:-:S04]  /*0320*/  IMAD R0, R0, c[0x0][0x1c0], R11 ;  /* 0x0000700000007a24 */ /* 0x003fc800078e020b */
[----:B------:R-:W-:Y:S02]  /*0330*/  IMAD R0, R0, c[0x0][0x224], RZ ;  /* 0x0000890000007a24 */ /* 0x000fe400078e02ff */
.L_x_1976:
        /* <DEDUP_REMOVED lines=68> */
.L_x_1978:
[----:B------:R-:W-:Y:S05]  /*0780*/  BSYNC B0 ;  /* 0x0000000000007941 */ /* 0x000fea0003800000 */
.L_x_1977:
        /* <DEDUP_REMOVED lines=21> */
.L_x_1980:
[----:B------:R-:W-:Y:S05]  /*08e0*/  BSYNC B0 ;  /* 0x0000000000007941 */ /* 0x000fea0003800000 */
.L_x_1979:
        /* <DEDUP_REMOVED lines=28> */
.L_x_1982:
[----:B------:R-:W-:Y:S05]  /*0ab0*/  BSYNC B0 ;  /* 0x0000000000007941 */ /* 0x000fea0003800000 */
.L_x_1981:
        /* <DEDUP_REMOVED lines=29> */
.L_x_1984:
[----:B------:R-:W-:Y:S05]  /*0c90*/  BSYNC B0 ;  /* 0x0000000000007941 */ /* 0x000fea0003800000 */
.L_x_1983:
        /* <DEDUP_REMOVED lines=216> */
.L_x_1985:
        /* <DEDUP_REMOVED lines=14> */
.L_x_2052:


//--------------------- .text._ZN5flash25flash_bwd_dot_do_o_kernelILb1E23Flash_bwd_kernel_traitsILi256ELi64ELi64ELi8ELi4ELi2ELi2ELb0ELb0EN7cutlass10bfloat16_tE19Flash_kernel_traitsILi256ELi64ELi64ELi8ES3_EEEEvNS_16Flash_bwd_paramsE --------------------------
	.section	.text._ZN5flash25flash_bwd_dot_do_o_kernelILb1E23Flash_bwd_kernel_traitsILi256ELi64ELi64ELi8ELi4ELi2ELi2ELb0ELb0EN7cutlass10bfloat16_tE19Flash_kernel_traitsILi256ELi64ELi64ELi8ES3_EEEEvNS_16Flash_bwd_paramsE,"ax",@progbits
	.sectioninfo	@"SHI_REGISTERS=81"
	.align	128
        .global         _ZN5flash25flash_bwd_dot_do_o_kernelILb1E23Flash_bwd_kernel_traitsILi256ELi64ELi64ELi8ELi4ELi2ELi2ELb0ELb0EN7cutlass10bfloat16_tE19Flash_kernel_traitsILi256ELi64ELi64ELi8ES3_EEEEvNS_16Flash_bwd_paramsE
        .type           _ZN5flash25flash_bwd_dot_do_o_kernelILb1E23Flash_bwd_kernel_traitsILi256ELi64ELi64ELi8ELi4ELi2ELi2ELb0ELb0EN7cutlass10bfloat16_tE19Flash_kernel_traitsILi256ELi64ELi64ELi8ES3_EEEEvNS_16Flash_bwd_paramsE,@function
        .size           _ZN5flash25flash_bwd_dot_do_o_kernelILb1E23Flash_bwd_kernel_traitsILi256ELi64ELi64ELi8ELi4ELi2ELi2ELb0ELb0EN7cutlass10bfloat16_tE19Flash_kernel_traitsILi256ELi64ELi64ELi8ES3_EEEEvNS_16Flash_bwd_paramsE,(.L_x_2053 - _ZN5flash25flash_bwd_dot_do_o_kernelILb1E23Flash_bwd_kernel_traitsILi256ELi64ELi64ELi8ELi4ELi2ELi2ELb0ELb0EN7cutlass10bfloat16_tE19Flash_kernel_traitsILi256ELi64ELi64ELi8ES3_EEEEvNS_16Flash_bwd_paramsE)
        .other          _ZN5flash25flash_bwd_dot_do_o_kernelILb1E23Flash_bwd_kernel_traitsILi256ELi64ELi64ELi8ELi4ELi2ELi2ELb0ELb0EN7cutlass10bfloat16_tE19Flash_kernel_traitsILi256ELi64ELi64ELi8ES3_EEEEvNS_16Flash_bwd_paramsE,@"STO_CUDA_ENTRY STV_DEFAULT"
_ZN5flash25flash_bwd_dot_do_o_kernelILb1E23Flash_bwd_kernel_traitsILi256ELi64ELi64ELi8ELi4ELi2ELi2ELb0ELb0EN7cutlass10bfloat16_tE19Flash_kernel_traitsILi256ELi64ELi64ELi8ES3_EEEEvNS_16Flash_bwd_paramsE:
.text._ZN5flash25flash_bwd_dot_do_o_kernelILb1E23Flash_bwd_kernel_traitsILi256ELi64ELi64ELi8ELi4ELi2ELi2ELb0ELb0EN7cutlass10bfloat16_tE19Flash_kernel_traitsILi256ELi64ELi64ELi8ES3_EEEEvNS_16Flash_bwd_paramsE:
        /* <DEDUP_REMOVED lines=85> */
.L_x_1986:
[----:B-1----:R-:W-:-:S04]  /*0550*/  IMAD R0, R17, c[0x0][0x1c0], R74 ;  /* 0x0000700011007a24 */ /* 0x002fc800078e024a */
[----:B------:R-:W-:Y:S02]  /*0560*/  IMAD R0, R0, c[0x0][0x224], RZ ;  /* 0x0000890000007a24 */ /* 0x000fe400078e02ff */
.L_x_1987:
        /* <DEDUP_REMOVED lines=79> */
.L_x_1989:
[----:B------:R-:W-:Y:S05]  /*0a60*/  BSYNC B0 ;  /* 0x0000000000007941 */ /* 0x000fea0003800000 */
.L_x_1988:
        /* <DEDUP_REMOVED lines=22> */
.L_x_1991:
[----:B------:R-:W-:Y:S05]  /*0bd0*/  BSYNC B0 ;  /* 0x0000000000007941 */ /* 0x000fea0003800000 */
.L_x_1990:
        /* <DEDUP_REMOVED lines=28> */
.L_x_1993:
[----:B------:R-:W-:Y:S05]  /*0da0*/  BSYNC B0 ;  /* 0x0000000000007941 */ /* 0x000fea0003800000 */
.L_x_1992:
        /* <DEDUP_REMOVED lines=30> */
.L_x_1995:
[----:B------:R-:W-:Y:S05]  /*0f90*/  BSYNC B0 ;  /* 0x0000000000007941 */ /* 0x000fea0003800000 */
.L_x_1994:
        /* <DEDUP_REMOVED lines=238> */
.L_x_1996:
        /* <DEDUP_REMOVED lines=16> */
.L_x_2053:


//--------------------- .nv.shared._ZN5flash27flash_bwd_convert_dq_kernelI23Flash_bwd_kernel_traitsILi256ELi64ELi32ELi8ELi4ELi1ELi2ELb1ELb1EN7cutlass10bfloat16_tE19Flash_kernel_traitsILi256ELi64ELi32ELi8ES3_EEEEvNS_16Flash_bwd_paramsEi --------------------------
	.section	.nv.shared._ZN5flash27flash_bwd_convert_dq_kernelI23Flash_bwd_kernel_traitsILi256ELi64ELi32ELi8ELi4ELi1ELi2ELb1ELb1EN7cutlass10bfloat16_tE19Flash_kernel_traitsILi256ELi64ELi32ELi8ES3_EEEEvNS_16Flash_bwd_paramsEi,"aw",@nobits
	.sectionflags	@""
	.align	16


//--------------------- .nv.global                --------------------------
	.section	.nv.global,"aw",@nobits
.nv.global:
	.type		_ZN66_INTERNAL_8dd3f9e9_30_flash_bwd_hdim256_bf16_sm80_cu_ea41c527_28304cute1_E,@object
	.size		_ZN66_INTERNAL_8dd3f9e9_30_flash_bwd_hdim256_bf16_sm80_cu_ea41c527_28304cute1_E,(_ZN66_INTERNAL_8dd3f9e9_30_flash_bwd_hdim256_bf16_sm80_cu_ea41c527_28304cuda3std3__45__cpo6cbeginE - _ZN66_INTERNAL_8dd3f9e9_30_flash_bwd_hdim256_bf16_sm80_cu_ea41c527_28304cute1_E)
_ZN66_INTERNAL_8dd3f9e9_30_flash_bwd_hdim256_bf16_sm80_cu_ea41c527_28304cute1_E:
	.zero		1
	.type		_ZN66_INTERNAL_8dd3f9e9_30_flash_bwd_hdim256_bf16_sm80_cu_ea41c527_28304cuda3std3__45__cpo6cbeginE,@object
	.size		_ZN66_INTERNAL_8dd3f9e9_30_flash_bwd_hdim256_bf16_sm80_cu_ea41c527_28304cuda3std3__45__cpo6cbeginE,(_ZN66_INTERNAL_8dd3f9e9_30_flash_bwd_hdim256_bf16_sm80_cu_ea41c527_28304cuda3std3__48in_placeE - _ZN66_INTERNAL_8dd3f9e9_30_flash_bwd_hdim256_bf16_sm80_cu_ea41c527_28304cuda3std3__45__cpo6cbeginE)
_ZN66_INTERNAL_8dd3f9e9_30_flash_bwd_hdim256_bf16_sm80_cu_ea41c527_28304cuda3std3__45__cpo6cbeginE:
	.zero		1
	.type		_ZN66_INTERNAL_8dd3f9e9_30_flash_bwd_hdim256_bf16_sm80_cu_ea41c527_28304cuda3std3__48in_placeE,@object
	.size		_ZN66_INTERNAL_8dd3f9e9_30_flash_bwd_hdim256_bf16_sm80_cu_ea41c527_28304cuda3std3__48in_placeE,(_ZN66_INTERNAL_8dd3f9e9_30_flash_bwd_hdim256_bf16_sm80_cu_ea41c527_28304cuda3std6ranges3__45__cpo9iter_moveE - _ZN66_INTERNAL_8dd3f9e9_30_flash_bwd_hdim256_bf16_sm80_cu_ea41c527_28304cuda3std3__48in_placeE)
_ZN66_INTERNAL_8dd3f9e9_30_flash_bwd_hdim256_bf16_sm80_cu_ea41c527_28304cuda3std3__48in_placeE:
	.zero		1
	.type		_ZN66_INTERNAL_8dd3f9e9_30_flash_bwd_hdim256_bf16_sm80_cu_ea41c527_28304cuda3std6ranges3__45__cpo9iter_moveE,@object
	.size		_ZN66_INTERNAL_8dd3f9e9_30_flash_bwd_hdim256_bf16_sm80_cu_ea41c527_28304cuda3std6ranges3__45__cpo9iter_moveE,(_ZN66_INTERNAL_8dd3f9e9_30_flash_bwd_hdim256_bf16_sm80_cu_ea41c527_28304cuda3std3__45__cpo5beginE - _ZN66_INTERNAL_8dd3f9e9_30_flash_bwd_hdim256_bf16_sm80_cu_ea41c527_28304cuda3std6ranges3__45__cpo9iter_moveE)
_ZN66_INTERNAL_8dd3f9e9_30_flash_bwd_hdim256_bf16_sm80_cu_ea41c527_28304cuda3std6ranges3__45__cpo9iter_moveE:
	.zero		1
	.type		_ZN66_INTERNAL_8dd3f9e9_30_flash_bwd_hdim256_bf16_sm80_cu_ea41c527_28304cuda3std3__45__cpo5beginE,@object
	.size		_ZN66_INTERNAL_8dd3f9e9_30_flash_bwd_hdim256_bf16_sm80_cu_ea41c527_28304cuda3std3__45__cpo5beginE,(_ZN66_INTERNAL_8dd3f9e9_30_flash_bwd_hdim256_bf16_sm80_cu_ea41c527_28304cuda3std3__468_GLOBAL__N__8dd3f9e9_30_flash_bwd_hdim256_bf16_sm80_cu_ea41c527_28306ignoreE - _ZN66_INTERNAL_8dd3f9e9_30_flash_bwd_hdim256_bf16_sm80_cu_ea41c527_28304cuda3std3__45__cpo5beginE)
_ZN66_INTERNAL_8dd3f9e9_30_flash_bwd_hdim256_bf16_sm80_cu_ea41c527_28304cuda3std3__45__cpo5beginE:
	.zero		1
	.type		_ZN66_INTERNAL_8dd3f9e9_30_flash_bwd_hdim256_bf16_sm80_cu_ea41c527_28304cuda3std3__468_GLOBAL__N__8dd3f9e9_30_flash_bwd_hdim256_bf16_sm80_cu_ea41c527_28306ignoreE,@object
	.size		_ZN66_INTERNAL_8dd3f9e9_30_flash_bwd_hdim256_bf16_sm80_cu_ea41c527_28304cuda3std3__468_GLOBAL__N__8dd3f9e9_30_flash_bwd_hdim256_bf16_sm80_cu_ea41c527_28306ignoreE,(_ZN66_INTERNAL_8dd3f9e9_30_flash_bwd_hdim256_bf16_sm80_cu_ea41c527_28304cute7productE - _ZN66_INTERNAL_8dd3f9e9_30_flash_bwd_hdim256_bf16_sm80_cu_ea41c527_28304cuda3std3__468_GLOBAL__N__8dd3f9e9_30_flash_bwd_hdim256_bf16_sm80_cu_ea41c527_28306ignoreE)
_ZN66_INTERNAL_8dd3f9e9_30_flash_bwd_hdim256_bf16_sm80_cu_ea41c527_28304cuda3std3__468_GLOBAL__N__8dd3f9e9_30_flash_bwd_hdim256_bf16_sm80_cu_ea41c527_28306ignoreE:
	.zero		1
	.type		_ZN66_INTERNAL_8dd3f9e9_30_flash_bwd_hdim256_bf16_sm80_cu_ea41c527_28304cute7productE,@object
	.size		_ZN66_INTERNAL_8dd3f9e9_30_flash_bwd_hdim256_bf16_sm80_cu_ea41c527_28304cute7productE,(_ZN66_INTERNAL_8dd3f9e9_30_flash_bwd_hdim256_bf16_sm80_cu_ea41c527_28304cuda3std3__45__cpo3endE - _ZN66_INTERNAL_8dd3f9e9_30_flash_bwd_hdim256_bf16_sm80_cu_ea41c527_28304cute7productE)
_ZN66_INTERNAL_8dd3f9e9_30_flash_bwd_hdim256_bf16_sm80_cu_ea41c527_28304cute7productE:
	.zero		1
	.type		_ZN66_INTERNAL_8dd3f9e9_30_flash_bwd_hdim256_bf16_sm80_cu_ea41c527_28304cuda3std3__45__cpo3endE,@object
	.size		_ZN66_INTERNAL_8dd3f9e9_30_flash_bwd_hdim256_bf16_sm80_cu_ea41c527_28304cuda3std3__45__cpo3endE,(_ZN66_INTERNAL_8dd3f9e9_30_flash_bwd_hdim256_bf16_sm80_cu_ea41c527_28304cuda3std3__419piecewise_constructE - _ZN66_INTERNAL_8dd3f9e9_30_flash_bwd_hdim256_bf16_sm80_cu_ea41c527_28304cuda3std3__45__cpo3endE)
_ZN66_INTERNAL_8dd3f9e9_30_flash_bwd_hdim256_bf16_sm80_cu_ea41c527_28304cuda3std3__45__cpo3endE:
	.zero		1
	.type		_ZN66_INTERNAL_8dd3f9e9_30_flash_bwd_hdim256_bf16_sm80_cu_ea41c527_28304cuda3std3__419piecewise_constructE,@object
	.size		_ZN66_INTERNAL_8dd3f9e9_30_flash_bwd_hdim256_bf16_sm80_cu_ea41c527_28304cuda3std3__419piecewise_constructE,(_ZN66_INTERNAL_8dd3f9e9_30_flash_bwd_hdim256_bf16_sm80_cu_ea41c527_28304cuda3std3__45__cpo4cendE - _ZN66_INTERNAL_8dd3f9e9_30_flash_bwd_hdim256_bf16_sm80_cu_ea41c527_28304cuda3std3__419piecewise_constructE)
_ZN66_INTERNAL_8dd3f9e9_30_flash_bwd_hdim256_bf16_sm80_cu_ea41c527_28304cuda3std3__419piecewise_constructE:
	.zero		1
	.type		_ZN66_INTERNAL_8dd3f9e9_30_flash_bwd_hdim256_bf16_sm80_cu_ea41c527_28304cuda3std3__45__cpo4cendE,@object
	.size		_ZN66_INTERNAL_8dd3f9e9_30_flash_bwd_hdim256_bf16_sm80_cu_ea41c527_28304cuda3std3__45__cpo4cendE,(_ZN66_INTERNAL_8dd3f9e9_30_flash_bwd_hdim256_bf16_sm80_cu_ea41c527_28304cuda3std6ranges3__45__cpo4swapE - _ZN66_INTERNAL_8dd3f9e9_30_flash_bwd_hdim256_bf16_sm80_cu_ea41c527_28304cuda3std3__45__cpo4cendE)
_ZN66_INTERNAL_8dd3f9e9_30_flash_bwd_hdim256_bf16_sm80_cu_ea41c527_28304cuda3std3__45__cpo4cendE:
	.zero		1
	.type		_ZN66_INTERNAL_8dd3f9e9_30_flash_bwd_hdim256_bf16_sm80_cu_ea41c527_28304cuda3std6ranges3__45__cpo4swapE,@object
	.size		_ZN66_INTERNAL_8dd3f9e9_30_flash_bwd_hdim256_bf16_sm80_cu_ea41c527_28304cuda3std6ranges3__45__cpo4swapE,(.L_7 - _ZN66_INTERNAL_8dd3f9e9_30_flash_bwd_hdim256_bf16_sm80_cu_ea41c527_28304cuda3std6ranges3__45__cpo4swapE)
_ZN66_INTERNAL_8dd3f9e9_30_flash_bwd_hdim256_bf16_sm80_cu_ea41c527_28304cuda3std6ranges3__45__cpo4swapE:
	.zero		1
.L_7:


//--------------------- .nv.shared._ZN5flash44flash_bwd_dq_dk_dv_loop_seqk_parallel_kernelI23Flash_bwd_kernel_traitsILi256ELi64ELi32ELi8ELi4ELi1ELi2ELb1ELb1EN7cutlass10bfloat16_tE19Flash_kernel_traitsILi256ELi64ELi32ELi8ES3_EELb0ELb0ELb0ELb0ELb0ELb0ELb0EEEvNS_16Flash_bwd_paramsE --------------------------
	.section	.nv.shared._ZN5flash44flash_bwd_dq_dk_dv_loop_seqk_parallel_kernelI23Flash_bwd_kernel_traitsILi256ELi64ELi32ELi8ELi4ELi1ELi2ELb1ELb1EN7cutlass10bfloat16_tE19Flash_kernel_traitsILi256ELi64ELi32ELi8ES3_EELb0ELb0ELb0ELb0ELb0ELb0ELb0EEEvNS_16Flash_bwd_paramsE,"aw",@nobits
	.sectionflags	@""
	.align	16


//--------------------- .nv.shared._ZN5flash44flash_bwd_dq_dk_dv_loop_seqk_parallel_kernelI23Flash_bwd_kernel_traitsILi256ELi64ELi32ELi8ELi4ELi1ELi2ELb1ELb1EN7cutlass10bfloat16_tE19Flash_kernel_traitsILi256ELi64ELi32ELi8ES3_EELb0ELb0ELb0ELb0ELb0ELb0ELb1EEEvNS_16Flash_bwd_paramsE --------------------------
	.section	.nv.shared._ZN5flash44flash_bwd_dq_dk_dv_loop_seqk_parallel_kernelI23Flash_bwd_kernel_traitsILi256ELi64ELi32ELi8ELi4ELi1ELi2ELb1ELb1EN7cutlass10bfloat16_tE19Flash_kernel_traitsILi256ELi64ELi32ELi8ES3_EELb0ELb0ELb0ELb0ELb0ELb0ELb1EEEvNS_16Flash_bwd_paramsE,"aw",@nobits
	.sectionflags	@""
	.align	16


//--------------------- .nv.shared._ZN5flash44flash_bwd_dq_dk_dv_loop_seqk_parallel_kernelI23Flash_bwd_kernel_traitsILi256ELi64ELi32ELi8ELi4ELi1ELi2ELb1ELb1EN7cutlass10bfloat16_tE19Flash_kernel_traitsILi256ELi64ELi32ELi8ES3_EELb0ELb0ELb1ELb0ELb0ELb0ELb0EEEvNS_16Flash_bwd_paramsE --------------------------
	.section	.nv.shared._ZN5flash44flash_bwd_dq_dk_dv_loop_seqk_parallel_kernelI23Flash_bwd_kernel_traitsILi256ELi64ELi32ELi8ELi4ELi1ELi2ELb1ELb1EN7cutlass10bfloat16_tE19Flash_kernel_traitsILi256ELi64ELi32ELi8ES3_EELb0ELb0ELb1ELb0ELb0ELb0ELb0EEEvNS_16Flash_bwd_paramsE,"aw",@nobits
	.sectionflags	@""
	.align	16


//--------------------- .nv.shared._ZN5flash44flash_bwd_dq_dk_dv_loop_seqk_parallel_kernelI23Flash_bwd_kernel_traitsILi256ELi64ELi32ELi8ELi4ELi1ELi2ELb1ELb1EN7cutlass10bfloat16_tE19Flash_kernel_traitsILi256ELi64ELi32ELi8ES3_EELb0ELb0ELb1ELb0ELb0ELb0ELb1EEEvNS_16Flash_bwd_paramsE --------------------------
	.section	.nv.shared._ZN5flash44flash_bwd_dq_dk_dv_loop_seqk_parallel_kernelI23Flash_bwd_kernel_traitsILi256ELi64ELi32ELi8ELi4ELi1ELi2ELb1ELb1EN7cutlass10bfloat16_tE19Flash_kernel_traitsILi256ELi64ELi32ELi8ES3_EELb0ELb0ELb1ELb0ELb0ELb0ELb1EEEvNS_16Flash_bwd_paramsE,"aw",@nobits
	.sectionflags	@""
	.align	16


//--------------------- .nv.shared._ZN5flash44flash_bwd_dq_dk_dv_loop_seqk_parallel_kernelI23Flash_bwd_kernel_traitsILi256ELi64ELi32ELi8ELi4ELi1ELi2ELb1ELb1EN7cutlass10bfloat16_tE19Flash_kernel_traitsILi256ELi64ELi32ELi8ES3_EELb0ELb0ELb0ELb0ELb0ELb1ELb0EEEvNS_16Flash_bwd_paramsE --------------------------
	.section	.nv.shared._ZN5flash44flash_bwd_dq_dk_dv_loop_seqk_parallel_kernelI23Flash_bwd_kernel_traitsILi256ELi64ELi32ELi8ELi4ELi1ELi2ELb1ELb1EN7cutlass10bfloat16_tE19Flash_kernel_traitsILi256ELi64ELi32ELi8ES3_EELb0ELb0ELb0ELb0ELb0ELb1ELb0EEEvNS_16Flash_bwd_paramsE,"aw",@nobits
	.sectionflags	@""
	.align	16


//--------------------- .nv.shared._ZN5flash44flash_bwd_dq_dk_dv_loop_seqk_parallel_kernelI23Flash_bwd_kernel_traitsILi256ELi64ELi32ELi8ELi4ELi1ELi2ELb1ELb1EN7cutlass10bfloat16_tE19Flash_kernel_traitsILi256ELi64ELi32ELi8ES3_EELb0ELb0ELb0ELb0ELb0ELb1ELb1EEEvNS_16Flash_bwd_paramsE --------------------------
	.section	.nv.shared._ZN5flash44flash_bwd_dq_dk_dv_loop_seqk_parallel_kernelI23Flash_bwd_kernel_traitsILi256ELi64ELi32ELi8ELi4ELi1ELi2ELb1ELb1EN7cutlass10bfloat16_tE19Flash_kernel_traitsILi256ELi64ELi32ELi8ES3_EELb0ELb0ELb0ELb0ELb0ELb1ELb1EEEvNS_16Flash_bwd_paramsE,"aw",@nobits
	.sectionflags	@""
	.align	16


//--------------------- .nv.shared._ZN5flash44flash_bwd_dq_dk_dv_loop_seqk_parallel_kernelI23Flash_bwd_kernel_traitsILi256ELi64ELi32ELi8ELi4ELi1ELi2ELb1ELb1EN7cutlass10bfloat16_tE19Flash_kernel_traitsILi256ELi64ELi32ELi8ES3_EELb0ELb0ELb0ELb1ELb0ELb0ELb0EEEvNS_16Flash_bwd_paramsE --------------------------
	.section	.nv.shared._ZN5flash44flash_bwd_dq_dk_dv_loop_seqk_parallel_kernelI23Flash_bwd_kernel_traitsILi256ELi64ELi32ELi8ELi4ELi1ELi2ELb1ELb1EN7cutlass10bfloat16_tE19Flash_kernel_traitsILi256ELi64ELi32ELi8ES3_EELb0ELb0ELb0ELb1ELb0ELb0ELb0EEEvNS_16Flash_bwd_paramsE,"aw",@nobits
	.sectionflags	@""
	.align	16


//--------------------- .nv.shared._ZN5flash44flash_bwd_dq_dk_dv_loop_seqk_parallel_kernelI23Flash_bwd_kernel_traitsILi256ELi64ELi32ELi8ELi4ELi1ELi2ELb1ELb1EN7cutlass10bfloat16_tE19Flash_kernel_traitsILi256ELi64ELi32ELi8ES3_EELb0ELb0ELb0ELb1ELb0ELb0ELb1EEEvNS_16Flash_bwd_paramsE --------------------------
	.section	.nv.shared._ZN5flash44flash_bwd_dq_dk_dv_loop_seqk_parallel_kernelI23Flash_bwd_kernel_traitsILi256ELi64ELi32ELi8ELi4ELi1ELi2ELb1ELb1EN7cutlass10bfloat16_tE19Flash_kernel_traitsILi256ELi64ELi32ELi8ES3_EELb0ELb0ELb0ELb1ELb0ELb0ELb1EEEvNS_16Flash_bwd_paramsE,"aw",@nobits
	.sectionflags	@""
	.align	16


//--------------------- .nv.shared._ZN5flash44flash_bwd_dq_dk_dv_loop_seqk_parallel_kernelI23Flash_bwd_kernel_traitsILi256ELi64ELi32ELi8ELi4ELi1ELi2ELb1ELb1EN7cutlass10bfloat16_tE19Flash_kernel_traitsILi256ELi64ELi32ELi8ES3_EELb0ELb0ELb1ELb0ELb0ELb1ELb0EEEvNS_16Flash_bwd_paramsE --------------------------
	.section	.nv.shared._ZN5flash44flash_bwd_dq_dk_dv_loop_seqk_parallel_kernelI23Flash_bwd_kernel_traitsILi256ELi64ELi32ELi8ELi4ELi1ELi2ELb1ELb1EN7cutlass10bfloat16_tE19Flash_kernel_traitsILi256ELi64ELi32ELi8ES3_EELb0ELb0ELb1ELb0ELb0ELb1ELb0EEEvNS_16Flash_bwd_paramsE,"aw",@nobits
	.sectionflags	@""
	.align	16


//--------------------- .nv.shared._ZN5flash44flash_bwd_dq_dk_dv_loop_seqk_parallel_kernelI23Flash_bwd_kernel_traitsILi256ELi64ELi32ELi8ELi4ELi1ELi2ELb1ELb1EN7cutlass10bfloat16_tE19Flash_kernel_traitsILi256ELi64ELi32ELi8ES3_EELb0ELb0ELb1ELb0ELb0ELb1ELb1EEEvNS_16Flash_bwd_paramsE --------------------------
	.section	.nv.shared._ZN5flash44flash_bwd_dq_dk_dv_loop_seqk_parallel_kernelI23Flash_bwd_kernel_traitsILi256ELi64ELi32ELi8ELi4ELi1ELi2ELb1ELb1EN7cutlass10bfloat16_tE19Flash_kernel_traitsILi256ELi64ELi32ELi8ES3_EELb0ELb0ELb1ELb0ELb0ELb1ELb1EEEvNS_16Flash_bwd_paramsE,"aw",@nobits
	.sectionflags	@""
	.align	16


//--------------------- .nv.shared._ZN5flash44flash_bwd_dq_dk_dv_loop_seqk_parallel_kernelI23Flash_bwd_kernel_traitsILi256ELi64ELi32ELi8ELi4ELi1ELi2ELb1ELb1EN7cutlass10bfloat16_tE19Flash_kernel_traitsILi256ELi64ELi32ELi8ES3_EELb0ELb0ELb1ELb1ELb0ELb0ELb0EEEvNS_16Flash_bwd_paramsE --------------------------
	.section	.nv.shared._ZN5flash44flash_bwd_dq_dk_dv_loop_seqk_parallel_kernelI23Flash_bwd_kernel_traitsILi256ELi64ELi32ELi8ELi4ELi1ELi2ELb1ELb1EN7cutlass10bfloat16_tE19Flash_kernel_traitsILi256ELi64ELi32ELi8ES3_EELb0ELb0ELb1ELb1ELb0ELb0ELb0EEEvNS_16Flash_bwd_paramsE,"aw",@nobits
	.sectionflags	@""
	.align	16


//--------------------- .nv.shared._ZN5flash44flash_bwd_dq_dk_dv_loop_seqk_parallel_kernelI23Flash_bwd_kernel_traitsILi256ELi64ELi32ELi8ELi4ELi1ELi2ELb1ELb1EN7cutlass10bfloat16_tE19Flash_kernel_traitsILi256ELi64ELi32ELi8ES3_EELb0ELb0ELb1ELb1ELb0ELb0ELb1EEEvNS_16Flash_bwd_paramsE --------------------------
	.section	.nv.shared._ZN5flash44flash_bwd_dq_dk_dv_loop_seqk_parallel_kernelI23Flash_bwd_kernel_traitsILi256ELi64ELi32ELi8ELi4ELi1ELi2ELb1ELb1EN7cutlass10bfloat16_tE19Flash_kernel_traitsILi256ELi64ELi32ELi8ES3_EELb0ELb0ELb1ELb1ELb0ELb0ELb1EEEvNS_16Flash_bwd_paramsE,"aw",@nobits
	.sectionflags	@""
	.align	16


//--------------------- .nv.shared._ZN5flash25flash_bwd_dot_do_o_kernelILb0E23Flash_bwd_kernel_traitsILi256ELi64ELi32ELi8ELi4ELi1ELi2ELb1ELb1EN7cutlass10bfloat16_tE19Flash_kernel_traitsILi256ELi64ELi32ELi8ES3_EEEEvNS_16Flash_bwd_paramsE --------------------------
	.section	.nv.shared._ZN5flash25flash_bwd_dot_do_o_kernelILb0E23Flash_bwd_kernel_traitsILi256ELi64ELi32ELi8ELi4ELi1ELi2ELb1ELb1EN7cutlass10bfloat16_tE19Flash_kernel_traitsILi256ELi64ELi32ELi8ES3_EEEEvNS_16Flash_bwd_paramsE,"aw",@nobits
	.sectionflags	@""
	.align	16


//--------------------- .nv.shared._ZN5flash25flash_bwd_dot_do_o_kernelILb1E23Flash_bwd_kernel_traitsILi256ELi64ELi32ELi8ELi4ELi1ELi2ELb1ELb1EN7cutlass10bfloat16_tE19Flash_kernel_traitsILi256ELi64ELi32ELi8ES3_EEEEvNS_16Flash_bwd_paramsE --------------------------
	.section	.nv.shared._ZN5flash25flash_bwd_dot_do_o_kernelILb1E23Flash_bwd_kernel_traitsILi256ELi64ELi32ELi8ELi4ELi1ELi2ELb1ELb1EN7cutlass10bfloat16_tE19Flash_kernel_traitsILi256ELi64ELi32ELi8ES3_EEEEvNS_16Flash_bwd_paramsE,"aw",@nobits
	.sectionflags	@""
	.align	16


//--------------------- .nv.shared._ZN5flash44flash_bwd_dq_dk_dv_loop_seqk_parallel_kernelI23Flash_bwd_kernel_traitsILi256ELi64ELi64ELi8ELi4ELi2ELi2ELb0ELb1EN7cutlass10bfloat16_tE19Flash_kernel_traitsILi256ELi64ELi64ELi8ES3_EELb0ELb0ELb0ELb0ELb0ELb0ELb0EEEvNS_16Flash_bwd_paramsE --------------------------
	.section	.nv.shared._ZN5flash44flash_bwd_dq_dk_dv_loop_seqk_parallel_kernelI23Flash_bwd_kernel_traitsILi256ELi64ELi64ELi8ELi4ELi2ELi2ELb0ELb1EN7cutlass10bfloat16_tE19Flash_kernel_traitsILi256ELi64ELi64ELi8ES3_EELb0ELb0ELb0ELb0ELb0ELb0ELb0EEEvNS_16Flash_bwd_paramsE,"aw",@nobits
	.sectionflags	@""
	.align	16


//--------------------- .nv.shared._ZN5flash44flash_bwd_dq_dk_dv_loop_seqk_parallel_kernelI23Flash_bwd_kernel_traitsILi256ELi64ELi64ELi8ELi4ELi2ELi2ELb0ELb1EN7cutlass10bfloat16_tE19Flash_kernel_traitsILi256ELi64ELi64ELi8ES3_EELb0ELb0ELb1ELb0ELb0ELb0ELb0EEEvNS_16Flash_bwd_paramsE --------------------------
	.section	.nv.shared._ZN5flash44flash_bwd_dq_dk_dv_loop_seqk_parallel_kernelI23Flash_bwd_kernel_traitsILi256ELi64ELi64ELi8ELi4ELi2ELi2ELb0ELb1EN7cutlass10bfloat16_tE19Flash_kernel_traitsILi256ELi64ELi64ELi8ES3_EELb0ELb0ELb1ELb0ELb0ELb0ELb0EEEvNS_16Flash_bwd_paramsE,"aw",@nobits
	.sectionflags	@""
	.align	16


//--------------------- .nv.shared._ZN5flash44flash_bwd_dq_dk_dv_loop_seqk_parallel_kernelI23Flash_bwd_kernel_traitsILi256ELi64ELi64ELi8ELi4ELi2ELi2ELb0ELb1EN7cutlass10bfloat16_tE19Flash_kernel_traitsILi256ELi64ELi64ELi8ES3_EELb0ELb0ELb0ELb0ELb0ELb1ELb0EEEvNS_16Flash_bwd_paramsE --------------------------
	.section	.nv.shared._ZN5flash44flash_bwd_dq_dk_dv_loop_seqk_parallel_kernelI23Flash_bwd_kernel_traitsILi256ELi64ELi64ELi8ELi4ELi2ELi2ELb0ELb1EN7cutlass10bfloat16_tE19Flash_kernel_traitsILi256ELi64ELi64ELi8ES3_EELb0ELb0ELb0ELb0ELb0ELb1ELb0EEEvNS_16Flash_bwd_paramsE,"aw",@nobits
	.sectionflags	@""
	.align	16


//--------------------- .nv.shared._ZN5flash44flash_bwd_dq_dk_dv_loop_seqk_parallel_kernelI23Flash_bwd_kernel_traitsILi256ELi64ELi64ELi8ELi4ELi2ELi2ELb0ELb1EN7cutlass10bfloat16_tE19Flash_kernel_traitsILi256ELi64ELi64ELi8ES3_EELb0ELb0ELb0ELb1ELb0ELb0ELb0EEEvNS_16Flash_bwd_paramsE --------------------------
	.section	.nv.shared._ZN5flash44flash_bwd_dq_dk_dv_loop_seqk_parallel_kernelI23Flash_bwd_kernel_traitsILi256ELi64ELi64ELi8ELi4ELi2ELi2ELb0ELb1EN7cutlass10bfloat16_tE19Flash_kernel_traitsILi256ELi64ELi64ELi8ES3_EELb0ELb0ELb0ELb1ELb0ELb0ELb0EEEvNS_16Flash_bwd_paramsE,"aw",@nobits
	.sectionflags	@""
	.align	16


//--------------------- .nv.shared._ZN5flash44flash_bwd_dq_dk_dv_loop_seqk_parallel_kernelI23Flash_bwd_kernel_traitsILi256ELi64ELi64ELi8ELi4ELi2ELi2ELb0ELb1EN7cutlass10bfloat16_tE19Flash_kernel_traitsILi256ELi64ELi64ELi8ES3_EELb0ELb0ELb1ELb0ELb0ELb1ELb0EEEvNS_16Flash_bwd_paramsE --------------------------
	.section	.nv.shared._ZN5flash44flash_bwd_dq_dk_dv_loop_seqk_parallel_kernelI23Flash_bwd_kernel_traitsILi256ELi64ELi64ELi8ELi4ELi2ELi2ELb0ELb1EN7cutlass10bfloat16_tE19Flash_kernel_traitsILi256ELi64ELi64ELi8ES3_EELb0ELb0ELb1ELb0ELb0ELb1ELb0EEEvNS_16Flash_bwd_paramsE,"aw",@nobits
	.sectionflags	@""
	.align	16


//--------------------- .nv.shared._ZN5flash44flash_bwd_dq_dk_dv_loop_seqk_parallel_kernelI23Flash_bwd_kernel_traitsILi256ELi64ELi64ELi8ELi4ELi2ELi2ELb0ELb1EN7cutlass10bfloat16_tE19Flash_kernel_traitsILi256ELi64ELi64ELi8ES3_EELb0ELb0ELb1ELb1ELb0ELb0ELb0EEEvNS_16Flash_bwd_paramsE --------------------------
	.section	.nv.shared._ZN5flash44flash_bwd_dq_dk_dv_loop_seqk_parallel_kernelI23Flash_bwd_kernel_traitsILi256ELi64ELi64ELi8ELi4ELi2ELi2ELb0ELb1EN7cutlass10bfloat16_tE19Flash_kernel_traitsILi256ELi64ELi64ELi8ES3_EELb0ELb0ELb1ELb1ELb0ELb0ELb0EEEvNS_16Flash_bwd_paramsE,"aw",@nobits
	.sectionflags	@""
	.align	16


//--------------------- .nv.shared._ZN5flash44flash_bwd_dq_dk_dv_loop_seqk_parallel_kernelI23Flash_bwd_kernel_traitsILi256ELi64ELi64ELi8ELi4ELi2ELi2ELb0ELb0EN7cutlass10bfloat16_tE19Flash_kernel_traitsILi256ELi64ELi64ELi8ES3_EELb0ELb0ELb0ELb0ELb0ELb0ELb0EEEvNS_16Flash_bwd_paramsE --------------------------
	.section	.nv.shared._ZN5flash44flash_bwd_dq_dk_dv_loop_seqk_parallel_kernelI23Flash_bwd_kernel_traitsILi256ELi64ELi64ELi8ELi4ELi2ELi2ELb0ELb0EN7cutlass10bfloat16_tE19Flash_kernel_traitsILi256ELi64ELi64ELi8ES3_EELb0ELb0ELb0ELb0ELb0ELb0ELb0EEEvNS_16Flash_bwd_paramsE,"aw",@nobits
	.sectionflags	@""
	.align	16


//--------------------- .nv.shared._ZN5flash44flash_bwd_dq_dk_dv_loop_seqk_parallel_kernelI23Flash_bwd_kernel_traitsILi256ELi64ELi64ELi8ELi4ELi2ELi2ELb0ELb0EN7cutlass10bfloat16_tE19Flash_kernel_traitsILi256ELi64ELi64ELi8ES3_EELb0ELb0ELb1ELb0ELb0ELb0ELb0EEEvNS_16Flash_bwd_paramsE --------------------------
	.section	.nv.shared._ZN5flash44flash_bwd_dq_dk_dv_loop_seqk_parallel_kernelI23Flash_bwd_kernel_traitsILi256ELi64ELi64ELi8ELi4ELi2ELi2ELb0ELb0EN7cutlass10bfloat16_tE19Flash_kernel_traitsILi256ELi64ELi64ELi8ES3_EELb0ELb0ELb1ELb0ELb0ELb0ELb0EEEvNS_16Flash_bwd_paramsE,"aw",@nobits
	.sectionflags	@""
	.align	16


//--------------------- .nv.shared._ZN5flash44flash_bwd_dq_dk_dv_loop_seqk_parallel_kernelI23Flash_bwd_kernel_traitsILi256ELi64ELi64ELi8ELi4ELi2ELi2ELb0ELb0EN7cutlass10bfloat16_tE19Flash_kernel_traitsILi256ELi64ELi64ELi8ES3_EELb0ELb0ELb0ELb0ELb0ELb1ELb0EEEvNS_16Flash_bwd_paramsE --------------------------
	.section	.nv.shared._ZN5flash44flash_bwd_dq_dk_dv_loop_seqk_parallel_kernelI23Flash_bwd_kernel_traitsILi256ELi64ELi64ELi8ELi4ELi2ELi2ELb0ELb0EN7cutlass10bfloat16_tE19Flash_kernel_traitsILi256ELi64ELi64ELi8ES3_EELb0ELb0ELb0ELb0ELb0ELb1ELb0EEEvNS_16Flash_bwd_paramsE,"aw",@nobits
	.sectionflags	@""
	.align	16


//--------------------- .nv.shared._ZN5flash44flash_bwd_dq_dk_dv_loop_seqk_parallel_kernelI23Flash_bwd_kernel_traitsILi256ELi64ELi64ELi8ELi4ELi2ELi2ELb0ELb0EN7cutlass10bfloat16_tE19Flash_kernel_traitsILi256ELi64ELi64ELi8ES3_EELb0ELb0ELb0ELb1ELb0ELb0ELb0EEEvNS_16Flash_bwd_paramsE --------------------------
	.section	.nv.shared._ZN5flash44flash_bwd_dq_dk_dv_loop_seqk_parallel_kernelI23Flash_bwd_kernel_traitsILi256ELi64ELi64ELi8ELi4ELi2ELi2ELb0ELb0EN7cutlass10bfloat16_tE19Flash_kernel_traitsILi256ELi64ELi64ELi8ES3_EELb0ELb0ELb0ELb1ELb0ELb0ELb0EEEvNS_16Flash_bwd_paramsE,"aw",@nobits
	.sectionflags	@""
	.align	16


//--------------------- .nv.shared._ZN5flash44flash_bwd_dq_dk_dv_loop_seqk_parallel_kernelI23Flash_bwd_kernel_traitsILi256ELi64ELi64ELi8ELi4ELi2ELi2ELb0ELb0EN7cutlass10bfloat16_tE19Flash_kernel_traitsILi256ELi64ELi64ELi8ES3_EELb0ELb0ELb1ELb0ELb0ELb1ELb0EEEvNS_16Flash_bwd_paramsE --------------------------
	.section	.nv.shared._ZN5flash44flash_bwd_dq_dk_dv_loop_seqk_parallel_kernelI23Flash_bwd_kernel_traitsILi256ELi64ELi64ELi8ELi4ELi2ELi2ELb0ELb0EN7cutlass10bfloat16_tE19Flash_kernel_traitsILi256ELi64ELi64ELi8ES3_EELb0ELb0ELb1ELb0ELb0ELb1ELb0EEEvNS_16Flash_bwd_paramsE,"aw",@nobits
	.sectionflags	@""
	.align	16


//--------------------- .nv.shared._ZN5flash44flash_bwd_dq_dk_dv_loop_seqk_parallel_kernelI23Flash_bwd_kernel_traitsILi256ELi64ELi64ELi8ELi4ELi2ELi2ELb0ELb0EN7cutlass10bfloat16_tE19Flash_kernel_traitsILi256ELi64ELi64ELi8ES3_EELb0ELb0ELb1ELb1ELb0ELb0ELb0EEEvNS_16Flash_bwd_paramsE --------------------------
	.section	.nv.shared._ZN5flash44flash_bwd_dq_dk_dv_loop_seqk_parallel_kernelI23Flash_bwd_kernel_traitsILi256ELi64ELi64ELi8ELi4ELi2ELi2ELb0ELb0EN7cutlass10bfloat16_tE19Flash_kernel_traitsILi256ELi64ELi64ELi8ES3_EELb0ELb0ELb1ELb1ELb0ELb0ELb0EEEvNS_16Flash_bwd_paramsE,"aw",@nobits
	.sectionflags	@""
	.align	16


//--------------------- .nv.shared._ZN5flash27flash_bwd_convert_dq_kernelI23Flash_bwd_kernel_traitsILi256ELi64ELi64ELi8ELi4ELi2ELi2ELb0ELb1EN7cutlass10bfloat16_tE19Flash_kernel_traitsILi256ELi64ELi64ELi8ES3_EEEEvNS_16Flash_bwd_paramsEi --------------------------
	.section	.nv.shared._ZN5flash27flash_bwd_convert_dq_kernelI23Flash_bwd_kernel_traitsILi256ELi64ELi64ELi8ELi4ELi2ELi2ELb0ELb1EN7cutlass10bfloat16_tE19Flash_kernel_traitsILi256ELi64ELi64ELi8ES3_EEEEvNS_16Flash_bwd_paramsEi,"aw",@nobits
	.sectionflags	@""
	.align	16


//--------------------- .nv.shared._ZN5flash44flash_bwd_dq_dk_dv_loop_seqk_parallel_kernelI23Flash_bwd_kernel_traitsILi256ELi64ELi64ELi8ELi4ELi2ELi2ELb0ELb1EN7cutlass10bfloat16_tE19Flash_kernel_traitsILi256ELi64ELi64ELi8ES3_EELb1ELb0ELb0ELb0ELb0ELb0ELb0EEEvNS_16Flash_bwd_paramsE --------------------------
	.section	.nv.shared._ZN5flash44flash_bwd_dq_dk_dv_loop_seqk_parallel_kernelI23Flash_bwd_kernel_traitsILi256ELi64ELi64ELi8ELi4ELi2ELi2ELb0ELb1EN7cutlass10bfloat16_tE19Flash_kernel_traitsILi256ELi64ELi64ELi8ES3_EELb1ELb0ELb0ELb0ELb0ELb0ELb0EEEvNS_16Flash_bwd_paramsE,"aw",@nobits
	.sectionflags	@""
	.align	16


//--------------------- .nv.shared._ZN5flash44flash_bwd_dq_dk_dv_loop_seqk_parallel_kernelI23Flash_bwd_kernel_traitsILi256ELi64ELi64ELi8ELi4ELi2ELi2ELb0ELb1EN7cutlass10bfloat16_tE19Flash_kernel_traitsILi256ELi64ELi64ELi8ES3_EELb0ELb0ELb0ELb0ELb0ELb0ELb1EEEvNS_16Flash_bwd_paramsE --------------------------
	.section	.nv.shared._ZN5flash44flash_bwd_dq_dk_dv_loop_seqk_parallel_kernelI23Flash_bwd_kernel_traitsILi256ELi64ELi64ELi8ELi4ELi2ELi2ELb0ELb1EN7cutlass10bfloat16_tE19Flash_kernel_traitsILi256ELi64ELi64ELi8ES3_EELb0ELb0ELb0ELb0ELb0ELb0ELb1EEEvNS_16Flash_bwd_paramsE,"aw",@nobits
	.sectionflags	@""
	.align	16


//--------------------- .nv.shared._ZN5flash44flash_bwd_dq_dk_dv_loop_seqk_parallel_kernelI23Flash_bwd_kernel_traitsILi256ELi64ELi64ELi8ELi4ELi2ELi2ELb0ELb1EN7cutlass10bfloat16_tE19Flash_kernel_traitsILi256ELi64ELi64ELi8ES3_EELb1ELb0ELb1ELb0ELb0ELb0ELb0EEEvNS_16Flash_bwd_paramsE --------------------------
	.section	.nv.shared._ZN5flash44flash_bwd_dq_dk_dv_loop_seqk_parallel_kernelI23Flash_bwd_kernel_traitsILi256ELi64ELi64ELi8ELi4ELi2ELi2ELb0ELb1EN7cutlass10bfloat16_tE19Flash_kernel_traitsILi256ELi64ELi64ELi8ES3_EELb1ELb0ELb1ELb0ELb0ELb0ELb0EEEvNS_16Flash_bwd_paramsE,"aw",@nobits
	.sectionflags	@""
	.align	16


//--------------------- .nv.shared._ZN5flash44flash_bwd_dq_dk_dv_loop_seqk_parallel_kernelI23Flash_bwd_kernel_traitsILi256ELi64ELi64ELi8ELi4ELi2ELi2ELb0ELb1EN7cutlass10bfloat16_tE19Flash_kernel_traitsILi256ELi64ELi64ELi8ES3_EELb0ELb0ELb1ELb0ELb0ELb0ELb1EEEvNS_16Flash_bwd_paramsE --------------------------
	.section	.nv.shared._ZN5flash44flash_bwd_dq_dk_dv_loop_seqk_parallel_kernelI23Flash_bwd_kernel_traitsILi256ELi64ELi64ELi8ELi4ELi2ELi2ELb0ELb1EN7cutlass10bfloat16_tE19Flash_kernel_traitsILi256ELi64ELi64ELi8ES3_EELb0ELb0ELb1ELb0ELb0ELb0ELb1EEEvNS_16Flash_bwd_paramsE,"aw",@nobits
	.sectionflags	@""
	.align	16


//--------------------- .nv.shared._ZN5flash44flash_bwd_dq_dk_dv_loop_seqk_parallel_kernelI23Flash_bwd_kernel_traitsILi256ELi64ELi64ELi8ELi4ELi2ELi2ELb0ELb1EN7cutlass10bfloat16_tE19Flash_kernel_traitsILi256ELi64ELi64ELi8ES3_EELb1ELb0ELb0ELb0ELb0ELb1ELb0EEEvNS_16Flash_bwd_paramsE --------------------------
	.section	.nv.shared._ZN5flash44flash_bwd_dq_dk_dv_loop_seqk_parallel_kernelI23Flash_bwd_kernel_traitsILi256ELi64ELi64ELi8ELi4ELi2ELi2ELb0ELb1EN7cutlass10bfloat16_tE19Flash_kernel_traitsILi256ELi64ELi64ELi8ES3_EELb1ELb0ELb0ELb0ELb0ELb1ELb0EEEvNS_16Flash_bwd_paramsE,"aw",@nobits
	.sectionflags	@""
	.align	16


//--------------------- .nv.shared._ZN5flash44flash_bwd_dq_dk_dv_loop_seqk_parallel_kernelI23Flash_bwd_kernel_traitsILi256ELi64ELi64ELi8ELi4ELi2ELi2ELb0ELb1EN7cutlass10bfloat16_tE19Flash_kernel_traitsILi256ELi64ELi64ELi8ES3_EELb0ELb0ELb0ELb0ELb0ELb1ELb1EEEvNS_16Flash_bwd_paramsE --------------------------
	.section	.nv.shared._ZN5flash44flash_bwd_dq_dk_dv_loop_seqk_parallel_kernelI23Flash_bwd_kernel_traitsILi256ELi64ELi64ELi8ELi4ELi2ELi2ELb0ELb1EN7cutlass10bfloat16_tE19Flash_kernel_traitsILi256ELi64ELi64ELi8ES3_EELb0ELb0ELb0ELb0ELb0ELb1ELb1EEEvNS_16Flash_bwd_paramsE,"aw",@nobits
	.sectionflags	@""
	.align	16


//--------------------- .nv.shared._ZN5flash44flash_bwd_dq_dk_dv_loop_seqk_parallel_kernelI23Flash_bwd_kernel_traitsILi256ELi64ELi64ELi8ELi4ELi2ELi2ELb0ELb1EN7cutlass10bfloat16_tE19Flash_kernel_traitsILi256ELi64ELi64ELi8ES3_EELb1ELb0ELb0ELb1ELb0ELb0ELb0EEEvNS_16Flash_bwd_paramsE --------------------------
	.section	.nv.shared._ZN5flash44flash_bwd_dq_dk_dv_loop_seqk_parallel_kernelI23Flash_bwd_kernel_traitsILi256ELi64ELi64ELi8ELi4ELi2ELi2ELb0ELb1EN7cutlass10bfloat16_tE19Flash_kernel_traitsILi256ELi64ELi64ELi8ES3_EELb1ELb0ELb0ELb1ELb0ELb0ELb0EEEvNS_16Flash_bwd_paramsE,"aw",@nobits
	.sectionflags	@""
	.align	16


//--------------------- .nv.shared._ZN5flash44flash_bwd_dq_dk_dv_loop_seqk_parallel_kernelI23Flash_bwd_kernel_traitsILi256ELi64ELi64ELi8ELi4ELi2ELi2ELb0ELb1EN7cutlass10bfloat16_tE19Flash_kernel_traitsILi256ELi64ELi64ELi8ES3_EELb0ELb0ELb0ELb1ELb0ELb0ELb1EEEvNS_16Flash_bwd_paramsE --------------------------
	.section	.nv.shared._ZN5flash44flash_bwd_dq_dk_dv_loop_seqk_parallel_kernelI23Flash_bwd_kernel_traitsILi256ELi64ELi64ELi8ELi4ELi2ELi2ELb0ELb1EN7cutlass10bfloat16_tE19Flash_kernel_traitsILi256ELi64ELi64ELi8ES3_EELb0ELb0ELb0ELb1ELb0ELb0ELb1EEEvNS_16Flash_bwd_paramsE,"aw",@nobits
	.sectionflags	@""
	.align	16


//--------------------- .nv.shared._ZN5flash44flash_bwd_dq_dk_dv_loop_seqk_parallel_kernelI23Flash_bwd_kernel_traitsILi256ELi64ELi64ELi8ELi4ELi2ELi2ELb0ELb1EN7cutlass10bfloat16_tE19Flash_kernel_traitsILi256ELi64ELi64ELi8ES3_EELb1ELb0ELb1ELb0ELb0ELb1ELb0EEEvNS_16Flash_bwd_paramsE --------------------------
	.section	.nv.shared._ZN5flash44flash_bwd_dq_dk_dv_loop_seqk_parallel_kernelI23Flash_bwd_kernel_traitsILi256ELi64ELi64ELi8ELi4ELi2ELi2ELb0ELb1EN7cutlass10bfloat16_tE19Flash_kernel_traitsILi256ELi64ELi64ELi8ES3_EELb1ELb0ELb1ELb0ELb0ELb1ELb0EEEvNS_16Flash_bwd_paramsE,"aw",@nobits
	.sectionflags	@""
	.align	16


//--------------------- .nv.shared._ZN5flash44flash_bwd_dq_dk_dv_loop_seqk_parallel_kernelI23Flash_bwd_kernel_traitsILi256ELi64ELi64ELi8ELi4ELi2ELi2ELb0ELb1EN7cutlass10bfloat16_tE19Flash_kernel_traitsILi256ELi64ELi64ELi8ES3_EELb0ELb0ELb1ELb0ELb0ELb1ELb1EEEvNS_16Flash_bwd_paramsE --------------------------
	.section	.nv.shared._ZN5flash44flash_bwd_dq_dk_dv_loop_seqk_parallel_kernelI23Flash_bwd_kernel_traitsILi256ELi64ELi64ELi8ELi4ELi2ELi2ELb0ELb1EN7cutlass10bfloat16_tE19Flash_kernel_traitsILi256ELi64ELi64ELi8ES3_EELb0ELb0ELb1ELb0ELb0ELb1ELb1EEEvNS_16Flash_bwd_paramsE,"aw",@nobits
	.sectionflags	@""
	.align	16


//--------------------- .nv.shared._ZN5flash44flash_bwd_dq_dk_dv_loop_seqk_parallel_kernelI23Flash_bwd_kernel_traitsILi256ELi64ELi64ELi8ELi4ELi2ELi2ELb0ELb1EN7cutlass10bfloat16_tE19Flash_kernel_traitsILi256ELi64ELi64ELi8ES3_EELb1ELb0ELb1ELb1ELb0ELb0ELb0EEEvNS_16Flash_bwd_paramsE --------------------------
	.section	.nv.shared._ZN5flash44flash_bwd_dq_dk_dv_loop_seqk_parallel_kernelI23Flash_bwd_kernel_traitsILi256ELi64ELi64ELi8ELi4ELi2ELi2ELb0ELb1EN7cutlass10bfloat16_tE19Flash_kernel_traitsILi256ELi64ELi64ELi8ES3_EELb1ELb0ELb1ELb1ELb0ELb0ELb0EEEvNS_16Flash_bwd_paramsE,"aw",@nobits
	.sectionflags	@""
	.align	16


//--------------------- .nv.shared._ZN5flash44flash_bwd_dq_dk_dv_loop_seqk_parallel_kernelI23Flash_bwd_kernel_traitsILi256ELi64ELi64ELi8ELi4ELi2ELi2ELb0ELb1EN7cutlass10bfloat16_tE19Flash_kernel_traitsILi256ELi64ELi64ELi8ES3_EELb0ELb0ELb1ELb1ELb0ELb0ELb1EEEvNS_16Flash_bwd_paramsE --------------------------
	.section	.nv.shared._ZN5flash44flash_bwd_dq_dk_dv_loop_seqk_parallel_kernelI23Flash_bwd_kernel_traitsILi256ELi64ELi64ELi8ELi4ELi2ELi2ELb0ELb1EN7cutlass10bfloat16_tE19Flash_kernel_traitsILi256ELi64ELi64ELi8ES3_EELb0ELb0ELb1ELb1ELb0ELb0ELb1EEEvNS_16Flash_bwd_paramsE,"aw",@nobits
	.sectionflags	@""
	.align	16


//--------------------- .nv.shared._ZN5flash25flash_bwd_dot_do_o_kernelILb0E23Flash_bwd_kernel_traitsILi256ELi64ELi64ELi8ELi4ELi2ELi2ELb0ELb1EN7cutlass10bfloat16_tE19Flash_kernel_traitsILi256ELi64ELi64ELi8ES3_EEEEvNS_16Flash_bwd_paramsE --------------------------
	.section	.nv.shared._ZN5flash25flash_bwd_dot_do_o_kernelILb0E23Flash_bwd_kernel_traitsILi256ELi64ELi64ELi8ELi4ELi2ELi2ELb0ELb1EN7cutlass10bfloat16_tE19Flash_kernel_traitsILi256ELi64ELi64ELi8ES3_EEEEvNS_16Flash_bwd_paramsE,"aw",@nobits
	.sectionflags	@""
	.align	16


//--------------------- .nv.shared._ZN5flash25flash_bwd_dot_do_o_kernelILb1E23Flash_bwd_kernel_traitsILi256ELi64ELi64ELi8ELi4ELi2ELi2ELb0ELb1EN7cutlass10bfloat16_tE19Flash_kernel_traitsILi256ELi64ELi64ELi8ES3_EEEEvNS_16Flash_bwd_paramsE --------------------------
	.section	.nv.shared._ZN5flash25flash_bwd_dot_do_o_kernelILb1E23Flash_bwd_kernel_traitsILi256ELi64ELi64ELi8ELi4ELi2ELi2ELb0ELb1EN7cutlass10bfloat16_tE19Flash_kernel_traitsILi256ELi64ELi64ELi8ES3_EEEEvNS_16Flash_bwd_paramsE,"aw",@nobits
	.sectionflags	@""
	.align	16


//--------------------- .nv.shared._ZN5flash27flash_bwd_convert_dq_kernelI23Flash_bwd_kernel_traitsILi256ELi64ELi64ELi8ELi4ELi2ELi2ELb0ELb0EN7cutlass10bfloat16_tE19Flash_kernel_traitsILi256ELi64ELi64ELi8ES3_EEEEvNS_16Flash_bwd_paramsEi --------------------------
	.section	.nv.shared._ZN5flash27flash_bwd_convert_dq_kernelI23Flash_bwd_kernel_traitsILi256ELi64ELi64ELi8ELi4ELi2ELi2ELb0ELb0EN7cutlass10bfloat16_tE19Flash_kernel_traitsILi256ELi64ELi64ELi8ES3_EEEEvNS_16Flash_bwd_paramsEi,"aw",@nobits
	.sectionflags	@""
	.align	16


//--------------------- .nv.shared._ZN5flash44flash_bwd_dq_dk_dv_loop_seqk_parallel_kernelI23Flash_bwd_kernel_traitsILi256ELi64ELi64ELi8ELi4ELi2ELi2ELb0ELb0EN7cutlass10bfloat16_tE19Flash_kernel_traitsILi256ELi64ELi64ELi8ES3_EELb1ELb0ELb0ELb0ELb0ELb0ELb0EEEvNS_16Flash_bwd_paramsE --------------------------
	.section	.nv.shared._ZN5flash44flash_bwd_dq_dk_dv_loop_seqk_parallel_kernelI23Flash_bwd_kernel_traitsILi256ELi64ELi64ELi8ELi4ELi2ELi2ELb0ELb0EN7cutlass10bfloat16_tE19Flash_kernel_traitsILi256ELi64ELi64ELi8ES3_EELb1ELb0ELb0ELb0ELb0ELb0ELb0EEEvNS_16Flash_bwd_paramsE,"aw",@nobits
	.sectionflags	@""
	.align	16


//--------------------- .nv.shared._ZN5flash44flash_bwd_dq_dk_dv_loop_seqk_parallel_kernelI23Flash_bwd_kernel_traitsILi256ELi64ELi64ELi8ELi4ELi2ELi2ELb0ELb0EN7cutlass10bfloat16_tE19Flash_kernel_traitsILi256ELi64ELi64ELi8ES3_EELb0ELb0ELb0ELb0ELb0ELb0ELb1EEEvNS_16Flash_bwd_paramsE --------------------------
	.section	.nv.shared._ZN5flash44flash_bwd_dq_dk_dv_loop_seqk_parallel_kernelI23Flash_bwd_kernel_traitsILi256ELi64ELi64ELi8ELi4ELi2ELi2ELb0ELb0EN7cutlass10bfloat16_tE19Flash_kernel_traitsILi256ELi64ELi64ELi8ES3_EELb0ELb0ELb0ELb0ELb0ELb0ELb1EEEvNS_16Flash_bwd_paramsE,"aw",@nobits
	.sectionflags	@""
	.align	16


//--------------------- .nv.shared._ZN5flash44flash_bwd_dq_dk_dv_loop_seqk_parallel_kernelI23Flash_bwd_kernel_traitsILi256ELi64ELi64ELi8ELi4ELi2ELi2ELb0ELb0EN7cutlass10bfloat16_tE19Flash_kernel_traitsILi256ELi64ELi64ELi8ES3_EELb1ELb0ELb1ELb0ELb0ELb0ELb0EEEvNS_16Flash_bwd_paramsE --------------------------
	.section	.nv.shared._ZN5flash44flash_bwd_dq_dk_dv_loop_seqk_parallel_kernelI23Flash_bwd_kernel_traitsILi256ELi64ELi64ELi8ELi4ELi2ELi2ELb0ELb0EN7cutlass10bfloat16_tE19Flash_kernel_traitsILi256ELi64ELi64ELi8ES3_EELb1ELb0ELb1ELb0ELb0ELb0ELb0EEEvNS_16Flash_bwd_paramsE,"aw",@nobits
	.sectionflags	@""
	.align	16


//--------------------- .nv.shared._ZN5flash44flash_bwd_dq_dk_dv_loop_seqk_parallel_kernelI23Flash_bwd_kernel_traitsILi256ELi64ELi64ELi8ELi4ELi2ELi2ELb0ELb0EN7cutlass10bfloat16_tE19Flash_kernel_traitsILi256ELi64ELi64ELi8ES3_EELb0ELb0ELb1ELb0ELb0ELb0ELb1EEEvNS_16Flash_bwd_paramsE --------------------------
	.section	.nv.shared._ZN5flash44flash_bwd_dq_dk_dv_loop_seqk_parallel_kernelI23Flash_bwd_kernel_traitsILi256ELi64ELi64ELi8ELi4ELi2ELi2ELb0ELb0EN7cutlass10bfloat16_tE19Flash_kernel_traitsILi256ELi64ELi64ELi8ES3_EELb0ELb0ELb1ELb0ELb0ELb0ELb1EEEvNS_16Flash_bwd_paramsE,"aw",@nobits
	.sectionflags	@""
	.align	16


//--------------------- .nv.shared._ZN5flash44flash_bwd_dq_dk_dv_loop_seqk_parallel_kernelI23Flash_bwd_kernel_traitsILi256ELi64ELi64ELi8ELi4ELi2ELi2ELb0ELb0EN7cutlass10bfloat16_tE19Flash_kernel_traitsILi256ELi64ELi64ELi8ES3_EELb1ELb0ELb0ELb0ELb0ELb1ELb0EEEvNS_16Flash_bwd_paramsE --------------------------
	.section	.nv.shared._ZN5flash44flash_bwd_dq_dk_dv_loop_seqk_parallel_kernelI23Flash_bwd_kernel_traitsILi256ELi64ELi64ELi8ELi4ELi2ELi2ELb0ELb0EN7cutlass10bfloat16_tE19Flash_kernel_traitsILi256ELi64ELi64ELi8ES3_EELb1ELb0ELb0ELb0ELb0ELb1ELb0EEEvNS_16Flash_bwd_paramsE,"aw",@nobits
	.sectionflags	@""
	.align	16


//--------------------- .nv.shared._ZN5flash44flash_bwd_dq_dk_dv_loop_seqk_parallel_kernelI23Flash_bwd_kernel_traitsILi256ELi64ELi64ELi8ELi4ELi2ELi2ELb0ELb0EN7cutlass10bfloat16_tE19Flash_kernel_traitsILi256ELi64ELi64ELi8ES3_EELb0ELb0ELb0ELb0ELb0ELb1ELb1EEEvNS_16Flash_bwd_paramsE --------------------------
	.section	.nv.shared._ZN5flash44flash_bwd_dq_dk_dv_loop_seqk_parallel_kernelI23Flash_bwd_kernel_traitsILi256ELi64ELi64ELi8ELi4ELi2ELi2ELb0ELb0EN7cutlass10bfloat16_tE19Flash_kernel_traitsILi256ELi64ELi64ELi8ES3_EELb0ELb0ELb0ELb0ELb0ELb1ELb1EEEvNS_16Flash_bwd_paramsE,"aw",@nobits
	.sectionflags	@""
	.align	16


//--------------------- .nv.shared._ZN5flash44flash_bwd_dq_dk_dv_loop_seqk_parallel_kernelI23Flash_bwd_kernel_traitsILi256ELi64ELi64ELi8ELi4ELi2ELi2ELb0ELb0EN7cutlass10bfloat16_tE19Flash_kernel_traitsILi256ELi64ELi64ELi8ES3_EELb1ELb0ELb0ELb1ELb0ELb0ELb0EEEvNS_16Flash_bwd_paramsE --------------------------
	.section	.nv.shared._ZN5flash44flash_bwd_dq_dk_dv_loop_seqk_parallel_kernelI23Flash_bwd_kernel_traitsILi256ELi64ELi64ELi8ELi4ELi2ELi2ELb0ELb0EN7cutlass10bfloat16_tE19Flash_kernel_traitsILi256ELi64ELi64ELi8ES3_EELb1ELb0ELb0ELb1ELb0ELb0ELb0EEEvNS_16Flash_bwd_paramsE,"aw",@nobits
	.sectionflags	@""
	.align	16


//--------------------- .nv.shared._ZN5flash44flash_bwd_dq_dk_dv_loop_seqk_parallel_kernelI23Flash_bwd_kernel_traitsILi256ELi64ELi64ELi8ELi4ELi2ELi2ELb0ELb0EN7cutlass10bfloat16_tE19Flash_kernel_traitsILi256ELi64ELi64ELi8ES3_EELb0ELb0ELb0ELb1ELb0ELb0ELb1EEEvNS_16Flash_bwd_paramsE --------------------------
	.section	.nv.shared._ZN5flash44flash_bwd_dq_dk_dv_loop_seqk_parallel_kernelI23Flash_bwd_kernel_traitsILi256ELi64ELi64ELi8ELi4ELi2ELi2ELb0ELb0EN7cutlass10bfloat16_tE19Flash_kernel_traitsILi256ELi64ELi64ELi8ES3_EELb0ELb0ELb0ELb1ELb0ELb0ELb1EEEvNS_16Flash_bwd_paramsE,"aw",@nobits
	.sectionflags	@""
	.align	16


//--------------------- .nv.shared._ZN5flash44flash_bwd_dq_dk_dv_loop_seqk_parallel_kernelI23Flash_bwd_kernel_traitsILi256ELi64ELi64ELi8ELi4ELi2ELi2ELb0ELb0EN7cutlass10bfloat16_tE19Flash_kernel_traitsILi256ELi64ELi64ELi8ES3_EELb1ELb0ELb1ELb0ELb0ELb1ELb0EEEvNS_16Flash_bwd_paramsE --------------------------
	.section	.nv.shared._ZN5flash44flash_bwd_dq_dk_dv_loop_seqk_parallel_kernelI23Flash_bwd_kernel_traitsILi256ELi64ELi64ELi8ELi4ELi2ELi2ELb0ELb0EN7cutlass10bfloat16_tE19Flash_kernel_traitsILi256ELi64ELi64ELi8ES3_EELb1ELb0ELb1ELb0ELb0ELb1ELb0EEEvNS_16Flash_bwd_paramsE,"aw",@nobits
	.sectionflags	@""
	.align	16


//--------------------- .nv.shared._ZN5flash44flash_bwd_dq_dk_dv_loop_seqk_parallel_kernelI23Flash_bwd_kernel_traitsILi256ELi64ELi64ELi8ELi4ELi2ELi2ELb0ELb0EN7cutlass10bfloat16_tE19Flash_kernel_traitsILi256ELi64ELi64ELi8ES3_EELb0ELb0ELb1ELb0ELb0ELb1ELb1EEEvNS_16Flash_bwd_paramsE --------------------------
	.section	.nv.shared._ZN5flash44flash_bwd_dq_dk_dv_loop_seqk_parallel_kernelI23Flash_bwd_kernel_traitsILi256ELi64ELi64ELi8ELi4ELi2ELi2ELb0ELb0EN7cutlass10bfloat16_tE19Flash_kernel_traitsILi256ELi64ELi64ELi8ES3_EELb0ELb0ELb1ELb0ELb0ELb1ELb1EEEvNS_16Flash_bwd_paramsE,"aw",@nobits
	.sectionflags	@""
	.align	16


//--------------------- .nv.shared._ZN5flash44flash_bwd_dq_dk_dv_loop_seqk_parallel_kernelI23Flash_bwd_kernel_traitsILi256ELi64ELi64ELi8ELi4ELi2ELi2ELb0ELb0EN7cutlass10bfloat16_tE19Flash_kernel_traitsILi256ELi64ELi64ELi8ES3_EELb1ELb0ELb1ELb1ELb0ELb0ELb0EEEvNS_16Flash_bwd_paramsE --------------------------
	.section	.nv.shared._ZN5flash44flash_bwd_dq_dk_dv_loop_seqk_parallel_kernelI23Flash_bwd_kernel_traitsILi256ELi64ELi64ELi8ELi4ELi2ELi2ELb0ELb0EN7cutlass10bfloat16_tE19Flash_kernel_traitsILi256ELi64ELi64ELi8ES3_EELb1ELb0ELb1ELb1ELb0ELb0ELb0EEEvNS_16Flash_bwd_paramsE,"aw",@nobits
	.sectionflags	@""
	.align	16


//--------------------- .nv.shared._ZN5flash44flash_bwd_dq_dk_dv_loop_seqk_parallel_kernelI23Flash_bwd_kernel_traitsILi256ELi64ELi64ELi8ELi4ELi2ELi2ELb0ELb0EN7cutlass10bfloat16_tE19Flash_kernel_traitsILi256ELi64ELi64ELi8ES3_EELb0ELb0ELb1ELb1ELb0ELb0ELb1EEEvNS_16Flash_bwd_paramsE --------------------------
	.section	.nv.shared._ZN5flash44flash_bwd_dq_dk_dv_loop_seqk_parallel_kernelI23Flash_bwd_kernel_traitsILi256ELi64ELi64ELi8ELi4ELi2ELi2ELb0ELb0EN7cutlass10bfloat16_tE19Flash_kernel_traitsILi256ELi64ELi64ELi8ES3_EELb0ELb0ELb1ELb1ELb0ELb0ELb1EEEvNS_16Flash_bwd_paramsE,"aw",@nobits
	.sectionflags	@""
	.align	16


//--------------------- .nv.shared._ZN5flash25flash_bwd_dot_do_o_kernelILb0E23Flash_bwd_kernel_traitsILi256ELi64ELi64ELi8ELi4ELi2ELi2ELb0ELb0EN7cutlass10bfloat16_tE19Flash_kernel_traitsILi256ELi64ELi64ELi8ES3_EEEEvNS_16Flash_bwd_paramsE --------------------------
	.section	.nv.shared._ZN5flash25flash_bwd_dot_do_o_kernelILb0E23Flash_bwd_kernel_traitsILi256ELi64ELi64ELi8ELi4ELi2ELi2ELb0ELb0EN7cutlass10bfloat16_tE19Flash_kernel_traitsILi256ELi64ELi64ELi8ES3_EEEEvNS_16Flash_bwd_paramsE,"aw",@nobits
	.sectionflags	@""
	.align	16


//--------------------- .nv.shared._ZN5flash25flash_bwd_dot_do_o_kernelILb1E23Flash_bwd_kernel_traitsILi256ELi64ELi64ELi8ELi4ELi2ELi2ELb0ELb0EN7cutlass10bfloat16_tE19Flash_kernel_traitsILi256ELi64ELi64ELi8ES3_EEEEvNS_16Flash_bwd_paramsE --------------------------
	.section	.nv.shared._ZN5flash25flash_bwd_dot_do_o_kernelILb1E23Flash_bwd_kernel_traitsILi256ELi64ELi64ELi8ELi4ELi2ELi2ELb0ELb0EN7cutlass10bfloat16_tE19Flash_kernel_traitsILi256ELi64ELi64ELi8ES3_EEEEvNS_16Flash_bwd_paramsE,"aw",@nobits
	.sectionflags	@""
	.align	16
